// Copyright (c) 2024, Jay Shah, Ganesh Bikshandi, Ying Zhang, Vijay Thakkar, Pradeep Ramani, Tri Dao.
// Splitting the different template instantiations to different files to speed up compilation.
// This file is auto-generated. See "generate_kernels.py"

#include "flash_fwd_launch_template.h"

#ifndef FLASHATTENTION_DISABLE_HDIM64
template void run_mha_fwd_<90, cutlass::bfloat16_t, 64, 64, true, false, true, true>(Flash_fwd_params &params, cudaStream_t stream);
#endif


// ===== COMPILED SASS (sm_90a) =====

	.target	sm_90a

	.elftype	@"ET_EXEC"


//--------------------- .note.nv.tkinfo           --------------------------
	.section	.note.nv.tkinfo,"",@"SHT_NOTE"
	.sectionflags	@"SHF_NOTE_NV_TKINFO"
	.tkinfo
        /*0018*/ 	.word	0x00000002
        /*0030*/ 	.string	""
        /*0030*/ 	.string	"ptxas"
        /*0030*/ 	.string	"Cuda compilation tools, release 13.0, V13.0.88"
        /*0030*/ 	.string	"Build cuda_13.0.r13.0/compiler.36424714_0"
        /*0030*/ 	.string	"-arch sm_90a -m 64 "



//--------------------- .note.nv.cuinfo           --------------------------
	.section	.note.nv.cuinfo,"",@"SHT_NOTE"
	.sectionflags	@"SHF_NOTE_NV_CUINFO"
        /*0018*/ 	.short	0x0002
        /*001a*/ 	.short	0x005a
        /*001c*/ 	.short	0x0082
	.zero		2


//--------------------- .nv.info                  --------------------------
	.section	.nv.info,"",@"SHT_CUDA_INFO"
	.align	4


	//----- nvinfo : EIATTR_REGCOUNT
	.align		4
        /*0000*/ 	.byte	0x04, 0x2f
        /*0002*/ 	.short	(.L_23 - .L_22)
	.align		4
.L_22:
        /*0004*/ 	.word	index@(_ZN7cutlass13device_kernelIN5flash11enable_sm90INS1_16FlashAttnFwdSm90INS1_25CollectiveMainloopFwdSm90ILi2EN4cute5tupleIJNS5_1CILi1EEES8_S8_EEENS6_IJNS7_ILi192EEENS7_ILi128EEENS7_ILi64EEEEEELi64ENS_10bfloat16_tEfNS_4arch4Sm90ELb1ELb0ELb1ELb1ELb0ELb1ELb0ELb1ELb1ELb1ELb1ELb0EEENS1_21CollectiveEpilogueFwdINS6_IJSA_SC_SB_EEES9_SE_SG_Li384ELb1ELb1ELb1ELb0EEENS1_36VarlenDynamicPersistentTileSchedulerILi192ELi128ELi384ELi128ELb1ELb1ELb1ELb1ELb1ELb1EEEEEEEEEvNT_6ParamsE)
        /*0008*/ 	.word	0x00000080


	//----- nvinfo : EIATTR_FRAME_SIZE
	.align		4
.L_23:
        /*000c*/ 	.byte	0x04, 0x11
        /*000e*/ 	.short	(.L_25 - .L_24)
	.align		4
.L_24:
        /*0010*/ 	.word	index@(_ZN7cutlass13device_kernelIN5flash11enable_sm90INS1_16FlashAttnFwdSm90INS1_25CollectiveMainloopFwdSm90ILi2EN4cute5tupleIJNS5_1CILi1EEES8_S8_EEENS6_IJNS7_ILi192EEENS7_ILi128EEENS7_ILi64EEEEEELi64ENS_10bfloat16_tEfNS_4arch4Sm90ELb1ELb0ELb1ELb1ELb0ELb1ELb0ELb1ELb1ELb1ELb1ELb0EEENS1_21CollectiveEpilogueFwdINS6_IJSA_SC_SB_EEES9_SE_SG_Li384ELb1ELb1ELb1ELb0EEENS1_36VarlenDynamicPersistentTileSchedulerILi192ELi128ELi384ELi128ELb1ELb1ELb1ELb1ELb1ELb1EEEEEEEEEvNT_6ParamsE)
        /*0014*/ 	.word	0x00000070


	//----- nvinfo : EIATTR_REGCOUNT
	.align		4
.L_25:
        /*0018*/ 	.byte	0x04, 0x2f
        /*001a*/ 	.short	(.L_27 - .L_26)
	.align		4
.L_26:
        /*001c*/ 	.word	index@(_ZN7cutlass13device_kernelIN5flash11enable_sm90INS1_16FlashAttnFwdSm90INS1_25CollectiveMainloopFwdSm90ILi2EN4cute5tupleIJNS5_1CILi1EEES8_S8_EEENS6_IJNS7_ILi192EEENS7_ILi128EEENS7_ILi64EEEEEELi64ENS_10bfloat16_tEfNS_4arch4Sm90ELb1ELb0ELb1ELb1ELb0ELb0ELb0ELb1ELb1ELb1ELb1ELb0EEENS1_21CollectiveEpilogueFwdINS6_IJSA_SC_SB_EEES9_SE_SG_Li384ELb1ELb1ELb1ELb0EEENS1_36VarlenDynamicPersistentTileSchedulerILi192ELi128ELi384ELi128ELb1ELb1ELb1ELb1ELb1ELb1EEEEEEEEEvNT_6ParamsE)
        /*0020*/ 	.word	0x00000080


	//----- nvinfo : EIATTR_FRAME_SIZE
	.align		4
.L_27:
        /*0024*/ 	.byte	0x04, 0x11
        /*0026*/ 	.short	(.L_29 - .L_28)
	.align		4
.L_28:
        /*0028*/ 	.word	index@(_ZN7cutlass13device_kernelIN5flash11enable_sm90INS1_16FlashAttnFwdSm90INS1_25CollectiveMainloopFwdSm90ILi2EN4cute5tupleIJNS5_1CILi1EEES8_S8_EEENS6_IJNS7_ILi192EEENS7_ILi128EEENS7_ILi64EEEEEELi64ENS_10bfloat16_tEfNS_4arch4Sm90ELb1ELb0ELb1ELb1ELb0ELb0ELb0ELb1ELb1ELb1ELb1ELb0EEENS1_21CollectiveEpilogueFwdINS6_IJSA_SC_SB_EEES9_SE_SG_Li384ELb1ELb1ELb1ELb0EEENS1_36VarlenDynamicPersistentTileSchedulerILi192ELi128ELi384ELi128ELb1ELb1ELb1ELb1ELb1ELb1EEEEEEEEEvNT_6ParamsE)
        /*002c*/ 	.word	0x00000050


	//----- nvinfo : EIATTR_REGCOUNT
	.align		4
.L_29:
        /*0030*/ 	.byte	0x04, 0x2f
        /*0032*/ 	.short	(.L_31 - .L_30)
	.align		4
.L_30:
        /*0034*/ 	.word	index@(_ZN7cutlass13device_kernelIN5flash11enable_sm90INS1_16FlashAttnFwdSm90INS1_25CollectiveMainloopFwdSm90ILi2EN4cute5tupleIJNS5_1CILi1EEES8_S8_EEENS6_IJNS7_ILi192EEENS7_ILi128EEENS7_ILi64EEEEEELi64ENS_10bfloat16_tEfNS_4arch4Sm90ELb1ELb0ELb1ELb0ELb0ELb0ELb0ELb1ELb1ELb1ELb1ELb0EEENS1_21CollectiveEpilogueFwdINS6_IJSA_SC_SB_EEES9_SE_SG_Li384ELb0ELb1ELb1ELb0EEENS1_19SingleTileSchedulerILb0ELb1ELb1ELi192EEEEEEEEEvNT_6ParamsE)
        /*0038*/ 	.word	0x00000080


	//----- nvinfo : EIATTR_FRAME_SIZE
	.align		4
.L_31:
        /*003c*/ 	.byte	0x04, 0x11
        /*003e*/ 	.short	(.L_33 - .L_32)
	.align		4
.L_32:
        /*0040*/ 	.word	index@(_ZN7cutlass13device_kernelIN5flash11enable_sm90INS1_16FlashAttnFwdSm90INS1_25CollectiveMainloopFwdSm90ILi2EN4cute5tupleIJNS5_1CILi1EEES8_S8_EEENS6_IJNS7_ILi192EEENS7_ILi128EEENS7_ILi64EEEEEELi64ENS_10bfloat16_tEfNS_4arch4Sm90ELb1ELb0ELb1ELb0ELb0ELb0ELb0ELb1ELb1ELb1ELb1ELb0EEENS1_21CollectiveEpilogueFwdINS6_IJSA_SC_SB_EEES9_SE_SG_Li384ELb0ELb1ELb1ELb0EEENS1_19SingleTileSchedulerILb0ELb1ELb1ELi192EEEEEEEEEvNT_6ParamsE)
        /*0044*/ 	.word	0x00000000


	//----- nvinfo : EIATTR_REGCOUNT
	.align		4
.L_33:
        /*0048*/ 	.byte	0x04, 0x2f
        /*004a*/ 	.short	(.L_35 - .L_34)
	.align		4
.L_34:
        /*004c*/ 	.word	index@(_ZN7cutlass13device_kernelIN5flash11enable_sm90INS1_16FlashAttnFwdSm90INS1_25CollectiveMainloopFwdSm90ILi2EN4cute5tupleIJNS5_1CILi1EEES8_S8_EEENS6_IJNS7_ILi192EEENS7_ILi128EEENS7_ILi64EEEEEELi64ENS_10bfloat16_tEfNS_4arch4Sm90ELb0ELb1ELb1ELb1ELb0ELb1ELb0ELb1ELb1ELb1ELb1ELb0EEENS1_21CollectiveEpilogueFwdINS6_IJSA_SC_SB_EEES9_SE_SG_Li384ELb1ELb1ELb1ELb0EEENS1_36VarlenDynamicPersistentTileSchedulerILi192ELi128ELi384ELi128ELb1ELb1ELb1ELb1ELb0ELb1EEEEEEEEEvNT_6ParamsE)
        /*0050*/ 	.word	0x00000080


	//----- nvinfo : EIATTR_FRAME_SIZE
	.align		4
.L_35:
        /*0054*/ 	.byte	0x04, 0x11
        /*0056*/ 	.short	(.L_37 - .L_36)
	.align		4
.L_36:
        /*0058*/ 	.word	index@(_ZN7cutlass13device_kernelIN5flash11enable_sm90INS1_16FlashAttnFwdSm90INS1_25CollectiveMainloopFwdSm90ILi2EN4cute5tupleIJNS5_1CILi1EEES8_S8_EEENS6_IJNS7_ILi192EEENS7_ILi128EEENS7_ILi64EEEEEELi64ENS_10bfloat16_tEfNS_4arch4Sm90ELb0ELb1ELb1ELb1ELb0ELb1ELb0ELb1ELb1ELb1ELb1ELb0EEENS1_21CollectiveEpilogueFwdINS6_IJSA_SC_SB_EEES9_SE_SG_Li384ELb1ELb1ELb1ELb0EEENS1_36VarlenDynamicPersistentTileSchedulerILi192ELi128ELi384ELi128ELb1ELb1ELb1ELb1ELb0ELb1EEEEEEEEEvNT_6ParamsE)
        /*005c*/ 	.word	0x00000088


	//----- nvinfo : EIATTR_REGCOUNT
	.align		4
.L_37:
        /*0060*/ 	.byte	0x04, 0x2f
        /*0062*/ 	.short	(.L_39 - .L_38)
	.align		4
.L_38:
        /*0064*/ 	.word	index@(_ZN7cutlass13device_kernelIN5flash11enable_sm90INS1_16FlashAttnFwdSm90INS1_25CollectiveMainloopFwdSm90ILi2EN4cute5tupleIJNS5_1CILi1EEES8_S8_EEENS6_IJNS7_ILi192EEENS7_ILi128EEENS7_ILi64EEEEEELi64ENS_10bfloat16_tEfNS_4arch4Sm90ELb0ELb1ELb1ELb1ELb0ELb0ELb0ELb1ELb1ELb1ELb1ELb0EEENS1_21CollectiveEpilogueFwdINS6_IJSA_SC_SB_EEES9_SE_SG_Li384ELb1ELb1ELb1ELb0EEENS1_36VarlenDynamicPersistentTileSchedulerILi192ELi128ELi384ELi128ELb1ELb1ELb1ELb1ELb0ELb1EEEEEEEEEvNT_6ParamsE)
        /*0068*/ 	.word	0x00000080


	//----- nvinfo : EIATTR_FRAME_SIZE
	.align		4
.L_39:
        /*006c*/ 	.byte	0x04, 0x11
        /*006e*/ 	.short	(.L_41 - .L_40)
	.align		4
.L_40:
        /*0070*/ 	.word	index@(_ZN7cutlass13device_kernelIN5flash11enable_sm90INS1_16FlashAttnFwdSm90INS1_25CollectiveMainloopFwdSm90ILi2EN4cute5tupleIJNS5_1CILi1EEES8_S8_EEENS6_IJNS7_ILi192EEENS7_ILi128EEENS7_ILi64EEEEEELi64ENS_10bfloat16_tEfNS_4arch4Sm90ELb0ELb1ELb1ELb1ELb0ELb0ELb0ELb1ELb1ELb1ELb1ELb0EEENS1_21CollectiveEpilogueFwdINS6_IJSA_SC_SB_EEES9_SE_SG_Li384ELb1ELb1ELb1ELb0EEENS1_36VarlenDynamicPersistentTileSchedulerILi192ELi128ELi384ELi128ELb1ELb1ELb1ELb1ELb0ELb1EEEEEEEEEvNT_6ParamsE)
        /*0074*/ 	.word	0x00000048


	//----- nvinfo : EIATTR_REGCOUNT
	.align		4
.L_41:
        /*0078*/ 	.byte	0x04, 0x2f
        /*007a*/ 	.short	(.L_43 - .L_42)
	.align		4
.L_42:
        /*007c*/ 	.word	index@(_ZN7cutlass13device_kernelIN5flash11enable_sm90INS1_16FlashAttnFwdSm90INS1_25CollectiveMainloopFwdSm90ILi2EN4cute5tupleIJNS5_1CILi1EEES8_S8_EEENS6_IJNS7_ILi192EEENS7_ILi128EEENS7_ILi64EEEEEELi64ENS_10bfloat16_tEfNS_4arch4Sm90ELb0ELb1ELb1ELb0ELb0ELb0ELb0ELb1ELb1ELb1ELb1ELb0EEENS1_21CollectiveEpilogueFwdINS6_IJSA_SC_SB_EEES9_SE_SG_Li384ELb0ELb1ELb1ELb0EEENS1_19SingleTileSchedulerILb0ELb1ELb1ELi192EEEEEEEEEvNT_6ParamsE)
        /*0080*/ 	.word	0x00000080


	//----- nvinfo : EIATTR_FRAME_SIZE
	.align		4
.L_43:
        /*0084*/ 	.byte	0x04, 0x11
        /*0086*/ 	.short	(.L_45 - .L_44)
	.align		4
.L_44:
        /*0088*/ 	.word	index@(_ZN7cutlass13device_kernelIN5flash11enable_sm90INS1_16FlashAttnFwdSm90INS1_25CollectiveMainloopFwdSm90ILi2EN4cute5tupleIJNS5_1CILi1EEES8_S8_EEENS6_IJNS7_ILi192EEENS7_ILi128EEENS7_ILi64EEEEEELi64ENS_10bfloat16_tEfNS_4arch4Sm90ELb0ELb1ELb1ELb0ELb0ELb0ELb0ELb1ELb1ELb1ELb1ELb0EEENS1_21CollectiveEpilogueFwdINS6_IJSA_SC_SB_EEES9_SE_SG_Li384ELb0ELb1ELb1ELb0EEENS1_19SingleTileSchedulerILb0ELb1ELb1ELi192EEEEEEEEEvNT_6ParamsE)
        /*008c*/ 	.word	0x00000000


	//----- nvinfo : EIATTR_REGCOUNT
	.align		4
.L_45:
        /*0090*/ 	.byte	0x04, 0x2f
        /*0092*/ 	.short	(.L_47 - .L_46)
	.align		4
.L_46:
        /*0094*/ 	.word	index@(_ZN7cutlass13device_kernelIN5flash11enable_sm90INS1_16FlashAttnFwdSm90INS1_25CollectiveMainloopFwdSm90ILi2EN4cute5tupleIJNS5_1CILi1EEES8_S8_EEENS6_IJNS7_ILi192EEESA_NS7_ILi64EEEEEELi64ENS_10bfloat16_tEfNS_4arch4Sm90ELb0ELb0ELb1ELb1ELb0ELb1ELb0ELb0ELb1ELb1ELb1ELb0EEENS1_21CollectiveEpilogueFwdINS6_IJSA_SB_SA_EEES9_SD_SF_Li384ELb1ELb1ELb1ELb0EEENS1_36VarlenDynamicPersistentTileSchedulerILi192ELi192ELi384ELi128ELb1ELb1ELb1ELb0ELb1ELb1EEEEEEEEEvNT_6ParamsE)
        /*0098*/ 	.word	0x00000080


	//----- nvinfo : EIATTR_FRAME_SIZE
	.align		4
.L_47:
        /*009c*/ 	.byte	0x04, 0x11
        /*009e*/ 	.short	(.L_49 - .L_48)
	.align		4
.L_48:
        /*00a0*/ 	.word	index@(_ZN7cutlass13device_kernelIN5flash11enable_sm90INS1_16FlashAttnFwdSm90INS1_25CollectiveMainloopFwdSm90ILi2EN4cute5tupleIJNS5_1CILi1EEES8_S8_EEENS6_IJNS7_ILi192EEESA_NS7_ILi64EEEEEELi64ENS_10bfloat16_tEfNS_4arch4Sm90ELb0ELb0ELb1ELb1ELb0ELb1ELb0ELb0ELb1ELb1ELb1ELb0EEENS1_21CollectiveEpilogueFwdINS6_IJSA_SB_SA_EEES9_SD_SF_Li384ELb1ELb1ELb1ELb0EEENS1_36VarlenDynamicPersistentTileSchedulerILi192ELi192ELi384ELi128ELb1ELb1ELb1ELb0ELb1ELb1EEEEEEEEEvNT_6ParamsE)
        /*00a4*/ 	.word	0x000000b0


	//----- nvinfo : EIATTR_REGCOUNT
	.align		4
.L_49:
        /*00a8*/ 	.byte	0x04, 0x2f
        /*00aa*/ 	.short	(.L_51 - .L_50)
	.align		4
.L_50:
        /*00ac*/ 	.word	index@(_ZN7cutlass13device_kernelIN5flash11enable_sm90INS1_16FlashAttnFwdSm90INS1_25CollectiveMainloopFwdSm90ILi2EN4cute5tupleIJNS5_1CILi1EEES8_S8_EEENS6_IJNS7_ILi192EEESA_NS7_ILi64EEEEEELi64ENS_10bfloat16_tEfNS_4arch4Sm90ELb0ELb0ELb1ELb1ELb0ELb0ELb0ELb0ELb1ELb1ELb1ELb0EEENS1_21CollectiveEpilogueFwdINS6_IJSA_SB_SA_EEES9_SD_SF_Li384ELb1ELb1ELb1ELb0EEENS1_36VarlenDynamicPersistentTileSchedulerILi192ELi192ELi384ELi128ELb1ELb1ELb1ELb0ELb1ELb1EEEEEEEEEvNT_6ParamsE)
        /*00b0*/ 	.word	0x00000080


	//----- nvinfo : EIATTR_FRAME_SIZE
	.align		4
.L_51:
        /*00b4*/ 	.byte	0x04, 0x11
        /*00b6*/ 	.short	(.L_53 - .L_52)
	.align		4
.L_52:
        /*00b8*/ 	.word	index@(_ZN7cutlass13device_kernelIN5flash11enable_sm90INS1_16FlashAttnFwdSm90INS1_25CollectiveMainloopFwdSm90ILi2EN4cute5tupleIJNS5_1CILi1EEES8_S8_EEENS6_IJNS7_ILi192EEESA_NS7_ILi64EEEEEELi64ENS_10bfloat16_tEfNS_4arch4Sm90ELb0ELb0ELb1ELb1ELb0ELb0ELb0ELb0ELb1ELb1ELb1ELb0EEENS1_21CollectiveEpilogueFwdINS6_IJSA_SB_SA_EEES9_SD_SF_Li384ELb1ELb1ELb1ELb0EEENS1_36VarlenDynamicPersistentTileSchedulerILi192ELi192ELi384ELi128ELb1ELb1ELb1ELb0ELb1ELb1EEEEEEEEEvNT_6ParamsE)
        /*00bc*/ 	.word	0x00000098


	//----- nvinfo : EIATTR_REGCOUNT
	.align		4
.L_53:
        /*00c0*/ 	.byte	0x04, 0x2f
        /*00c2*/ 	.short	(.L_55 - .L_54)
	.align		4
.L_54:
        /*00c4*/ 	.word	index@(_ZN7cutlass13device_kernelIN5flash11enable_sm90INS1_16FlashAttnFwdSm90INS1_25CollectiveMainloopFwdSm90ILi2EN4cute5tupleIJNS5_1CILi1EEES8_S8_EEENS6_IJNS7_ILi192EEESA_NS7_ILi64EEEEEELi64ENS_10bfloat16_tEfNS_4arch4Sm90ELb0ELb0ELb1ELb0ELb0ELb0ELb0ELb0ELb1ELb1ELb1ELb0EEENS1_21CollectiveEpilogueFwdINS6_IJSA_SB_SA_EEES9_SD_SF_Li384ELb0ELb1ELb1ELb0EEENS1_19SingleTileSchedulerILb0ELb1ELb1ELi192EEEEEEEEEvNT_6ParamsE)
        /*00c8*/ 	.word	0x00000080


	//----- nvinfo : EIATTR_FRAME_SIZE
	.align		4
.L_55:
        /*00cc*/ 	.byte	0x04, 0x11
        /*00ce*/ 	.short	(.L_57 - .L_56)
	.align		4
.L_56:
        /*00d0*/ 	.word	index@(_ZN7cutlass13device_kernelIN5flash11enable_sm90INS1_16FlashAttnFwdSm90INS1_25CollectiveMainloopFwdSm90ILi2EN4cute5tupleIJNS5_1CILi1EEES8_S8_EEENS6_IJNS7_ILi192EEESA_NS7_ILi64EEEEEELi64ENS_10bfloat16_tEfNS_4arch4Sm90ELb0ELb0ELb1ELb0ELb0ELb0ELb0ELb0ELb1ELb1ELb1ELb0EEENS1_21CollectiveEpilogueFwdINS6_IJSA_SB_SA_EEES9_SD_SF_Li384ELb0ELb1ELb1ELb0EEENS1_19SingleTileSchedulerILb0ELb1ELb1ELi192EEEEEEEEEvNT_6ParamsE)
        /*00d4*/ 	.word	0x00000018


	//----- nvinfo : EIATTR_MIN_STACK_SIZE
	.align		4
.L_57:
        /*00d8*/ 	.byte	0x04, 0x12
        /*00da*/ 	.short	(.L_59 - .L_58)
	.align		4
.L_58:
        /*00dc*/ 	.word	index@(_ZN7cutlass13device_kernelIN5flash11enable_sm90INS1_16FlashAttnFwdSm90INS1_25CollectiveMainloopFwdSm90ILi2EN4cute5tupleIJNS5_1CILi1EEES8_S8_EEENS6_IJNS7_ILi192EEESA_NS7_ILi64EEEEEELi64ENS_10bfloat16_tEfNS_4arch4Sm90ELb0ELb0ELb1ELb0ELb0ELb0ELb0ELb0ELb1ELb1ELb1ELb0EEENS1_21CollectiveEpilogueFwdINS6_IJSA_SB_SA_EEES9_SD_SF_Li384ELb0ELb1ELb1ELb0EEENS1_19SingleTileSchedulerILb0ELb1ELb1ELi192EEEEEEEEEvNT_6ParamsE)
        /*00e0*/ 	.word	0x00000018


	//----- nvinfo : EIATTR_MIN_STACK_SIZE
	.align		4
.L_59:
        /*00e4*/ 	.byte	0x04, 0x12
        /*00e6*/ 	.short	(.L_61 - .L_60)
	.align		4
.L_60:
        /*00e8*/ 	.word	index@(_ZN7cutlass13device_kernelIN5flash11enable_sm90INS1_16FlashAttnFwdSm90INS1_25CollectiveMainloopFwdSm90ILi2EN4cute5tupleIJNS5_1CILi1EEES8_S8_EEENS6_IJNS7_ILi192EEESA_NS7_ILi64EEEEEELi64ENS_10bfloat16_tEfNS_4arch4Sm90ELb0ELb0ELb1ELb1ELb0ELb0ELb0ELb0ELb1ELb1ELb1ELb0EEENS1_21CollectiveEpilogueFwdINS6_IJSA_SB_SA_EEES9_SD_SF_Li384ELb1ELb1ELb1ELb0EEENS1_36VarlenDynamicPersistentTileSchedulerILi192ELi192ELi384ELi128ELb1ELb1ELb1ELb0ELb1ELb1EEEEEEEEEvNT_6ParamsE)
        /*00ec*/ 	.word	0x00000098


	//----- nvinfo : EIATTR_MIN_STACK_SIZE
	.align		4
.L_61:
        /*00f0*/ 	.byte	0x04, 0x12
        /*00f2*/ 	.short	(.L_63 - .L_62)
	.align		4
.L_62:
        /*00f4*/ 	.word	index@(_ZN7cutlass13device_kernelIN5flash11enable_sm90INS1_16FlashAttnFwdSm90INS1_25CollectiveMainloopFwdSm90ILi2EN4cute5tupleIJNS5_1CILi1EEES8_S8_EEENS6_IJNS7_ILi192EEESA_NS7_ILi64EEEEEELi64ENS_10bfloat16_tEfNS_4arch4Sm90ELb0ELb0ELb1ELb1ELb0ELb1ELb0ELb0ELb1ELb1ELb1ELb0EEENS1_21CollectiveEpilogueFwdINS6_IJSA_SB_SA_EEES9_SD_SF_Li384ELb1ELb1ELb1ELb0EEENS1_36VarlenDynamicPersistentTileSchedulerILi192ELi192ELi384ELi128ELb1ELb1ELb1ELb0ELb1ELb1EEEEEEEEEvNT_6ParamsE)
        /*00f8*/ 	.word	0x000000b0


	//----- nvinfo : EIATTR_MIN_STACK_SIZE
	.align		4
.L_63:
        /*00fc*/ 	.byte	0x04, 0x12
        /*00fe*/ 	.short	(.L_65 - .L_64)
	.align		4
.L_64:
        /*0100*/ 	.word	index@(_ZN7cutlass13device_kernelIN5flash11enable_sm90INS1_16FlashAttnFwdSm90INS1_25CollectiveMainloopFwdSm90ILi2EN4cute5tupleIJNS5_1CILi1EEES8_S8_EEENS6_IJNS7_ILi192EEENS7_ILi128EEENS7_ILi64EEEEEELi64ENS_10bfloat16_tEfNS_4arch4Sm90ELb0ELb1ELb1ELb0ELb0ELb0ELb0ELb1ELb1ELb1ELb1ELb0EEENS1_21CollectiveEpilogueFwdINS6_IJSA_SC_SB_EEES9_SE_SG_Li384ELb0ELb1ELb1ELb0EEENS1_19SingleTileSchedulerILb0ELb1ELb1ELi192EEEEEEEEEvNT_6ParamsE)
        /*0104*/ 	.word	0x00000000


	//----- nvinfo : EIATTR_MIN_STACK_SIZE
	.align		4
.L_65:
        /*0108*/ 	.byte	0x04, 0x12
        /*010a*/ 	.short	(.L_67 - .L_66)
	.align		4
.L_66:
        /*010c*/ 	.word	index@(_ZN7cutlass13device_kernelIN5flash11enable_sm90INS1_16FlashAttnFwdSm90INS1_25CollectiveMainloopFwdSm90ILi2EN4cute5tupleIJNS5_1CILi1EEES8_S8_EEENS6_IJNS7_ILi192EEENS7_ILi128EEENS7_ILi64EEEEEELi64ENS_10bfloat16_tEfNS_4arch4Sm90ELb0ELb1ELb1ELb1ELb0ELb0ELb0ELb1ELb1ELb1ELb1ELb0EEENS1_21CollectiveEpilogueFwdINS6_IJSA_SC_SB_EEES9_SE_SG_Li384ELb1ELb1ELb1ELb0EEENS1_36VarlenDynamicPersistentTileSchedulerILi192ELi128ELi384ELi128ELb1ELb1ELb1ELb1ELb0ELb1EEEEEEEEEvNT_6ParamsE)
        /*0110*/ 	.word	0x00000048


	//----- nvinfo : EIATTR_MIN_STACK_SIZE
	.align		4
.L_67:
        /*0114*/ 	.byte	0x04, 0x12
        /*0116*/ 	.short	(.L_69 - .L_68)
	.align		4
.L_68:
        /*0118*/ 	.word	index@(_ZN7cutlass13device_kernelIN5flash11enable_sm90INS1_16FlashAttnFwdSm90INS1_25CollectiveMainloopFwdSm90ILi2EN4cute5tupleIJNS5_1CILi1EEES8_S8_EEENS6_IJNS7_ILi192EEENS7_ILi128EEENS7_ILi64EEEEEELi64ENS_10bfloat16_tEfNS_4arch4Sm90ELb0ELb1ELb1ELb1ELb0ELb1ELb0ELb1ELb1ELb1ELb1ELb0EEENS1_21CollectiveEpilogueFwdINS6_IJSA_SC_SB_EEES9_SE_SG_Li384ELb1ELb1ELb1ELb0EEENS1_36VarlenDynamicPersistentTileSchedulerILi192ELi128ELi384ELi128ELb1ELb1ELb1ELb1ELb0ELb1EEEEEEEEEvNT_6ParamsE)
        /*011c*/ 	.word	0x00000088


	//----- nvinfo : EIATTR_MIN_STACK_SIZE
	.align		4
.L_69:
        /*0120*/ 	.byte	0x04, 0x12
        /*0122*/ 	.short	(.L_71 - .L_70)
	.align		4
.L_70:
        /*0124*/ 	.word	index@(_ZN7cutlass13device_kernelIN5flash11enable_sm90INS1_16FlashAttnFwdSm90INS1_25CollectiveMainloopFwdSm90ILi2EN4cute5tupleIJNS5_1CILi1EEES8_S8_EEENS6_IJNS7_ILi192EEENS7_ILi128EEENS7_ILi64EEEEEELi64ENS_10bfloat16_tEfNS_4arch4Sm90ELb1ELb0ELb1ELb0ELb0ELb0ELb0ELb1ELb1ELb1ELb1ELb0EEENS1_21CollectiveEpilogueFwdINS6_IJSA_SC_SB_EEES9_SE_SG_Li384ELb0ELb1ELb1ELb0EEENS1_19SingleTileSchedulerILb0ELb1ELb1ELi192EEEEEEEEEvNT_6ParamsE)
        /*0128*/ 	.word	0x00000000


	//----- nvinfo : EIATTR_MIN_STACK_SIZE
	.align		4
.L_71:
        /*012c*/ 	.byte	0x04, 0x12
        /*012e*/ 	.short	(.L_73 - .L_72)
	.align		4
.L_72:
        /*0130*/ 	.word	index@(_ZN7cutlass13device_kernelIN5flash11enable_sm90INS1_16FlashAttnFwdSm90INS1_25CollectiveMainloopFwdSm90ILi2EN4cute5tupleIJNS5_1CILi1EEES8_S8_EEENS6_IJNS7_ILi192EEENS7_ILi128EEENS7_ILi64EEEEEELi64ENS_10bfloat16_tEfNS_4arch4Sm90ELb1ELb0ELb1ELb1ELb0ELb0ELb0ELb1ELb1ELb1ELb1ELb0EEENS1_21CollectiveEpilogueFwdINS6_IJSA_SC_SB_EEES9_SE_SG_Li384ELb1ELb1ELb1ELb0EEENS1_36VarlenDynamicPersistentTileSchedulerILi192ELi128ELi384ELi128ELb1ELb1ELb1ELb1ELb1ELb1EEEEEEEEEvNT_6ParamsE)
        /*0134*/ 	.word	0x00000050


	//----- nvinfo : EIATTR_MIN_STACK_SIZE
	.align		4
.L_73:
        /*0138*/ 	.byte	0x04, 0x12
        /*013a*/ 	.short	(.L_75 - .L_74)
	.align		4
.L_74:
        /*013c*/ 	.word	index@(_ZN7cutlass13device_kernelIN5flash11enable_sm90INS1_16FlashAttnFwdSm90INS1_25CollectiveMainloopFwdSm90ILi2EN4cute5tupleIJNS5_1CILi1EEES8_S8_EEENS6_IJNS7_ILi192EEENS7_ILi128EEENS7_ILi64EEEEEELi64ENS_10bfloat16_tEfNS_4arch4Sm90ELb1ELb0ELb1ELb1ELb0ELb1ELb0ELb1ELb1ELb1ELb1ELb0EEENS1_21CollectiveEpilogueFwdINS6_IJSA_SC_SB_EEES9_SE_SG_Li384ELb1ELb1ELb1ELb0EEENS1_36VarlenDynamicPersistentTileSchedulerILi192ELi128ELi384ELi128ELb1ELb1ELb1ELb1ELb1ELb1EEEEEEEEEvNT_6ParamsE)
        /*0140*/ 	.word	0x00000070
.L_75:


//--------------------- .nv.compat                --------------------------
	.section	.nv.compat,"",@"SHT_CUDA_COMPAT_INFO"
	.align	4
        /*0000*/ 	.byte	0x02, 0x09, 0x01, 0x00, 0x02, 0x02, 0x04, 0x00, 0x02, 0x05, 0x05, 0x00, 0x03, 0x07, 0x01, 0x01
        /*0010*/ 	.byte	0x02, 0x03, 0x01, 0x00, 0x02, 0x06, 0x01, 0x00, 0x04, 0x0b, 0x08, 0x00, 0x00, 0x00, 0x00, 0x00
        /*0020*/ 	.byte	0x00, 0x00, 0x00, 0x00


//--------------------- .nv.info._ZN7cutlass13device_kernelIN5flash11enable_sm90INS1_16FlashAttnFwdSm90INS1_25CollectiveMainloopFwdSm90ILi2EN4cute5tupleIJNS5_1CILi1EEES8_S8_EEENS6_IJNS7_ILi192EEESA_NS7_ILi64EEEEEELi64ENS_10bfloat16_tEfNS_4arch4Sm90ELb0ELb0ELb1ELb0ELb0ELb0ELb0ELb0ELb1ELb1ELb1ELb0EEENS1_21CollectiveEpilogueFwdINS6_IJSA_SB_SA_EEES9_SD_SF_Li384ELb0ELb1ELb1ELb0EEENS1_19SingleTileSchedulerILb0ELb1ELb1ELi192EEEEEEEEEvNT_6ParamsE --------------------------
	.section	.nv.info._ZN7cutlass13device_kernelIN5flash11enable_sm90INS1_16FlashAttnFwdSm90INS1_25CollectiveMainloopFwdSm90ILi2EN4cute5tupleIJNS5_1CILi1EEES8_S8_EEENS6_IJNS7_ILi192EEESA_NS7_ILi64EEEEEELi64ENS_10bfloat16_tEfNS_4arch4Sm90ELb0ELb0ELb1ELb0ELb0ELb0ELb0ELb0ELb1ELb1ELb1ELb0EEENS1_21CollectiveEpilogueFwdINS6_IJSA_SB_SA_EEES9_SD_SF_Li384ELb0ELb1ELb1ELb0EEENS1_19SingleTileSchedulerILb0ELb1ELb1ELi192EEEEEEEEEvNT_6ParamsE,"",@"SHT_CUDA_INFO"
	.sectionflags	@""
	.align	4


	//----- nvinfo : EIATTR_CUDA_API_VERSION
	.align		4
        /*0000*/ 	.byte	0x04, 0x37
        /*0002*/ 	.short	(.L_77 - .L_76)
.L_76:
        /*0004*/ 	.word	0x00000082


	//----- nvinfo : EIATTR_KPARAM_INFO
	.align		4
.L_77:
        /*0008*/ 	.byte	0x04, 0x17
        /*000a*/ 	.short	(.L_79 - .L_78)
.L_78:
        /*000c*/ 	.word	0x00000000
        /*0010*/ 	.short	0x0000
        /*0012*/ 	.short	0x0070
        /*0014*/ 	.byte	0x00, 0xf0, 0x01, 0x28


	//----- nvinfo : EIATTR_SPARSE_MMA_MASK
	.align		4
.L_79:
        /*0018*/ 	.byte	0x03, 0x50
        /*001a*/ 	.short	0x0000


	//----- nvinfo : EIATTR_MAXREG_COUNT
	.align		4
        /*001c*/ 	.byte	0x03, 0x1b
        /*001e*/ 	.short	0x0080


	//----- nvinfo : EIATTR_NUM_BARRIERS
	.align		4
        /*0020*/ 	.byte	0x02, 0x4c
        /*0022*/ 	.byte	0x10
	.zero		1


	//----- nvinfo : EIATTR_EXTERNS
	.align		4
        /*0024*/ 	.byte	0x04, 0x0f
        /*0026*/ 	.short	(.L_81 - .L_80)


	//   ....[0]....
	.align		4
.L_80:
        /*0028*/ 	.word	index@(__assertfail)


	//----- nvinfo : EIATTR_ANNOTATIONS
	.align		4
.L_81:
        /*002c*/ 	.byte	0x04, 0x55
        /*002e*/ 	.short	(.L_83 - .L_82)


	//   ....[0]....
.L_82:
        /*0030*/ 	.word	0x00000001
        /*0034*/ 	.byte	0xb0, 0x0a, 0x00, 0x00, 0x01, 0x00, 0x00, 0x00, 0x00, 0x0e, 0x00, 0x00, 0x01, 0x00, 0x00, 0x00
        /*0044*/ 	.byte	0xc0, 0x0f, 0x00, 0x00, 0x01, 0x00, 0x00, 0x00, 0x30, 0x12, 0x00, 0x00, 0x01, 0x00, 0x00, 0x00
        /*0054*/ 	.byte	0xa0, 0x12, 0x00, 0x00, 0x01, 0x00, 0x00, 0x00, 0x30, 0x13, 0x00, 0x00, 0x01, 0x00, 0x00, 0x00
        /*0064*/ 	.byte	0x30, 0x14, 0x00, 0x00, 0x01, 0x00, 0x00, 0x00, 0x10, 0x4d, 0x00, 0x00, 0x01, 0x00, 0x00, 0x00
        /*0074*/ 	.byte	0x40, 0x4e, 0x00, 0x00, 0x01, 0x00, 0x00, 0x00, 0xc0, 0x50, 0x00, 0x00, 0x01, 0x00, 0x00, 0x00
        /*0084*/ 	.byte	0x20, 0x63, 0x00, 0x00, 0x01, 0x00, 0x00, 0x00, 0x00, 0x86, 0x00, 0x00, 0x01, 0x00, 0x00, 0x00
        /*0094*/ 	.byte	0xa0, 0x8f, 0x00, 0x00, 0x01, 0x00, 0x00, 0x00, 0x40, 0x9f, 0x00, 0x00


	//----- nvinfo : EIATTR_MERCURY_ISA_VERSION
	.align		4
.L_83:
        /*00a0*/ 	.byte	0x03, 0x5f
        /*00a2*/ 	.short	0x0101


	//----- nvinfo : EIATTR_INT_WARP_WIDE_INSTR_OFFSETS
	.align		4
        /*00a4*/ 	.byte	0x04, 0x31
        /*00a6*/ 	.short	(.L_85 - .L_84)


	//   ....[0]....
.L_84:
        /*00a8*/ 	.word	0x00000120


	//   ....[1]....
        /*00ac*/ 	.word	0x000001c0


	//   ....[2]....
        /*00b0*/ 	.word	0x00000230


	//----- nvinfo : EIATTR_COOP_GROUP_MASK_REGIDS
	.align		4
.L_85:
        /*00b4*/ 	.byte	0x04, 0x29
        /*00b6*/ 	.short	(.L_87 - .L_86)


	//   ....[0]....
.L_86:
        /*00b8*/ 	.word	0xffffffff


	//   ....[1]....
        /*00bc*/ 	.word	0xffffffff


	//   ....[2]....
        /*00c0*/ 	.word	0xffffffff


	//   ....[3]....
        /*00c4*/ 	.word	0xffffffff


	//   ....[4]....
        /*00c8*/ 	.word	0xffffffff


	//   ....[5]....
        /*00cc*/ 	.word	0xffffffff


	//   ....[6]....
        /*00d0*/ 	.word	0xffffffff


	//   ....[7]....
        /*00d4*/ 	.word	0xffffffff


	//   ....[8]....
        /*00d8*/ 	.word	0xffffffff


	//   ....[9]....
        /*00dc*/ 	.word	0xffffffff


	//   ....[10]....
        /*00e0*/ 	.word	0xffffffff


	//   ....[11]....
        /*00e4*/ 	.word	0xffffffff


	//   ....[12]....
        /*00e8*/ 	.word	0xffffffff


	//   ....[13]....
        /*00ec*/ 	.word	0xffffffff


	//   ....[14]....
        /*00f0*/ 	.word	0xffffffff


	//   ....[15]....
        /*00f4*/ 	.word	0xffffffff


	//   ....[16]....
        /*00f8*/ 	.word	0xffffffff


	//   ....[17]....
        /*00fc*/ 	.word	0xffffffff


	//   ....[18]....
        /*0100*/ 	.word	0xffffffff


	//   ....[19]....
        /*0104*/ 	.word	0xffffffff


	//   ....[20]....
        /*0108*/ 	.word	0xffffffff


	//   ....[21]....
        /*010c*/ 	.word	0xffffffff


	//   ....[22]....
        /*0110*/ 	.word	0xffffffff


	//   ....[23]....
        /*0114*/ 	.word	0xffffffff


	//   ....[24]....
        /*0118*/ 	.word	0xffffffff


	//   ....[25]....
        /*011c*/ 	.word	0xffffffff


	//   ....[26]....
        /*0120*/ 	.word	0xffffffff


	//   ....[27]....
        /*0124*/ 	.word	0xffffffff


	//   ....[28]....
        /*0128*/ 	.word	0xffffffff


	//   ....[29]....
        /*012c*/ 	.word	0xffffffff


	//   ....[30]....
        /*0130*/ 	.word	0xffffffff


	//   ....[31]....
        /*0134*/ 	.word	0xffffffff


	//   ....[32]....
        /*0138*/ 	.word	0xffffffff


	//   ....[33]....
        /*013c*/ 	.word	0xffffffff


	//   ....[34]....
        /*0140*/ 	.word	0xffffffff


	//   ....[35]....
        /*0144*/ 	.word	0xffffffff


	//   ....[36]....
        /*0148*/ 	.word	0xffffffff


	//   ....[37]....
        /*014c*/ 	.word	0xffffffff


	//   ....[38]....
        /*0150*/ 	.word	0xffffffff


	//   ....[39]....
        /*0154*/ 	.word	0xffffffff


	//   ....[40]....
        /*0158*/ 	.word	0xffffffff


	//   ....[41]....
        /*015c*/ 	.word	0xffffffff


	//   ....[42]....
        /*0160*/ 	.word	0xffffffff


	//   ....[43]....
        /*0164*/ 	.word	0xffffffff


	//   ....[44]....
        /*0168*/ 	.word	0xffffffff


	//   ....[45]....
        /*016c*/ 	.word	0xffffffff


	//   ....[46]....
        /*0170*/ 	.word	0xffffffff


	//   ....[47]....
        /*0174*/ 	.word	0xffffffff


	//   ....[48]....
        /*0178*/ 	.word	0xffffffff


	//   ....[49]....
        /*017c*/ 	.word	0xffffffff


	//   ....[50]....
        /*0180*/ 	.word	0xffffffff


	//   ....[51]....
        /*0184*/ 	.word	0xffffffff


	//   ....[52]....
        /*0188*/ 	.word	0xffffffff


	//   ....[53]....
        /*018c*/ 	.word	0xffffffff


	//   ....[54]....
        /*0190*/ 	.word	0xffffffff


	//   ....[55]....
        /*0194*/ 	.word	0xffffffff


	//   ....[56]....
        /*0198*/ 	.word	0xffffffff


	//   ....[57]....
        /*019c*/ 	.word	0x0500000f


	//   ....[58]....
        /*01a0*/ 	.word	0x0500000f


	//   ....[59]....
        /*01a4*/ 	.word	0x0500000f


	//   ....[60]....
        /*01a8*/ 	.word	0x0500000f


	//   ....[61]....
        /*01ac*/ 	.word	0x0500000f


	//   ....[62]....
        /*01b0*/ 	.word	0x0500000f


	//   ....[63]....
        /*01b4*/ 	.word	0x0500000f


	//   ....[64]....
        /*01b8*/ 	.word	0x0500000f


	//   ....[65]....
        /*01bc*/ 	.word	0x0500000f


	//   ....[66]....
        /*01c0*/ 	.word	0x0500000f


	//   ....[67]....
        /*01c4*/ 	.word	0x0500000f


	//   ....[68]....
        /*01c8*/ 	.word	0x0500000f


	//   ....[69]....
        /*01cc*/ 	.word	0x0500000f


	//   ....[70]....
        /*01d0*/ 	.word	0x0500000f


	//   ....[71]....
        /*01d4*/ 	.word	0x0500000f


	//   ....[72]....
        /*01d8*/ 	.word	0x0500000f


	//   ....[73]....
        /*01dc*/ 	.word	0x0500000f


	//   ....[74]....
        /*01e0*/ 	.word	0x0500000f


	//   ....[75]....
        /*01e4*/ 	.word	0x0500000f


	//   ....[76]....
        /*01e8*/ 	.word	0x0500000f


	//   ....[77]....
        /*01ec*/ 	.word	0x0500000f


	//   ....[78]....
        /*01f0*/ 	.word	0x0500000f


	//   ....[79]....
        /*01f4*/ 	.word	0x0500000f


	//   ....[80]....
        /*01f8*/ 	.word	0x0500000f


	//   ....[81]....
        /*01fc*/ 	.word	0x0500000f


	//   ....[82]....
        /*0200*/ 	.word	0x0500000f


	//----- nvinfo : EIATTR_COOP_GROUP_INSTR_OFFSETS
	.align		4
.L_87:
        /*0204*/ 	.byte	0x04, 0x28
        /*0206*/ 	.short	(.L_89 - .L_88)


	//   ....[0]....
.L_88:
        /*0208*/ 	.word	0x00000060


	//   ....[1]....
        /*020c*/ 	.word	0x00000130


	//   ....[2]....
        /*0210*/ 	.word	0x000001e0


	//   ....[3]....
        /*0214*/ 	.word	0x000003a0


	//   ....[4]....
        /*0218*/ 	.word	0x00000500


	//   ....[5]....
        /*021c*/ 	.word	0x00000620


	//   ....[6]....
        /*0220*/ 	.word	0x00000780


	//   ....[7]....
        /*0224*/ 	.word	0x00000f80


	//   ....[8]....
        /*0228*/ 	.word	0x00002d50


	//   ....[9]....
        /*022c*/ 	.word	0x00002e40


	//   ....[10]....
        /*0230*/ 	.word	0x000032e0


	//   ....[11]....
        /*0234*/ 	.word	0x00003340


	//   ....[12]....
        /*0238*/ 	.word	0x00004ba0


	//   ....[13]....
        /*023c*/ 	.word	0x00006890


	//   ....[14]....
        /*0240*/ 	.word	0x000068a0


	//   ....[15]....
        /*0244*/ 	.word	0x00006950


	//   ....[16]....
        /*0248*/ 	.word	0x00006980


	//   ....[17]....
        /*024c*/ 	.word	0x00008530


	//   ....[18]....
        /*0250*/ 	.word	0x00008670


	//   ....[19]....
        /*0254*/ 	.word	0x00008730


	//   ....[20]....
        /*0258*/ 	.word	0x000087a0


	//   ....[21]....
        /*025c*/ 	.word	0x00008810


	//   ....[22]....
        /*0260*/ 	.word	0x00009700


	//   ....[23]....
        /*0264*/ 	.word	0x00009710


	//   ....[24]....
        /*0268*/ 	.word	0x00009720


	//   ....[25]....
        /*026c*/ 	.word	0x00009730


	//   ....[26]....
        /*0270*/ 	.word	0x00009810


	//   ....[27]....
        /*0274*/ 	.word	0x00009820


	//   ....[28]....
        /*0278*/ 	.word	0x00009b50


	//   ....[29]....
        /*027c*/ 	.word	0x00009b60


	//   ....[30]....
        /*0280*/ 	.word	0x0000a270


	//   ....[31]....
        /*0284*/ 	.word	0x0000ac20


	//   ....[32]....
        /*0288*/ 	.word	0x0000b600


	//   ....[33]....
        /*028c*/ 	.word	0x0000b610


	//   ....[34]....
        /*0290*/ 	.word	0x0000b620


	//   ....[35]....
        /*0294*/ 	.word	0x0000b640


	//   ....[36]....
        /*0298*/ 	.word	0x0000b6b0


	//   ....[37]....
        /*029c*/ 	.word	0x0000b710


	//   ....[38]....
        /*02a0*/ 	.word	0x0000b780


	//   ....[39]....
        /*02a4*/ 	.word	0x0000b7b0


	//   ....[40]....
        /*02a8*/ 	.word	0x0000b800


	//   ....[41]....
        /*02ac*/ 	.word	0x0000b810


	//   ....[42]....
        /*02b0*/ 	.word	0x0000b880


	//   ....[43]....
        /*02b4*/ 	.word	0x0000b8b0


	//   ....[44]....
        /*02b8*/ 	.word	0x0000b900


	//   ....[45]....
        /*02bc*/ 	.word	0x0000b910


	//   ....[46]....
        /*02c0*/ 	.word	0x0000b920


	//   ....[47]....
        /*02c4*/ 	.word	0x0000b990


	//   ....[48]....
        /*02c8*/ 	.word	0x0000b9c0


	//   ....[49]....
        /*02cc*/ 	.word	0x0000ba10


	//   ....[50]....
        /*02d0*/ 	.word	0x0000ba30


	//   ....[51]....
        /*02d4*/ 	.word	0x0000ba50


	//   ....[52]....
        /*02d8*/ 	.word	0x0000ba70


	//   ....[53]....
        /*02dc*/ 	.word	0x0000ba90


	//   ....[54]....
        /*02e0*/ 	.word	0x0000bae0


	//   ....[55]....
        /*02e4*/ 	.word	0x0000bb70


	//   ....[56]....
        /*02e8*/ 	.word	0x0000d400


	//   ....[57]....
        /*02ec*/ 	.word	0x0000d870


	//   ....[58]....
        /*02f0*/ 	.word	0x0000d9e0


	//   ....[59]....
        /*02f4*/ 	.word	0x0000da30


	//   ....[60]....
        /*02f8*/ 	.word	0x0000db50


	//   ....[61]....
        /*02fc*/ 	.word	0x0000dba0


	//   ....[62]....
        /*0300*/ 	.word	0x0000dc20


	//   ....[63]....
        /*0304*/ 	.word	0x0000dcf0


	//   ....[64]....
        /*0308*/ 	.word	0x0000dd80


	//   ....[65]....
        /*030c*/ 	.word	0x0000de10


	//   ....[66]....
        /*0310*/ 	.word	0x0000dea0


	//   ....[67]....
        /*0314*/ 	.word	0x0000df60


	//   ....[68]....
        /*0318*/ 	.word	0x0000dff0


	//   ....[69]....
        /*031c*/ 	.word	0x0000e080


	//   ....[70]....
        /*0320*/ 	.word	0x0000e110


	//   ....[71]....
        /*0324*/ 	.word	0x0000e1d0


	//   ....[72]....
        /*0328*/ 	.word	0x0000e230


	//   ....[73]....
        /*032c*/ 	.word	0x0000e2f0


	//   ....[74]....
        /*0330*/ 	.word	0x0000e360


	//   ....[75]....
        /*0334*/ 	.word	0x0000e430


	//   ....[76]....
        /*0338*/ 	.word	0x0000e490


	//   ....[77]....
        /*033c*/ 	.word	0x0000e560


	//   ....[78]....
        /*0340*/ 	.word	0x0000e5d0


	//   ....[79]....
        /*0344*/ 	.word	0x0000e690


	//   ....[80]....
        /*0348*/ 	.word	0x0000e700


	//   ....[81]....
        /*034c*/ 	.word	0x0000e7b0


	//   ....[82]....
        /*0350*/ 	.word	0x0000ebb0


	//----- nvinfo : EIATTR_REG_RECONFIG
	.align		4
.L_89:
        /*0354*/ 	.byte	0x01, 0x54
	.zero		2


	//----- nvinfo : EIATTR_SYSCALL_OFFSETS
	.align		4
        /*0358*/ 	.byte	0x04, 0x46
        /*035a*/ 	.short	(.L_91 - .L_90)


	//   ....[0]....
.L_90:
        /*035c*/ 	.word	0x000010e0


	//   ....[1]....
        /*0360*/ 	.word	0x0000a8e0


	//   ....[2]....
        /*0364*/ 	.word	0x0000aa20


	//   ....[3]....
        /*0368*/ 	.word	0x0000ab10


	//   ....[4]....
        /*036c*/ 	.word	0x0000b180


	//----- nvinfo : EIATTR_MBARRIER_INSTR_OFFSETS
	.align		4
.L_91:
        /*0370*/ 	.byte	0x04, 0x39
        /*0372*/ 	.short	(.L_93 - .L_92)


	//   ....[0]....
.L_92:
        /*0374*/ 	.word	0x00000250
        /*0378*/ 	.word	0x000000ff
        /*037c*/ 	.word	0x00030800
        /*0380*/ 	.short	0x0100
        /*0382*/ 	.byte	0x08
	.zero		1


	//   ....[1]....
        /*0384*/ 	.word	0x00000260
        /*0388*/ 	.word	0x000000ff
        /*038c*/ 	.word	0x00030820
        /*0390*/ 	.short	0x0100
        /*0392*/ 	.byte	0x08
	.zero		1


	//   ....[2]....
        /*0394*/ 	.word	0x00000350
        /*0398*/ 	.word	0x000000ff
        /*039c*/ 	.word	0x00030830
        /*03a0*/ 	.short	0x0100
        /*03a2*/ 	.byte	0x08
	.zero		1


	//   ....[3]....
        /*03a4*/ 	.word	0x00000360
        /*03a8*/ 	.word	0x000000ff
        /*03ac*/ 	.word	0x00030840
        /*03b0*/ 	.short	0x0100
        /*03b2*/ 	.byte	0x08
	.zero		1


	//   ....[4]....
        /*03b4*/ 	.word	0x00000370
        /*03b8*/ 	.word	0x000000ff
        /*03bc*/ 	.word	0x00030838
        /*03c0*/ 	.short	0x0100
        /*03c2*/ 	.byte	0x08
	.zero		1


	//   ....[5]....
        /*03c4*/ 	.word	0x00000380
        /*03c8*/ 	.word	0x000000ff
        /*03cc*/ 	.word	0x00030848
        /*03d0*/ 	.short	0x0100
        /*03d2*/ 	.byte	0x08
	.zero		1


	//   ....[6]....
        /*03d4*/ 	.word	0x000004b0
        /*03d8*/ 	.word	0x000000ff
        /*03dc*/ 	.word	0x00030850
        /*03e0*/ 	.short	0x0100
        /*03e2*/ 	.byte	0x08
	.zero		1


	//   ....[7]....
        /*03e4*/ 	.word	0x000004c0
        /*03e8*/ 	.word	0x000000ff
        /*03ec*/ 	.word	0x00030860
        /*03f0*/ 	.short	0x0100
        /*03f2*/ 	.byte	0x08
	.zero		1


	//   ....[8]....
        /*03f4*/ 	.word	0x000004d0
        /*03f8*/ 	.word	0x000000ff
        /*03fc*/ 	.word	0x00030858
        /*0400*/ 	.short	0x0100
        /*0402*/ 	.byte	0x08
	.zero		1


	//   ....[9]....
        /*0404*/ 	.word	0x000004e0
        /*0408*/ 	.word	0x000000ff
        /*040c*/ 	.word	0x00030868
        /*0410*/ 	.short	0x0100
        /*0412*/ 	.byte	0x08
	.zero		1


	//   ....[10]....
        /*0414*/ 	.word	0x000005d0
        /*0418*/ 	.word	0x000000ff
        /*041c*/ 	.word	0x00030870
        /*0420*/ 	.short	0x0100
        /*0422*/ 	.byte	0x06
	.zero		1


	//   ....[11]....
        /*0424*/ 	.word	0x000005e0
        /*0428*/ 	.word	0x000000ff
        /*042c*/ 	.word	0x00030880
        /*0430*/ 	.short	0x0100
        /*0432*/ 	.byte	0x06
	.zero		1


	//   ....[12]....
        /*0434*/ 	.word	0x000005f0
        /*0438*/ 	.word	0x000000ff
        /*043c*/ 	.word	0x00030878
        /*0440*/ 	.short	0x0100
        /*0442*/ 	.byte	0x06
	.zero		1


	//   ....[13]....
        /*0444*/ 	.word	0x00000600
        /*0448*/ 	.word	0x000000ff
        /*044c*/ 	.word	0x00030888
        /*0450*/ 	.short	0x0100
        /*0452*/ 	.byte	0x06
	.zero		1


	//   ....[14]....
        /*0454*/ 	.word	0x00000730
        /*0458*/ 	.word	0x000000ff
        /*045c*/ 	.word	0x00030890
        /*0460*/ 	.short	0x0100
        /*0462*/ 	.byte	0x08
	.zero		1


	//   ....[15]....
        /*0464*/ 	.word	0x00000740
        /*0468*/ 	.word	0x000000ff
        /*046c*/ 	.word	0x000308a0
        /*0470*/ 	.short	0x0100
        /*0472*/ 	.byte	0x08
	.zero		1


	//   ....[16]....
        /*0474*/ 	.word	0x00000750
        /*0478*/ 	.word	0x000000ff
        /*047c*/ 	.word	0x00030898
        /*0480*/ 	.short	0x0100
        /*0482*/ 	.byte	0x08
	.zero		1


	//   ....[17]....
        /*0484*/ 	.word	0x00000760
        /*0488*/ 	.word	0x000000ff
        /*048c*/ 	.word	0x000308a8
        /*0490*/ 	.short	0x0100
        /*0492*/ 	.byte	0x08
	.zero		1


	//   ....[18]....
        /*0494*/ 	.word	0x00000890
        /*0498*/ 	.word	0x000000ff
        /*049c*/ 	.word	0x000308b0
        /*04a0*/ 	.short	0x0100
        /*04a2*/ 	.byte	0x08
	.zero		1


	//   ....[19]....
        /*04a4*/ 	.word	0x000008a0
        /*04a8*/ 	.word	0x000000ff
        /*04ac*/ 	.word	0x000308c0
        /*04b0*/ 	.short	0x0100
        /*04b2*/ 	.byte	0x08
	.zero		1


	//   ....[20]....
        /*04b4*/ 	.word	0x000008b0
        /*04b8*/ 	.word	0x000000ff
        /*04bc*/ 	.word	0x000308b8
        /*04c0*/ 	.short	0x0100
        /*04c2*/ 	.byte	0x08
	.zero		1


	//   ....[21]....
        /*04c4*/ 	.word	0x000008c0
        /*04c8*/ 	.word	0x000000ff
        /*04cc*/ 	.word	0x000308c8
        /*04d0*/ 	.short	0x0100
        /*04d2*/ 	.byte	0x08
	.zero		1


	//   ....[22]....
        /*04d4*/ 	.word	0x00001110
        /*04d8*/ 	.word	0x000000ff
        /*04dc*/ 	.word	0x00030800
        /*04e0*/ 	.short	0x010a
        /*04e2*/ 	.byte	0x24
	.zero		1


	//   ....[23]....
        /*04e4*/ 	.word	0x00001200
        /*04e8*/ 	.word	0x000000ff
        /*04ec*/ 	.word	0x00030830
        /*04f0*/ 	.short	0x010a
        /*04f2*/ 	.byte	0x24
	.zero		1


	//   ....[24]....
        /*04f4*/ 	.word	0x000012e0
        /*04f8*/ 	.word	0x000000ff
        /*04fc*/ 	.word	0x00030830
        /*0500*/ 	.short	0x010a
        /*0502*/ 	.byte	0x24
	.zero		1


	//   ....[25]....
        /*0504*/ 	.word	0x00003790
        /*0508*/ 	.word	0x00000003
        /*050c*/ 	.word	0x00000000
        /*0510*/ 	.short	0x0101
        /*0512*/ 	.byte	0x3f
	.zero		1


	//   ....[26]....
        /*0514*/ 	.word	0x00004de0
        /*0518*/ 	.word	0x0000000e
        /*051c*/ 	.word	0x00030830
        /*0520*/ 	.short	0x010a
        /*0522*/ 	.byte	0x3f
	.zero		1


	//   ....[27]....
        /*0524*/ 	.word	0x00004e20
        /*0528*/ 	.word	0x0000000e
        /*052c*/ 	.word	0x00030830
        /*0530*/ 	.short	0x010a
        /*0532*/ 	.byte	0x3f
	.zero		1


	//   ....[28]....
        /*0534*/ 	.word	0x00005060
        /*0538*/ 	.word	0x000000ff
        /*053c*/ 	.word	0x00030850
        /*0540*/ 	.short	0x010a
        /*0542*/ 	.byte	0x07
	.zero		1


	//   ....[29]....
        /*0544*/ 	.word	0x000050a0
        /*0548*/ 	.word	0x000000ff
        /*054c*/ 	.word	0x00030850
        /*0550*/ 	.short	0x010a
        /*0552*/ 	.byte	0x07
	.zero		1


	//   ....[30]....
        /*0554*/ 	.word	0x00007430
        /*0558*/ 	.word	0x00000063
        /*055c*/ 	.word	0x00000000
        /*0560*/ 	.short	0x0101
        /*0562*/ 	.byte	0x3f
	.zero		1


	//   ....[31]....
        /*0564*/ 	.word	0x000074e0
        /*0568*/ 	.word	0x0000000c
        /*056c*/ 	.word	0x00000000
        /*0570*/ 	.short	0x0101
        /*0572*/ 	.byte	0x3f
	.zero		1


	//   ....[32]....
        /*0574*/ 	.word	0x000085a0
        /*0578*/ 	.word	0x00000006
        /*057c*/ 	.word	0x00030850
        /*0580*/ 	.short	0x010a
        /*0582*/ 	.byte	0x3f
	.zero		1


	//   ....[33]....
        /*0584*/ 	.word	0x000085e0
        /*0588*/ 	.word	0x00000006
        /*058c*/ 	.word	0x00030850
        /*0590*/ 	.short	0x010a
        /*0592*/ 	.byte	0x3f
	.zero		1


	//   ....[34]....
        /*0594*/ 	.word	0x00008d80
        /*0598*/ 	.word	0x00000006
        /*059c*/ 	.word	0x00000000
        /*05a0*/ 	.short	0x0101
        /*05a2*/ 	.byte	0x3f
	.zero		1


	//   ....[35]....
        /*05a4*/ 	.word	0x000097d0
        /*05a8*/ 	.word	0x000000ff
        /*05ac*/ 	.word	0x00000000
        /*05b0*/ 	.short	0x0101
        /*05b2*/ 	.byte	0x04
	.zero		1


	//   ....[36]....
        /*05b4*/ 	.word	0x0000ae10
        /*05b8*/ 	.word	0x000000ff
        /*05bc*/ 	.word	0x00030840
        /*05c0*/ 	.short	0x010a
        /*05c2*/ 	.byte	0x26
	.zero		1


	//   ....[37]....
        /*05c4*/ 	.word	0x0000bc60
        /*05c8*/ 	.word	0x000000ff
        /*05cc*/ 	.word	0x00030800
        /*05d0*/ 	.short	0x0107
        /*05d2*/ 	.byte	0x26
	.zero		1


	//   ....[38]....
        /*05d4*/ 	.word	0x0000bca0
        /*05d8*/ 	.word	0x000000ff
        /*05dc*/ 	.word	0x00030800
        /*05e0*/ 	.short	0x0101
        /*05e2*/ 	.byte	0x26
	.zero		1


	//   ....[39]....
        /*05e4*/ 	.word	0x0000bcd0
        /*05e8*/ 	.word	0x000000ff
        /*05ec*/ 	.word	0x00030820
        /*05f0*/ 	.short	0x010a
        /*05f2*/ 	.byte	0x26
	.zero		1


	//   ....[40]....
        /*05f4*/ 	.word	0x0000c020
        /*05f8*/ 	.word	0x000000ff
        /*05fc*/ 	.word	0x00030848
        /*0600*/ 	.short	0x010a
        /*0602*/ 	.byte	0x26
	.zero		1


	//   ....[41]....
        /*0604*/ 	.word	0x0000c210
        /*0608*/ 	.word	0x000000ff
        /*060c*/ 	.word	0x00030860
        /*0610*/ 	.short	0x010a
        /*0612*/ 	.byte	0x26
	.zero		1


	//   ....[42]....
        /*0614*/ 	.word	0x0000c5f0
        /*0618*/ 	.word	0x000000ff
        /*061c*/ 	.word	0x00030840
        /*0620*/ 	.short	0x010a
        /*0622*/ 	.byte	0x26
	.zero		1


	//   ....[43]....
        /*0624*/ 	.word	0x0000c810
        /*0628*/ 	.word	0x000000ff
        /*062c*/ 	.word	0x00030868
        /*0630*/ 	.short	0x010a
        /*0632*/ 	.byte	0x26
	.zero		1


	//   ....[44]....
        /*0634*/ 	.word	0x0000cc30
        /*0638*/ 	.word	0x000000ff
        /*063c*/ 	.word	0x00030848
        /*0640*/ 	.short	0x010a
        /*0642*/ 	.byte	0x26
	.zero		1


	//   ....[45]....
        /*0644*/ 	.word	0x0000ce30
        /*0648*/ 	.word	0x000000ff
        /*064c*/ 	.word	0x00030860
        /*0650*/ 	.short	0x010a
        /*0652*/ 	.byte	0x26
	.zero		1


	//   ....[46]....
        /*0654*/ 	.word	0x0000d0d0
        /*0658*/ 	.word	0x00000003
        /*065c*/ 	.word	0x00030860
        /*0660*/ 	.short	0x010a
        /*0662*/ 	.byte	0x3f
	.zero		1


	//   ....[47]....
        /*0664*/ 	.word	0x0000d390
        /*0668*/ 	.word	0x00000007
        /*066c*/ 	.word	0x00030820
        /*0670*/ 	.short	0x010a
        /*0672*/ 	.byte	0x3f
	.zero		1


	//   ....[48]....
        /*0674*/ 	.word	0x0000d500
        /*0678*/ 	.word	0x00000005
        /*067c*/ 	.word	0x00000000
        /*0680*/ 	.short	0x010a
        /*0682*/ 	.byte	0x3f
	.zero		1


	//   ....[49]....
        /*0684*/ 	.word	0x0000d570
        /*0688*/ 	.word	0x00000003
        /*068c*/ 	.word	0x00000000
        /*0690*/ 	.short	0x010a
        /*0692*/ 	.byte	0x3f
	.zero		1


	//   ....[50]....
        /*0694*/ 	.word	0x0000d5d0
        /*0698*/ 	.word	0x00000005
        /*069c*/ 	.word	0x00000000
        /*06a0*/ 	.short	0x010a
        /*06a2*/ 	.byte	0x3f
	.zero		1


	//   ....[51]....
        /*06a4*/ 	.word	0x0000d600
        /*06a8*/ 	.word	0x00000003
        /*06ac*/ 	.word	0x00000000
        /*06b0*/ 	.short	0x010a
        /*06b2*/ 	.byte	0x3f
	.zero		1


	//   ....[52]....
        /*06b4*/ 	.word	0x0000d670
        /*06b8*/ 	.word	0x00000007
        /*06bc*/ 	.word	0x00030800
        /*06c0*/ 	.short	0x010a
        /*06c2*/ 	.byte	0x3f
	.zero		1


	//   ....[53]....
        /*06c4*/ 	.word	0x0000d6d0
        /*06c8*/ 	.word	0x00000009
        /*06cc*/ 	.word	0x00030830
        /*06d0*/ 	.short	0x010a
        /*06d2*/ 	.byte	0x3f
	.zero		1


	//   ....[54]....
        /*06d4*/ 	.word	0x0000d720
        /*06d8*/ 	.word	0x0000000e
        /*06dc*/ 	.word	0x00030830
        /*06e0*/ 	.short	0x010a
        /*06e2*/ 	.byte	0x3f
	.zero		1


	//   ....[55]....
        /*06e4*/ 	.word	0x0000d780
        /*06e8*/ 	.word	0x0000000d
        /*06ec*/ 	.word	0x00030850
        /*06f0*/ 	.short	0x010a
        /*06f2*/ 	.byte	0x3f
	.zero		1


	//   ....[56]....
        /*06f4*/ 	.word	0x0000d7d0
        /*06f8*/ 	.word	0x00000006
        /*06fc*/ 	.word	0x00030850
        /*0700*/ 	.short	0x010a
        /*0702*/ 	.byte	0x3f
	.zero		1


	//   ....[57]....
        /*0704*/ 	.word	0x0000d930
        /*0708*/ 	.word	0x00000003
        /*070c*/ 	.word	0x00030840
        /*0710*/ 	.short	0x010a
        /*0712*/ 	.byte	0x3f
	.zero		1


	//   ....[58]....
        /*0714*/ 	.word	0x0000e7f0
        /*0718*/ 	.word	0x00000003
        /*071c*/ 	.word	0x00030820
        /*0720*/ 	.short	0x010a
        /*0722*/ 	.byte	0x3f
	.zero		1


	//   ....[59]....
        /*0724*/ 	.word	0x0000e850
        /*0728*/ 	.word	0x00000003
        /*072c*/ 	.word	0x00030848
        /*0730*/ 	.short	0x010a
        /*0732*/ 	.byte	0x3f
	.zero		1


	//   ....[60]....
        /*0734*/ 	.word	0x0000e8b0
        /*0738*/ 	.word	0x00000003
        /*073c*/ 	.word	0x00030860
        /*0740*/ 	.short	0x010a
        /*0742*/ 	.byte	0x3f
	.zero		1


	//   ....[61]....
        /*0744*/ 	.word	0x0000e910
        /*0748*/ 	.word	0x00000003
        /*074c*/ 	.word	0x00030840
        /*0750*/ 	.short	0x010a
        /*0752*/ 	.byte	0x3f
	.zero		1


	//   ....[62]....
        /*0754*/ 	.word	0x0000e970
        /*0758*/ 	.word	0x00000003
        /*075c*/ 	.word	0x00030868
        /*0760*/ 	.short	0x010a
        /*0762*/ 	.byte	0x3f
	.zero		1


	//   ....[63]....
        /*0764*/ 	.word	0x0000e9d0
        /*0768*/ 	.word	0x00000002
        /*076c*/ 	.word	0x00030848
        /*0770*/ 	.short	0x010a
        /*0772*/ 	.byte	0x3f
	.zero		1


	//   ....[64]....
        /*0774*/ 	.word	0x0000ea30
        /*0778*/ 	.word	0x00000002
        /*077c*/ 	.word	0x00030860
        /*0780*/ 	.short	0x010a
        /*0782*/ 	.byte	0x3f
	.zero		1


	//   ....[65]....
        /*0784*/ 	.word	0x0000ea80
        /*0788*/ 	.word	0x00000003
        /*078c*/ 	.word	0x00030860
        /*0790*/ 	.short	0x010a
        /*0792*/ 	.byte	0x3f
	.zero		1


	//   ....[66]....
        /*0794*/ 	.word	0x0000ead0
        /*0798*/ 	.word	0x00000007
        /*079c*/ 	.word	0x00030820
        /*07a0*/ 	.short	0x010a
        /*07a2*/ 	.byte	0x3f
	.zero		1


	//   ....[67]....
        /*07a4*/ 	.word	0x0000ec70
        /*07a8*/ 	.word	0x00000005
        /*07ac*/ 	.word	0x00000000
        /*07b0*/ 	.short	0x010a
        /*07b2*/ 	.byte	0x3f
	.zero		1


	//   ....[68]....
        /*07b4*/ 	.word	0x0000ecc0
        /*07b8*/ 	.word	0x00000003
        /*07bc*/ 	.word	0x00000000
        /*07c0*/ 	.short	0x010a
        /*07c2*/ 	.byte	0x3f
	.zero		1


	//   ....[69]....
        /*07c4*/ 	.word	0x0000ed10
        /*07c8*/ 	.word	0x00000005
        /*07cc*/ 	.word	0x00000000
        /*07d0*/ 	.short	0x010a
        /*07d2*/ 	.byte	0x3f
	.zero		1


	//----- nvinfo : EIATTR_NUM_MBARRIERS
	.align		4
.L_93:
        /*07d4*/ 	.byte	0x03, 0x38
        /*07d6*/ 	.short	0x0016


	//----- nvinfo : EIATTR_EXIT_INSTR_OFFSETS
	.align		4
        /*07d8*/ 	.byte	0x04, 0x1c
        /*07da*/ 	.short	(.L_95 - .L_94)


	//   ....[0]....
.L_94:
        /*07dc*/ 	.word	0x0000d650


	//----- nvinfo : EIATTR_MAX_THREADS
	.align		4
.L_95:
        /*07e0*/ 	.byte	0x04, 0x05
        /*07e2*/ 	.short	(.L_97 - .L_96)
.L_96:
        /*07e4*/ 	.word	0x00000200
        /*07e8*/ 	.word	0x00000001
        /*07ec*/ 	.word	0x00000001


	//----- nvinfo : EIATTR_CRS_STACK_SIZE
	.align		4
.L_97:
        /*07f0*/ 	.byte	0x04, 0x1e
        /*07f2*/ 	.short	(.L_99 - .L_98)
.L_98:
        /*07f4*/ 	.word	0x00000000


	//----- nvinfo : EIATTR_CBANK_PARAM_SIZE
	.align		4
.L_99:
        /*07f8*/ 	.byte	0x03, 0x19
        /*07fa*/ 	.short	0x0a70


	//----- nvinfo : EIATTR_PARAM_CBANK
	.align		4
        /*07fc*/ 	.byte	0x04, 0x0a
        /*07fe*/ 	.short	(.L_101 - .L_100)
	.align		4
.L_100:
        /*0800*/ 	.word	index@(.nv.constant0._ZN7cutlass13device_kernelIN5flash11enable_sm90INS1_16FlashAttnFwdSm90INS1_25CollectiveMainloopFwdSm90ILi2EN4cute5tupleIJNS5_1CILi1EEES8_S8_EEENS6_IJNS7_ILi192EEESA_NS7_ILi64EEEEEELi64ENS_10bfloat16_tEfNS_4arch4Sm90ELb0ELb0ELb1ELb0ELb0ELb0ELb0ELb0ELb1ELb1ELb1ELb0EEENS1_21CollectiveEpilogueFwdINS6_IJSA_SB_SA_EEES9_SD_SF_Li384ELb0ELb1ELb1ELb0EEENS1_19SingleTileSchedulerILb0ELb1ELb1ELi192EEEEEEEEEvNT_6ParamsE)
        /*0804*/ 	.short	0x0210
        /*0806*/ 	.short	0x0a70


	//----- nvinfo : EIATTR_SW_WAR
	.align		4
.L_101:
        /*0808*/ 	.byte	0x04, 0x36
        /*080a*/ 	.short	(.L_103 - .L_102)
.L_102:
        /*080c*/ 	.word	0x00000008
.L_103:


//--------------------- .nv.info._ZN7cutlass13device_kernelIN5flash11enable_sm90INS1_16FlashAttnFwdSm90INS1_25CollectiveMainloopFwdSm90ILi2EN4cute5tupleIJNS5_1CILi1EEES8_S8_EEENS6_IJNS7_ILi192EEESA_NS7_ILi64EEEEEELi64ENS_10bfloat16_tEfNS_4arch4Sm90ELb0ELb0ELb1ELb1ELb0ELb0ELb0ELb0ELb1ELb1ELb1ELb0EEENS1_21CollectiveEpilogueFwdINS6_IJSA_SB_SA_EEES9_SD_SF_Li384ELb1ELb1ELb1ELb0EEENS1_36VarlenDynamicPersistentTileSchedulerILi192ELi192ELi384ELi128ELb1ELb1ELb1ELb0ELb1ELb1EEEEEEEEEvNT_6ParamsE --------------------------
	.section	.nv.info._ZN7cutlass13device_kernelIN5flash11enable_sm90INS1_16FlashAttnFwdSm90INS1_25CollectiveMainloopFwdSm90ILi2EN4cute5tupleIJNS5_1CILi1EEES8_S8_EEENS6_IJNS7_ILi192EEESA_NS7_ILi64EEEEEELi64ENS_10bfloat16_tEfNS_4arch4Sm90ELb0ELb0ELb1ELb1ELb0ELb0ELb0ELb0ELb1ELb1ELb1ELb0EEENS1_21CollectiveEpilogueFwdINS6_IJSA_SB_SA_EEES9_SD_SF_Li384ELb1ELb1ELb1ELb0EEENS1_36VarlenDynamicPersistentTileSchedulerILi192ELi192ELi384ELi128ELb1ELb1ELb1ELb0ELb1ELb1EEEEEEEEEvNT_6ParamsE,"",@"SHT_CUDA_INFO"
	.sectionflags	@""
	.align	4


	//----- nvinfo : EIATTR_CUDA_API_VERSION
	.align		4
        /*0000*/ 	.byte	0x04, 0x37
        /*0002*/ 	.short	(.L_105 - .L_104)
.L_104:
        /*0004*/ 	.word	0x00000082


	//----- nvinfo : EIATTR_KPARAM_INFO
	.align		4
.L_105:
        /*0008*/ 	.byte	0x04, 0x17
        /*000a*/ 	.short	(.L_107 - .L_106)
.L_106:
        /*000c*/ 	.word	0x00000000
        /*0010*/ 	.short	0x0000
        /*0012*/ 	.short	0x0070
        /*0014*/ 	.byte	0x00, 0xf0, 0x01, 0x2a


	//----- nvinfo : EIATTR_SPARSE_MMA_MASK
	.align		4
.L_107:
        /*0018*/ 	.byte	0x03, 0x50
        /*001a*/ 	.short	0x0000


	//----- nvinfo : EIATTR_MAXREG_COUNT
	.align		4
        /*001c*/ 	.byte	0x03, 0x1b
        /*001e*/ 	.short	0x0080


	//----- nvinfo : EIATTR_NUM_BARRIERS
	.align		4
        /*0020*/ 	.byte	0x02, 0x4c
        /*0022*/ 	.byte	0x10
	.zero		1


	//----- nvinfo : EIATTR_EXTERNS
	.align		4
        /*0024*/ 	.byte	0x04, 0x0f
        /*0026*/ 	.short	(.L_109 - .L_108)


	//   ....[0]....
	.align		4
.L_108:
        /*0028*/ 	.word	index@(__assertfail)


	//----- nvinfo : EIATTR_ANNOTATIONS
	.align		4
.L_109:
        /*002c*/ 	.byte	0x04, 0x55
        /*002e*/ 	.short	(.L_111 - .L_110)


	//   ....[0]....
.L_110:
        /*0030*/ 	.word	0x00000001
        /*0034*/ 	.byte	0x30, 0x09, 0x00, 0x00, 0x01, 0x00, 0x00, 0x00, 0x80, 0x0a, 0x00, 0x00, 0x01, 0x00, 0x00, 0x00
        /* <DEDUP_REMOVED lines=64> */
        /*0444*/ 	.byte	0xe0, 0x11, 0x01, 0x00, 0x01, 0x00, 0x00, 0x00, 0x50, 0x17, 0x01, 0x00


	//----- nvinfo : EIATTR_MERCURY_ISA_VERSION
	.align		4
.L_111:
        /*0450*/ 	.byte	0x03, 0x5f
        /*0452*/ 	.short	0x0101


	//----- nvinfo : EIATTR_UNUSED_LOAD_BYTE_OFFSET
	.align		4
        /*0454*/ 	.byte	0x04, 0x44
        /*0456*/ 	.short	(.L_113 - .L_112)


	//   ....[0]....
.L_112:
        /*0458*/ 	.word	0x00000a40
        /*045c*/ 	.word	0x0000fff0


	//   ....[1]....
        /*0460*/ 	.word	0x000095f0
        /*0464*/ 	.word	0x0000fff0


	//----- nvinfo : EIATTR_INT_WARP_WIDE_INSTR_OFFSETS
	.align		4
.L_113:
        /*0468*/ 	.byte	0x04, 0x31
        /*046a*/ 	.short	(.L_115 - .L_114)


	//   ....[0]....
.L_114:
        /*046c*/ 	.word	0x00000120


	//   ....[1]....
        /*0470*/ 	.word	0x000001c0


	//   ....[2]....
        /*0474*/ 	.word	0x00000230


	//   ....[3]....
        /*0478*/ 	.word	0x0000cf30


	//   ....[4]....
        /*047c*/ 	.word	0x0000cfc0


	//   ....[5]....
        /*0480*/ 	.word	0x00010040


	//   ....[6]....
        /*0484*/ 	.word	0x000100d0


	//----- nvinfo : EIATTR_COOP_GROUP_MASK_REGIDS
	.align		4
.L_115:
        /*0488*/ 	.byte	0x04, 0x29
        /*048a*/ 	.short	(.L_117 - .L_116)


	//   ....[0]....
.L_116:
        /*048c*/ 	.word	0xffffffff


	//   ....[1]....
        /*0490*/ 	.word	0xffffffff


	//   ....[2]....
        /*0494*/ 	.word	0xffffffff


	//   ....[3]....
        /*0498*/ 	.word	0xffffffff


	//   ....[4]....
        /*049c*/ 	.word	0xffffffff


	//   ....[5]....
        /*04a0*/ 	.word	0xffffffff


	//   ....[6]....
        /*04a4*/ 	.word	0xffffffff


	//   ....[7]....
        /*04a8*/ 	.word	0xffffffff


	//   ....[8]....
        /*04ac*/ 	.word	0xffffffff


	//   ....[9]....
        /*04b0*/ 	.word	0xffffffff


	//   ....[10]....
        /*04b4*/ 	.word	0xffffffff


	//   ....[11]....
        /*04b8*/ 	.word	0xffffffff


	//   ....[12]....
        /*04bc*/ 	.word	0xffffffff


	//   ....[13]....
        /*04c0*/ 	.word	0xffffffff


	//   ....[14]....
        /*04c4*/ 	.word	0xffffffff


	//   ....[15]....
        /*04c8*/ 	.word	0xffffffff


	//   ....[16]....
        /*04cc*/ 	.word	0xffffffff


	//   ....[17]....
        /*04d0*/ 	.word	0xffffffff


	//   ....[18]....
        /*04d4*/ 	.word	0xffffffff


	//   ....[19]....
        /*04d8*/ 	.word	0xffffffff


	//   ....[20]....
        /*04dc*/ 	.word	0xffffffff


	//   ....[21]....
        /*04e0*/ 	.word	0xffffffff


	//   ....[22]....
        /*04e4*/ 	.word	0xffffffff


	//   ....[23]....
        /*04e8*/ 	.word	0xffffffff


	//   ....[24]....
        /*04ec*/ 	.word	0xffffffff


	//   ....[25]....
        /*04f0*/ 	.word	0xffffffff


	//   ....[26]....
        /*04f4*/ 	.word	0xffffffff


	//   ....[27]....
        /*04f8*/ 	.word	0xffffffff


	//   ....[28]....
        /*04fc*/ 	.word	0xffffffff


	//   ....[29]....
        /*0500*/ 	.word	0xffffffff


	//   ....[30]....
        /*0504*/ 	.word	0xffffffff


	//   ....[31]....
        /*0508*/ 	.word	0xffffffff


	//   ....[32]....
        /*050c*/ 	.word	0xffffffff


	//   ....[33]....
        /*0510*/ 	.word	0xffffffff


	//   ....[34]....
        /*0514*/ 	.word	0xffffffff


	//   ....[35]....
        /*0518*/ 	.word	0xffffffff


	//   ....[36]....
        /*051c*/ 	.word	0xffffffff


	//   ....[37]....
        /*0520*/ 	.word	0xffffffff


	//   ....[38]....
        /*0524*/ 	.word	0xffffffff


	//   ....[39]....
        /*0528*/ 	.word	0xffffffff


	//   ....[40]....
        /*052c*/ 	.word	0xffffffff


	//   ....[41]....
        /*0530*/ 	.word	0xffffffff


	//   ....[42]....
        /*0534*/ 	.word	0xffffffff


	//   ....[43]....
        /*0538*/ 	.word	0xffffffff


	//   ....[44]....
        /*053c*/ 	.word	0xffffffff


	//   ....[45]....
        /*0540*/ 	.word	0xffffffff


	//   ....[46]....
        /*0544*/ 	.word	0xffffffff


	//   ....[47]....
        /*0548*/ 	.word	0xffffffff


	//   ....[48]....
        /*054c*/ 	.word	0xffffffff


	//   ....[49]....
        /*0550*/ 	.word	0xffffffff


	//   ....[50]....
        /*0554*/ 	.word	0xffffffff


	//   ....[51]....
        /*0558*/ 	.word	0xffffffff


	//   ....[52]....
        /*055c*/ 	.word	0xffffffff


	//   ....[53]....
        /*0560*/ 	.word	0xffffffff


	//   ....[54]....
        /*0564*/ 	.word	0xffffffff


	//   ....[55]....
        /*0568*/ 	.word	0xffffffff


	//   ....[56]....
        /*056c*/ 	.word	0xffffffff


	//   ....[57]....
        /*0570*/ 	.word	0xffffffff


	//   ....[58]....
        /*0574*/ 	.word	0xffffffff


	//   ....[59]....
        /*0578*/ 	.word	0xffffffff


	//   ....[60]....
        /*057c*/ 	.word	0xffffffff


	//   ....[61]....
        /*0580*/ 	.word	0xffffffff


	//   ....[62]....
        /*0584*/ 	.word	0xffffffff


	//   ....[63]....
        /*0588*/ 	.word	0xffffffff


	//   ....[64]....
        /*058c*/ 	.word	0xffffffff


	//   ....[65]....
        /*0590*/ 	.word	0xffffffff


	//   ....[66]....
        /*0594*/ 	.word	0xffffffff


	//   ....[67]....
        /*0598*/ 	.word	0xffffffff


	//   ....[68]....
        /*059c*/ 	.word	0xffffffff


	//   ....[69]....
        /*05a0*/ 	.word	0xffffffff


	//   ....[70]....
        /*05a4*/ 	.word	0xffffffff


	//   ....[71]....
        /*05a8*/ 	.word	0xffffffff


	//   ....[72]....
        /*05ac*/ 	.word	0xffffffff


	//   ....[73]....
        /*05b0*/ 	.word	0xffffffff


	//   ....[74]....
        /*05b4*/ 	.word	0xffffffff


	//   ....[75]....
        /*05b8*/ 	.word	0xffffffff


	//   ....[76]....
        /*05bc*/ 	.word	0xffffffff


	//   ....[77]....
        /*05c0*/ 	.word	0xffffffff


	//   ....[78]....
        /*05c4*/ 	.word	0xffffffff


	//   ....[79]....
        /*05c8*/ 	.word	0xffffffff


	//   ....[80]....
        /*05cc*/ 	.word	0xffffffff


	//   ....[81]....
        /*05d0*/ 	.word	0xffffffff


	//   ....[82]....
        /*05d4*/ 	.word	0xffffffff


	//   ....[83]....
        /*05d8*/ 	.word	0xffffffff


	//   ....[84]....
        /*05dc*/ 	.word	0xffffffff


	//   ....[85]....
        /*05e0*/ 	.word	0xffffffff


	//   ....[86]....
        /*05e4*/ 	.word	0xffffffff


	//   ....[87]....
        /*05e8*/ 	.word	0xffffffff


	//   ....[88]....
        /*05ec*/ 	.word	0xffffffff


	//   ....[89]....
        /*05f0*/ 	.word	0xffffffff


	//   ....[90]....
        /*05f4*/ 	.word	0xffffffff


	//   ....[91]....
        /*05f8*/ 	.word	0xffffffff


	//   ....[92]....
        /*05fc*/ 	.word	0xffffffff


	//   ....[93]....
        /*0600*/ 	.word	0xffffffff


	//   ....[94]....
        /*0604*/ 	.word	0xffffffff


	//   ....[95]....
        /*0608*/ 	.word	0xffffffff


	//   ....[96]....
        /*060c*/ 	.word	0xffffffff


	//   ....[97]....
        /*0610*/ 	.word	0xffffffff


	//   ....[98]....
        /*0614*/ 	.word	0xffffffff


	//   ....[99]....
        /*0618*/ 	.word	0xffffffff


	//   ....[100]....
        /*061c*/ 	.word	0xffffffff


	//   ....[101]....
        /*0620*/ 	.word	0xffffffff


	//   ....[102]....
        /*0624*/ 	.word	0xffffffff


	//   ....[103]....
        /*0628*/ 	.word	0xffffffff


	//   ....[104]....
        /*062c*/ 	.word	0xffffffff


	//   ....[105]....
        /*0630*/ 	.word	0xffffffff


	//   ....[106]....
        /*0634*/ 	.word	0xffffffff


	//   ....[107]....
        /*0638*/ 	.word	0x0500000f


	//   ....[108]....
        /*063c*/ 	.word	0x0500000f


	//   ....[109]....
        /*0640*/ 	.word	0x0500000f


	//   ....[110]....
        /*0644*/ 	.word	0x0500000f


	//   ....[111]....
        /*0648*/ 	.word	0x0500000f


	//   ....[112]....
        /*064c*/ 	.word	0x0500000f


	//   ....[113]....
        /*0650*/ 	.word	0x0500000f


	//   ....[114]....
        /*0654*/ 	.word	0x0500000f


	//   ....[115]....
        /*0658*/ 	.word	0x0500000f


	//   ....[116]....
        /*065c*/ 	.word	0x0500000f


	//   ....[117]....
        /*0660*/ 	.word	0x0500000f


	//   ....[118]....
        /*0664*/ 	.word	0x0500000f


	//   ....[119]....
        /*0668*/ 	.word	0x0500000f


	//   ....[120]....
        /*066c*/ 	.word	0x0500000f


	//   ....[121]....
        /*0670*/ 	.word	0x0500000f


	//   ....[122]....
        /*0674*/ 	.word	0x0500000f


	//   ....[123]....
        /*0678*/ 	.word	0x0500000f


	//   ....[124]....
        /*067c*/ 	.word	0x0500000f


	//   ....[125]....
        /*0680*/ 	.word	0x0500000f


	//   ....[126]....
        /*0684*/ 	.word	0x0500000f


	//   ....[127]....
        /*0688*/ 	.word	0x0500000f


	//   ....[128]....
        /*068c*/ 	.word	0x0500000f


	//   ....[129]....
        /*0690*/ 	.word	0x0500000f


	//   ....[130]....
        /*0694*/ 	.word	0x0500000f


	//   ....[131]....
        /*0698*/ 	.word	0x0500000f


	//   ....[132]....
        /*069c*/ 	.word	0x0500000f


	//   ....[133]....
        /*06a0*/ 	.word	0x0500000f


	//   ....[134]....
        /*06a4*/ 	.word	0x0500000f


	//   ....[135]....
        /*06a8*/ 	.word	0x0500000f


	//   ....[136]....
        /*06ac*/ 	.word	0x0500000f


	//   ....[137]....
        /*06b0*/ 	.word	0x0500000f


	//   ....[138]....
        /*06b4*/ 	.word	0x0500000f


	//   ....[139]....
        /*06b8*/ 	.word	0x0500000f


	//   ....[140]....
        /*06bc*/ 	.word	0x0500000f


	//   ....[141]....
        /*06c0*/ 	.word	0x0500000f


	//   ....[142]....
        /*06c4*/ 	.word	0x0500000f


	//   ....[143]....
        /*06c8*/ 	.word	0x0500000f


	//   ....[144]....
        /*06cc*/ 	.word	0x0500000f


	//   ....[145]....
        /*06d0*/ 	.word	0x0500000f


	//   ....[146]....
        /*06d4*/ 	.word	0x0500000f


	//   ....[147]....
        /*06d8*/ 	.word	0x0500000f


	//   ....[148]....
        /*06dc*/ 	.word	0x0500000f


	//   ....[149]....
        /*06e0*/ 	.word	0x0500000f


	//   ....[150]....
        /*06e4*/ 	.word	0x0500000f


	//----- nvinfo : EIATTR_COOP_GROUP_INSTR_OFFSETS
	.align		4
.L_117:
        /*06e8*/ 	.byte	0x04, 0x28
        /*06ea*/ 	.short	(.L_119 - .L_118)


	//   ....[0]....
.L_118:
        /*06ec*/ 	.word	0x00000060


	//   ....[1]....
        /*06f0*/ 	.word	0x00000130


	//   ....[2]....
        /*06f4*/ 	.word	0x000001e0


	//   ....[3]....
        /*06f8*/ 	.word	0x000003a0


	//   ....[4]....
        /*06fc*/ 	.word	0x00000500


	//   ....[5]....
        /*0700*/ 	.word	0x00000620


	//   ....[6]....
        /*0704*/ 	.word	0x00000780


	//   ....[7]....
        /*0708*/ 	.word	0x000018f0


	//   ....[8]....
        /*070c*/ 	.word	0x000035b0


	//   ....[9]....
        /*0710*/ 	.word	0x000035d0


	//   ....[10]....
        /*0714*/ 	.word	0x00003c20


	//   ....[11]....
        /*0718*/ 	.word	0x00003c40


	//   ....[12]....
        /*071c*/ 	.word	0x000052c0


	//   ....[13]....
        /*0720*/ 	.word	0x000066d0


	//   ....[14]....
        /*0724*/ 	.word	0x00006760


	//   ....[15]....
        /*0728*/ 	.word	0x00007440


	//   ....[16]....
        /*072c*/ 	.word	0x00007490


	//   ....[17]....
        /*0730*/ 	.word	0x00008ad0


	//   ....[18]....
        /*0734*/ 	.word	0x00008bf0


	//   ....[19]....
        /*0738*/ 	.word	0x00008c30


	//   ....[20]....
        /*073c*/ 	.word	0x00008d90


	//   ....[21]....
        /*0740*/ 	.word	0x00008db0


	//   ....[22]....
        /*0744*/ 	.word	0x00009e70


	//   ....[23]....
        /*0748*/ 	.word	0x00009e80


	//   ....[24]....
        /*074c*/ 	.word	0x00009e90


	//   ....[25]....
        /*0750*/ 	.word	0x00009ed0


	//   ....[26]....
        /*0754*/ 	.word	0x0000a490


	//   ....[27]....
        /*0758*/ 	.word	0x0000a4c0


	//   ....[28]....
        /*075c*/ 	.word	0x0000a4d0


	//   ....[29]....
        /*0760*/ 	.word	0x0000a4f0


	//   ....[30]....
        /*0764*/ 	.word	0x0000a510


	//   ....[31]....
        /*0768*/ 	.word	0x0000a530


	//   ....[32]....
        /*076c*/ 	.word	0x0000a620


	//   ....[33]....
        /*0770*/ 	.word	0x0000a630


	//   ....[34]....
        /*0774*/ 	.word	0x0000aa50


	//   ....[35]....
        /*0778*/ 	.word	0x0000aa80


	//   ....[36]....
        /*077c*/ 	.word	0x0000acc0


	//   ....[37]....
        /*0780*/ 	.word	0x0000acd0


	//   ....[38]....
        /*0784*/ 	.word	0x0000b810


	//   ....[39]....
        /*0788*/ 	.word	0x0000b850


	//   ....[40]....
        /*078c*/ 	.word	0x0000b880


	//   ....[41]....
        /*0790*/ 	.word	0x0000b8b0


	//   ....[42]....
        /*0794*/ 	.word	0x0000b8d0


	//   ....[43]....
        /*0798*/ 	.word	0x0000b8e0


	//   ....[44]....
        /*079c*/ 	.word	0x0000b8f0


	//   ....[45]....
        /*07a0*/ 	.word	0x0000b910


	//   ....[46]....
        /*07a4*/ 	.word	0x0000ba60


	//   ....[47]....
        /*07a8*/ 	.word	0x0000bc70


	//   ....[48]....
        /*07ac*/ 	.word	0x0000bca0


	//   ....[49]....
        /*07b0*/ 	.word	0x0000bcd0


	//   ....[50]....
        /*07b4*/ 	.word	0x0000bd00


	//   ....[51]....
        /*07b8*/ 	.word	0x0000bd30


	//   ....[52]....
        /*07bc*/ 	.word	0x0000bd60


	//   ....[53]....
        /*07c0*/ 	.word	0x0000bee0


	//   ....[54]....
        /*07c4*/ 	.word	0x0000bf10


	//   ....[55]....
        /*07c8*/ 	.word	0x0000bf40


	//   ....[56]....
        /*07cc*/ 	.word	0x0000bf70


	//   ....[57]....
        /*07d0*/ 	.word	0x0000bfa0


	//   ....[58]....
        /*07d4*/ 	.word	0x0000bfd0


	//   ....[59]....
        /*07d8*/ 	.word	0x0000c060


	//   ....[60]....
        /*07dc*/ 	.word	0x0000c090


	//   ....[61]....
        /*07e0*/ 	.word	0x0000c0a0


	//   ....[62]....
        /*07e4*/ 	.word	0x0000c140


	//   ....[63]....
        /*07e8*/ 	.word	0x0000d4b0


	//   ....[64]....
        /*07ec*/ 	.word	0x0000e000


	//   ....[65]....
        /*07f0*/ 	.word	0x0000e010


	//   ....[66]....
        /*07f4*/ 	.word	0x0000e030


	//   ....[67]....
        /*07f8*/ 	.word	0x0000e0c0


	//   ....[68]....
        /*07fc*/ 	.word	0x0000e0e0


	//   ....[69]....
        /*0800*/ 	.word	0x0000e160


	//   ....[70]....
        /*0804*/ 	.word	0x0000e180


	//   ....[71]....
        /*0808*/ 	.word	0x0000e200


	//   ....[72]....
        /*080c*/ 	.word	0x0000e220


	//   ....[73]....
        /*0810*/ 	.word	0x0000e2a0


	//   ....[74]....
        /*0814*/ 	.word	0x0000e2c0


	//   ....[75]....
        /*0818*/ 	.word	0x0000e340


	//   ....[76]....
        /*081c*/ 	.word	0x0000e360


	//   ....[77]....
        /*0820*/ 	.word	0x0000e3e0


	//   ....[78]....
        /*0824*/ 	.word	0x0000e400


	//   ....[79]....
        /*0828*/ 	.word	0x0000e410


	//   ....[80]....
        /*082c*/ 	.word	0x0000e480


	//   ....[81]....
        /*0830*/ 	.word	0x0000e4d0


	//   ....[82]....
        /*0834*/ 	.word	0x0000e580


	//   ....[83]....
        /*0838*/ 	.word	0x0000e590


	//   ....[84]....
        /*083c*/ 	.word	0x0000e600


	//   ....[85]....
        /*0840*/ 	.word	0x0000e610


	//   ....[86]....
        /*0844*/ 	.word	0x0000e650


	//   ....[87]....
        /*0848*/ 	.word	0x0000e670


	//   ....[88]....
        /*084c*/ 	.word	0x000105d0


	//   ....[89]....
        /*0850*/ 	.word	0x00010600


	//   ....[90]....
        /*0854*/ 	.word	0x00010670


	//   ....[91]....
        /*0858*/ 	.word	0x000106a0


	//   ....[92]....
        /*085c*/ 	.word	0x000106d0


	//   ....[93]....
        /*0860*/ 	.word	0x00010700


	//   ....[94]....
        /*0864*/ 	.word	0x00010730


	//   ....[95]....
        /*0868*/ 	.word	0x00010760


	//   ....[96]....
        /*086c*/ 	.word	0x00010900


	//   ....[97]....
        /*0870*/ 	.word	0x00010930


	//   ....[98]....
        /*0874*/ 	.word	0x00010960


	//   ....[99]....
        /*0878*/ 	.word	0x00010990


	//   ....[100]....
        /*087c*/ 	.word	0x000109c0


	//   ....[101]....
        /*0880*/ 	.word	0x000109f0


	//   ....[102]....
        /*0884*/ 	.word	0x00010ab0


	//   ....[103]....
        /*0888*/ 	.word	0x00010ad0


	//   ....[104]....
        /*088c*/ 	.word	0x00010ae0


	//   ....[105]....
        /*0890*/ 	.word	0x00010b40


	//   ....[106]....
        /*0894*/ 	.word	0x00011160


	//   ....[107]....
        /*0898*/ 	.word	0x00011640


	//   ....[108]....
        /*089c*/ 	.word	0x000117f0


	//   ....[109]....
        /*08a0*/ 	.word	0x00011840


	//   ....[110]....
        /*08a4*/ 	.word	0x000118a0


	//   ....[111]....
        /*08a8*/ 	.word	0x00011990


	//   ....[112]....
        /*08ac*/ 	.word	0x000119f0


	//   ....[113]....
        /*08b0*/ 	.word	0x00011af0


	//   ....[114]....
        /*08b4*/ 	.word	0x00011b50


	//   ....[115]....
        /*08b8*/ 	.word	0x00011c50


	//   ....[116]....
        /*08bc*/ 	.word	0x00011cb0


	//   ....[117]....
        /*08c0*/ 	.word	0x00011db0


	//   ....[118]....
        /*08c4*/ 	.word	0x00011e10


	//   ....[119]....
        /*08c8*/ 	.word	0x00011f10


	//   ....[120]....
        /*08cc*/ 	.word	0x00011f70


	//   ....[121]....
        /*08d0*/ 	.word	0x00012070


	//   ....[122]....
        /*08d4*/ 	.word	0x000120d0


	//   ....[123]....
        /*08d8*/ 	.word	0x00012180


	//   ....[124]....
        /*08dc*/ 	.word	0x00012250


	//   ....[125]....
        /*08e0*/ 	.word	0x00012320


	//   ....[126]....
        /*08e4*/ 	.word	0x00012380


	//   ....[127]....
        /*08e8*/ 	.word	0x00012460


	//   ....[128]....
        /*08ec*/ 	.word	0x000124c0


	//   ....[129]....
        /*08f0*/ 	.word	0x00012590


	//   ....[130]....
        /*08f4*/ 	.word	0x000125f0


	//   ....[131]....
        /*08f8*/ 	.word	0x000126b0


	//   ....[132]....
        /*08fc*/ 	.word	0x000129d0


	//   ....[133]....
        /*0900*/ 	.word	0x00012a70


	//   ....[134]....
        /*0904*/ 	.word	0x00012bf0


	//   ....[135]....
        /*0908*/ 	.word	0x00012c60


	//   ....[136]....
        /*090c*/ 	.word	0x00012cd0


	//   ....[137]....
        /*0910*/ 	.word	0x00012d40


	//   ....[138]....
        /*0914*/ 	.word	0x00012db0


	//   ....[139]....
        /*0918*/ 	.word	0x00012e30


	//   ....[140]....
        /*091c*/ 	.word	0x00012eb0


	//   ....[141]....
        /*0920*/ 	.word	0x00012f40


	//   ....[142]....
        /*0924*/ 	.word	0x00012fb0


	//   ....[143]....
        /*0928*/ 	.word	0x00013020


	//   ....[144]....
        /*092c*/ 	.word	0x00013090


	//   ....[145]....
        /*0930*/ 	.word	0x00013110


	//   ....[146]....
        /*0934*/ 	.word	0x00013180


	//   ....[147]....
        /*0938*/ 	.word	0x00013220


	//   ....[148]....
        /*093c*/ 	.word	0x00013270


	//   ....[149]....
        /*0940*/ 	.word	0x00013300


	//   ....[150]....
        /*0944*/ 	.word	0x00013430


	//----- nvinfo : EIATTR_REG_RECONFIG
	.align		4
.L_119:
        /*0948*/ 	.byte	0x01, 0x54
	.zero		2


	//----- nvinfo : EIATTR_SYSCALL_OFFSETS
	.align		4
        /*094c*/ 	.byte	0x04, 0x46
        /*094e*/ 	.short	(.L_121 - .L_120)


	//   ....[0]....
.L_120:
        /*0950*/ 	.word	0x00001ab0


	//   ....[1]....
        /*0954*/ 	.word	0x0000d120


	//   ....[2]....
        /*0958*/ 	.word	0x0000d270


	//   ....[3]....
        /*095c*/ 	.word	0x0000d360


	//   ....[4]....
        /*0960*/ 	.word	0x0000db30


	//----- nvinfo : EIATTR_MBARRIER_INSTR_OFFSETS
	.align		4
.L_121:
        /*0964*/ 	.byte	0x04, 0x39
        /*0966*/ 	.short	(.L_123 - .L_122)


	//   ....[0]....
.L_122:
        /*0968*/ 	.word	0x00000250
        /*096c*/ 	.word	0x000000ff
        /*0970*/ 	.word	0x00030800
        /*0974*/ 	.short	0x0100
        /*0976*/ 	.byte	0x08
	.zero		1


	//   ....[1]....
        /*0978*/ 	.word	0x00000260
        /*097c*/ 	.word	0x000000ff
        /*0980*/ 	.word	0x00030820
        /*0984*/ 	.short	0x0100
        /*0986*/ 	.byte	0x08
	.zero		1


	//   ....[2]....
        /*0988*/ 	.word	0x00000350
        /*098c*/ 	.word	0x000000ff
        /*0990*/ 	.word	0x00030830
        /*0994*/ 	.short	0x0100
        /*0996*/ 	.byte	0x08
	.zero		1


	//   ....[3]....
        /*0998*/ 	.word	0x00000360
        /*099c*/ 	.word	0x000000ff
        /*09a0*/ 	.word	0x00030840
        /*09a4*/ 	.short	0x0100
        /*09a6*/ 	.byte	0x08
	.zero		1


	//   ....[4]....
        /*09a8*/ 	.word	0x00000370
        /*09ac*/ 	.word	0x000000ff
        /*09b0*/ 	.word	0x00030838
        /*09b4*/ 	.short	0x0100
        /*09b6*/ 	.byte	0x08
	.zero		1


	//   ....[5]....
        /*09b8*/ 	.word	0x00000380
        /*09bc*/ 	.word	0x000000ff
        /*09c0*/ 	.word	0x00030848
        /*09c4*/ 	.short	0x0100
        /*09c6*/ 	.byte	0x08
	.zero		1


	//   ....[6]....
        /*09c8*/ 	.word	0x000004b0
        /*09cc*/ 	.word	0x000000ff
        /*09d0*/ 	.word	0x00030850
        /*09d4*/ 	.short	0x0100
        /*09d6*/ 	.byte	0x08
	.zero		1


	//   ....[7]....
        /*09d8*/ 	.word	0x000004c0
        /*09dc*/ 	.word	0x000000ff
        /*09e0*/ 	.word	0x00030860
        /*09e4*/ 	.short	0x0100
        /*09e6*/ 	.byte	0x08
	.zero		1


	//   ....[8]....
        /*09e8*/ 	.word	0x000004d0
        /*09ec*/ 	.word	0x000000ff
        /*09f0*/ 	.word	0x00030858
        /*09f4*/ 	.short	0x0100
        /*09f6*/ 	.byte	0x08
	.zero		1


	//   ....[9]....
        /*09f8*/ 	.word	0x000004e0
        /*09fc*/ 	.word	0x000000ff
        /*0a00*/ 	.word	0x00030868
        /*0a04*/ 	.short	0x0100
        /*0a06*/ 	.byte	0x08
	.zero		1


	//   ....[10]....
        /*0a08*/ 	.word	0x000005d0
        /*0a0c*/ 	.word	0x000000ff
        /*0a10*/ 	.word	0x00030870
        /*0a14*/ 	.short	0x0100
        /*0a16*/ 	.byte	0x06
	.zero		1


	//   ....[11]....
        /*0a18*/ 	.word	0x000005e0
        /*0a1c*/ 	.word	0x000000ff
        /*0a20*/ 	.word	0x00030880
        /*0a24*/ 	.short	0x0100
        /*0a26*/ 	.byte	0x06
	.zero		1


	//   ....[12]....
        /*0a28*/ 	.word	0x000005f0
        /*0a2c*/ 	.word	0x000000ff
        /*0a30*/ 	.word	0x00030878
        /*0a34*/ 	.short	0x0100
        /*0a36*/ 	.byte	0x06
	.zero		1


	//   ....[13]....
        /*0a38*/ 	.word	0x00000600
        /*0a3c*/ 	.word	0x000000ff
        /*0a40*/ 	.word	0x00030888
        /*0a44*/ 	.short	0x0100
        /*0a46*/ 	.byte	0x06
	.zero		1


	//   ....[14]....
        /*0a48*/ 	.word	0x00000730
        /*0a4c*/ 	.word	0x000000ff
        /*0a50*/ 	.word	0x00030890
        /*0a54*/ 	.short	0x0100
        /*0a56*/ 	.byte	0x08
	.zero		1


	//   ....[15]....
        /*0a58*/ 	.word	0x00000740
        /*0a5c*/ 	.word	0x000000ff
        /*0a60*/ 	.word	0x000308a0
        /*0a64*/ 	.short	0x0100
        /*0a66*/ 	.byte	0x08
	.zero		1


	//   ....[16]....
        /*0a68*/ 	.word	0x00000750
        /*0a6c*/ 	.word	0x000000ff
        /*0a70*/ 	.word	0x00030898
        /*0a74*/ 	.short	0x0100
        /*0a76*/ 	.byte	0x08
	.zero		1


	//   ....[17]....
        /*0a78*/ 	.word	0x00000760
        /*0a7c*/ 	.word	0x000000ff
        /*0a80*/ 	.word	0x000308a8
        /*0a84*/ 	.short	0x0100
        /*0a86*/ 	.byte	0x08
	.zero		1


	//   ....[18]....
        /*0a88*/ 	.word	0x00000890
        /*0a8c*/ 	.word	0x000000ff
        /*0a90*/ 	.word	0x000308b0
        /*0a94*/ 	.short	0x0100
        /*0a96*/ 	.byte	0x08
	.zero		1


	//   ....[19]....
        /*0a98*/ 	.word	0x000008a0
        /*0a9c*/ 	.word	0x000000ff
        /*0aa0*/ 	.word	0x000308c0
        /*0aa4*/ 	.short	0x0100
        /*0aa6*/ 	.byte	0x08
	.zero		1


	//   ....[20]....
        /*0aa8*/ 	.word	0x000008b0
        /*0aac*/ 	.word	0x000000ff
        /*0ab0*/ 	.word	0x000308b8
        /*0ab4*/ 	.short	0x0100
        /*0ab6*/ 	.byte	0x08
	.zero		1


	//   ....[21]....
        /*0ab8*/ 	.word	0x000008c0
        /*0abc*/ 	.word	0x000000ff
        /*0ac0*/ 	.word	0x000308c8
        /*0ac4*/ 	.short	0x0100
        /*0ac6*/ 	.byte	0x08
	.zero		1


	//   ....[22]....
        /*0ac8*/ 	.word	0x00001b30
        /*0acc*/ 	.word	0x000000ff
        /*0ad0*/ 	.word	0x00030800
        /*0ad4*/ 	.short	0x010a
        /*0ad6*/ 	.byte	0x25
	.zero		1


	//   ....[23]....
        /*0ad8*/ 	.word	0x00001ba0
        /*0adc*/ 	.word	0x00000000
        /*0ae0*/ 	.word	0x00030830
        /*0ae4*/ 	.short	0x010a
        /*0ae6*/ 	.byte	0x3f
	.zero		1


	//   ....[24]....
        /*0ae8*/ 	.word	0x00001c10
        /*0aec*/ 	.word	0x00000000
        /*0af0*/ 	.word	0x00030830
        /*0af4*/ 	.short	0x010a
        /*0af6*/ 	.byte	0x3f
	.zero		1


	//   ....[25]....
        /*0af8*/ 	.word	0x00004100
        /*0afc*/ 	.word	0x0000001e
        /*0b00*/ 	.word	0x00000000
        /*0b04*/ 	.short	0x0101
        /*0b06*/ 	.byte	0x3f
	.zero		1


	//   ....[26]....
        /*0b08*/ 	.word	0x000054e0
        /*0b0c*/ 	.word	0x000000ff
        /*0b10*/ 	.word	0x00030830
        /*0b14*/ 	.short	0x010a
        /*0b16*/ 	.byte	0x06
	.zero		1


	//   ....[27]....
        /*0b18*/ 	.word	0x00005520
        /*0b1c*/ 	.word	0x000000ff
        /*0b20*/ 	.word	0x00030830
        /*0b24*/ 	.short	0x010a
        /*0b26*/ 	.byte	0x06
	.zero		1


	//   ....[28]....
        /*0b28*/ 	.word	0x00005710
        /*0b2c*/ 	.word	0x000000ff
        /*0b30*/ 	.word	0x00030850
        /*0b34*/ 	.short	0x010a
        /*0b36*/ 	.byte	0x06
	.zero		1


	//   ....[29]....
        /*0b38*/ 	.word	0x00005750
        /*0b3c*/ 	.word	0x000000ff
        /*0b40*/ 	.word	0x00030850
        /*0b44*/ 	.short	0x010a
        /*0b46*/ 	.byte	0x06
	.zero		1


	//   ....[30]....
        /*0b48*/ 	.word	0x00007930
        /*0b4c*/ 	.word	0x0000001b
        /*0b50*/ 	.word	0x00000000
        /*0b54*/ 	.short	0x0101
        /*0b56*/ 	.byte	0x3f
	.zero		1


	//   ....[31]....
        /*0b58*/ 	.word	0x000079c0
        /*0b5c*/ 	.word	0x0000001b
        /*0b60*/ 	.word	0x00000000
        /*0b64*/ 	.short	0x0101
        /*0b66*/ 	.byte	0x3f
	.zero		1


	//   ....[32]....
        /*0b68*/ 	.word	0x00008b40
        /*0b6c*/ 	.word	0x000000ff
        /*0b70*/ 	.word	0x00030850
        /*0b74*/ 	.short	0x010a
        /*0b76*/ 	.byte	0x0c
	.zero		1


	//   ....[33]....
        /*0b78*/ 	.word	0x00008b80
        /*0b7c*/ 	.word	0x000000ff
        /*0b80*/ 	.word	0x00030850
        /*0b84*/ 	.short	0x010a
        /*0b86*/ 	.byte	0x0c
	.zero		1


	//   ....[34]....
        /*0b88*/ 	.word	0x00009390
        /*0b8c*/ 	.word	0x00000009
        /*0b90*/ 	.word	0x00000000
        /*0b94*/ 	.short	0x0101
        /*0b96*/ 	.byte	0x3f
	.zero		1


	//   ....[35]....
        /*0b98*/ 	.word	0x0000a5c0
        /*0b9c*/ 	.word	0x000000ff
        /*0ba0*/ 	.word	0x00000000
        /*0ba4*/ 	.short	0x0101
        /*0ba6*/ 	.byte	0x04
	.zero		1


	//   ....[36]....
        /*0ba8*/ 	.word	0x0000aa70
        /*0bac*/ 	.word	0x000000ff
        /*0bb0*/ 	.word	0x00000000
        /*0bb4*/ 	.short	0x0101
        /*0bb6*/ 	.byte	0x04
	.zero		1


	//   ....[37]....
        /*0bb8*/ 	.word	0x0000d6b0
        /*0bbc*/ 	.word	0x00000000
        /*0bc0*/ 	.word	0x00030840
        /*0bc4*/ 	.short	0x010a
        /*0bc6*/ 	.byte	0x3f
	.zero		1


	//   ....[38]....
        /*0bc8*/ 	.word	0x0000e720
        /*0bcc*/ 	.word	0x00000011
        /*0bd0*/ 	.word	0x00030800
        /*0bd4*/ 	.short	0x0107
        /*0bd6*/ 	.byte	0x3f
	.zero		1


	//   ....[39]....
        /*0bd8*/ 	.word	0x0000e810
        /*0bdc*/ 	.word	0x00000011
        /*0be0*/ 	.word	0x00030800
        /*0be4*/ 	.short	0x0101
        /*0be6*/ 	.byte	0x3f
	.zero		1


	//   ....[40]....
        /*0be8*/ 	.word	0x0000e830
        /*0bec*/ 	.word	0x00000011
        /*0bf0*/ 	.word	0x00030820
        /*0bf4*/ 	.short	0x010a
        /*0bf6*/ 	.byte	0x3f
	.zero		1


	//   ....[41]....
        /*0bf8*/ 	.word	0x0000ebc0
        /*0bfc*/ 	.word	0x00000004
        /*0c00*/ 	.word	0x00030840
        /*0c04*/ 	.short	0x010a
        /*0c06*/ 	.byte	0x3f
	.zero		1


	//   ....[42]....
        /*0c08*/ 	.word	0x0000ee40
        /*0c0c*/ 	.word	0x00000003
        /*0c10*/ 	.word	0x00000060
        /*0c14*/ 	.short	0x010a
        /*0c16*/ 	.byte	0x3f
	.zero		1


	//   ....[43]....
        /*0c18*/ 	.word	0x0000f390
        /*0c1c*/ 	.word	0x00000002
        /*0c20*/ 	.word	0x00030840
        /*0c24*/ 	.short	0x010a
        /*0c26*/ 	.byte	0x3f
	.zero		1


	//   ....[44]....
        /*0c28*/ 	.word	0x0000f610
        /*0c2c*/ 	.word	0x0000000a
        /*0c30*/ 	.word	0x00000060
        /*0c34*/ 	.short	0x010a
        /*0c36*/ 	.byte	0x3f
	.zero		1


	//   ....[45]....
        /*0c38*/ 	.word	0x0000faa0
        /*0c3c*/ 	.word	0x00000002
        /*0c40*/ 	.word	0x00030840
        /*0c44*/ 	.short	0x010a
        /*0c46*/ 	.byte	0x3f
	.zero		1


	//   ....[46]....
        /*0c48*/ 	.word	0x0000fd30
        /*0c4c*/ 	.word	0x00000007
        /*0c50*/ 	.word	0x00000060
        /*0c54*/ 	.short	0x010a
        /*0c56*/ 	.byte	0x3f
	.zero		1


	//   ....[47]....
        /*0c58*/ 	.word	0x00010180
        /*0c5c*/ 	.word	0x00000003
        /*0c60*/ 	.word	0x00030860
        /*0c64*/ 	.short	0x010a
        /*0c66*/ 	.byte	0x3f
	.zero		1


	//   ....[48]....
        /*0c68*/ 	.word	0x000110e0
        /*0c6c*/ 	.word	0x00000009
        /*0c70*/ 	.word	0x00030820
        /*0c74*/ 	.short	0x010a
        /*0c76*/ 	.byte	0x3f
	.zero		1


	//   ....[49]....
        /*0c78*/ 	.word	0x00011280
        /*0c7c*/ 	.word	0x00000007
        /*0c80*/ 	.word	0x00000000
        /*0c84*/ 	.short	0x010a
        /*0c86*/ 	.byte	0x3f
	.zero		1


	//   ....[50]....
        /*0c88*/ 	.word	0x000112f0
        /*0c8c*/ 	.word	0x00000003
        /*0c90*/ 	.word	0x00000000
        /*0c94*/ 	.short	0x010a
        /*0c96*/ 	.byte	0x3f
	.zero		1


	//   ....[51]....
        /*0c98*/ 	.word	0x00011350
        /*0c9c*/ 	.word	0x00000005
        /*0ca0*/ 	.word	0x00000000
        /*0ca4*/ 	.short	0x010a
        /*0ca6*/ 	.byte	0x3f
	.zero		1


	//   ....[52]....
        /*0ca8*/ 	.word	0x00011380
        /*0cac*/ 	.word	0x00000003
        /*0cb0*/ 	.word	0x00000000
        /*0cb4*/ 	.short	0x010a
        /*0cb6*/ 	.byte	0x3f
	.zero		1


	//   ....[53]....
        /*0cb8*/ 	.word	0x000113f0
        /*0cbc*/ 	.word	0x00000003
        /*0cc0*/ 	.word	0x00030800
        /*0cc4*/ 	.short	0x010a
        /*0cc6*/ 	.byte	0x3f
	.zero		1


	//   ....[54]....
        /*0cc8*/ 	.word	0x00011440
        /*0ccc*/ 	.word	0x00000000
        /*0cd0*/ 	.word	0x00030830
        /*0cd4*/ 	.short	0x010a
        /*0cd6*/ 	.byte	0x3f
	.zero		1


	//   ....[55]....
        /*0cd8*/ 	.word	0x000114a0
        /*0cdc*/ 	.word	0x00000008
        /*0ce0*/ 	.word	0x00030830
        /*0ce4*/ 	.short	0x010a
        /*0ce6*/ 	.byte	0x3f
	.zero		1


	//   ....[56]....
        /*0ce8*/ 	.word	0x00011500
        /*0cec*/ 	.word	0x00000007
        /*0cf0*/ 	.word	0x00030850
        /*0cf4*/ 	.short	0x010a
        /*0cf6*/ 	.byte	0x3f
	.zero		1


	//   ....[57]....
        /*0cf8*/ 	.word	0x00011560
        /*0cfc*/ 	.word	0x00000003
        /*0d00*/ 	.word	0x00030850
        /*0d04*/ 	.short	0x010a
        /*0d06*/ 	.byte	0x3f
	.zero		1


	//   ....[58]....
        /*0d08*/ 	.word	0x00011700
        /*0d0c*/ 	.word	0x00000000
        /*0d10*/ 	.word	0x00030840
        /*0d14*/ 	.short	0x010a
        /*0d16*/ 	.byte	0x3f
	.zero		1


	//   ....[59]....
        /*0d18*/ 	.word	0x000126f0
        /*0d1c*/ 	.word	0x00000011
        /*0d20*/ 	.word	0x00030820
        /*0d24*/ 	.short	0x010a
        /*0d26*/ 	.byte	0x3f
	.zero		1


	//   ....[60]....
        /*0d28*/ 	.word	0x00012740
        /*0d2c*/ 	.word	0x00000004
        /*0d30*/ 	.word	0x00030840
        /*0d34*/ 	.short	0x010a
        /*0d36*/ 	.byte	0x3f
	.zero		1


	//   ....[61]....
        /*0d38*/ 	.word	0x00012790
        /*0d3c*/ 	.word	0x00000003
        /*0d40*/ 	.word	0x00000060
        /*0d44*/ 	.short	0x010a
        /*0d46*/ 	.byte	0x3f
	.zero		1


	//   ....[62]....
        /*0d48*/ 	.word	0x000127e0
        /*0d4c*/ 	.word	0x00000002
        /*0d50*/ 	.word	0x00030840
        /*0d54*/ 	.short	0x010a
        /*0d56*/ 	.byte	0x3f
	.zero		1


	//   ....[63]....
        /*0d58*/ 	.word	0x00012830
        /*0d5c*/ 	.word	0x0000000a
        /*0d60*/ 	.word	0x00000060
        /*0d64*/ 	.short	0x010a
        /*0d66*/ 	.byte	0x3f
	.zero		1


	//   ....[64]....
        /*0d68*/ 	.word	0x00012880
        /*0d6c*/ 	.word	0x00000002
        /*0d70*/ 	.word	0x00030840
        /*0d74*/ 	.short	0x010a
        /*0d76*/ 	.byte	0x3f
	.zero		1


	//   ....[65]....
        /*0d78*/ 	.word	0x000128d0
        /*0d7c*/ 	.word	0x00000007
        /*0d80*/ 	.word	0x00000060
        /*0d84*/ 	.short	0x010a
        /*0d86*/ 	.byte	0x3f
	.zero		1


	//   ....[66]....
        /*0d88*/ 	.word	0x00012920
        /*0d8c*/ 	.word	0x00000003
        /*0d90*/ 	.word	0x00030860
        /*0d94*/ 	.short	0x010a
        /*0d96*/ 	.byte	0x3f
	.zero		1


	//   ....[67]....
        /*0d98*/ 	.word	0x00013350
        /*0d9c*/ 	.word	0x00000009
        /*0da0*/ 	.word	0x00030820
        /*0da4*/ 	.short	0x010a
        /*0da6*/ 	.byte	0x3f
	.zero		1


	//   ....[68]....
        /*0da8*/ 	.word	0x000134f0
        /*0dac*/ 	.word	0x00000007
        /*0db0*/ 	.word	0x00000000
        /*0db4*/ 	.short	0x010a
        /*0db6*/ 	.byte	0x3f
	.zero		1


	//   ....[69]....
        /*0db8*/ 	.word	0x00013540
        /*0dbc*/ 	.word	0x00000003
        /*0dc0*/ 	.word	0x00000000
        /*0dc4*/ 	.short	0x010a
        /*0dc6*/ 	.byte	0x3f
	.zero		1


	//   ....[70]....
        /*0dc8*/ 	.word	0x00013590
        /*0dcc*/ 	.word	0x00000005
        /*0dd0*/ 	.word	0x00000000
        /*0dd4*/ 	.short	0x010a
        /*0dd6*/ 	.byte	0x3f
	.zero		1


	//----- nvinfo : EIATTR_NUM_MBARRIERS
	.align		4
.L_123:
        /*0dd8*/ 	.byte	0x03, 0x38
        /*0dda*/ 	.short	0x0016


	//----- nvinfo : EIATTR_EXIT_INSTR_OFFSETS
	.align		4
        /*0ddc*/ 	.byte	0x04, 0x1c
        /*0dde*/ 	.short	(.L_125 - .L_124)


	//   ....[0]....
.L_124:
        /*0de0*/ 	.word	0x00000a70


	//   ....[1]....
        /*0de4*/ 	.word	0x0000ba10


	//   ....[2]....
        /*0de8*/ 	.word	0x000113d0


	//----- nvinfo : EIATTR_MAX_THREADS
	.align		4
.L_125:
        /*0dec*/ 	.byte	0x04, 0x05
        /*0dee*/ 	.short	(.L_127 - .L_126)
.L_126:
        /*0df0*/ 	.word	0x00000200
        /*0df4*/ 	.word	0x00000001
        /*0df8*/ 	.word	0x00000001


	//----- nvinfo : EIATTR_CRS_STACK_SIZE
	.align		4
.L_127:
        /*0dfc*/ 	.byte	0x04, 0x1e
        /*0dfe*/ 	.short	(.L_129 - .L_128)
.L_128:
        /*0e00*/ 	.word	0x00000000


	//----- nvinfo : EIATTR_CBANK_PARAM_SIZE
	.align		4
.L_129:
        /*0e04*/ 	.byte	0x03, 0x19
        /*0e06*/ 	.short	0x0af0


	//----- nvinfo : EIATTR_PARAM_CBANK
	.align		4
        /*0e08*/ 	.byte	0x04, 0x0a
        /*0e0a*/ 	.short	(.L_131 - .L_130)
	.align		4
.L_130:
        /*0e0c*/ 	.word	index@(.nv.constant0._ZN7cutlass13device_kernelIN5flash11enable_sm90INS1_16FlashAttnFwdSm90INS1_25CollectiveMainloopFwdSm90ILi2EN4cute5tupleIJNS5_1CILi1EEES8_S8_EEENS6_IJNS7_ILi192EEESA_NS7_ILi64EEEEEELi64ENS_10bfloat16_tEfNS_4arch4Sm90ELb0ELb0ELb1ELb1ELb0ELb0ELb0ELb0ELb1ELb1ELb1ELb0EEENS1_21CollectiveEpilogueFwdINS6_IJSA_SB_SA_EEES9_SD_SF_Li384ELb1ELb1ELb1ELb0EEENS1_36VarlenDynamicPersistentTileSchedulerILi192ELi192ELi384ELi128ELb1ELb1ELb1ELb0ELb1ELb1EEEEEEEEEvNT_6ParamsE)
        /*0e10*/ 	.short	0x0210
        /*0e12*/ 	.short	0x0af0


	//----- nvinfo : EIATTR_SW_WAR
	.align		4
.L_131:
        /*0e14*/ 	.byte	0x04, 0x36
        /*0e16*/ 	.short	(.L_133 - .L_132)
.L_132:
        /*0e18*/ 	.word	0x00000008
.L_133:


//--------------------- .nv.info._ZN7cutlass13device_kernelIN5flash11enable_sm90INS1_16FlashAttnFwdSm90INS1_25CollectiveMainloopFwdSm90ILi2EN4cute5tupleIJNS5_1CILi1EEES8_S8_EEENS6_IJNS7_ILi192EEESA_NS7_ILi64EEEEEELi64ENS_10bfloat16_tEfNS_4arch4Sm90ELb0ELb0ELb1ELb1ELb0ELb1ELb0ELb0ELb1ELb1ELb1ELb0EEENS1_21CollectiveEpilogueFwdINS6_IJSA_SB_SA_EEES9_SD_SF_Li384ELb1ELb1ELb1ELb0EEENS1_36VarlenDynamicPersistentTileSchedulerILi192ELi192ELi384ELi128ELb1ELb1ELb1ELb0ELb1ELb1EEEEEEEEEvNT_6ParamsE --------------------------
	.section	.nv.info._ZN7cutlass13device_kernelIN5flash11enable_sm90INS1_16FlashAttnFwdSm90INS1_25CollectiveMainloopFwdSm90ILi2EN4cute5tupleIJNS5_1CILi1EEES8_S8_EEENS6_IJNS7_ILi192EEESA_NS7_ILi64EEEEEELi64ENS_10bfloat16_tEfNS_4arch4Sm90ELb0ELb0ELb1ELb1ELb0ELb1ELb0ELb0ELb1ELb1ELb1ELb0EEENS1_21CollectiveEpilogueFwdINS6_IJSA_SB_SA_EEES9_SD_SF_Li384ELb1ELb1ELb1ELb0EEENS1_36VarlenDynamicPersistentTileSchedulerILi192ELi192ELi384ELi128ELb1ELb1ELb1ELb0ELb1ELb1EEEEEEEEEvNT_6ParamsE,"",@"SHT_CUDA_INFO"
	.sectionflags	@""
	.align	4


	//----- nvinfo : EIATTR_CUDA_API_VERSION
	.align		4
        /*0000*/ 	.byte	0x04, 0x37
        /*0002*/ 	.short	(.L_135 - .L_134)
.L_134:
        /*0004*/ 	.word	0x00000082


	//----- nvinfo : EIATTR_KPARAM_INFO
	.align		4
.L_135:
        /*0008*/ 	.byte	0x04, 0x17
        /*000a*/ 	.short	(.L_137 - .L_136)
.L_136:
        /*000c*/ 	.word	0x00000000
        /*0010*/ 	.short	0x0000
        /*0012*/ 	.short	0x0070
        /*0014*/ 	.byte	0x00, 0xf0, 0x01, 0x2a


	//----- nvinfo : EIATTR_SPARSE_MMA_MASK
	.align		4
.L_137:
        /*0018*/ 	.byte	0x03, 0x50
        /*001a*/ 	.short	0x0000


	//----- nvinfo : EIATTR_MAXREG_COUNT
	.align		4
        /*001c*/ 	.byte	0x03, 0x1b
        /*001e*/ 	.short	0x0080


	//----- nvinfo : EIATTR_NUM_BARRIERS
	.align		4
        /*0020*/ 	.byte	0x02, 0x4c
        /*0022*/ 	.byte	0x10
	.zero		1


	//----- nvinfo : EIATTR_EXTERNS
	.align		4
        /*0024*/ 	.byte	0x04, 0x0f
        /*0026*/ 	.short	(.L_139 - .L_138)


	//   ....[0]....
	.align		4
.L_138:
        /*0028*/ 	.word	index@(__assertfail)


	//----- nvinfo : EIATTR_ANNOTATIONS
	.align		4
.L_139:
        /*002c*/ 	.byte	0x04, 0x55
        /*002e*/ 	.short	(.L_141 - .L_140)


	//   ....[0]....
.L_140:
        /* <DEDUP_REMOVED lines=87> */


	//----- nvinfo : EIATTR_MERCURY_ISA_VERSION
	.align		4
.L_141:
        /*0590*/ 	.byte	0x03, 0x5f
        /*0592*/ 	.short	0x0101


	//----- nvinfo : EIATTR_UNUSED_LOAD_BYTE_OFFSET
	.align		4
        /*0594*/ 	.byte	0x04, 0x44
        /*0596*/ 	.short	(.L_143 - .L_142)


	//   ....[0]....
.L_142:
        /*0598*/ 	.word	0x00000ad0
        /*059c*/ 	.word	0x0000fff0


	//   ....[1]....
        /*05a0*/ 	.word	0x00010ad0
        /*05a4*/ 	.word	0x0000fff0


	//----- nvinfo : EIATTR_INT_WARP_WIDE_INSTR_OFFSETS
	.align		4
.L_143:
        /*05a8*/ 	.byte	0x04, 0x31
        /*05aa*/ 	.short	(.L_145 - .L_144)


	//   ....[0]....
.L_144:
        /*05ac*/ 	.word	0x00000180


	//   ....[1]....
        /*05b0*/ 	.word	0x00000220


	//   ....[2]....
        /*05b4*/ 	.word	0x00000290


	//   ....[3]....
        /*05b8*/ 	.word	0x00015520


	//   ....[4]....
        /*05bc*/ 	.word	0x000155b0


	//   ....[5]....
        /*05c0*/ 	.word	0x000186b0


	//   ....[6]....
        /*05c4*/ 	.word	0x00018740


	//----- nvinfo : EIATTR_COOP_GROUP_MASK_REGIDS
	.align		4
.L_145:
        /*05c8*/ 	.byte	0x04, 0x29
        /*05ca*/ 	.short	(.L_147 - .L_146)


	//   ....[0]....
.L_146:
        /*05cc*/ 	.word	0xffffffff


	//   ....[1]....
        /*05d0*/ 	.word	0xffffffff


	//   ....[2]....
        /*05d4*/ 	.word	0xffffffff


	//   ....[3]....
        /*05d8*/ 	.word	0xffffffff


	//   ....[4]....
        /*05dc*/ 	.word	0xffffffff


	//   ....[5]....
        /*05e0*/ 	.word	0xffffffff


	//   ....[6]....
        /*05e4*/ 	.word	0xffffffff


	//   ....[7]....
        /*05e8*/ 	.word	0xffffffff


	//   ....[8]....
        /*05ec*/ 	.word	0xffffffff


	//   ....[9]....
        /*05f0*/ 	.word	0xffffffff


	//   ....[10]....
        /*05f4*/ 	.word	0xffffffff


	//   ....[11]....
        /*05f8*/ 	.word	0xffffffff


	//   ....[12]....
        /*05fc*/ 	.word	0xffffffff


	//   ....[13]....
        /*0600*/ 	.word	0xffffffff


	//   ....[14]....
        /*0604*/ 	.word	0xffffffff


	//   ....[15]....
        /*0608*/ 	.word	0xffffffff


	//   ....[16]....
        /*060c*/ 	.word	0xffffffff


	//   ....[17]....
        /*0610*/ 	.word	0xffffffff


	//   ....[18]....
        /*0614*/ 	.word	0xffffffff


	//   ....[19]....
        /*0618*/ 	.word	0xffffffff


	//   ....[20]....
        /*061c*/ 	.word	0xffffffff


	//   ....[21]....
        /*0620*/ 	.word	0xffffffff


	//   ....[22]....
        /*0624*/ 	.word	0xffffffff


	//   ....[23]....
        /*0628*/ 	.word	0xffffffff


	//   ....[24]....
        /*062c*/ 	.word	0xffffffff


	//   ....[25]....
        /*0630*/ 	.word	0xffffffff


	//   ....[26]....
        /*0634*/ 	.word	0xffffffff


	//   ....[27]....
        /*0638*/ 	.word	0xffffffff


	//   ....[28]....
        /*063c*/ 	.word	0xffffffff


	//   ....[29]....
        /*0640*/ 	.word	0xffffffff


	//   ....[30]....
        /*0644*/ 	.word	0xffffffff


	//   ....[31]....
        /*0648*/ 	.word	0xffffffff


	//   ....[32]....
        /*064c*/ 	.word	0xffffffff


	//   ....[33]....
        /*0650*/ 	.word	0xffffffff


	//   ....[34]....
        /*0654*/ 	.word	0xffffffff


	//   ....[35]....
        /*0658*/ 	.word	0xffffffff


	//   ....[36]....
        /*065c*/ 	.word	0xffffffff


	//   ....[37]....
        /*0660*/ 	.word	0xffffffff


	//   ....[38]....
        /*0664*/ 	.word	0xffffffff


	//   ....[39]....
        /*0668*/ 	.word	0xffffffff


	//   ....[40]....
        /*066c*/ 	.word	0xffffffff


	//   ....[41]....
        /*0670*/ 	.word	0xffffffff


	//   ....[42]....
        /*0674*/ 	.word	0xffffffff


	//   ....[43]....
        /*0678*/ 	.word	0xffffffff


	//   ....[44]....
        /*067c*/ 	.word	0xffffffff


	//   ....[45]....
        /*0680*/ 	.word	0xffffffff


	//   ....[46]....
        /*0684*/ 	.word	0xffffffff


	//   ....[47]....
        /*0688*/ 	.word	0xffffffff


	//   ....[48]....
        /*068c*/ 	.word	0xffffffff


	//   ....[49]....
        /*0690*/ 	.word	0xffffffff


	//   ....[50]....
        /*0694*/ 	.word	0xffffffff


	//   ....[51]....
        /*0698*/ 	.word	0xffffffff


	//   ....[52]....
        /*069c*/ 	.word	0xffffffff


	//   ....[53]....
        /*06a0*/ 	.word	0xffffffff


	//   ....[54]....
        /*06a4*/ 	.word	0xffffffff


	//   ....[55]....
        /*06a8*/ 	.word	0xffffffff


	//   ....[56]....
        /*06ac*/ 	.word	0xffffffff


	//   ....[57]....
        /*06b0*/ 	.word	0xffffffff


	//   ....[58]....
        /*06b4*/ 	.word	0xffffffff


	//   ....[59]....
        /*06b8*/ 	.word	0xffffffff


	//   ....[60]....
        /*06bc*/ 	.word	0xffffffff


	//   ....[61]....
        /*06c0*/ 	.word	0xffffffff


	//   ....[62]....
        /*06c4*/ 	.word	0xffffffff


	//   ....[63]....
        /*06c8*/ 	.word	0xffffffff


	//   ....[64]....
        /*06cc*/ 	.word	0xffffffff


	//   ....[65]....
        /*06d0*/ 	.word	0xffffffff


	//   ....[66]....
        /*06d4*/ 	.word	0xffffffff


	//   ....[67]....
        /*06d8*/ 	.word	0xffffffff


	//   ....[68]....
        /*06dc*/ 	.word	0xffffffff


	//   ....[69]....
        /*06e0*/ 	.word	0xffffffff


	//   ....[70]....
        /*06e4*/ 	.word	0xffffffff


	//   ....[71]....
        /*06e8*/ 	.word	0xffffffff


	//   ....[72]....
        /*06ec*/ 	.word	0xffffffff


	//   ....[73]....
        /*06f0*/ 	.word	0xffffffff


	//   ....[74]....
        /*06f4*/ 	.word	0xffffffff


	//   ....[75]....
        /*06f8*/ 	.word	0xffffffff


	//   ....[76]....
        /*06fc*/ 	.word	0xffffffff


	//   ....[77]....
        /*0700*/ 	.word	0xffffffff


	//   ....[78]....
        /*0704*/ 	.word	0xffffffff


	//   ....[79]....
        /*0708*/ 	.word	0xffffffff


	//   ....[80]....
        /*070c*/ 	.word	0xffffffff


	//   ....[81]....
        /*0710*/ 	.word	0xffffffff


	//   ....[82]....
        /*0714*/ 	.word	0xffffffff


	//   ....[83]....
        /*0718*/ 	.word	0xffffffff


	//   ....[84]....
        /*071c*/ 	.word	0xffffffff


	//   ....[85]....
        /*0720*/ 	.word	0xffffffff


	//   ....[86]....
        /*0724*/ 	.word	0xffffffff


	//   ....[87]....
        /*0728*/ 	.word	0xffffffff


	//   ....[88]....
        /*072c*/ 	.word	0xffffffff


	//   ....[89]....
        /*0730*/ 	.word	0xffffffff


	//   ....[90]....
        /*0734*/ 	.word	0xffffffff


	//   ....[91]....
        /*0738*/ 	.word	0xffffffff


	//   ....[92]....
        /*073c*/ 	.word	0xffffffff


	//   ....[93]....
        /*0740*/ 	.word	0xffffffff


	//   ....[94]....
        /*0744*/ 	.word	0xffffffff


	//   ....[95]....
        /*0748*/ 	.word	0xffffffff


	//   ....[96]....
        /*074c*/ 	.word	0xffffffff


	//   ....[97]....
        /*0750*/ 	.word	0xffffffff


	//   ....[98]....
        /*0754*/ 	.word	0xffffffff


	//   ....[99]....
        /*0758*/ 	.word	0xffffffff


	//   ....[100]....
        /*075c*/ 	.word	0xffffffff


	//   ....[101]....
        /*0760*/ 	.word	0xffffffff


	//   ....[102]....
        /*0764*/ 	.word	0xffffffff


	//   ....[103]....
        /*0768*/ 	.word	0xffffffff


	//   ....[104]....
        /*076c*/ 	.word	0xffffffff


	//   ....[105]....
        /*0770*/ 	.word	0xffffffff


	//   ....[106]....
        /*0774*/ 	.word	0xffffffff


	//   ....[107]....
        /*0778*/ 	.word	0xffffffff


	//   ....[108]....
        /*077c*/ 	.word	0xffffffff


	//   ....[109]....
        /*0780*/ 	.word	0xffffffff


	//   ....[110]....
        /*0784*/ 	.word	0xffffffff


	//   ....[111]....
        /*0788*/ 	.word	0xffffffff


	//   ....[112]....
        /*078c*/ 	.word	0xffffffff


	//   ....[113]....
        /*0790*/ 	.word	0xffffffff


	//   ....[114]....
        /*0794*/ 	.word	0xffffffff


	//   ....[115]....
        /*0798*/ 	.word	0xffffffff


	//   ....[116]....
        /*079c*/ 	.word	0x0500000f


	//   ....[117]....
        /*07a0*/ 	.word	0x0500000f


	//   ....[118]....
        /*07a4*/ 	.word	0x0500000f


	//   ....[119]....
        /*07a8*/ 	.word	0x0500000f


	//   ....[120]....
        /*07ac*/ 	.word	0x0500000f


	//   ....[121]....
        /*07b0*/ 	.word	0x0500000f


	//   ....[122]....
        /*07b4*/ 	.word	0x0500000f


	//   ....[123]....
        /*07b8*/ 	.word	0x0500000f


	//   ....[124]....
        /*07bc*/ 	.word	0x0500000f


	//   ....[125]....
        /*07c0*/ 	.word	0x0500000f


	//   ....[126]....
        /*07c4*/ 	.word	0x0500000f


	//   ....[127]....
        /*07c8*/ 	.word	0x0500000f


	//   ....[128]....
        /*07cc*/ 	.word	0x0500000f


	//   ....[129]....
        /*07d0*/ 	.word	0x0500000f


	//   ....[130]....
        /*07d4*/ 	.word	0x0500000f


	//   ....[131]....
        /*07d8*/ 	.word	0x0500000f


	//   ....[132]....
        /*07dc*/ 	.word	0x0500000f


	//   ....[133]....
        /*07e0*/ 	.word	0x0500000f


	//   ....[134]....
        /*07e4*/ 	.word	0x0500000f


	//   ....[135]....
        /*07e8*/ 	.word	0x0500000f


	//   ....[136]....
        /*07ec*/ 	.word	0x0500000f


	//   ....[137]....
        /*07f0*/ 	.word	0x0500000f


	//   ....[138]....
        /*07f4*/ 	.word	0x0500000f


	//   ....[139]....
        /*07f8*/ 	.word	0x0500000f


	//   ....[140]....
        /*07fc*/ 	.word	0x0500000f


	//   ....[141]....
        /*0800*/ 	.word	0x0500000f


	//   ....[142]....
        /*0804*/ 	.word	0x0500000f


	//   ....[143]....
        /*0808*/ 	.word	0x0500000f


	//   ....[144]....
        /*080c*/ 	.word	0x0500000f


	//   ....[145]....
        /*0810*/ 	.word	0x0500000f


	//   ....[146]....
        /*0814*/ 	.word	0x0500000f


	//   ....[147]....
        /*0818*/ 	.word	0x0500000f


	//   ....[148]....
        /*081c*/ 	.word	0x0500000f


	//   ....[149]....
        /*0820*/ 	.word	0x0500000f


	//   ....[150]....
        /*0824*/ 	.word	0x0500000f


	//   ....[151]....
        /*0828*/ 	.word	0x0500000f


	//   ....[152]....
        /*082c*/ 	.word	0x0500000f


	//   ....[153]....
        /*0830*/ 	.word	0x0500000f


	//   ....[154]....
        /*0834*/ 	.word	0x0500000f


	//   ....[155]....
        /*0838*/ 	.word	0x0500000f


	//   ....[156]....
        /*083c*/ 	.word	0x0500000f


	//   ....[157]....
        /*0840*/ 	.word	0x0500000f


	//   ....[158]....
        /*0844*/ 	.word	0x0500000f


	//   ....[159]....
        /*0848*/ 	.word	0x0500000f


	//   ....[160]....
        /*084c*/ 	.word	0x0500000f


	//   ....[161]....
        /*0850*/ 	.word	0x0500000f


	//   ....[162]....
        /*0854*/ 	.word	0x0500000f


	//   ....[163]....
        /*0858*/ 	.word	0x0500000f


	//   ....[164]....
        /*085c*/ 	.word	0x0500000f


	//   ....[165]....
        /*0860*/ 	.word	0x0500000f


	//   ....[166]....
        /*0864*/ 	.word	0x0500000f


	//   ....[167]....
        /*0868*/ 	.word	0x0500000f


	//   ....[168]....
        /*086c*/ 	.word	0x0500000f


	//   ....[169]....
        /*0870*/ 	.word	0x0500000f


	//   ....[170]....
        /*0874*/ 	.word	0x0500000f


	//   ....[171]....
        /*0878*/ 	.word	0x0500000f


	//   ....[172]....
        /*087c*/ 	.word	0x0500000f


	//   ....[173]....
        /*0880*/ 	.word	0x0500000f


	//   ....[174]....
        /*0884*/ 	.word	0x0500000f


	//   ....[175]....
        /*0888*/ 	.word	0x0500000f


	//   ....[176]....
        /*088c*/ 	.word	0x0500000f


	//   ....[177]....
        /*0890*/ 	.word	0x0500000f


	//   ....[178]....
        /*0894*/ 	.word	0x0500000f


	//   ....[179]....
        /*0898*/ 	.word	0x0500000f


	//   ....[180]....
        /*089c*/ 	.word	0x0500000f


	//   ....[181]....
        /*08a0*/ 	.word	0x0500000f


	//   ....[182]....
        /*08a4*/ 	.word	0x0500000f


	//   ....[183]....
        /*08a8*/ 	.word	0x0500000f


	//   ....[184]....
        /*08ac*/ 	.word	0x0500000f


	//   ....[185]....
        /*08b0*/ 	.word	0x0500000f


	//   ....[186]....
        /*08b4*/ 	.word	0x0500000f


	//   ....[187]....
        /*08b8*/ 	.word	0x0500000f


	//   ....[188]....
        /*08bc*/ 	.word	0x0500000f


	//   ....[189]....
        /*08c0*/ 	.word	0x0500000f


	//----- nvinfo : EIATTR_COOP_GROUP_INSTR_OFFSETS
	.align		4
.L_147:
        /*08c4*/ 	.byte	0x04, 0x28
        /*08c6*/ 	.short	(.L_149 - .L_148)


	//   ....[0]....
.L_148:
        /*08c8*/ 	.word	0x00000060


	//   ....[1]....
        /*08cc*/ 	.word	0x00000190


	//   ....[2]....
        /*08d0*/ 	.word	0x00000240


	//   ....[3]....
        /*08d4*/ 	.word	0x00000400


	//   ....[4]....
        /*08d8*/ 	.word	0x00000560


	//   ....[5]....
        /*08dc*/ 	.word	0x00000680


	//   ....[6]....
        /*08e0*/ 	.word	0x000007e0


	//   ....[7]....
        /*08e4*/ 	.word	0x00005fb0


	//   ....[8]....
        /*08e8*/ 	.word	0x000065b0


	//   ....[9]....
        /*08ec*/ 	.word	0x000065c0


	//   ....[10]....
        /*08f0*/ 	.word	0x000065d0


	//   ....[11]....
        /*08f4*/ 	.word	0x000065e0


	//   ....[12]....
        /*08f8*/ 	.word	0x00007640


	//   ....[13]....
        /*08fc*/ 	.word	0x00007650


	//   ....[14]....
        /*0900*/ 	.word	0x00007660


	//   ....[15]....
        /*0904*/ 	.word	0x00007670


	//   ....[16]....
        /*0908*/ 	.word	0x0000a400


	//   ....[17]....
        /*090c*/ 	.word	0x0000a450


	//   ....[18]....
        /*0910*/ 	.word	0x0000aba0


	//   ....[19]....
        /*0914*/ 	.word	0x0000ac30


	//   ....[20]....
        /*0918*/ 	.word	0x0000c080


	//   ....[21]....
        /*091c*/ 	.word	0x0000d330


	//   ....[22]....
        /*0920*/ 	.word	0x0000d3b0


	//   ....[23]....
        /*0924*/ 	.word	0x0000df70


	//   ....[24]....
        /*0928*/ 	.word	0x0000df90


	//   ....[25]....
        /*092c*/ 	.word	0x0000fd00


	//   ....[26]....
        /*0930*/ 	.word	0x0000ff80


	//   ....[27]....
        /*0934*/ 	.word	0x000101f0


	//   ....[28]....
        /*0938*/ 	.word	0x00010500


	//   ....[29]....
        /*093c*/ 	.word	0x00010510


	//   ....[30]....
        /*0940*/ 	.word	0x000113f0


	//   ....[31]....
        /*0944*/ 	.word	0x00011410


	//   ....[32]....
        /*0948*/ 	.word	0x00011420


	//   ....[33]....
        /*094c*/ 	.word	0x00011430


	//   ....[34]....
        /*0950*/ 	.word	0x00011960


	//   ....[35]....
        /*0954*/ 	.word	0x000119a0


	//   ....[36]....
        /*0958*/ 	.word	0x000119d0


	//   ....[37]....
        /*095c*/ 	.word	0x00011a00


	//   ....[38]....
        /*0960*/ 	.word	0x00011a20


	//   ....[39]....
        /*0964*/ 	.word	0x00011a30


	//   ....[40]....
        /*0968*/ 	.word	0x00011a70


	//   ....[41]....
        /*096c*/ 	.word	0x00011aa0


	//   ....[42]....
        /*0970*/ 	.word	0x00011f90


	//   ....[43]....
        /*0974*/ 	.word	0x00011fa0


	//   ....[44]....
        /*0978*/ 	.word	0x00012220


	//   ....[45]....
        /*097c*/ 	.word	0x00012230


	//   ....[46]....
        /*0980*/ 	.word	0x00012cc0


	//   ....[47]....
        /*0984*/ 	.word	0x00012cf0


	//   ....[48]....
        /*0988*/ 	.word	0x00012d10


	//   ....[49]....
        /*098c*/ 	.word	0x00012d40


	//   ....[50]....
        /*0990*/ 	.word	0x00012d70


	//   ....[51]....
        /*0994*/ 	.word	0x00012d80


	//   ....[52]....
        /*0998*/ 	.word	0x00012db0


	//   ....[53]....
        /*099c*/ 	.word	0x00012df0


	//   ....[54]....
        /*09a0*/ 	.word	0x00012f50


	//   ....[55]....
        /*09a4*/ 	.word	0x00013170


	//   ....[56]....
        /*09a8*/ 	.word	0x000131a0


	//   ....[57]....
        /*09ac*/ 	.word	0x000131d0


	//   ....[58]....
        /*09b0*/ 	.word	0x00013200


	//   ....[59]....
        /*09b4*/ 	.word	0x00013230


	//   ....[60]....
        /*09b8*/ 	.word	0x00013260


	//   ....[61]....
        /*09bc*/ 	.word	0x000133e0


	//   ....[62]....
        /*09c0*/ 	.word	0x00013410


	//   ....[63]....
        /*09c4*/ 	.word	0x00013440


	//   ....[64]....
        /*09c8*/ 	.word	0x00013470


	//   ....[65]....
        /*09cc*/ 	.word	0x000134a0


	//   ....[66]....
        /*09d0*/ 	.word	0x000134d0


	//   ....[67]....
        /*09d4*/ 	.word	0x00013560


	//   ....[68]....
        /*09d8*/ 	.word	0x00013590


	//   ....[69]....
        /*09dc*/ 	.word	0x000135a0


	//   ....[70]....
        /*09e0*/ 	.word	0x00013640


	//   ....[71]....
        /*09e4*/ 	.word	0x000145c0


	//   ....[72]....
        /*09e8*/ 	.word	0x00015ac0


	//   ....[73]....
        /*09ec*/ 	.word	0x00016660


	//   ....[74]....
        /*09f0*/ 	.word	0x00016670


	//   ....[75]....
        /*09f4*/ 	.word	0x00016690


	//   ....[76]....
        /*09f8*/ 	.word	0x000166f0


	//   ....[77]....
        /*09fc*/ 	.word	0x00016710


	//   ....[78]....
        /*0a00*/ 	.word	0x00016790


	//   ....[79]....
        /*0a04*/ 	.word	0x000167b0


	//   ....[80]....
        /*0a08*/ 	.word	0x00016830


	//   ....[81]....
        /*0a0c*/ 	.word	0x00016850


	//   ....[82]....
        /*0a10*/ 	.word	0x000168d0


	//   ....[83]....
        /*0a14*/ 	.word	0x000168f0


	//   ....[84]....
        /*0a18*/ 	.word	0x00016970


	//   ....[85]....
        /*0a1c*/ 	.word	0x00016990


	//   ....[86]....
        /*0a20*/ 	.word	0x00016a10


	//   ....[87]....
        /*0a24*/ 	.word	0x00016a30


	//   ....[88]....
        /*0a28*/ 	.word	0x00016a40


	//   ....[89]....
        /*0a2c*/ 	.word	0x00016ab0


	//   ....[90]....
        /*0a30*/ 	.word	0x00016b00


	//   ....[91]....
        /*0a34*/ 	.word	0x00016bc0


	//   ....[92]....
        /*0a38*/ 	.word	0x00016bd0


	//   ....[93]....
        /*0a3c*/ 	.word	0x00016c40


	//   ....[94]....
        /*0a40*/ 	.word	0x00016c50


	//   ....[95]....
        /*0a44*/ 	.word	0x00016c90


	//   ....[96]....
        /*0a48*/ 	.word	0x00016cb0


	//   ....[97]....
        /*0a4c*/ 	.word	0x00018c50


	//   ....[98]....
        /*0a50*/ 	.word	0x00018c80


	//   ....[99]....
        /*0a54*/ 	.word	0x00018ce0


	//   ....[100]....
        /*0a58*/ 	.word	0x00018d10


	//   ....[101]....
        /*0a5c*/ 	.word	0x00018d40


	//   ....[102]....
        /*0a60*/ 	.word	0x00018d70


	//   ....[103]....
        /*0a64*/ 	.word	0x00018da0


	//   ....[104]....
        /*0a68*/ 	.word	0x00018dd0


	//   ....[105]....
        /*0a6c*/ 	.word	0x00018f70


	//   ....[106]....
        /*0a70*/ 	.word	0x00018fa0


	//   ....[107]....
        /*0a74*/ 	.word	0x00018fd0


	//   ....[108]....
        /*0a78*/ 	.word	0x00019000


	//   ....[109]....
        /*0a7c*/ 	.word	0x00019030


	//   ....[110]....
        /*0a80*/ 	.word	0x00019060


	//   ....[111]....
        /*0a84*/ 	.word	0x00019120


	//   ....[112]....
        /*0a88*/ 	.word	0x00019140


	//   ....[113]....
        /*0a8c*/ 	.word	0x00019150


	//   ....[114]....
        /*0a90*/ 	.word	0x000191b0


	//   ....[115]....
        /*0a94*/ 	.word	0x000197d0


	//   ....[116]....
        /*0a98*/ 	.word	0x00019c30


	//   ....[117]....
        /*0a9c*/ 	.word	0x00019ce0


	//   ....[118]....
        /*0aa0*/ 	.word	0x00019d70


	//   ....[119]....
        /*0aa4*/ 	.word	0x00019dc0


	//   ....[120]....
        /*0aa8*/ 	.word	0x00019e10


	//   ....[121]....
        /*0aac*/ 	.word	0x00019ef0


	//   ....[122]....
        /*0ab0*/ 	.word	0x00019f80


	//   ....[123]....
        /*0ab4*/ 	.word	0x00019fd0


	//   ....[124]....
        /*0ab8*/ 	.word	0x0001a020


	//   ....[125]....
        /*0abc*/ 	.word	0x0001a240


	//   ....[126]....
        /*0ac0*/ 	.word	0x0001a2a0


	//   ....[127]....
        /*0ac4*/ 	.word	0x0001a360


	//   ....[128]....
        /*0ac8*/ 	.word	0x0001a3d0


	//   ....[129]....
        /*0acc*/ 	.word	0x0001a430


	//   ....[130]....
        /*0ad0*/ 	.word	0x0001a4e0


	//   ....[131]....
        /*0ad4*/ 	.word	0x0001a540


	//   ....[132]....
        /*0ad8*/ 	.word	0x0001a5d0


	//   ....[133]....
        /*0adc*/ 	.word	0x0001a650


	//   ....[134]....
        /*0ae0*/ 	.word	0x0001a6a0


	//   ....[135]....
        /*0ae4*/ 	.word	0x0001a730


	//   ....[136]....
        /*0ae8*/ 	.word	0x0001a7c0


	//   ....[137]....
        /*0aec*/ 	.word	0x0001a860


	//   ....[138]....
        /*0af0*/ 	.word	0x0001a900


	//   ....[139]....
        /*0af4*/ 	.word	0x0001a960


	//   ....[140]....
        /*0af8*/ 	.word	0x0001a9d0


	//   ....[141]....
        /*0afc*/ 	.word	0x0001aa30


	//   ....[142]....
        /*0b00*/ 	.word	0x0001aaa0


	//   ....[143]....
        /*0b04*/ 	.word	0x0001ab60


	//   ....[144]....
        /*0b08*/ 	.word	0x0001abc0


	//   ....[145]....
        /*0b0c*/ 	.word	0x0001ac80


	//   ....[146]....
        /*0b10*/ 	.word	0x0001af60


	//   ....[147]....
        /*0b14*/ 	.word	0x0001b110


	//   ....[148]....
        /*0b18*/ 	.word	0x0001b160


	//   ....[149]....
        /*0b1c*/ 	.word	0x0001b1c0


	//   ....[150]....
        /*0b20*/ 	.word	0x0001b280


	//   ....[151]....
        /*0b24*/ 	.word	0x0001b2e0


	//   ....[152]....
        /*0b28*/ 	.word	0x0001b3e0


	//   ....[153]....
        /*0b2c*/ 	.word	0x0001b440


	//   ....[154]....
        /*0b30*/ 	.word	0x0001b540


	//   ....[155]....
        /*0b34*/ 	.word	0x0001b5a0


	//   ....[156]....
        /*0b38*/ 	.word	0x0001b6a0


	//   ....[157]....
        /*0b3c*/ 	.word	0x0001b700


	//   ....[158]....
        /*0b40*/ 	.word	0x0001b800


	//   ....[159]....
        /*0b44*/ 	.word	0x0001b860


	//   ....[160]....
        /*0b48*/ 	.word	0x0001b960


	//   ....[161]....
        /*0b4c*/ 	.word	0x0001b9c0


	//   ....[162]....
        /*0b50*/ 	.word	0x0001bad0


	//   ....[163]....
        /*0b54*/ 	.word	0x0001bb40


	//   ....[164]....
        /*0b58*/ 	.word	0x0001bc10


	//   ....[165]....
        /*0b5c*/ 	.word	0x0001bc70


	//   ....[166]....
        /*0b60*/ 	.word	0x0001bd60


	//   ....[167]....
        /*0b64*/ 	.word	0x0001bdc0


	//   ....[168]....
        /*0b68*/ 	.word	0x0001be90


	//   ....[169]....
        /*0b6c*/ 	.word	0x0001bef0


	//   ....[170]....
        /*0b70*/ 	.word	0x0001bfb0


	//   ....[171]....
        /*0b74*/ 	.word	0x0001c2d0


	//   ....[172]....
        /*0b78*/ 	.word	0x0001c370


	//   ....[173]....
        /*0b7c*/ 	.word	0x0001c4f0


	//   ....[174]....
        /*0b80*/ 	.word	0x0001c560


	//   ....[175]....
        /*0b84*/ 	.word	0x0001c5d0


	//   ....[176]....
        /*0b88*/ 	.word	0x0001c640


	//   ....[177]....
        /*0b8c*/ 	.word	0x0001c6b0


	//   ....[178]....
        /*0b90*/ 	.word	0x0001c730


	//   ....[179]....
        /*0b94*/ 	.word	0x0001c7b0


	//   ....[180]....
        /*0b98*/ 	.word	0x0001c840


	//   ....[181]....
        /*0b9c*/ 	.word	0x0001c8b0


	//   ....[182]....
        /*0ba0*/ 	.word	0x0001c920


	//   ....[183]....
        /*0ba4*/ 	.word	0x0001c990


	//   ....[184]....
        /*0ba8*/ 	.word	0x0001ca10


	//   ....[185]....
        /*0bac*/ 	.word	0x0001ca80


	//   ....[186]....
        /*0bb0*/ 	.word	0x0001cb20


	//   ....[187]....
        /*0bb4*/ 	.word	0x0001cb70


	//   ....[188]....
        /*0bb8*/ 	.word	0x0001cc00


	//   ....[189]....
        /*0bbc*/ 	.word	0x0001cd30


	//----- nvinfo : EIATTR_REG_RECONFIG
	.align		4
.L_149:
        /*0bc0*/ 	.byte	0x01, 0x54
	.zero		2


	//----- nvinfo : EIATTR_SYSCALL_OFFSETS
	.align		4
        /*0bc4*/ 	.byte	0x04, 0x46
        /*0bc6*/ 	.short	(.L_151 - .L_150)


	//   ....[0]....
.L_150:
        /*0bc8*/ 	.word	0x00001bd0


	//   ....[1]....
        /*0bcc*/ 	.word	0x00001d20


	//   ....[2]....
        /*0bd0*/ 	.word	0x00006190


	//   ....[3]....
        /*0bd4*/ 	.word	0x00006520


	//   ....[4]....
        /*0bd8*/ 	.word	0x00015710


	//   ....[5]....
        /*0bdc*/ 	.word	0x00015860


	//   ....[6]....
        /*0be0*/ 	.word	0x00015960


	//   ....[7]....
        /*0be4*/ 	.word	0x00016190


	//----- nvinfo : EIATTR_MBARRIER_INSTR_OFFSETS
	.align		4
.L_151:
        /*0be8*/ 	.byte	0x04, 0x39
        /*0bea*/ 	.short	(.L_153 - .L_152)


	//   ....[0]....
.L_152:
        /*0bec*/ 	.word	0x000002b0
        /*0bf0*/ 	.word	0x000000ff
        /*0bf4*/ 	.word	0x00030800
        /*0bf8*/ 	.short	0x0100
        /*0bfa*/ 	.byte	0x08
	.zero		1


	//   ....[1]....
        /*0bfc*/ 	.word	0x000002c0
        /*0c00*/ 	.word	0x000000ff
        /*0c04*/ 	.word	0x00030820
        /*0c08*/ 	.short	0x0100
        /*0c0a*/ 	.byte	0x08
	.zero		1


	//   ....[2]....
        /*0c0c*/ 	.word	0x000003b0
        /*0c10*/ 	.word	0x000000ff
        /*0c14*/ 	.word	0x00030830
        /*0c18*/ 	.short	0x0100
        /*0c1a*/ 	.byte	0x08
	.zero		1


	//   ....[3]....
        /*0c1c*/ 	.word	0x000003c0
        /*0c20*/ 	.word	0x000000ff
        /*0c24*/ 	.word	0x00030840
        /*0c28*/ 	.short	0x0100
        /*0c2a*/ 	.byte	0x08
	.zero		1


	//   ....[4]....
        /*0c2c*/ 	.word	0x000003d0
        /*0c30*/ 	.word	0x000000ff
        /*0c34*/ 	.word	0x00030838
        /*0c38*/ 	.short	0x0100
        /*0c3a*/ 	.byte	0x08
	.zero		1


	//   ....[5]....
        /*0c3c*/ 	.word	0x000003e0
        /*0c40*/ 	.word	0x000000ff
        /*0c44*/ 	.word	0x00030848
        /*0c48*/ 	.short	0x0100
        /*0c4a*/ 	.byte	0x08
	.zero		1


	//   ....[6]....
        /*0c4c*/ 	.word	0x00000510
        /*0c50*/ 	.word	0x000000ff
        /*0c54*/ 	.word	0x00030850
        /*0c58*/ 	.short	0x0100
        /*0c5a*/ 	.byte	0x08
	.zero		1


	//   ....[7]....
        /*0c5c*/ 	.word	0x00000520
        /*0c60*/ 	.word	0x000000ff
        /*0c64*/ 	.word	0x00030860
        /*0c68*/ 	.short	0x0100
        /*0c6a*/ 	.byte	0x08
	.zero		1


	//   ....[8]....
        /*0c6c*/ 	.word	0x00000530
        /*0c70*/ 	.word	0x000000ff
        /*0c74*/ 	.word	0x00030858
        /*0c78*/ 	.short	0x0100
        /*0c7a*/ 	.byte	0x08
	.zero		1


	//   ....[9]....
        /*0c7c*/ 	.word	0x00000540
        /*0c80*/ 	.word	0x000000ff
        /*0c84*/ 	.word	0x00030868
        /*0c88*/ 	.short	0x0100
        /*0c8a*/ 	.byte	0x08
	.zero		1


	//   ....[10]....
        /*0c8c*/ 	.word	0x00000630
        /*0c90*/ 	.word	0x000000ff
        /*0c94*/ 	.word	0x00030870
        /*0c98*/ 	.short	0x0100
        /*0c9a*/ 	.byte	0x06
	.zero		1


	//   ....[11]....
        /*0c9c*/ 	.word	0x00000640
        /*0ca0*/ 	.word	0x000000ff
        /*0ca4*/ 	.word	0x00030880
        /*0ca8*/ 	.short	0x0100
        /*0caa*/ 	.byte	0x06
	.zero		1


	//   ....[12]....
        /*0cac*/ 	.word	0x00000650
        /*0cb0*/ 	.word	0x000000ff
        /*0cb4*/ 	.word	0x00030878
        /*0cb8*/ 	.short	0x0100
        /*0cba*/ 	.byte	0x06
	.zero		1


	//   ....[13]....
        /*0cbc*/ 	.word	0x00000660
        /*0cc0*/ 	.word	0x000000ff
        /*0cc4*/ 	.word	0x00030888
        /*0cc8*/ 	.short	0x0100
        /*0cca*/ 	.byte	0x06
	.zero		1


	//   ....[14]....
        /*0ccc*/ 	.word	0x00000790
        /*0cd0*/ 	.word	0x000000ff
        /*0cd4*/ 	.word	0x00030890
        /*0cd8*/ 	.short	0x0100
        /*0cda*/ 	.byte	0x08
	.zero		1


	//   ....[15]....
        /*0cdc*/ 	.word	0x000007a0
        /*0ce0*/ 	.word	0x000000ff
        /*0ce4*/ 	.word	0x000308a0
        /*0ce8*/ 	.short	0x0100
        /*0cea*/ 	.byte	0x08
	.zero		1


	//   ....[16]....
        /*0cec*/ 	.word	0x000007b0
        /*0cf0*/ 	.word	0x000000ff
        /*0cf4*/ 	.word	0x00030898
        /*0cf8*/ 	.short	0x0100
        /*0cfa*/ 	.byte	0x08
	.zero		1


	//   ....[17]....
        /*0cfc*/ 	.word	0x000007c0
        /*0d00*/ 	.word	0x000000ff
        /*0d04*/ 	.word	0x000308a8
        /*0d08*/ 	.short	0x0100
        /*0d0a*/ 	.byte	0x08
	.zero		1


	//   ....[18]....
        /*0d0c*/ 	.word	0x000008f0
        /*0d10*/ 	.word	0x000000ff
        /*0d14*/ 	.word	0x000308b0
        /*0d18*/ 	.short	0x0100
        /*0d1a*/ 	.byte	0x08
	.zero		1


	//   ....[19]....
        /*0d1c*/ 	.word	0x00000900
        /*0d20*/ 	.word	0x000000ff
        /*0d24*/ 	.word	0x000308c0
        /*0d28*/ 	.short	0x0100
        /*0d2a*/ 	.byte	0x08
	.zero		1


	//   ....[20]....
        /*0d2c*/ 	.word	0x00000910
        /*0d30*/ 	.word	0x000000ff
        /*0d34*/ 	.word	0x000308b8
        /*0d38*/ 	.short	0x0100
        /*0d3a*/ 	.byte	0x08
	.zero		1


	//   ....[21]....
        /*0d3c*/ 	.word	0x00000920
        /*0d40*/ 	.word	0x000000ff
        /*0d44*/ 	.word	0x000308c8
        /*0d48*/ 	.short	0x0100
        /*0d4a*/ 	.byte	0x08
	.zero		1


	//   ....[22]....
        /*0d4c*/ 	.word	0x00002f30
        /*0d50*/ 	.word	0x00000053
        /*0d54*/ 	.word	0x00030890
        /*0d58*/ 	.short	0x010a
        /*0d5a*/ 	.byte	0x3f
	.zero		1


	//   ....[23]....
        /*0d5c*/ 	.word	0x000042a0
        /*0d60*/ 	.word	0x00000053
        /*0d64*/ 	.word	0x00030890
        /*0d68*/ 	.short	0x010a
        /*0d6a*/ 	.byte	0x3f
	.zero		1


	//   ....[24]....
        /*0d6c*/ 	.word	0x00005470
        /*0d70*/ 	.word	0x00000053
        /*0d74*/ 	.word	0x00030890
        /*0d78*/ 	.short	0x010a
        /*0d7a*/ 	.byte	0x3f
	.zero		1


	//   ....[25]....
        /*0d7c*/ 	.word	0x00005690
        /*0d80*/ 	.word	0x0000000c
        /*0d84*/ 	.word	0x00000000
        /*0d88*/ 	.short	0x0101
        /*0d8a*/ 	.byte	0x3f
	.zero		1


	//   ....[26]....
        /*0d8c*/ 	.word	0x000056d0
        /*0d90*/ 	.word	0x00000053
        /*0d94*/ 	.word	0x000308b0
        /*0d98*/ 	.short	0x010a
        /*0d9a*/ 	.byte	0x3f
	.zero		1


	//   ....[27]....
        /*0d9c*/ 	.word	0x00005a90
        /*0da0*/ 	.word	0x00000053
        /*0da4*/ 	.word	0x00000000
        /*0da8*/ 	.short	0x0101
        /*0daa*/ 	.byte	0x3f
	.zero		1


	//   ....[28]....
        /*0dac*/ 	.word	0x00006230
        /*0db0*/ 	.word	0x00000002
        /*0db4*/ 	.word	0x00030800
        /*0db8*/ 	.short	0x010a
        /*0dba*/ 	.byte	0x3f
	.zero		1


	//   ....[29]....
        /*0dbc*/ 	.word	0x00006280
        /*0dc0*/ 	.word	0x00000002
        /*0dc4*/ 	.word	0x00030800
        /*0dc8*/ 	.short	0x010a
        /*0dca*/ 	.byte	0x3f
	.zero		1


	//   ....[30]....
        /*0dcc*/ 	.word	0x00006890
        /*0dd0*/ 	.word	0x00000002
        /*0dd4*/ 	.word	0x00030800
        /*0dd8*/ 	.short	0x010a
        /*0dda*/ 	.byte	0x3f
	.zero		1


	//   ....[31]....
        /*0ddc*/ 	.word	0x00007850
        /*0de0*/ 	.word	0x00000002
        /*0de4*/ 	.word	0x00030800
        /*0de8*/ 	.short	0x010a
        /*0dea*/ 	.byte	0x3f
	.zero		1


	//   ....[32]....
        /*0dec*/ 	.word	0x00008720
        /*0df0*/ 	.word	0x00000000
        /*0df4*/ 	.word	0x00030830
        /*0df8*/ 	.short	0x010a
        /*0dfa*/ 	.byte	0x3f
	.zero		1


	//   ....[33]....
        /*0dfc*/ 	.word	0x000087e0
        /*0e00*/ 	.word	0x00000000
        /*0e04*/ 	.word	0x00030830
        /*0e08*/ 	.short	0x010a
        /*0e0a*/ 	.byte	0x3f
	.zero		1


	//   ....[34]....
        /*0e0c*/ 	.word	0x0000b280
        /*0e10*/ 	.word	0x00000000
        /*0e14*/ 	.word	0x00000000
        /*0e18*/ 	.short	0x0101
        /*0e1a*/ 	.byte	0x3f
	.zero		1


	//   ....[35]....
        /*0e1c*/ 	.word	0x0000c2d0
        /*0e20*/ 	.word	0x00000005
        /*0e24*/ 	.word	0x00030830
        /*0e28*/ 	.short	0x010a
        /*0e2a*/ 	.byte	0x3f
	.zero		1


	//   ....[36]....
        /*0e2c*/ 	.word	0x0000c320
        /*0e30*/ 	.word	0x00000005
        /*0e34*/ 	.word	0x00030830
        /*0e38*/ 	.short	0x010a
        /*0e3a*/ 	.byte	0x3f
	.zero		1


	//   ....[37]....
        /*0e3c*/ 	.word	0x0000c670
        /*0e40*/ 	.word	0x00000006
        /*0e44*/ 	.word	0x00030850
        /*0e48*/ 	.short	0x010a
        /*0e4a*/ 	.byte	0x3f
	.zero		1


	//   ....[38]....
        /*0e4c*/ 	.word	0x0000c6b0
        /*0e50*/ 	.word	0x00000006
        /*0e54*/ 	.word	0x00030850
        /*0e58*/ 	.short	0x010a
        /*0e5a*/ 	.byte	0x3f
	.zero		1


	//   ....[39]....
        /*0e5c*/ 	.word	0x0000ea70
        /*0e60*/ 	.word	0x0000003f
        /*0e64*/ 	.word	0x00000000
        /*0e68*/ 	.short	0x0101
        /*0e6a*/ 	.byte	0x3f
	.zero		1


	//   ....[40]....
        /*0e6c*/ 	.word	0x0000ead0
        /*0e70*/ 	.word	0x0000003e
        /*0e74*/ 	.word	0x00000000
        /*0e78*/ 	.short	0x0101
        /*0e7a*/ 	.byte	0x3f
	.zero		1


	//   ....[41]....
        /*0e7c*/ 	.word	0x0000fd90
        /*0e80*/ 	.word	0x0000000b
        /*0e84*/ 	.word	0x00030850
        /*0e88*/ 	.short	0x010a
        /*0e8a*/ 	.byte	0x3f
	.zero		1


	//   ....[42]....
        /*0e8c*/ 	.word	0x0000fe50
        /*0e90*/ 	.word	0x0000000b
        /*0e94*/ 	.word	0x00030850
        /*0e98*/ 	.short	0x010a
        /*0e9a*/ 	.byte	0x3f
	.zero		1


	//   ....[43]....
        /*0e9c*/ 	.word	0x000107a0
        /*0ea0*/ 	.word	0x0000000a
        /*0ea4*/ 	.word	0x00000000
        /*0ea8*/ 	.short	0x0101
        /*0eaa*/ 	.byte	0x3f
	.zero		1


	//   ....[44]....
        /*0eac*/ 	.word	0x00011870
        /*0eb0*/ 	.word	0x00000000
        /*0eb4*/ 	.word	0x00000000
        /*0eb8*/ 	.short	0x0101
        /*0eba*/ 	.byte	0x3f
	.zero		1


	//   ....[45]....
        /*0ebc*/ 	.word	0x00011e20
        /*0ec0*/ 	.word	0x00000008
        /*0ec4*/ 	.word	0x00000000
        /*0ec8*/ 	.short	0x0101
        /*0eca*/ 	.byte	0x3f
	.zero		1


	//   ....[46]....
        /*0ecc*/ 	.word	0x000146a0
        /*0ed0*/ 	.word	0x00000010
        /*0ed4*/ 	.word	0x00030820
        /*0ed8*/ 	.short	0x010a
        /*0eda*/ 	.byte	0x3f
	.zero		1


	//   ....[47]....
        /*0edc*/ 	.word	0x00014760
        /*0ee0*/ 	.word	0x00000007
        /*0ee4*/ 	.word	0x000308a0
        /*0ee8*/ 	.short	0x010a
        /*0eea*/ 	.byte	0x3f
	.zero		1


	//   ....[48]....
        /*0eec*/ 	.word	0x00014990
        /*0ef0*/ 	.word	0x00000007
        /*0ef4*/ 	.word	0x000308c0
        /*0ef8*/ 	.short	0x010a
        /*0efa*/ 	.byte	0x3f
	.zero		1


	//   ....[49]....
        /*0efc*/ 	.word	0x00014d10
        /*0f00*/ 	.word	0x00000006
        /*0f04*/ 	.word	0x000308a0
        /*0f08*/ 	.short	0x010a
        /*0f0a*/ 	.byte	0x3f
	.zero		1


	//   ....[50]....
        /*0f0c*/ 	.word	0x00014f30
        /*0f10*/ 	.word	0x00000006
        /*0f14*/ 	.word	0x000308c0
        /*0f18*/ 	.short	0x010a
        /*0f1a*/ 	.byte	0x3f
	.zero		1


	//   ....[51]....
        /*0f1c*/ 	.word	0x00015cf0
        /*0f20*/ 	.word	0x00000000
        /*0f24*/ 	.word	0x00030840
        /*0f28*/ 	.short	0x010a
        /*0f2a*/ 	.byte	0x3f
	.zero		1


	//   ....[52]....
        /*0f2c*/ 	.word	0x00016d60
        /*0f30*/ 	.word	0x00000010
        /*0f34*/ 	.word	0x00030800
        /*0f38*/ 	.short	0x0107
        /*0f3a*/ 	.byte	0x3f
	.zero		1


	//   ....[53]....
        /*0f3c*/ 	.word	0x00016e50
        /*0f40*/ 	.word	0x00000010
        /*0f44*/ 	.word	0x00030800
        /*0f48*/ 	.short	0x0101
        /*0f4a*/ 	.byte	0x3f
	.zero		1


	//   ....[54]....
        /*0f4c*/ 	.word	0x00016e70
        /*0f50*/ 	.word	0x00000010
        /*0f54*/ 	.word	0x00030820
        /*0f58*/ 	.short	0x010a
        /*0f5a*/ 	.byte	0x3f
	.zero		1


	//   ....[55]....
        /*0f5c*/ 	.word	0x00017210
        /*0f60*/ 	.word	0x00000002
        /*0f64*/ 	.word	0x00030840
        /*0f68*/ 	.short	0x010a
        /*0f6a*/ 	.byte	0x3f
	.zero		1


	//   ....[56]....
        /*0f6c*/ 	.word	0x00017490
        /*0f70*/ 	.word	0x00000003
        /*0f74*/ 	.word	0x00000060
        /*0f78*/ 	.short	0x010a
        /*0f7a*/ 	.byte	0x3f
	.zero		1


	//   ....[57]....
        /*0f7c*/ 	.word	0x000179f0
        /*0f80*/ 	.word	0x00000002
        /*0f84*/ 	.word	0x00030840
        /*0f88*/ 	.short	0x010a
        /*0f8a*/ 	.byte	0x3f
	.zero		1


	//   ....[58]....
        /*0f8c*/ 	.word	0x00017c70
        /*0f90*/ 	.word	0x0000000a
        /*0f94*/ 	.word	0x00000060
        /*0f98*/ 	.short	0x010a
        /*0f9a*/ 	.byte	0x3f
	.zero		1


	//   ....[59]....
        /*0f9c*/ 	.word	0x00018110
        /*0fa0*/ 	.word	0x00000002
        /*0fa4*/ 	.word	0x00030840
        /*0fa8*/ 	.short	0x010a
        /*0faa*/ 	.byte	0x3f
	.zero		1


	//   ....[60]....
        /*0fac*/ 	.word	0x000183a0
        /*0fb0*/ 	.word	0x00000003
        /*0fb4*/ 	.word	0x00000060
        /*0fb8*/ 	.short	0x010a
        /*0fba*/ 	.byte	0x3f
	.zero		1


	//   ....[61]....
        /*0fbc*/ 	.word	0x000187f0
        /*0fc0*/ 	.word	0x00000003
        /*0fc4*/ 	.word	0x00030860
        /*0fc8*/ 	.short	0x010a
        /*0fca*/ 	.byte	0x3f
	.zero		1


	//   ....[62]....
        /*0fcc*/ 	.word	0x00019750
        /*0fd0*/ 	.word	0x00000009
        /*0fd4*/ 	.word	0x00030820
        /*0fd8*/ 	.short	0x010a
        /*0fda*/ 	.byte	0x3f
	.zero		1


	//   ....[63]....
        /*0fdc*/ 	.word	0x000198e0
        /*0fe0*/ 	.word	0x00000007
        /*0fe4*/ 	.word	0x00000000
        /*0fe8*/ 	.short	0x010a
        /*0fea*/ 	.byte	0x3f
	.zero		1


	//   ....[64]....
        /*0fec*/ 	.word	0x00019950
        /*0ff0*/ 	.word	0x00000003
        /*0ff4*/ 	.word	0x00000000
        /*0ff8*/ 	.short	0x010a
        /*0ffa*/ 	.byte	0x3f
	.zero		1


	//   ....[65]....
        /*0ffc*/ 	.word	0x000199b0
        /*1000*/ 	.word	0x00000005
        /*1004*/ 	.word	0x00000000
        /*1008*/ 	.short	0x010a
        /*100a*/ 	.byte	0x3f
	.zero		1


	//   ....[66]....
        /*100c*/ 	.word	0x000199e0
        /*1010*/ 	.word	0x00000003
        /*1014*/ 	.word	0x00000000
        /*1018*/ 	.short	0x010a
        /*101a*/ 	.byte	0x3f
	.zero		1


	//   ....[67]....
        /*101c*/ 	.word	0x00019a40
        /*1020*/ 	.word	0x00000053
        /*1024*/ 	.word	0x00030890
        /*1028*/ 	.short	0x010a
        /*102a*/ 	.byte	0x3f
	.zero		1


	//   ....[68]....
        /*102c*/ 	.word	0x00019a90
        /*1030*/ 	.word	0x00000053
        /*1034*/ 	.word	0x00030890
        /*1038*/ 	.short	0x010a
        /*103a*/ 	.byte	0x3f
	.zero		1


	//   ....[69]....
        /*103c*/ 	.word	0x00019ae0
        /*1040*/ 	.word	0x00000053
        /*1044*/ 	.word	0x00030890
        /*1048*/ 	.short	0x010a
        /*104a*/ 	.byte	0x3f
	.zero		1


	//   ....[70]....
        /*104c*/ 	.word	0x00019b30
        /*1050*/ 	.word	0x00000053
        /*1054*/ 	.word	0x000308b0
        /*1058*/ 	.short	0x010a
        /*105a*/ 	.byte	0x3f
	.zero		1


	//   ....[71]....
        /*105c*/ 	.word	0x00019e40
        /*1060*/ 	.word	0x00000002
        /*1064*/ 	.word	0x00030800
        /*1068*/ 	.short	0x010a
        /*106a*/ 	.byte	0x3f
	.zero		1


	//   ....[72]....
        /*106c*/ 	.word	0x0001a050
        /*1070*/ 	.word	0x00000002
        /*1074*/ 	.word	0x00030800
        /*1078*/ 	.short	0x010a
        /*107a*/ 	.byte	0x3f
	.zero		1


	//   ....[73]....
        /*107c*/ 	.word	0x0001a0a0
        /*1080*/ 	.word	0x00000000
        /*1084*/ 	.word	0x00030830
        /*1088*/ 	.short	0x010a
        /*108a*/ 	.byte	0x3f
	.zero		1


	//   ....[74]....
        /*108c*/ 	.word	0x0001a0f0
        /*1090*/ 	.word	0x00000005
        /*1094*/ 	.word	0x00030830
        /*1098*/ 	.short	0x010a
        /*109a*/ 	.byte	0x3f
	.zero		1


	//   ....[75]....
        /*109c*/ 	.word	0x0001a140
        /*10a0*/ 	.word	0x00000006
        /*10a4*/ 	.word	0x00030850
        /*10a8*/ 	.short	0x010a
        /*10aa*/ 	.byte	0x3f
	.zero		1


	//   ....[76]....
        /*10ac*/ 	.word	0x0001a190
        /*10b0*/ 	.word	0x0000000b
        /*10b4*/ 	.word	0x00030850
        /*10b8*/ 	.short	0x010a
        /*10ba*/ 	.byte	0x3f
	.zero		1


	//   ....[77]....
        /*10bc*/ 	.word	0x0001ad40
        /*10c0*/ 	.word	0x00000010
        /*10c4*/ 	.word	0x00030820
        /*10c8*/ 	.short	0x010a
        /*10ca*/ 	.byte	0x3f
	.zero		1


	//   ....[78]....
        /*10cc*/ 	.word	0x0001ad90
        /*10d0*/ 	.word	0x00000007
        /*10d4*/ 	.word	0x000308a0
        /*10d8*/ 	.short	0x010a
        /*10da*/ 	.byte	0x3f
	.zero		1


	//   ....[79]....
        /*10dc*/ 	.word	0x0001ade0
        /*10e0*/ 	.word	0x00000007
        /*10e4*/ 	.word	0x000308c0
        /*10e8*/ 	.short	0x010a
        /*10ea*/ 	.byte	0x3f
	.zero		1


	//   ....[80]....
        /*10ec*/ 	.word	0x0001ae30
        /*10f0*/ 	.word	0x00000006
        /*10f4*/ 	.word	0x000308a0
        /*10f8*/ 	.short	0x010a
        /*10fa*/ 	.byte	0x3f
	.zero		1


	//   ....[81]....
        /*10fc*/ 	.word	0x0001ae80
        /*1100*/ 	.word	0x00000006
        /*1104*/ 	.word	0x000308c0
        /*1108*/ 	.short	0x010a
        /*110a*/ 	.byte	0x3f
	.zero		1


	//   ....[82]....
        /*110c*/ 	.word	0x0001b020
        /*1110*/ 	.word	0x00000000
        /*1114*/ 	.word	0x00030840
        /*1118*/ 	.short	0x010a
        /*111a*/ 	.byte	0x3f
	.zero		1


	//   ....[83]....
        /*111c*/ 	.word	0x0001bff0
        /*1120*/ 	.word	0x00000010
        /*1124*/ 	.word	0x00030820
        /*1128*/ 	.short	0x010a
        /*112a*/ 	.byte	0x3f
	.zero		1


	//   ....[84]....
        /*112c*/ 	.word	0x0001c040
        /*1130*/ 	.word	0x00000002
        /*1134*/ 	.word	0x00030840
        /*1138*/ 	.short	0x010a
        /*113a*/ 	.byte	0x3f
	.zero		1


	//   ....[85]....
        /*113c*/ 	.word	0x0001c090
        /*1140*/ 	.word	0x00000003
        /*1144*/ 	.word	0x00000060
        /*1148*/ 	.short	0x010a
        /*114a*/ 	.byte	0x3f
	.zero		1


	//   ....[86]....
        /*114c*/ 	.word	0x0001c0e0
        /*1150*/ 	.word	0x00000002
        /*1154*/ 	.word	0x00030840
        /*1158*/ 	.short	0x010a
        /*115a*/ 	.byte	0x3f
	.zero		1


	//   ....[87]....
        /*115c*/ 	.word	0x0001c130
        /*1160*/ 	.word	0x0000000a
        /*1164*/ 	.word	0x00000060
        /*1168*/ 	.short	0x010a
        /*116a*/ 	.byte	0x3f
	.zero		1


	//   ....[88]....
        /*116c*/ 	.word	0x0001c180
        /*1170*/ 	.word	0x00000002
        /*1174*/ 	.word	0x00030840
        /*1178*/ 	.short	0x010a
        /*117a*/ 	.byte	0x3f
	.zero		1


	//   ....[89]....
        /*117c*/ 	.word	0x0001c1d0
        /*1180*/ 	.word	0x00000003
        /*1184*/ 	.word	0x00000060
        /*1188*/ 	.short	0x010a
        /*118a*/ 	.byte	0x3f
	.zero		1


	//   ....[90]....
        /*118c*/ 	.word	0x0001c220
        /*1190*/ 	.word	0x00000003
        /*1194*/ 	.word	0x00030860
        /*1198*/ 	.short	0x010a
        /*119a*/ 	.byte	0x3f
	.zero		1


	//   ....[91]....
        /*119c*/ 	.word	0x0001cc50
        /*11a0*/ 	.word	0x00000009
        /*11a4*/ 	.word	0x00030820
        /*11a8*/ 	.short	0x010a
        /*11aa*/ 	.byte	0x3f
	.zero		1


	//   ....[92]....
        /*11ac*/ 	.word	0x0001cdf0
        /*11b0*/ 	.word	0x00000007
        /*11b4*/ 	.word	0x00000000
        /*11b8*/ 	.short	0x010a
        /*11ba*/ 	.byte	0x3f
	.zero		1


	//   ....[93]....
        /*11bc*/ 	.word	0x0001ce40
        /*11c0*/ 	.word	0x00000003
        /*11c4*/ 	.word	0x00000000
        /*11c8*/ 	.short	0x010a
        /*11ca*/ 	.byte	0x3f
	.zero		1


	//   ....[94]....
        /*11cc*/ 	.word	0x0001ce90
        /*11d0*/ 	.word	0x00000005
        /*11d4*/ 	.word	0x00000000
        /*11d8*/ 	.short	0x010a
        /*11da*/ 	.byte	0x3f
	.zero		1


	//----- nvinfo : EIATTR_NUM_MBARRIERS
	.align		4
.L_153:
        /*11dc*/ 	.byte	0x03, 0x38
        /*11de*/ 	.short	0x0016


	//----- nvinfo : EIATTR_EXIT_INSTR_OFFSETS
	.align		4
        /*11e0*/ 	.byte	0x04, 0x1c
        /*11e2*/ 	.short	(.L_155 - .L_154)


	//   ....[0]....
.L_154:
        /*11e4*/ 	.word	0x00019a30


	//----- nvinfo : EIATTR_MAX_THREADS
	.align		4
.L_155:
        /*11e8*/ 	.byte	0x04, 0x05
        /*11ea*/ 	.short	(.L_157 - .L_156)
.L_156:
        /*11ec*/ 	.word	0x00000200
        /*11f0*/ 	.word	0x00000001
        /*11f4*/ 	.word	0x00000001


	//----- nvinfo : EIATTR_CRS_STACK_SIZE
	.align		4
.L_157:
        /*11f8*/ 	.byte	0x04, 0x1e
        /*11fa*/ 	.short	(.L_159 - .L_158)
.L_158:
        /*11fc*/ 	.word	0x00000000


	//----- nvinfo : EIATTR_CBANK_PARAM_SIZE
	.align		4
.L_159:
        /*1200*/ 	.byte	0x03, 0x19
        /*1202*/ 	.short	0x0af0


	//----- nvinfo : EIATTR_PARAM_CBANK
	.align		4
        /*1204*/ 	.byte	0x04, 0x0a
        /*1206*/ 	.short	(.L_161 - .L_160)
	.align		4
.L_160:
        /*1208*/ 	.word	index@(.nv.constant0._ZN7cutlass13device_kernelIN5flash11enable_sm90INS1_16FlashAttnFwdSm90INS1_25CollectiveMainloopFwdSm90ILi2EN4cute5tupleIJNS5_1CILi1EEES8_S8_EEENS6_IJNS7_ILi192EEESA_NS7_ILi64EEEEEELi64ENS_10bfloat16_tEfNS_4arch4Sm90ELb0ELb0ELb1ELb1ELb0ELb1ELb0ELb0ELb1ELb1ELb1ELb0EEENS1_21CollectiveEpilogueFwdINS6_IJSA_SB_SA_EEES9_SD_SF_Li384ELb1ELb1ELb1ELb0EEENS1_36VarlenDynamicPersistentTileSchedulerILi192ELi192ELi384ELi128ELb1ELb1ELb1ELb0ELb1ELb1EEEEEEEEEvNT_6ParamsE)
        /*120c*/ 	.short	0x0210
        /*120e*/ 	.short	0x0af0


	//----- nvinfo : EIATTR_SW_WAR
	.align		4
.L_161:
        /*1210*/ 	.byte	0x04, 0x36
        /*1212*/ 	.short	(.L_163 - .L_162)
.L_162:
        /*1214*/ 	.word	0x00000008
.L_163:


//--------------------- .nv.info._ZN7cutlass13device_kernelIN5flash11enable_sm90INS1_16FlashAttnFwdSm90INS1_25CollectiveMainloopFwdSm90ILi2EN4cute5tupleIJNS5_1CILi1EEES8_S8_EEENS6_IJNS7_ILi192EEENS7_ILi128EEENS7_ILi64EEEEEELi64ENS_10bfloat16_tEfNS_4arch4Sm90ELb0ELb1ELb1ELb0ELb0ELb0ELb0ELb1ELb1ELb1ELb1ELb0EEENS1_21CollectiveEpilogueFwdINS6_IJSA_SC_SB_EEES9_SE_SG_Li384ELb0ELb1ELb1ELb0EEENS1_19SingleTileSchedulerILb0ELb1ELb1ELi192EEEEEEEEEvNT_6ParamsE --------------------------
	.section	.nv.info._ZN7cutlass13device_kernelIN5flash11enable_sm90INS1_16FlashAttnFwdSm90INS1_25CollectiveMainloopFwdSm90ILi2EN4cute5tupleIJNS5_1CILi1EEES8_S8_EEENS6_IJNS7_ILi192EEENS7_ILi128EEENS7_ILi64EEEEEELi64ENS_10bfloat16_tEfNS_4arch4Sm90ELb0ELb1ELb1ELb0ELb0ELb0ELb0ELb1ELb1ELb1ELb1ELb0EEENS1_21CollectiveEpilogueFwdINS6_IJSA_SC_SB_EEES9_SE_SG_Li384ELb0ELb1ELb1ELb0EEENS1_19SingleTileSchedulerILb0ELb1ELb1ELi192EEEEEEEEEvNT_6ParamsE,"",@"SHT_CUDA_INFO"
	.sectionflags	@""
	.align	4


	//----- nvinfo : EIATTR_CUDA_API_VERSION
	.align		4
        /*0000*/ 	.byte	0x04, 0x37
        /*0002*/ 	.short	(.L_165 - .L_164)
.L_164:
        /*0004*/ 	.word	0x00000082


	//----- nvinfo : EIATTR_KPARAM_INFO
	.align		4
.L_165:
        /*0008*/ 	.byte	0x04, 0x17
        /*000a*/ 	.short	(.L_167 - .L_166)
.L_166:
        /*000c*/ 	.word	0x00000000
        /*0010*/ 	.short	0x0000
        /*0012*/ 	.short	0x0070
        /*0014*/ 	.byte	0x00, 0xf0, 0x01, 0x28


	//----- nvinfo : EIATTR_SPARSE_MMA_MASK
	.align		4
.L_167:
        /*0018*/ 	.byte	0x03, 0x50
        /*001a*/ 	.short	0x0000


	//----- nvinfo : EIATTR_MAXREG_COUNT
	.align		4
        /*001c*/ 	.byte	0x03, 0x1b
        /*001e*/ 	.short	0x0080


	//----- nvinfo : EIATTR_NUM_BARRIERS
	.align		4
        /*0020*/ 	.byte	0x02, 0x4c
        /*0022*/ 	.byte	0x10
	.zero		1


	//----- nvinfo : EIATTR_EXTERNS
	.align		4
        /*0024*/ 	.byte	0x04, 0x0f
        /*0026*/ 	.short	(.L_169 - .L_168)


	//   ....[0]....
	.align		4
.L_168:
        /*0028*/ 	.word	index@(__assertfail)


	//----- nvinfo : EIATTR_MERCURY_ISA_VERSION
	.align		4
.L_169:
        /*002c*/ 	.byte	0x03, 0x5f
        /*002e*/ 	.short	0x0101


	//----- nvinfo : EIATTR_INT_WARP_WIDE_INSTR_OFFSETS
	.align		4
        /*0030*/ 	.byte	0x04, 0x31
        /*0032*/ 	.short	(.L_171 - .L_170)


	//   ....[0]....
.L_170:
        /*0034*/ 	.word	0x00000120


	//   ....[1]....
        /*0038*/ 	.word	0x00000160


	//   ....[2]....
        /*003c*/ 	.word	0x000001d0


	//----- nvinfo : EIATTR_COOP_GROUP_MASK_REGIDS
	.align		4
.L_171:
        /*0040*/ 	.byte	0x04, 0x29
        /*0042*/ 	.short	(.L_173 - .L_172)


	//   ....[0]....
.L_172:
        /*0044*/ 	.word	0xffffffff


	//   ....[1]....
        /*0048*/ 	.word	0xffffffff


	//   ....[2]....
        /*004c*/ 	.word	0xffffffff


	//   ....[3]....
        /*0050*/ 	.word	0xffffffff


	//   ....[4]....
        /*0054*/ 	.word	0xffffffff


	//   ....[5]....
        /*0058*/ 	.word	0xffffffff


	//   ....[6]....
        /*005c*/ 	.word	0xffffffff


	//   ....[7]....
        /*0060*/ 	.word	0xffffffff


	//   ....[8]....
        /*0064*/ 	.word	0xffffffff


	//   ....[9]....
        /*0068*/ 	.word	0xffffffff


	//   ....[10]....
        /*006c*/ 	.word	0xffffffff


	//   ....[11]....
        /*0070*/ 	.word	0xffffffff


	//   ....[12]....
        /*0074*/ 	.word	0xffffffff


	//   ....[13]....
        /*0078*/ 	.word	0xffffffff


	//   ....[14]....
        /*007c*/ 	.word	0xffffffff


	//   ....[15]....
        /*0080*/ 	.word	0xffffffff


	//   ....[16]....
        /*0084*/ 	.word	0xffffffff


	//   ....[17]....
        /*0088*/ 	.word	0xffffffff


	//   ....[18]....
        /*008c*/ 	.word	0xffffffff


	//   ....[19]....
        /*0090*/ 	.word	0xffffffff


	//   ....[20]....
        /*0094*/ 	.word	0xffffffff


	//   ....[21]....
        /*0098*/ 	.word	0xffffffff


	//   ....[22]....
        /*009c*/ 	.word	0xffffffff


	//   ....[23]....
        /*00a0*/ 	.word	0xffffffff


	//   ....[24]....
        /*00a4*/ 	.word	0xffffffff


	//   ....[25]....
        /*00a8*/ 	.word	0xffffffff


	//   ....[26]....
        /*00ac*/ 	.word	0xffffffff


	//   ....[27]....
        /*00b0*/ 	.word	0xffffffff


	//   ....[28]....
        /*00b4*/ 	.word	0xffffffff


	//   ....[29]....
        /*00b8*/ 	.word	0xffffffff


	//   ....[30]....
        /*00bc*/ 	.word	0xffffffff


	//   ....[31]....
        /*00c0*/ 	.word	0xffffffff


	//   ....[32]....
        /*00c4*/ 	.word	0xffffffff


	//   ....[33]....
        /*00c8*/ 	.word	0xffffffff


	//   ....[34]....
        /*00cc*/ 	.word	0xffffffff


	//   ....[35]....
        /*00d0*/ 	.word	0xffffffff


	//   ....[36]....
        /*00d4*/ 	.word	0xffffffff


	//   ....[37]....
        /*00d8*/ 	.word	0xffffffff


	//   ....[38]....
        /*00dc*/ 	.word	0xffffffff


	//   ....[39]....
        /*00e0*/ 	.word	0xffffffff


	//   ....[40]....
        /*00e4*/ 	.word	0xffffffff


	//   ....[41]....
        /*00e8*/ 	.word	0xffffffff


	//   ....[42]....
        /*00ec*/ 	.word	0xffffffff


	//   ....[43]....
        /*00f0*/ 	.word	0xffffffff


	//   ....[44]....
        /*00f4*/ 	.word	0xffffffff


	//   ....[45]....
        /*00f8*/ 	.word	0xffffffff


	//   ....[46]....
        /*00fc*/ 	.word	0xffffffff


	//   ....[47]....
        /*0100*/ 	.word	0xffffffff


	//   ....[48]....
        /*0104*/ 	.word	0xffffffff


	//   ....[49]....
        /*0108*/ 	.word	0xffffffff


	//   ....[50]....
        /*010c*/ 	.word	0xffffffff


	//   ....[51]....
        /*0110*/ 	.word	0xffffffff


	//   ....[52]....
        /*0114*/ 	.word	0xffffffff


	//   ....[53]....
        /*0118*/ 	.word	0xffffffff


	//   ....[54]....
        /*011c*/ 	.word	0xffffffff


	//   ....[55]....
        /*0120*/ 	.word	0xffffffff


	//   ....[56]....
        /*0124*/ 	.word	0xffffffff


	//   ....[57]....
        /*0128*/ 	.word	0xffffffff


	//   ....[58]....
        /*012c*/ 	.word	0xffffffff


	//   ....[59]....
        /*0130*/ 	.word	0xffffffff


	//   ....[60]....
        /*0134*/ 	.word	0xffffffff


	//   ....[61]....
        /*0138*/ 	.word	0xffffffff


	//   ....[62]....
        /*013c*/ 	.word	0xffffffff


	//   ....[63]....
        /*0140*/ 	.word	0xffffffff


	//   ....[64]....
        /*0144*/ 	.word	0xffffffff


	//   ....[65]....
        /*0148*/ 	.word	0xffffffff


	//   ....[66]....
        /*014c*/ 	.word	0xffffffff


	//   ....[67]....
        /*0150*/ 	.word	0xffffffff


	//   ....[68]....
        /*0154*/ 	.word	0xffffffff


	//   ....[69]....
        /*0158*/ 	.word	0x0500000f


	//   ....[70]....
        /*015c*/ 	.word	0x0500000f


	//   ....[71]....
        /*0160*/ 	.word	0x0500000f


	//   ....[72]....
        /*0164*/ 	.word	0x0500000f


	//   ....[73]....
        /*0168*/ 	.word	0x0500000f


	//   ....[74]....
        /*016c*/ 	.word	0x0500000f


	//   ....[75]....
        /*0170*/ 	.word	0x0500000f


	//   ....[76]....
        /*0174*/ 	.word	0x0500000f


	//   ....[77]....
        /*0178*/ 	.word	0x0500000f


	//   ....[78]....
        /*017c*/ 	.word	0x0500000f


	//   ....[79]....
        /*0180*/ 	.word	0x0500000f


	//   ....[80]....
        /*0184*/ 	.word	0x0500000f


	//   ....[81]....
        /*0188*/ 	.word	0x0500000f


	//   ....[82]....
        /*018c*/ 	.word	0x0500000f


	//   ....[83]....
        /*0190*/ 	.word	0x0500000f


	//   ....[84]....
        /*0194*/ 	.word	0x0500000f


	//   ....[85]....
        /*0198*/ 	.word	0x0500000f


	//   ....[86]....
        /*019c*/ 	.word	0x0500000f


	//   ....[87]....
        /*01a0*/ 	.word	0x0500000f


	//   ....[88]....
        /*01a4*/ 	.word	0x0500000f


	//   ....[89]....
        /*01a8*/ 	.word	0x0500000f


	//   ....[90]....
        /*01ac*/ 	.word	0x0500000f


	//   ....[91]....
        /*01b0*/ 	.word	0x0500000f


	//   ....[92]....
        /*01b4*/ 	.word	0x0500000f


	//   ....[93]....
        /*01b8*/ 	.word	0x0500000f


	//   ....[94]....
        /*01bc*/ 	.word	0x0500000f


	//----- nvinfo : EIATTR_COOP_GROUP_INSTR_OFFSETS
	.align		4
.L_173:
        /*01c0*/ 	.byte	0x04, 0x28
        /*01c2*/ 	.short	(.L_175 - .L_174)


	//   ....[0]....
.L_174:
        /*01c4*/ 	.word	0x00000060


	//   ....[1]....
        /*01c8*/ 	.word	0x00000130


	//   ....[2]....
        /*01cc*/ 	.word	0x00000180


	//   ....[3]....
        /*01d0*/ 	.word	0x000003b0


	//   ....[4]....
        /*01d4*/ 	.word	0x00000510


	//   ....[5]....
        /*01d8*/ 	.word	0x00000630


	//   ....[6]....
        /*01dc*/ 	.word	0x00000790


	//   ....[7]....
        /*01e0*/ 	.word	0x000014a0


	//   ....[8]....
        /*01e4*/ 	.word	0x00001da0


	//   ....[9]....
        /*01e8*/ 	.word	0x00002710


	//   ....[10]....
        /*01ec*/ 	.word	0x000039d0


	//   ....[11]....
        /*01f0*/ 	.word	0x00003af0


	//   ....[12]....
        /*01f4*/ 	.word	0x000044f0


	//   ....[13]....
        /*01f8*/ 	.word	0x00004550


	//   ....[14]....
        /*01fc*/ 	.word	0x00006170


	//   ....[15]....
        /*0200*/ 	.word	0x00006400


	//   ....[16]....
        /*0204*/ 	.word	0x00006fb0


	//   ....[17]....
        /*0208*/ 	.word	0x00006fd0


	//   ....[18]....
        /*020c*/ 	.word	0x00007a00


	//   ....[19]....
        /*0210*/ 	.word	0x00007ad0


	//   ....[20]....
        /*0214*/ 	.word	0x00009850


	//   ....[21]....
        /*0218*/ 	.word	0x000098b0


	//   ....[22]....
        /*021c*/ 	.word	0x00009fa0


	//   ....[23]....
        /*0220*/ 	.word	0x0000a040


	//   ....[24]....
        /*0224*/ 	.word	0x0000bec0


	//   ....[25]....
        /*0228*/ 	.word	0x0000c1e0


	//   ....[26]....
        /*022c*/ 	.word	0x0000cd60


	//   ....[27]....
        /*0230*/ 	.word	0x0000cd90


	//   ....[28]....
        /*0234*/ 	.word	0x0000d760


	//   ....[29]....
        /*0238*/ 	.word	0x0000d800


	//   ....[30]....
        /*023c*/ 	.word	0x0000e650


	//   ....[31]....
        /*0240*/ 	.word	0x0000e680


	//   ....[32]....
        /*0244*/ 	.word	0x0000e770


	//   ....[33]....
        /*0248*/ 	.word	0x0000e780


	//   ....[34]....
        /*024c*/ 	.word	0x0000f510


	//   ....[35]....
        /*0250*/ 	.word	0x0000f550


	//   ....[36]....
        /*0254*/ 	.word	0x0000f590


	//   ....[37]....
        /*0258*/ 	.word	0x0000f5b0


	//   ....[38]....
        /*025c*/ 	.word	0x0000f5d0


	//   ....[39]....
        /*0260*/ 	.word	0x0000f5e0


	//   ....[40]....
        /*0264*/ 	.word	0x0000f920


	//   ....[41]....
        /*0268*/ 	.word	0x0000f930


	//   ....[42]....
        /*026c*/ 	.word	0x00010050


	//   ....[43]....
        /*0270*/ 	.word	0x00010f00


	//   ....[44]....
        /*0274*/ 	.word	0x00011880


	//   ....[45]....
        /*0278*/ 	.word	0x000118b0


	//   ....[46]....
        /*027c*/ 	.word	0x000118e0


	//   ....[47]....
        /*0280*/ 	.word	0x00011900


	//   ....[48]....
        /*0284*/ 	.word	0x00011910


	//   ....[49]....
        /*0288*/ 	.word	0x00011960


	//   ....[50]....
        /*028c*/ 	.word	0x000119c0


	//   ....[51]....
        /*0290*/ 	.word	0x000119e0


	//   ....[52]....
        /*0294*/ 	.word	0x00011a40


	//   ....[53]....
        /*0298*/ 	.word	0x00011a70


	//   ....[54]....
        /*029c*/ 	.word	0x00011ae0


	//   ....[55]....
        /*02a0*/ 	.word	0x00011b10


	//   ....[56]....
        /*02a4*/ 	.word	0x00011b40


	//   ....[57]....
        /*02a8*/ 	.word	0x00011b70


	//   ....[58]....
        /*02ac*/ 	.word	0x00011bc0


	//   ....[59]....
        /*02b0*/ 	.word	0x00011be0


	//   ....[60]....
        /*02b4*/ 	.word	0x00011c20


	//   ....[61]....
        /*02b8*/ 	.word	0x00011c50


	//   ....[62]....
        /*02bc*/ 	.word	0x00011c80


	//   ....[63]....
        /*02c0*/ 	.word	0x00011cf0


	//   ....[64]....
        /*02c4*/ 	.word	0x00011d70


	//   ....[65]....
        /*02c8*/ 	.word	0x00011d80


	//   ....[66]....
        /*02cc*/ 	.word	0x00011db0


	//   ....[67]....
        /*02d0*/ 	.word	0x00011de0


	//   ....[68]....
        /*02d4*/ 	.word	0x000136a0


	//   ....[69]....
        /*02d8*/ 	.word	0x00013cc0


	//   ....[70]....
        /*02dc*/ 	.word	0x00013e30


	//   ....[71]....
        /*02e0*/ 	.word	0x00013e80


	//   ....[72]....
        /*02e4*/ 	.word	0x00013fa0


	//   ....[73]....
        /*02e8*/ 	.word	0x00013ff0


	//   ....[74]....
        /*02ec*/ 	.word	0x00014080


	//   ....[75]....
        /*02f0*/ 	.word	0x00014130


	//   ....[76]....
        /*02f4*/ 	.word	0x000141d0


	//   ....[77]....
        /*02f8*/ 	.word	0x00014270


	//   ....[78]....
        /*02fc*/ 	.word	0x00014300


	//   ....[79]....
        /*0300*/ 	.word	0x000143a0


	//   ....[80]....
        /*0304*/ 	.word	0x00014440


	//   ....[81]....
        /*0308*/ 	.word	0x000144d0


	//   ....[82]....
        /*030c*/ 	.word	0x00014560


	//   ....[83]....
        /*0310*/ 	.word	0x00014610


	//   ....[84]....
        /*0314*/ 	.word	0x00014670


	//   ....[85]....
        /*0318*/ 	.word	0x00014720


	//   ....[86]....
        /*031c*/ 	.word	0x000147b0


	//   ....[87]....
        /*0320*/ 	.word	0x00014890


	//   ....[88]....
        /*0324*/ 	.word	0x000148f0


	//   ....[89]....
        /*0328*/ 	.word	0x000149b0


	//   ....[90]....
        /*032c*/ 	.word	0x00014a10


	//   ....[91]....
        /*0330*/ 	.word	0x00014ad0


	//   ....[92]....
        /*0334*/ 	.word	0x00014b50


	//   ....[93]....
        /*0338*/ 	.word	0x00014c00


	//   ....[94]....
        /*033c*/ 	.word	0x00014fd0


	//----- nvinfo : EIATTR_REG_RECONFIG
	.align		4
.L_175:
        /*0340*/ 	.byte	0x01, 0x54
	.zero		2


	//----- nvinfo : EIATTR_SYSCALL_OFFSETS
	.align		4
        /*0344*/ 	.byte	0x04, 0x46
        /*0346*/ 	.short	(.L_177 - .L_176)


	//   ....[0]....
.L_176:
        /*0348*/ 	.word	0x00001660


	//   ....[1]....
        /*034c*/ 	.word	0x00010bb0


	//   ....[2]....
        /*0350*/ 	.word	0x00010cf0


	//   ....[3]....
        /*0354*/ 	.word	0x00010de0


	//   ....[4]....
        /*0358*/ 	.word	0x00011460


	//----- nvinfo : EIATTR_MBARRIER_INSTR_OFFSETS
	.align		4
.L_177:
        /*035c*/ 	.byte	0x04, 0x39
        /*035e*/ 	.short	(.L_179 - .L_178)


	//   ....[0]....
.L_178:
        /*0360*/ 	.word	0x00000260
        /*0364*/ 	.word	0x000000ff
        /*0368*/ 	.word	0x00016800
        /*036c*/ 	.short	0x0100
        /*036e*/ 	.byte	0x08
	.zero		1


	//   ....[1]....
        /*0370*/ 	.word	0x00000270
        /*0374*/ 	.word	0x000000ff
        /*0378*/ 	.word	0x00016820
        /*037c*/ 	.short	0x0100
        /*037e*/ 	.byte	0x08
	.zero		1


	//   ....[2]....
        /*0380*/ 	.word	0x00000360
        /*0384*/ 	.word	0x000000ff
        /*0388*/ 	.word	0x00016830
        /*038c*/ 	.short	0x0100
        /*038e*/ 	.byte	0x08
	.zero		1


	//   ....[3]....
        /*0390*/ 	.word	0x00000370
        /*0394*/ 	.word	0x000000ff
        /*0398*/ 	.word	0x00016840
        /*039c*/ 	.short	0x0100
        /*039e*/ 	.byte	0x08
	.zero		1


	//   ....[4]....
        /*03a0*/ 	.word	0x00000380
        /*03a4*/ 	.word	0x000000ff
        /*03a8*/ 	.word	0x00016838
        /*03ac*/ 	.short	0x0100
        /*03ae*/ 	.byte	0x08
	.zero		1


	//   ....[5]....
        /*03b0*/ 	.word	0x00000390
        /*03b4*/ 	.word	0x000000ff
        /*03b8*/ 	.word	0x00016848
        /*03bc*/ 	.short	0x0100
        /*03be*/ 	.byte	0x08
	.zero		1


	//   ....[6]....
        /*03c0*/ 	.word	0x000004c0
        /*03c4*/ 	.word	0x000000ff
        /*03c8*/ 	.word	0x00016850
        /*03cc*/ 	.short	0x0100
        /*03ce*/ 	.byte	0x08
	.zero		1


	//   ....[7]....
        /*03d0*/ 	.word	0x000004d0
        /*03d4*/ 	.word	0x000000ff
        /*03d8*/ 	.word	0x00016860
        /*03dc*/ 	.short	0x0100
        /*03de*/ 	.byte	0x08
	.zero		1


	//   ....[8]....
        /*03e0*/ 	.word	0x000004e0
        /*03e4*/ 	.word	0x000000ff
        /*03e8*/ 	.word	0x00016858
        /*03ec*/ 	.short	0x0100
        /*03ee*/ 	.byte	0x08
	.zero		1


	//   ....[9]....
        /*03f0*/ 	.word	0x000004f0
        /*03f4*/ 	.word	0x000000ff
        /*03f8*/ 	.word	0x00016868
        /*03fc*/ 	.short	0x0100
        /*03fe*/ 	.byte	0x08
	.zero		1


	//   ....[10]....
        /*0400*/ 	.word	0x000005e0
        /*0404*/ 	.word	0x000000ff
        /*0408*/ 	.word	0x00016870
        /*040c*/ 	.short	0x0100
        /*040e*/ 	.byte	0x06
	.zero		1


	//   ....[11]....
        /*0410*/ 	.word	0x000005f0
        /*0414*/ 	.word	0x000000ff
        /*0418*/ 	.word	0x00016880
        /*041c*/ 	.short	0x0100
        /*041e*/ 	.byte	0x06
	.zero		1


	//   ....[12]....
        /*0420*/ 	.word	0x00000600
        /*0424*/ 	.word	0x000000ff
        /*0428*/ 	.word	0x00016878
        /*042c*/ 	.short	0x0100
        /*042e*/ 	.byte	0x06
	.zero		1


	//   ....[13]....
        /*0430*/ 	.word	0x00000610
        /*0434*/ 	.word	0x000000ff
        /*0438*/ 	.word	0x00016888
        /*043c*/ 	.short	0x0100
        /*043e*/ 	.byte	0x06
	.zero		1


	//   ....[14]....
        /*0440*/ 	.word	0x00000740
        /*0444*/ 	.word	0x000000ff
        /*0448*/ 	.word	0x00016890
        /*044c*/ 	.short	0x0100
        /*044e*/ 	.byte	0x08
	.zero		1


	//   ....[15]....
        /*0450*/ 	.word	0x00000750
        /*0454*/ 	.word	0x000000ff
        /*0458*/ 	.word	0x000168a0
        /*045c*/ 	.short	0x0100
        /*045e*/ 	.byte	0x08
	.zero		1


	//   ....[16]....
        /*0460*/ 	.word	0x00000760
        /*0464*/ 	.word	0x000000ff
        /*0468*/ 	.word	0x00016898
        /*046c*/ 	.short	0x0100
        /*046e*/ 	.byte	0x08
	.zero		1


	//   ....[17]....
        /*0470*/ 	.word	0x00000770
        /*0474*/ 	.word	0x000000ff
        /*0478*/ 	.word	0x000168a8
        /*047c*/ 	.short	0x0100
        /*047e*/ 	.byte	0x08
	.zero		1


	//   ....[18]....
        /*0480*/ 	.word	0x000008a0
        /*0484*/ 	.word	0x000000ff
        /*0488*/ 	.word	0x000168b0
        /*048c*/ 	.short	0x0100
        /*048e*/ 	.byte	0x08
	.zero		1


	//   ....[19]....
        /*0490*/ 	.word	0x000008b0
        /*0494*/ 	.word	0x000000ff
        /*0498*/ 	.word	0x000168c0
        /*049c*/ 	.short	0x0100
        /*049e*/ 	.byte	0x08
	.zero		1


	//   ....[20]....
        /*04a0*/ 	.word	0x000008c0
        /*04a4*/ 	.word	0x000000ff
        /*04a8*/ 	.word	0x000168b8
        /*04ac*/ 	.short	0x0100
        /*04ae*/ 	.byte	0x08
	.zero		1


	//   ....[21]....
        /*04b0*/ 	.word	0x000008d0
        /*04b4*/ 	.word	0x000000ff
        /*04b8*/ 	.word	0x000168c8
        /*04bc*/ 	.short	0x0100
        /*04be*/ 	.byte	0x08
	.zero		1


	//   ....[22]....
        /*04c0*/ 	.word	0x00001680
        /*04c4*/ 	.word	0x000000ff
        /*04c8*/ 	.word	0x00016800
        /*04cc*/ 	.short	0x010a
        /*04ce*/ 	.byte	0x26
	.zero		1


	//   ....[23]....
        /*04d0*/ 	.word	0x000016f0
        /*04d4*/ 	.word	0x000000ff
        /*04d8*/ 	.word	0x00016830
        /*04dc*/ 	.short	0x010a
        /*04de*/ 	.byte	0x26
	.zero		1


	//   ....[24]....
        /*04e0*/ 	.word	0x00001760
        /*04e4*/ 	.word	0x000000ff
        /*04e8*/ 	.word	0x00016830
        /*04ec*/ 	.short	0x010a
        /*04ee*/ 	.byte	0x26
	.zero		1


	//   ....[25]....
        /*04f0*/ 	.word	0x00001df0
        /*04f4*/ 	.word	0x00000012
        /*04f8*/ 	.word	0x00000000
        /*04fc*/ 	.short	0x0101
        /*04fe*/ 	.byte	0x3f
	.zero		1


	//   ....[26]....
        /*0500*/ 	.word	0x00005350
        /*0504*/ 	.word	0x000000ff
        /*0508*/ 	.word	0x00016830
        /*050c*/ 	.short	0x010a
        /*050e*/ 	.byte	0x0a
	.zero		1


	//   ....[27]....
        /*0510*/ 	.word	0x00005390
        /*0514*/ 	.word	0x000000ff
        /*0518*/ 	.word	0x00016830
        /*051c*/ 	.short	0x010a
        /*051e*/ 	.byte	0x0a
	.zero		1


	//   ....[28]....
        /*0520*/ 	.word	0x00005590
        /*0524*/ 	.word	0x000000ff
        /*0528*/ 	.word	0x00016850
        /*052c*/ 	.short	0x010a
        /*052e*/ 	.byte	0x0a
	.zero		1


	//   ....[29]....
        /*0530*/ 	.word	0x000055d0
        /*0534*/ 	.word	0x000000ff
        /*0538*/ 	.word	0x00016850
        /*053c*/ 	.short	0x010a
        /*053e*/ 	.byte	0x0a
	.zero		1


	//   ....[30]....
        /*0540*/ 	.word	0x00006260
        /*0544*/ 	.word	0x00000023
        /*0548*/ 	.word	0x00000000
        /*054c*/ 	.short	0x0101
        /*054e*/ 	.byte	0x3f
	.zero		1


	//   ....[31]....
        /*0550*/ 	.word	0x00007a60
        /*0554*/ 	.word	0x00000024
        /*0558*/ 	.word	0x00000000
        /*055c*/ 	.short	0x0101
        /*055e*/ 	.byte	0x3f
	.zero		1


	//   ....[32]....
        /*0560*/ 	.word	0x00008be0
        /*0564*/ 	.word	0x000000ff
        /*0568*/ 	.word	0x00016830
        /*056c*/ 	.short	0x010a
        /*056e*/ 	.byte	0x0a
	.zero		1


	//   ....[33]....
        /*0570*/ 	.word	0x00008c20
        /*0574*/ 	.word	0x000000ff
        /*0578*/ 	.word	0x00016830
        /*057c*/ 	.short	0x010a
        /*057e*/ 	.byte	0x0a
	.zero		1


	//   ....[34]....
        /*0580*/ 	.word	0x00008e20
        /*0584*/ 	.word	0x000000ff
        /*0588*/ 	.word	0x00016850
        /*058c*/ 	.short	0x010a
        /*058e*/ 	.byte	0x0a
	.zero		1


	//   ....[35]....
        /*0590*/ 	.word	0x00008e60
        /*0594*/ 	.word	0x000000ff
        /*0598*/ 	.word	0x00016850
        /*059c*/ 	.short	0x010a
        /*059e*/ 	.byte	0x0a
	.zero		1


	//   ....[36]....
        /*05a0*/ 	.word	0x0000a490
        /*05a4*/ 	.word	0x0000001d
        /*05a8*/ 	.word	0x00000000
        /*05ac*/ 	.short	0x0101
        /*05ae*/ 	.byte	0x3f
	.zero		1


	//   ....[37]....
        /*05b0*/ 	.word	0x0000a650
        /*05b4*/ 	.word	0x0000001d
        /*05b8*/ 	.word	0x00000000
        /*05bc*/ 	.short	0x0101
        /*05be*/ 	.byte	0x3f
	.zero		1


	//   ....[38]....
        /*05c0*/ 	.word	0x0000b140
        /*05c4*/ 	.word	0x000000ff
        /*05c8*/ 	.word	0x00016830
        /*05cc*/ 	.short	0x010a
        /*05ce*/ 	.byte	0x0a
	.zero		1


	//   ....[39]....
        /*05d0*/ 	.word	0x0000b180
        /*05d4*/ 	.word	0x000000ff
        /*05d8*/ 	.word	0x00016830
        /*05dc*/ 	.short	0x010a
        /*05de*/ 	.byte	0x0a
	.zero		1


	//   ....[40]....
        /*05e0*/ 	.word	0x0000b370
        /*05e4*/ 	.word	0x000000ff
        /*05e8*/ 	.word	0x00016850
        /*05ec*/ 	.short	0x010a
        /*05ee*/ 	.byte	0x0a
	.zero		1


	//   ....[41]....
        /*05f0*/ 	.word	0x0000b3b0
        /*05f4*/ 	.word	0x000000ff
        /*05f8*/ 	.word	0x00016850
        /*05fc*/ 	.short	0x010a
        /*05fe*/ 	.byte	0x0a
	.zero		1


	//   ....[42]....
        /*0600*/ 	.word	0x0000bfc0
        /*0604*/ 	.word	0x0000003a
        /*0608*/ 	.word	0x00000000
        /*060c*/ 	.short	0x0101
        /*060e*/ 	.byte	0x3f
	.zero		1


	//   ....[43]....
        /*0610*/ 	.word	0x0000d7c0
        /*0614*/ 	.word	0x00000024
        /*0618*/ 	.word	0x00000000
        /*061c*/ 	.short	0x0101
        /*061e*/ 	.byte	0x3f
	.zero		1


	//   ....[44]....
        /*0620*/ 	.word	0x0000e5c0
        /*0624*/ 	.word	0x000000ff
        /*0628*/ 	.word	0x00016850
        /*062c*/ 	.short	0x010a
        /*062e*/ 	.byte	0x07
	.zero		1


	//   ....[45]....
        /*0630*/ 	.word	0x0000e600
        /*0634*/ 	.word	0x000000ff
        /*0638*/ 	.word	0x00016850
        /*063c*/ 	.short	0x010a
        /*063e*/ 	.byte	0x07
	.zero		1


	//   ....[46]....
        /*0640*/ 	.word	0x0000eb10
        /*0644*/ 	.word	0x0000000c
        /*0648*/ 	.word	0x00000000
        /*064c*/ 	.short	0x0101
        /*064e*/ 	.byte	0x3f
	.zero		1


	//   ....[47]....
        /*0650*/ 	.word	0x0000f5c0
        /*0654*/ 	.word	0x000000ff
        /*0658*/ 	.word	0x00000000
        /*065c*/ 	.short	0x0101
        /*065e*/ 	.byte	0x04
	.zero		1


	//   ....[48]....
        /*0660*/ 	.word	0x00011100
        /*0664*/ 	.word	0x000000ff
        /*0668*/ 	.word	0x00016840
        /*066c*/ 	.short	0x010a
        /*066e*/ 	.byte	0x26
	.zero		1


	//   ....[49]....
        /*0670*/ 	.word	0x00011f00
        /*0674*/ 	.word	0x000000ff
        /*0678*/ 	.word	0x00016800
        /*067c*/ 	.short	0x0107
        /*067e*/ 	.byte	0x26
	.zero		1


	//   ....[50]....
        /*0680*/ 	.word	0x00011f40
        /*0684*/ 	.word	0x000000ff
        /*0688*/ 	.word	0x00016800
        /*068c*/ 	.short	0x0101
        /*068e*/ 	.byte	0x26
	.zero		1


	//   ....[51]....
        /*0690*/ 	.word	0x00011f70
        /*0694*/ 	.word	0x000000ff
        /*0698*/ 	.word	0x00016820
        /*069c*/ 	.short	0x010a
        /*069e*/ 	.byte	0x26
	.zero		1


	//   ....[52]....
        /*06a0*/ 	.word	0x00012300
        /*06a4*/ 	.word	0x000000ff
        /*06a8*/ 	.word	0x00016848
        /*06ac*/ 	.short	0x010a
        /*06ae*/ 	.byte	0x26
	.zero		1


	//   ....[53]....
        /*06b0*/ 	.word	0x000124f0
        /*06b4*/ 	.word	0x000000ff
        /*06b8*/ 	.word	0x00016860
        /*06bc*/ 	.short	0x010a
        /*06be*/ 	.byte	0x26
	.zero		1


	//   ....[54]....
        /*06c0*/ 	.word	0x000128d0
        /*06c4*/ 	.word	0x000000ff
        /*06c8*/ 	.word	0x00016840
        /*06cc*/ 	.short	0x010a
        /*06ce*/ 	.byte	0x26
	.zero		1


	//   ....[55]....
        /*06d0*/ 	.word	0x00012af0
        /*06d4*/ 	.word	0x000000ff
        /*06d8*/ 	.word	0x00016868
        /*06dc*/ 	.short	0x010a
        /*06de*/ 	.byte	0x26
	.zero		1


	//   ....[56]....
        /*06e0*/ 	.word	0x00012f10
        /*06e4*/ 	.word	0x000000ff
        /*06e8*/ 	.word	0x00016848
        /*06ec*/ 	.short	0x010a
        /*06ee*/ 	.byte	0x26
	.zero		1


	//   ....[57]....
        /*06f0*/ 	.word	0x00013110
        /*06f4*/ 	.word	0x000000ff
        /*06f8*/ 	.word	0x00016860
        /*06fc*/ 	.short	0x010a
        /*06fe*/ 	.byte	0x26
	.zero		1


	//   ....[58]....
        /*0700*/ 	.word	0x000133b0
        /*0704*/ 	.word	0x00000004
        /*0708*/ 	.word	0x00016860
        /*070c*/ 	.short	0x010a
        /*070e*/ 	.byte	0x3f
	.zero		1


	//   ....[59]....
        /*0710*/ 	.word	0x00013660
        /*0714*/ 	.word	0x00000007
        /*0718*/ 	.word	0x00016820
        /*071c*/ 	.short	0x010a
        /*071e*/ 	.byte	0x3f
	.zero		1


	//   ....[60]....
        /*0720*/ 	.word	0x000137b0
        /*0724*/ 	.word	0x00000006
        /*0728*/ 	.word	0x00000000
        /*072c*/ 	.short	0x010a
        /*072e*/ 	.byte	0x3f
	.zero		1


	//   ....[61]....
        /*0730*/ 	.word	0x00013820
        /*0734*/ 	.word	0x00000003
        /*0738*/ 	.word	0x00000000
        /*073c*/ 	.short	0x010a
        /*073e*/ 	.byte	0x3f
	.zero		1


	//   ....[62]....
        /*0740*/ 	.word	0x00013880
        /*0744*/ 	.word	0x00000000
        /*0748*/ 	.word	0x00000000
        /*074c*/ 	.short	0x010a
        /*074e*/ 	.byte	0x3f
	.zero		1


	//   ....[63]....
        /*0750*/ 	.word	0x000138b0
        /*0754*/ 	.word	0x00000003
        /*0758*/ 	.word	0x00000000
        /*075c*/ 	.short	0x010a
        /*075e*/ 	.byte	0x3f
	.zero		1


	//   ....[64]....
        /*0760*/ 	.word	0x00013920
        /*0764*/ 	.word	0x00000003
        /*0768*/ 	.word	0x00016800
        /*076c*/ 	.short	0x010a
        /*076e*/ 	.byte	0x3f
	.zero		1


	//   ....[65]....
        /*0770*/ 	.word	0x00013980
        /*0774*/ 	.word	0x00000003
        /*0778*/ 	.word	0x00016830
        /*077c*/ 	.short	0x010a
        /*077e*/ 	.byte	0x3f
	.zero		1


	//   ....[66]....
        /*0780*/ 	.word	0x000139e0
        /*0784*/ 	.word	0x0000000d
        /*0788*/ 	.word	0x00016830
        /*078c*/ 	.short	0x010a
        /*078e*/ 	.byte	0x3f
	.zero		1


	//   ....[67]....
        /*0790*/ 	.word	0x00013a40
        /*0794*/ 	.word	0x0000000d
        /*0798*/ 	.word	0x00016850
        /*079c*/ 	.short	0x010a
        /*079e*/ 	.byte	0x3f
	.zero		1


	//   ....[68]....
        /*07a0*/ 	.word	0x00013aa0
        /*07a4*/ 	.word	0x0000000e
        /*07a8*/ 	.word	0x00016830
        /*07ac*/ 	.short	0x010a
        /*07ae*/ 	.byte	0x3f
	.zero		1


	//   ....[69]....
        /*07b0*/ 	.word	0x00013b00
        /*07b4*/ 	.word	0x0000000e
        /*07b8*/ 	.word	0x00016850
        /*07bc*/ 	.short	0x010a
        /*07be*/ 	.byte	0x3f
	.zero		1


	//   ....[70]....
        /*07c0*/ 	.word	0x00013b60
        /*07c4*/ 	.word	0x0000000e
        /*07c8*/ 	.word	0x00016830
        /*07cc*/ 	.short	0x010a
        /*07ce*/ 	.byte	0x3f
	.zero		1


	//   ....[71]....
        /*07d0*/ 	.word	0x00013bc0
        /*07d4*/ 	.word	0x0000000e
        /*07d8*/ 	.word	0x00016850
        /*07dc*/ 	.short	0x010a
        /*07de*/ 	.byte	0x3f
	.zero		1


	//   ....[72]....
        /*07e0*/ 	.word	0x00013c20
        /*07e4*/ 	.word	0x00000003
        /*07e8*/ 	.word	0x00016850
        /*07ec*/ 	.short	0x010a
        /*07ee*/ 	.byte	0x3f
	.zero		1


	//   ....[73]....
        /*07f0*/ 	.word	0x00013d80
        /*07f4*/ 	.word	0x00000003
        /*07f8*/ 	.word	0x00016840
        /*07fc*/ 	.short	0x010a
        /*07fe*/ 	.byte	0x3f
	.zero		1


	//   ....[74]....
        /*0800*/ 	.word	0x00014c40
        /*0804*/ 	.word	0x00000005
        /*0808*/ 	.word	0x00016820
        /*080c*/ 	.short	0x010a
        /*080e*/ 	.byte	0x3f
	.zero		1


	//   ....[75]....
        /*0810*/ 	.word	0x00014ca0
        /*0814*/ 	.word	0x00000005
        /*0818*/ 	.word	0x00016848
        /*081c*/ 	.short	0x010a
        /*081e*/ 	.byte	0x3f
	.zero		1


	//   ....[76]....
        /*0820*/ 	.word	0x00014d00
        /*0824*/ 	.word	0x00000005
        /*0828*/ 	.word	0x00016860
        /*082c*/ 	.short	0x010a
        /*082e*/ 	.byte	0x3f
	.zero		1


	//   ....[77]....
        /*0830*/ 	.word	0x00014d60
        /*0834*/ 	.word	0x00000005
        /*0838*/ 	.word	0x00016840
        /*083c*/ 	.short	0x010a
        /*083e*/ 	.byte	0x3f
	.zero		1


	//   ....[78]....
        /*0840*/ 	.word	0x00014dc0
        /*0844*/ 	.word	0x00000005
        /*0848*/ 	.word	0x00016868
        /*084c*/ 	.short	0x010a
        /*084e*/ 	.byte	0x3f
	.zero		1


	//   ....[79]....
        /*0850*/ 	.word	0x00014e20
        /*0854*/ 	.word	0x00000004
        /*0858*/ 	.word	0x00016848
        /*085c*/ 	.short	0x010a
        /*085e*/ 	.byte	0x3f
	.zero		1


	//   ....[80]....
        /*0860*/ 	.word	0x00014e80
        /*0864*/ 	.word	0x00000004
        /*0868*/ 	.word	0x00016860
        /*086c*/ 	.short	0x010a
        /*086e*/ 	.byte	0x3f
	.zero		1


	//   ....[81]....
        /*0870*/ 	.word	0x00014ed0
        /*0874*/ 	.word	0x00000004
        /*0878*/ 	.word	0x00016860
        /*087c*/ 	.short	0x010a
        /*087e*/ 	.byte	0x3f
	.zero		1


	//   ....[82]....
        /*0880*/ 	.word	0x00014f20
        /*0884*/ 	.word	0x00000007
        /*0888*/ 	.word	0x00016820
        /*088c*/ 	.short	0x010a
        /*088e*/ 	.byte	0x3f
	.zero		1


	//   ....[83]....
        /*0890*/ 	.word	0x00015090
        /*0894*/ 	.word	0x00000006
        /*0898*/ 	.word	0x00000000
        /*089c*/ 	.short	0x010a
        /*089e*/ 	.byte	0x3f
	.zero		1


	//   ....[84]....
        /*08a0*/ 	.word	0x000150e0
        /*08a4*/ 	.word	0x00000003
        /*08a8*/ 	.word	0x00000000
        /*08ac*/ 	.short	0x010a
        /*08ae*/ 	.byte	0x3f
	.zero		1


	//   ....[85]....
        /*08b0*/ 	.word	0x00015130
        /*08b4*/ 	.word	0x00000000
        /*08b8*/ 	.word	0x00000000
        /*08bc*/ 	.short	0x010a
        /*08be*/ 	.byte	0x3f
	.zero		1


	//----- nvinfo : EIATTR_NUM_MBARRIERS
	.align		4
.L_179:
        /*08c0*/ 	.byte	0x03, 0x38
        /*08c2*/ 	.short	0x0016


	//----- nvinfo : EIATTR_EXIT_INSTR_OFFSETS
	.align		4
        /*08c4*/ 	.byte	0x04, 0x1c
        /*08c6*/ 	.short	(.L_181 - .L_180)


	//   ....[0]....
.L_180:
        /*08c8*/ 	.word	0x00013900


	//----- nvinfo : EIATTR_MAX_THREADS
	.align		4
.L_181:
        /*08cc*/ 	.byte	0x04, 0x05
        /*08ce*/ 	.short	(.L_183 - .L_182)
.L_182:
        /*08d0*/ 	.word	0x00000200
        /*08d4*/ 	.word	0x00000001
        /*08d8*/ 	.word	0x00000001


	//----- nvinfo : EIATTR_CRS_STACK_SIZE
	.align		4
.L_183:
        /*08dc*/ 	.byte	0x04, 0x1e
        /*08de*/ 	.short	(.L_185 - .L_184)
.L_184:
        /*08e0*/ 	.word	0x00000000


	//----- nvinfo : EIATTR_CBANK_PARAM_SIZE
	.align		4
.L_185:
        /*08e4*/ 	.byte	0x03, 0x19
        /*08e6*/ 	.short	0x0a70


	//----- nvinfo : EIATTR_PARAM_CBANK
	.align		4
        /*08e8*/ 	.byte	0x04, 0x0a
        /*08ea*/ 	.short	(.L_187 - .L_186)
	.align		4
.L_186:
        /*08ec*/ 	.word	index@(.nv.constant0._ZN7cutlass13device_kernelIN5flash11enable_sm90INS1_16FlashAttnFwdSm90INS1_25CollectiveMainloopFwdSm90ILi2EN4cute5tupleIJNS5_1CILi1EEES8_S8_EEENS6_IJNS7_ILi192EEENS7_ILi128EEENS7_ILi64EEEEEELi64ENS_10bfloat16_tEfNS_4arch4Sm90ELb0ELb1ELb1ELb0ELb0ELb0ELb0ELb1ELb1ELb1ELb1ELb0EEENS1_21CollectiveEpilogueFwdINS6_IJSA_SC_SB_EEES9_SE_SG_Li384ELb0ELb1ELb1ELb0EEENS1_19SingleTileSchedulerILb0ELb1ELb1ELi192EEEEEEEEEvNT_6ParamsE)
        /*08f0*/ 	.short	0x0210
        /*08f2*/ 	.short	0x0a70


	//----- nvinfo : EIATTR_SW_WAR
	.align		4
.L_187:
        /*08f4*/ 	.byte	0x04, 0x36
        /*08f6*/ 	.short	(.L_189 - .L_188)
.L_188:
        /*08f8*/ 	.word	0x00000008
.L_189:


//--------------------- .nv.info._ZN7cutlass13device_kernelIN5flash11enable_sm90INS1_16FlashAttnFwdSm90INS1_25CollectiveMainloopFwdSm90ILi2EN4cute5tupleIJNS5_1CILi1EEES8_S8_EEENS6_IJNS7_ILi192EEENS7_ILi128EEENS7_ILi64EEEEEELi64ENS_10bfloat16_tEfNS_4arch4Sm90ELb0ELb1ELb1ELb1ELb0ELb0ELb0ELb1ELb1ELb1ELb1ELb0EEENS1_21CollectiveEpilogueFwdINS6_IJSA_SC_SB_EEES9_SE_SG_Li384ELb1ELb1ELb1ELb0EEENS1_36VarlenDynamicPersistentTileSchedulerILi192ELi128ELi384ELi128ELb1ELb1ELb1ELb1ELb0ELb1EEEEEEEEEvNT_6ParamsE --------------------------
	.section	.nv.info._ZN7cutlass13device_kernelIN5flash11enable_sm90INS1_16FlashAttnFwdSm90INS1_25CollectiveMainloopFwdSm90ILi2EN4cute5tupleIJNS5_1CILi1EEES8_S8_EEENS6_IJNS7_ILi192EEENS7_ILi128EEENS7_ILi64EEEEEELi64ENS_10bfloat16_tEfNS_4arch4Sm90ELb0ELb1ELb1ELb1ELb0ELb0ELb0ELb1ELb1ELb1ELb1ELb0EEENS1_21CollectiveEpilogueFwdINS6_IJSA_SC_SB_EEES9_SE_SG_Li384ELb1ELb1ELb1ELb0EEENS1_36VarlenDynamicPersistentTileSchedulerILi192ELi128ELi384ELi128ELb1ELb1ELb1ELb1ELb0ELb1EEEEEEEEEvNT_6ParamsE,"",@"SHT_CUDA_INFO"
	.sectionflags	@""
	.align	4


	//----- nvinfo : EIATTR_CUDA_API_VERSION
	.align		4
        /*0000*/ 	.byte	0x04, 0x37
        /*0002*/ 	.short	(.L_191 - .L_190)
.L_190:
        /*0004*/ 	.word	0x00000082


	//----- nvinfo : EIATTR_KPARAM_INFO
	.align		4
.L_191:
        /*0008*/ 	.byte	0x04, 0x17
        /*000a*/ 	.short	(.L_193 - .L_192)
.L_192:
        /*000c*/ 	.word	0x00000000
        /*0010*/ 	.short	0x0000
        /*0012*/ 	.short	0x0070
        /*0014*/ 	.byte	0x00, 0xf0, 0x01, 0x2a


	//----- nvinfo : EIATTR_SPARSE_MMA_MASK
	.align		4
.L_193:
        /*0018*/ 	.byte	0x03, 0x50
        /*001a*/ 	.short	0x0000


	//----- nvinfo : EIATTR_MAXREG_COUNT
	.align		4
        /*001c*/ 	.byte	0x03, 0x1b
        /*001e*/ 	.short	0x0080


	//----- nvinfo : EIATTR_NUM_BARRIERS
	.align		4
        /*0020*/ 	.byte	0x02, 0x4c
        /*0022*/ 	.byte	0x10
	.zero		1


	//----- nvinfo : EIATTR_EXTERNS
	.align		4
        /*0024*/ 	.byte	0x04, 0x0f
        /*0026*/ 	.short	(.L_195 - .L_194)


	//   ....[0]....
	.align		4
.L_194:
        /*0028*/ 	.word	index@(__assertfail)


	//----- nvinfo : EIATTR_ANNOTATIONS
	.align		4
.L_195:
        /*002c*/ 	.byte	0x04, 0x55
        /*002e*/ 	.short	(.L_197 - .L_196)


	//   ....[0]....
.L_196:
        /* <DEDUP_REMOVED lines=28> */
        /*01e4*/ 	.byte	0x80, 0x82, 0x01, 0x00


	//----- nvinfo : EIATTR_MERCURY_ISA_VERSION
	.align		4
.L_197:
        /*01e8*/ 	.byte	0x03, 0x5f
        /*01ea*/ 	.short	0x0101


	//----- nvinfo : EIATTR_UNUSED_LOAD_BYTE_OFFSET
	.align		4
        /*01ec*/ 	.byte	0x04, 0x44
        /*01ee*/ 	.short	(.L_199 - .L_198)


	//   ....[0]....
.L_198:
        /*01f0*/ 	.word	0x00000a40
        /*01f4*/ 	.word	0x0000fff0


	//   ....[1]....
        /*01f8*/ 	.word	0x0000f400
        /*01fc*/ 	.word	0x0000fff0


	//----- nvinfo : EIATTR_INT_WARP_WIDE_INSTR_OFFSETS
	.align		4
.L_199:
        /*0200*/ 	.byte	0x04, 0x31
        /*0202*/ 	.short	(.L_201 - .L_200)


	//   ....[0]....
.L_200:
        /*0204*/ 	.word	0x00000130


	//   ....[1]....
        /*0208*/ 	.word	0x00000170


	//   ....[2]....
        /*020c*/ 	.word	0x000001e0


	//   ....[3]....
        /*0210*/ 	.word	0x00013500


	//   ....[4]....
        /*0214*/ 	.word	0x00013590


	//   ....[5]....
        /*0218*/ 	.word	0x000165e0


	//   ....[6]....
        /*021c*/ 	.word	0x00016670


	//----- nvinfo : EIATTR_COOP_GROUP_MASK_REGIDS
	.align		4
.L_201:
        /*0220*/ 	.byte	0x04, 0x29
        /*0222*/ 	.short	(.L_203 - .L_202)


	//   ....[0]....
.L_202:
        /*0224*/ 	.word	0xffffffff


	//   ....[1]....
        /*0228*/ 	.word	0xffffffff


	//   ....[2]....
        /*022c*/ 	.word	0xffffffff


	//   ....[3]....
        /*0230*/ 	.word	0xffffffff


	//   ....[4]....
        /*0234*/ 	.word	0xffffffff


	//   ....[5]....
        /*0238*/ 	.word	0xffffffff


	//   ....[6]....
        /*023c*/ 	.word	0xffffffff


	//   ....[7]....
        /*0240*/ 	.word	0xffffffff


	//   ....[8]....
        /*0244*/ 	.word	0xffffffff


	//   ....[9]....
        /*0248*/ 	.word	0xffffffff


	//   ....[10]....
        /*024c*/ 	.word	0xffffffff


	//   ....[11]....
        /*0250*/ 	.word	0xffffffff


	//   ....[12]....
        /*0254*/ 	.word	0xffffffff


	//   ....[13]....
        /*0258*/ 	.word	0xffffffff


	//   ....[14]....
        /*025c*/ 	.word	0xffffffff


	//   ....[15]....
        /*0260*/ 	.word	0xffffffff


	//   ....[16]....
        /*0264*/ 	.word	0xffffffff


	//   ....[17]....
        /*0268*/ 	.word	0xffffffff


	//   ....[18]....
        /*026c*/ 	.word	0xffffffff


	//   ....[19]....
        /*0270*/ 	.word	0xffffffff


	//   ....[20]....
        /*0274*/ 	.word	0xffffffff


	//   ....[21]....
        /*0278*/ 	.word	0xffffffff


	//   ....[22]....
        /*027c*/ 	.word	0xffffffff


	//   ....[23]....
        /*0280*/ 	.word	0xffffffff


	//   ....[24]....
        /*0284*/ 	.word	0xffffffff


	//   ....[25]....
        /*0288*/ 	.word	0xffffffff


	//   ....[26]....
        /*028c*/ 	.word	0xffffffff


	//   ....[27]....
        /*0290*/ 	.word	0xffffffff


	//   ....[28]....
        /*0294*/ 	.word	0xffffffff


	//   ....[29]....
        /*0298*/ 	.word	0xffffffff


	//   ....[30]....
        /*029c*/ 	.word	0xffffffff


	//   ....[31]....
        /*02a0*/ 	.word	0xffffffff


	//   ....[32]....
        /*02a4*/ 	.word	0xffffffff


	//   ....[33]....
        /*02a8*/ 	.word	0xffffffff


	//   ....[34]....
        /*02ac*/ 	.word	0xffffffff


	//   ....[35]....
        /*02b0*/ 	.word	0xffffffff


	//   ....[36]....
        /*02b4*/ 	.word	0xffffffff


	//   ....[37]....
        /*02b8*/ 	.word	0xffffffff


	//   ....[38]....
        /*02bc*/ 	.word	0xffffffff


	//   ....[39]....
        /*02c0*/ 	.word	0xffffffff


	//   ....[40]....
        /*02c4*/ 	.word	0xffffffff


	//   ....[41]....
        /*02c8*/ 	.word	0xffffffff


	//   ....[42]....
        /*02cc*/ 	.word	0xffffffff


	//   ....[43]....
        /*02d0*/ 	.word	0xffffffff


	//   ....[44]....
        /*02d4*/ 	.word	0xffffffff


	//   ....[45]....
        /*02d8*/ 	.word	0xffffffff


	//   ....[46]....
        /*02dc*/ 	.word	0xffffffff


	//   ....[47]....
        /*02e0*/ 	.word	0xffffffff


	//   ....[48]....
        /*02e4*/ 	.word	0xffffffff


	//   ....[49]....
        /*02e8*/ 	.word	0xffffffff


	//   ....[50]....
        /*02ec*/ 	.word	0xffffffff


	//   ....[51]....
        /*02f0*/ 	.word	0xffffffff


	//   ....[52]....
        /*02f4*/ 	.word	0xffffffff


	//   ....[53]....
        /*02f8*/ 	.word	0xffffffff


	//   ....[54]....
        /*02fc*/ 	.word	0xffffffff


	//   ....[55]....
        /*0300*/ 	.word	0xffffffff


	//   ....[56]....
        /*0304*/ 	.word	0xffffffff


	//   ....[57]....
        /*0308*/ 	.word	0xffffffff


	//   ....[58]....
        /*030c*/ 	.word	0xffffffff


	//   ....[59]....
        /*0310*/ 	.word	0xffffffff


	//   ....[60]....
        /*0314*/ 	.word	0xffffffff


	//   ....[61]....
        /*0318*/ 	.word	0xffffffff


	//   ....[62]....
        /*031c*/ 	.word	0xffffffff


	//   ....[63]....
        /*0320*/ 	.word	0xffffffff


	//   ....[64]....
        /*0324*/ 	.word	0xffffffff


	//   ....[65]....
        /*0328*/ 	.word	0xffffffff


	//   ....[66]....
        /*032c*/ 	.word	0xffffffff


	//   ....[67]....
        /*0330*/ 	.word	0xffffffff


	//   ....[68]....
        /*0334*/ 	.word	0xffffffff


	//   ....[69]....
        /*0338*/ 	.word	0xffffffff


	//   ....[70]....
        /*033c*/ 	.word	0xffffffff


	//   ....[71]....
        /*0340*/ 	.word	0xffffffff


	//   ....[72]....
        /*0344*/ 	.word	0xffffffff


	//   ....[73]....
        /*0348*/ 	.word	0xffffffff


	//   ....[74]....
        /*034c*/ 	.word	0xffffffff


	//   ....[75]....
        /*0350*/ 	.word	0xffffffff


	//   ....[76]....
        /*0354*/ 	.word	0xffffffff


	//   ....[77]....
        /*0358*/ 	.word	0xffffffff


	//   ....[78]....
        /*035c*/ 	.word	0xffffffff


	//   ....[79]....
        /*0360*/ 	.word	0xffffffff


	//   ....[80]....
        /*0364*/ 	.word	0xffffffff


	//   ....[81]....
        /*0368*/ 	.word	0xffffffff


	//   ....[82]....
        /*036c*/ 	.word	0xffffffff


	//   ....[83]....
        /*0370*/ 	.word	0xffffffff


	//   ....[84]....
        /*0374*/ 	.word	0xffffffff


	//   ....[85]....
        /*0378*/ 	.word	0xffffffff


	//   ....[86]....
        /*037c*/ 	.word	0xffffffff


	//   ....[87]....
        /*0380*/ 	.word	0xffffffff


	//   ....[88]....
        /*0384*/ 	.word	0xffffffff


	//   ....[89]....
        /*0388*/ 	.word	0xffffffff


	//   ....[90]....
        /*038c*/ 	.word	0xffffffff


	//   ....[91]....
        /*0390*/ 	.word	0xffffffff


	//   ....[92]....
        /*0394*/ 	.word	0xffffffff


	//   ....[93]....
        /*0398*/ 	.word	0xffffffff


	//   ....[94]....
        /*039c*/ 	.word	0xffffffff


	//   ....[95]....
        /*03a0*/ 	.word	0xffffffff


	//   ....[96]....
        /*03a4*/ 	.word	0xffffffff


	//   ....[97]....
        /*03a8*/ 	.word	0xffffffff


	//   ....[98]....
        /*03ac*/ 	.word	0xffffffff


	//   ....[99]....
        /*03b0*/ 	.word	0xffffffff


	//   ....[100]....
        /*03b4*/ 	.word	0xffffffff


	//   ....[101]....
        /*03b8*/ 	.word	0xffffffff


	//   ....[102]....
        /*03bc*/ 	.word	0xffffffff


	//   ....[103]....
        /*03c0*/ 	.word	0xffffffff


	//   ....[104]....
        /*03c4*/ 	.word	0xffffffff


	//   ....[105]....
        /*03c8*/ 	.word	0xffffffff


	//   ....[106]....
        /*03cc*/ 	.word	0xffffffff


	//   ....[107]....
        /*03d0*/ 	.word	0xffffffff


	//   ....[108]....
        /*03d4*/ 	.word	0xffffffff


	//   ....[109]....
        /*03d8*/ 	.word	0xffffffff


	//   ....[110]....
        /*03dc*/ 	.word	0xffffffff


	//   ....[111]....
        /*03e0*/ 	.word	0xffffffff


	//   ....[112]....
        /*03e4*/ 	.word	0xffffffff


	//   ....[113]....
        /*03e8*/ 	.word	0xffffffff


	//   ....[114]....
        /*03ec*/ 	.word	0xffffffff


	//   ....[115]....
        /*03f0*/ 	.word	0xffffffff


	//   ....[116]....
        /*03f4*/ 	.word	0xffffffff


	//   ....[117]....
        /*03f8*/ 	.word	0xffffffff


	//   ....[118]....
        /*03fc*/ 	.word	0xffffffff


	//   ....[119]....
        /*0400*/ 	.word	0x0500000f


	//   ....[120]....
        /*0404*/ 	.word	0x0500000f


	//   ....[121]....
        /*0408*/ 	.word	0x0500000f


	//   ....[122]....
        /*040c*/ 	.word	0x0500000f


	//   ....[123]....
        /*0410*/ 	.word	0x0500000f


	//   ....[124]....
        /*0414*/ 	.word	0x0500000f


	//   ....[125]....
        /*0418*/ 	.word	0x0500000f


	//   ....[126]....
        /*041c*/ 	.word	0x0500000f


	//   ....[127]....
        /*0420*/ 	.word	0x0500000f


	//   ....[128]....
        /*0424*/ 	.word	0x0500000f


	//   ....[129]....
        /*0428*/ 	.word	0x0500000f


	//   ....[130]....
        /*042c*/ 	.word	0x0500000f


	//   ....[131]....
        /*0430*/ 	.word	0x0500000f


	//   ....[132]....
        /*0434*/ 	.word	0x0500000f


	//   ....[133]....
        /*0438*/ 	.word	0x0500000f


	//   ....[134]....
        /*043c*/ 	.word	0x0500000f


	//   ....[135]....
        /*0440*/ 	.word	0x0500000f


	//   ....[136]....
        /*0444*/ 	.word	0x0500000f


	//   ....[137]....
        /*0448*/ 	.word	0x0500000f


	//   ....[138]....
        /*044c*/ 	.word	0x0500000f


	//   ....[139]....
        /*0450*/ 	.word	0x0500000f


	//   ....[140]....
        /*0454*/ 	.word	0x0500000f


	//   ....[141]....
        /*0458*/ 	.word	0x0500000f


	//   ....[142]....
        /*045c*/ 	.word	0x0500000f


	//   ....[143]....
        /*0460*/ 	.word	0x0500000f


	//   ....[144]....
        /*0464*/ 	.word	0x0500000f


	//   ....[145]....
        /*0468*/ 	.word	0x0500000f


	//   ....[146]....
        /*046c*/ 	.word	0x0500000f


	//   ....[147]....
        /*0470*/ 	.word	0x0500000f


	//   ....[148]....
        /*0474*/ 	.word	0x0500000f


	//   ....[149]....
        /*0478*/ 	.word	0x0500000f


	//   ....[150]....
        /*047c*/ 	.word	0x0500000f


	//   ....[151]....
        /*0480*/ 	.word	0x0500000f


	//   ....[152]....
        /*0484*/ 	.word	0x0500000f


	//   ....[153]....
        /*0488*/ 	.word	0x0500000f


	//   ....[154]....
        /*048c*/ 	.word	0x0500000f


	//   ....[155]....
        /*0490*/ 	.word	0x0500000f


	//   ....[156]....
        /*0494*/ 	.word	0x0500000f


	//   ....[157]....
        /*0498*/ 	.word	0x0500000f


	//   ....[158]....
        /*049c*/ 	.word	0x0500000f


	//   ....[159]....
        /*04a0*/ 	.word	0x0500000f


	//   ....[160]....
        /*04a4*/ 	.word	0x0500000f


	//   ....[161]....
        /*04a8*/ 	.word	0x0500000f


	//   ....[162]....
        /*04ac*/ 	.word	0x0500000f


	//----- nvinfo : EIATTR_COOP_GROUP_INSTR_OFFSETS
	.align		4
.L_203:
        /*04b0*/ 	.byte	0x04, 0x28
        /*04b2*/ 	.short	(.L_205 - .L_204)


	//   ....[0]....
.L_204:
        /*04b4*/ 	.word	0x00000070


	//   ....[1]....
        /*04b8*/ 	.word	0x00000140


	//   ....[2]....
        /*04bc*/ 	.word	0x00000190


	//   ....[3]....
        /*04c0*/ 	.word	0x000003c0


	//   ....[4]....
        /*04c4*/ 	.word	0x00000520


	//   ....[5]....
        /*04c8*/ 	.word	0x00000640


	//   ....[6]....
        /*04cc*/ 	.word	0x000007a0


	//   ....[7]....
        /*04d0*/ 	.word	0x00001d00


	//   ....[8]....
        /*04d4*/ 	.word	0x00002710


	//   ....[9]....
        /*04d8*/ 	.word	0x00003250


	//   ....[10]....
        /*04dc*/ 	.word	0x000041a0


	//   ....[11]....
        /*04e0*/ 	.word	0x00004260


	//   ....[12]....
        /*04e4*/ 	.word	0x00004aa0


	//   ....[13]....
        /*04e8*/ 	.word	0x00004af0


	//   ....[14]....
        /*04ec*/ 	.word	0x00006830


	//   ....[15]....
        /*04f0*/ 	.word	0x00006a80


	//   ....[16]....
        /*04f4*/ 	.word	0x00007660


	//   ....[17]....
        /*04f8*/ 	.word	0x00007710


	//   ....[18]....
        /*04fc*/ 	.word	0x00007fc0


	//   ....[19]....
        /*0500*/ 	.word	0x00008050


	//   ....[20]....
        /*0504*/ 	.word	0x00009eb0


	//   ....[21]....
        /*0508*/ 	.word	0x00009f30


	//   ....[22]....
        /*050c*/ 	.word	0x0000a620


	//   ....[23]....
        /*0510*/ 	.word	0x0000a680


	//   ....[24]....
        /*0514*/ 	.word	0x0000c5a0


	//   ....[25]....
        /*0518*/ 	.word	0x0000c860


	//   ....[26]....
        /*051c*/ 	.word	0x0000d380


	//   ....[27]....
        /*0520*/ 	.word	0x0000d3a0


	//   ....[28]....
        /*0524*/ 	.word	0x0000dda0


	//   ....[29]....
        /*0528*/ 	.word	0x0000de90


	//   ....[30]....
        /*052c*/ 	.word	0x0000ecc0


	//   ....[31]....
        /*0530*/ 	.word	0x0000ed00


	//   ....[32]....
        /*0534*/ 	.word	0x0000edf0


	//   ....[33]....
        /*0538*/ 	.word	0x0000ee00


	//   ....[34]....
        /*053c*/ 	.word	0x0000fca0


	//   ....[35]....
        /*0540*/ 	.word	0x0000fcb0


	//   ....[36]....
        /*0544*/ 	.word	0x0000fcc0


	//   ....[37]....
        /*0548*/ 	.word	0x0000fd00


	//   ....[38]....
        /*054c*/ 	.word	0x000102b0


	//   ....[39]....
        /*0550*/ 	.word	0x000102f0


	//   ....[40]....
        /*0554*/ 	.word	0x00010310


	//   ....[41]....
        /*0558*/ 	.word	0x00010350


	//   ....[42]....
        /*055c*/ 	.word	0x00010370


	//   ....[43]....
        /*0560*/ 	.word	0x00010380


	//   ....[44]....
        /*0564*/ 	.word	0x000103a0


	//   ....[45]....
        /*0568*/ 	.word	0x000103c0


	//   ....[46]....
        /*056c*/ 	.word	0x000107e0


	//   ....[47]....
        /*0570*/ 	.word	0x00010810


	//   ....[48]....
        /*0574*/ 	.word	0x00010a60


	//   ....[49]....
        /*0578*/ 	.word	0x00010a70


	//   ....[50]....
        /*057c*/ 	.word	0x000115a0


	//   ....[51]....
        /*0580*/ 	.word	0x000115d0


	//   ....[52]....
        /*0584*/ 	.word	0x00011610


	//   ....[53]....
        /*0588*/ 	.word	0x00011640


	//   ....[54]....
        /*058c*/ 	.word	0x00011650


	//   ....[55]....
        /*0590*/ 	.word	0x00011660


	//   ....[56]....
        /*0594*/ 	.word	0x00011670


	//   ....[57]....
        /*0598*/ 	.word	0x00011690


	//   ....[58]....
        /*059c*/ 	.word	0x00011800


	//   ....[59]....
        /*05a0*/ 	.word	0x00011a20


	//   ....[60]....
        /*05a4*/ 	.word	0x00011a50


	//   ....[61]....
        /*05a8*/ 	.word	0x00011a80


	//   ....[62]....
        /*05ac*/ 	.word	0x00011ab0


	//   ....[63]....
        /*05b0*/ 	.word	0x00011ae0


	//   ....[64]....
        /*05b4*/ 	.word	0x00011b10


	//   ....[65]....
        /*05b8*/ 	.word	0x00011ca0


	//   ....[66]....
        /*05bc*/ 	.word	0x00011cd0


	//   ....[67]....
        /*05c0*/ 	.word	0x00011d00


	//   ....[68]....
        /*05c4*/ 	.word	0x00011d30


	//   ....[69]....
        /*05c8*/ 	.word	0x00011d60


	//   ....[70]....
        /*05cc*/ 	.word	0x00011d90


	//   ....[71]....
        /*05d0*/ 	.word	0x00011e20


	//   ....[72]....
        /*05d4*/ 	.word	0x00011e50


	//   ....[73]....
        /*05d8*/ 	.word	0x00011e60


	//   ....[74]....
        /*05dc*/ 	.word	0x00011ea0


	//   ....[75]....
        /*05e0*/ 	.word	0x00013a80


	//   ....[76]....
        /*05e4*/ 	.word	0x00014620


	//   ....[77]....
        /*05e8*/ 	.word	0x00014640


	//   ....[78]....
        /*05ec*/ 	.word	0x000146e0


	//   ....[79]....
        /*05f0*/ 	.word	0x000146f0


	//   ....[80]....
        /*05f4*/ 	.word	0x00014760


	//   ....[81]....
        /*05f8*/ 	.word	0x00014770


	//   ....[82]....
        /*05fc*/ 	.word	0x000147e0


	//   ....[83]....
        /*0600*/ 	.word	0x000147f0


	//   ....[84]....
        /*0604*/ 	.word	0x00014860


	//   ....[85]....
        /*0608*/ 	.word	0x00014870


	//   ....[86]....
        /*060c*/ 	.word	0x000148e0


	//   ....[87]....
        /*0610*/ 	.word	0x000148f0


	//   ....[88]....
        /*0614*/ 	.word	0x00014960


	//   ....[89]....
        /*0618*/ 	.word	0x00014970


	//   ....[90]....
        /*061c*/ 	.word	0x00014980


	//   ....[91]....
        /*0620*/ 	.word	0x000149c0


	//   ....[92]....
        /*0624*/ 	.word	0x000149e0


	//   ....[93]....
        /*0628*/ 	.word	0x00014a30


	//   ....[94]....
        /*062c*/ 	.word	0x00014af0


	//   ....[95]....
        /*0630*/ 	.word	0x00014b00


	//   ....[96]....
        /*0634*/ 	.word	0x00014b70


	//   ....[97]....
        /*0638*/ 	.word	0x00014b80


	//   ....[98]....
        /*063c*/ 	.word	0x00014bc0


	//   ....[99]....
        /*0640*/ 	.word	0x00014be0


	//   ....[100]....
        /*0644*/ 	.word	0x00016ba0


	//   ....[101]....
        /*0648*/ 	.word	0x00016bb0


	//   ....[102]....
        /*064c*/ 	.word	0x00016c00


	//   ....[103]....
        /*0650*/ 	.word	0x00016c40


	//   ....[104]....
        /*0654*/ 	.word	0x00016c70


	//   ....[105]....
        /*0658*/ 	.word	0x00016ca0


	//   ....[106]....
        /*065c*/ 	.word	0x00016cd0


	//   ....[107]....
        /*0660*/ 	.word	0x00016d00


	//   ....[108]....
        /*0664*/ 	.word	0x00016ea0


	//   ....[109]....
        /*0668*/ 	.word	0x00016ed0


	//   ....[110]....
        /*066c*/ 	.word	0x00016f00


	//   ....[111]....
        /*0670*/ 	.word	0x00016f30


	//   ....[112]....
        /*0674*/ 	.word	0x00016f60


	//   ....[113]....
        /*0678*/ 	.word	0x00016f90


	//   ....[114]....
        /*067c*/ 	.word	0x00017050


	//   ....[115]....
        /*0680*/ 	.word	0x00017070


	//   ....[116]....
        /*0684*/ 	.word	0x00017090


	//   ....[117]....
        /*0688*/ 	.word	0x000170f0


	//   ....[118]....
        /*068c*/ 	.word	0x00017b10


	//   ....[119]....
        /*0690*/ 	.word	0x00018170


	//   ....[120]....
        /*0694*/ 	.word	0x00018350


	//   ....[121]....
        /*0698*/ 	.word	0x000183a0


	//   ....[122]....
        /*069c*/ 	.word	0x00018400


	//   ....[123]....
        /*06a0*/ 	.word	0x000184d0


	//   ....[124]....
        /*06a4*/ 	.word	0x00018530


	//   ....[125]....
        /*06a8*/ 	.word	0x00018610


	//   ....[126]....
        /*06ac*/ 	.word	0x00018670


	//   ....[127]....
        /*06b0*/ 	.word	0x00018750


	//   ....[128]....
        /*06b4*/ 	.word	0x000187b0


	//   ....[129]....
        /*06b8*/ 	.word	0x00018890


	//   ....[130]....
        /*06bc*/ 	.word	0x000188f0


	//   ....[131]....
        /*06c0*/ 	.word	0x000189d0


	//   ....[132]....
        /*06c4*/ 	.word	0x00018a30


	//   ....[133]....
        /*06c8*/ 	.word	0x00018b10


	//   ....[134]....
        /*06cc*/ 	.word	0x00018b70


	//   ....[135]....
        /*06d0*/ 	.word	0x00018c60


	//   ....[136]....
        /*06d4*/ 	.word	0x00018cd0


	//   ....[137]....
        /*06d8*/ 	.word	0x00018da0


	//   ....[138]....
        /*06dc*/ 	.word	0x00018e00


	//   ....[139]....
        /*06e0*/ 	.word	0x00018ef0


	//   ....[140]....
        /*06e4*/ 	.word	0x00018f50


	//   ....[141]....
        /*06e8*/ 	.word	0x00019020


	//   ....[142]....
        /*06ec*/ 	.word	0x00019080


	//   ....[143]....
        /*06f0*/ 	.word	0x00019140


	//   ....[144]....
        /*06f4*/ 	.word	0x00019460


	//   ....[145]....
        /*06f8*/ 	.word	0x00019500


	//   ....[146]....
        /*06fc*/ 	.word	0x00019670


	//   ....[147]....
        /*0700*/ 	.word	0x000196e0


	//   ....[148]....
        /*0704*/ 	.word	0x00019750


	//   ....[149]....
        /*0708*/ 	.word	0x000197c0


	//   ....[150]....
        /*070c*/ 	.word	0x00019830


	//   ....[151]....
        /*0710*/ 	.word	0x000198b0


	//   ....[152]....
        /*0714*/ 	.word	0x00019930


	//   ....[153]....
        /*0718*/ 	.word	0x000199c0


	//   ....[154]....
        /*071c*/ 	.word	0x00019a30


	//   ....[155]....
        /*0720*/ 	.word	0x00019aa0


	//   ....[156]....
        /*0724*/ 	.word	0x00019b10


	//   ....[157]....
        /*0728*/ 	.word	0x00019b90


	//   ....[158]....
        /*072c*/ 	.word	0x00019c00


	//   ....[159]....
        /*0730*/ 	.word	0x00019c90


	//   ....[160]....
        /*0734*/ 	.word	0x00019cf0


	//   ....[161]....
        /*0738*/ 	.word	0x00019d80


	//   ....[162]....
        /*073c*/ 	.word	0x00019eb0


	//----- nvinfo : EIATTR_REG_RECONFIG
	.align		4
.L_205:
        /*0740*/ 	.byte	0x01, 0x54
	.zero		2


	//----- nvinfo : EIATTR_SYSCALL_OFFSETS
	.align		4
        /*0744*/ 	.byte	0x04, 0x46
        /*0746*/ 	.short	(.L_207 - .L_206)


	//   ....[0]....
.L_206:
        /*0748*/ 	.word	0x00001eb0


	//   ....[1]....
        /*074c*/ 	.word	0x000136f0


	//   ....[2]....
        /*0750*/ 	.word	0x00013840


	//   ....[3]....
        /*0754*/ 	.word	0x00013930


	//   ....[4]....
        /*0758*/ 	.word	0x00014130


	//----- nvinfo : EIATTR_MBARRIER_INSTR_OFFSETS
	.align		4
.L_207:
        /*075c*/ 	.byte	0x04, 0x39
        /*075e*/ 	.short	(.L_209 - .L_208)


	//   ....[0]....
.L_208:
        /*0760*/ 	.word	0x00000270
        /*0764*/ 	.word	0x000000ff
        /*0768*/ 	.word	0x00016800
        /*076c*/ 	.short	0x0100
        /*076e*/ 	.byte	0x08
	.zero		1


	//   ....[1]....
        /*0770*/ 	.word	0x00000280
        /*0774*/ 	.word	0x000000ff
        /*0778*/ 	.word	0x00016820
        /*077c*/ 	.short	0x0100
        /*077e*/ 	.byte	0x08
	.zero		1


	//   ....[2]....
        /*0780*/ 	.word	0x00000370
        /*0784*/ 	.word	0x000000ff
        /*0788*/ 	.word	0x00016830
        /*078c*/ 	.short	0x0100
        /*078e*/ 	.byte	0x08
	.zero		1


	//   ....[3]....
        /*0790*/ 	.word	0x00000380
        /*0794*/ 	.word	0x000000ff
        /*0798*/ 	.word	0x00016840
        /*079c*/ 	.short	0x0100
        /*079e*/ 	.byte	0x08
	.zero		1


	//   ....[4]....
        /*07a0*/ 	.word	0x00000390
        /*07a4*/ 	.word	0x000000ff
        /*07a8*/ 	.word	0x00016838
        /*07ac*/ 	.short	0x0100
        /*07ae*/ 	.byte	0x08
	.zero		1


	//   ....[5]....
        /*07b0*/ 	.word	0x000003a0
        /*07b4*/ 	.word	0x000000ff
        /*07b8*/ 	.word	0x00016848
        /*07bc*/ 	.short	0x0100
        /*07be*/ 	.byte	0x08
	.zero		1


	//   ....[6]....
        /*07c0*/ 	.word	0x000004d0
        /*07c4*/ 	.word	0x000000ff
        /*07c8*/ 	.word	0x00016850
        /*07cc*/ 	.short	0x0100
        /*07ce*/ 	.byte	0x08
	.zero		1


	//   ....[7]....
        /*07d0*/ 	.word	0x000004e0
        /*07d4*/ 	.word	0x000000ff
        /*07d8*/ 	.word	0x00016860
        /*07dc*/ 	.short	0x0100
        /*07de*/ 	.byte	0x08
	.zero		1


	//   ....[8]....
        /*07e0*/ 	.word	0x000004f0
        /*07e4*/ 	.word	0x000000ff
        /*07e8*/ 	.word	0x00016858
        /*07ec*/ 	.short	0x0100
        /*07ee*/ 	.byte	0x08
	.zero		1


	//   ....[9]....
        /*07f0*/ 	.word	0x00000500
        /*07f4*/ 	.word	0x000000ff
        /*07f8*/ 	.word	0x00016868
        /*07fc*/ 	.short	0x0100
        /*07fe*/ 	.byte	0x08
	.zero		1


	//   ....[10]....
        /*0800*/ 	.word	0x000005f0
        /*0804*/ 	.word	0x000000ff
        /*0808*/ 	.word	0x00016870
        /*080c*/ 	.short	0x0100
        /*080e*/ 	.byte	0x06
	.zero		1


	//   ....[11]....
        /*0810*/ 	.word	0x00000600
        /*0814*/ 	.word	0x000000ff
        /*0818*/ 	.word	0x00016880
        /*081c*/ 	.short	0x0100
        /*081e*/ 	.byte	0x06
	.zero		1


	//   ....[12]....
        /*0820*/ 	.word	0x00000610
        /*0824*/ 	.word	0x000000ff
        /*0828*/ 	.word	0x00016878
        /*082c*/ 	.short	0x0100
        /*082e*/ 	.byte	0x06
	.zero		1


	//   ....[13]....
        /*0830*/ 	.word	0x00000620
        /*0834*/ 	.word	0x000000ff
        /*0838*/ 	.word	0x00016888
        /*083c*/ 	.short	0x0100
        /*083e*/ 	.byte	0x06
	.zero		1


	//   ....[14]....
        /*0840*/ 	.word	0x00000750
        /*0844*/ 	.word	0x000000ff
        /*0848*/ 	.word	0x00016890
        /*084c*/ 	.short	0x0100
        /*084e*/ 	.byte	0x08
	.zero		1


	//   ....[15]....
        /*0850*/ 	.word	0x00000760
        /*0854*/ 	.word	0x000000ff
        /*0858*/ 	.word	0x000168a0
        /*085c*/ 	.short	0x0100
        /*085e*/ 	.byte	0x08
	.zero		1


	//   ....[16]....
        /*0860*/ 	.word	0x00000770
        /*0864*/ 	.word	0x000000ff
        /*0868*/ 	.word	0x00016898
        /*086c*/ 	.short	0x0100
        /*086e*/ 	.byte	0x08
	.zero		1


	//   ....[17]....
        /*0870*/ 	.word	0x00000780
        /*0874*/ 	.word	0x000000ff
        /*0878*/ 	.word	0x000168a8
        /*087c*/ 	.short	0x0100
        /*087e*/ 	.byte	0x08
	.zero		1


	//   ....[18]....
        /*0880*/ 	.word	0x000008b0
        /*0884*/ 	.word	0x000000ff
        /*0888*/ 	.word	0x000168b0
        /*088c*/ 	.short	0x0100
        /*088e*/ 	.byte	0x08
	.zero		1


	//   ....[19]....
        /*0890*/ 	.word	0x000008c0
        /*0894*/ 	.word	0x000000ff
        /*0898*/ 	.word	0x000168c0
        /*089c*/ 	.short	0x0100
        /*089e*/ 	.byte	0x08
	.zero		1


	//   ....[20]....
        /*08a0*/ 	.word	0x000008d0
        /*08a4*/ 	.word	0x000000ff
        /*08a8*/ 	.word	0x000168b8
        /*08ac*/ 	.short	0x0100
        /*08ae*/ 	.byte	0x08
	.zero		1


	//   ....[21]....
        /*08b0*/ 	.word	0x000008e0
        /*08b4*/ 	.word	0x000000ff
        /*08b8*/ 	.word	0x000168c8
        /*08bc*/ 	.short	0x0100
        /*08be*/ 	.byte	0x08
	.zero		1


	//   ....[22]....
        /*08c0*/ 	.word	0x00001f30
        /*08c4*/ 	.word	0x000000ff
        /*08c8*/ 	.word	0x00016800
        /*08cc*/ 	.short	0x010a
        /*08ce*/ 	.byte	0x2d
	.zero		1


	//   ....[23]....
        /*08d0*/ 	.word	0x00001fb0
        /*08d4*/ 	.word	0x0000005a
        /*08d8*/ 	.word	0x00016830
        /*08dc*/ 	.short	0x010a
        /*08de*/ 	.byte	0x3f
	.zero		1


	//   ....[24]....
        /*08e0*/ 	.word	0x00002010
        /*08e4*/ 	.word	0x0000005a
        /*08e8*/ 	.word	0x00016830
        /*08ec*/ 	.short	0x010a
        /*08ee*/ 	.byte	0x3f
	.zero		1


	//   ....[25]....
        /*08f0*/ 	.word	0x00002790
        /*08f4*/ 	.word	0x0000005a
        /*08f8*/ 	.word	0x00000000
        /*08fc*/ 	.short	0x0101
        /*08fe*/ 	.byte	0x3f
	.zero		1


	//   ....[26]....
        /*0900*/ 	.word	0x000059d0
        /*0904*/ 	.word	0x000000ff
        /*0908*/ 	.word	0x00016830
        /*090c*/ 	.short	0x010a
        /*090e*/ 	.byte	0x06
	.zero		1


	//   ....[27]....
        /*0910*/ 	.word	0x00005a10
        /*0914*/ 	.word	0x000000ff
        /*0918*/ 	.word	0x00016830
        /*091c*/ 	.short	0x010a
        /*091e*/ 	.byte	0x06
	.zero		1


	//   ....[28]....
        /*0920*/ 	.word	0x00005c10
        /*0924*/ 	.word	0x000000ff
        /*0928*/ 	.word	0x00016850
        /*092c*/ 	.short	0x010a
        /*092e*/ 	.byte	0x06
	.zero		1


	//   ....[29]....
        /*0930*/ 	.word	0x00005c50
        /*0934*/ 	.word	0x000000ff
        /*0938*/ 	.word	0x00016850
        /*093c*/ 	.short	0x010a
        /*093e*/ 	.byte	0x06
	.zero		1


	//   ....[30]....
        /*0940*/ 	.word	0x00006880
        /*0944*/ 	.word	0x00000021
        /*0948*/ 	.word	0x00000000
        /*094c*/ 	.short	0x0101
        /*094e*/ 	.byte	0x3f
	.zero		1


	//   ....[31]....
        /*0950*/ 	.word	0x00008440
        /*0954*/ 	.word	0x00000003
        /*0958*/ 	.word	0x00000000
        /*095c*/ 	.short	0x0101
        /*095e*/ 	.byte	0x3f
	.zero		1


	//   ....[32]....
        /*0960*/ 	.word	0x00009240
        /*0964*/ 	.word	0x000000ff
        /*0968*/ 	.word	0x00016830
        /*096c*/ 	.short	0x010a
        /*096e*/ 	.byte	0x06
	.zero		1


	//   ....[33]....
        /*0970*/ 	.word	0x00009280
        /*0974*/ 	.word	0x000000ff
        /*0978*/ 	.word	0x00016830
        /*097c*/ 	.short	0x010a
        /*097e*/ 	.byte	0x06
	.zero		1


	//   ....[34]....
        /*0980*/ 	.word	0x00009480
        /*0984*/ 	.word	0x000000ff
        /*0988*/ 	.word	0x00016850
        /*098c*/ 	.short	0x010a
        /*098e*/ 	.byte	0x06
	.zero		1


	//   ....[35]....
        /*0990*/ 	.word	0x000094c0
        /*0994*/ 	.word	0x000000ff
        /*0998*/ 	.word	0x00016850
        /*099c*/ 	.short	0x010a
        /*099e*/ 	.byte	0x06
	.zero		1


	//   ....[36]....
        /*09a0*/ 	.word	0x0000ab60
        /*09a4*/ 	.word	0x00000015
        /*09a8*/ 	.word	0x00000000
        /*09ac*/ 	.short	0x0101
        /*09ae*/ 	.byte	0x3f
	.zero		1


	//   ....[37]....
        /*09b0*/ 	.word	0x0000ad10
        /*09b4*/ 	.word	0x0000001f
        /*09b8*/ 	.word	0x00000000
        /*09bc*/ 	.short	0x0101
        /*09be*/ 	.byte	0x3f
	.zero		1


	//   ....[38]....
        /*09c0*/ 	.word	0x0000b770
        /*09c4*/ 	.word	0x000000ff
        /*09c8*/ 	.word	0x00016830
        /*09cc*/ 	.short	0x010a
        /*09ce*/ 	.byte	0x06
	.zero		1


	//   ....[39]....
        /*09d0*/ 	.word	0x0000b7b0
        /*09d4*/ 	.word	0x000000ff
        /*09d8*/ 	.word	0x00016830
        /*09dc*/ 	.short	0x010a
        /*09de*/ 	.byte	0x06
	.zero		1


	//   ....[40]....
        /*09e0*/ 	.word	0x0000b9b0
        /*09e4*/ 	.word	0x000000ff
        /*09e8*/ 	.word	0x00016850
        /*09ec*/ 	.short	0x010a
        /*09ee*/ 	.byte	0x06
	.zero		1


	//   ....[41]....
        /*09f0*/ 	.word	0x0000b9f0
        /*09f4*/ 	.word	0x000000ff
        /*09f8*/ 	.word	0x00016850
        /*09fc*/ 	.short	0x010a
        /*09fe*/ 	.byte	0x06
	.zero		1


	//   ....[42]....
        /*0a00*/ 	.word	0x0000c640
        /*0a04*/ 	.word	0x0000004b
        /*0a08*/ 	.word	0x00000000
        /*0a0c*/ 	.short	0x0101
        /*0a0e*/ 	.byte	0x3f
	.zero		1


	//   ....[43]....
        /*0a10*/ 	.word	0x0000e210
        /*0a14*/ 	.word	0x00000003
        /*0a18*/ 	.word	0x00000000
        /*0a1c*/ 	.short	0x0101
        /*0a1e*/ 	.byte	0x3f
	.zero		1


	//   ....[44]....
        /*0a20*/ 	.word	0x0000ec30
        /*0a24*/ 	.word	0x000000ff
        /*0a28*/ 	.word	0x00016850
        /*0a2c*/ 	.short	0x010a
        /*0a2e*/ 	.byte	0x05
	.zero		1


	//   ....[45]....
        /*0a30*/ 	.word	0x0000ec70
        /*0a34*/ 	.word	0x000000ff
        /*0a38*/ 	.word	0x00016850
        /*0a3c*/ 	.short	0x010a
        /*0a3e*/ 	.byte	0x05
	.zero		1


	//   ....[46]....
        /*0a40*/ 	.word	0x0000f1a0
        /*0a44*/ 	.word	0x00000006
        /*0a48*/ 	.word	0x00000000
        /*0a4c*/ 	.short	0x0101
        /*0a4e*/ 	.byte	0x3f
	.zero		1


	//   ....[47]....
        /*0a50*/ 	.word	0x00010170
        /*0a54*/ 	.word	0x00000000
        /*0a58*/ 	.word	0x00000000
        /*0a5c*/ 	.short	0x0101
        /*0a5e*/ 	.byte	0x3f
	.zero		1


	//   ....[48]....
        /*0a60*/ 	.word	0x00010800
        /*0a64*/ 	.word	0x00000006
        /*0a68*/ 	.word	0x00000000
        /*0a6c*/ 	.short	0x0101
        /*0a6e*/ 	.byte	0x3f
	.zero		1


	//   ....[49]....
        /*0a70*/ 	.word	0x00013ca0
        /*0a74*/ 	.word	0x00000000
        /*0a78*/ 	.word	0x00016840
        /*0a7c*/ 	.short	0x010a
        /*0a7e*/ 	.byte	0x3f
	.zero		1


	//   ....[50]....
        /*0a80*/ 	.word	0x00014c90
        /*0a84*/ 	.word	0x00000011
        /*0a88*/ 	.word	0x00016800
        /*0a8c*/ 	.short	0x0107
        /*0a8e*/ 	.byte	0x3f
	.zero		1


	//   ....[51]....
        /*0a90*/ 	.word	0x00014d80
        /*0a94*/ 	.word	0x00000011
        /*0a98*/ 	.word	0x00016800
        /*0a9c*/ 	.short	0x0101
        /*0a9e*/ 	.byte	0x3f
	.zero		1


	//   ....[52]....
        /*0aa0*/ 	.word	0x00014da0
        /*0aa4*/ 	.word	0x00000011
        /*0aa8*/ 	.word	0x00016820
        /*0aac*/ 	.short	0x010a
        /*0aae*/ 	.byte	0x3f
	.zero		1


	//   ....[53]....
        /*0ab0*/ 	.word	0x00015180
        /*0ab4*/ 	.word	0x00000002
        /*0ab8*/ 	.word	0x00016840
        /*0abc*/ 	.short	0x010a
        /*0abe*/ 	.byte	0x3f
	.zero		1


	//   ....[54]....
        /*0ac0*/ 	.word	0x00015400
        /*0ac4*/ 	.word	0x00000003
        /*0ac8*/ 	.word	0x00000060
        /*0acc*/ 	.short	0x010a
        /*0ace*/ 	.byte	0x3f
	.zero		1


	//   ....[55]....
        /*0ad0*/ 	.word	0x00015940
        /*0ad4*/ 	.word	0x00000002
        /*0ad8*/ 	.word	0x00016840
        /*0adc*/ 	.short	0x010a
        /*0ade*/ 	.byte	0x3f
	.zero		1


	//   ....[56]....
        /*0ae0*/ 	.word	0x00015bc0
        /*0ae4*/ 	.word	0x0000000a
        /*0ae8*/ 	.word	0x00000060
        /*0aec*/ 	.short	0x010a
        /*0aee*/ 	.byte	0x3f
	.zero		1


	//   ....[57]....
        /*0af0*/ 	.word	0x00016050
        /*0af4*/ 	.word	0x00000002
        /*0af8*/ 	.word	0x00016840
        /*0afc*/ 	.short	0x010a
        /*0afe*/ 	.byte	0x3f
	.zero		1


	//   ....[58]....
        /*0b00*/ 	.word	0x000162e0
        /*0b04*/ 	.word	0x00000007
        /*0b08*/ 	.word	0x00000060
        /*0b0c*/ 	.short	0x010a
        /*0b0e*/ 	.byte	0x3f
	.zero		1


	//   ....[59]....
        /*0b10*/ 	.word	0x00016720
        /*0b14*/ 	.word	0x00000003
        /*0b18*/ 	.word	0x00016860
        /*0b1c*/ 	.short	0x010a
        /*0b1e*/ 	.byte	0x3f
	.zero		1


	//   ....[60]....
        /*0b20*/ 	.word	0x00017a90
        /*0b24*/ 	.word	0x00000009
        /*0b28*/ 	.word	0x00016820
        /*0b2c*/ 	.short	0x010a
        /*0b2e*/ 	.byte	0x3f
	.zero		1


	//   ....[61]....
        /*0b30*/ 	.word	0x00017c30
        /*0b34*/ 	.word	0x00000007
        /*0b38*/ 	.word	0x00000000
        /*0b3c*/ 	.short	0x010a
        /*0b3e*/ 	.byte	0x3f
	.zero		1


	//   ....[62]....
        /*0b40*/ 	.word	0x00017ca0
        /*0b44*/ 	.word	0x00000003
        /*0b48*/ 	.word	0x00000000
        /*0b4c*/ 	.short	0x010a
        /*0b4e*/ 	.byte	0x3f
	.zero		1


	//   ....[63]....
        /*0b50*/ 	.word	0x00017d00
        /*0b54*/ 	.word	0x00000005
        /*0b58*/ 	.word	0x00000000
        /*0b5c*/ 	.short	0x010a
        /*0b5e*/ 	.byte	0x3f
	.zero		1


	//   ....[64]....
        /*0b60*/ 	.word	0x00017d30
        /*0b64*/ 	.word	0x00000003
        /*0b68*/ 	.word	0x00000000
        /*0b6c*/ 	.short	0x010a
        /*0b6e*/ 	.byte	0x3f
	.zero		1


	//   ....[65]....
        /*0b70*/ 	.word	0x00017da0
        /*0b74*/ 	.word	0x00000003
        /*0b78*/ 	.word	0x00016800
        /*0b7c*/ 	.short	0x010a
        /*0b7e*/ 	.byte	0x3f
	.zero		1


	//   ....[66]....
        /*0b80*/ 	.word	0x00017df0
        /*0b84*/ 	.word	0x0000005a
        /*0b88*/ 	.word	0x00016830
        /*0b8c*/ 	.short	0x010a
        /*0b8e*/ 	.byte	0x3f
	.zero		1


	//   ....[67]....
        /*0b90*/ 	.word	0x00017e50
        /*0b94*/ 	.word	0x00000006
        /*0b98*/ 	.word	0x00016830
        /*0b9c*/ 	.short	0x010a
        /*0b9e*/ 	.byte	0x3f
	.zero		1


	//   ....[68]....
        /*0ba0*/ 	.word	0x00017eb0
        /*0ba4*/ 	.word	0x00000006
        /*0ba8*/ 	.word	0x00016850
        /*0bac*/ 	.short	0x010a
        /*0bae*/ 	.byte	0x3f
	.zero		1


	//   ....[69]....
        /*0bb0*/ 	.word	0x00017f10
        /*0bb4*/ 	.word	0x00000007
        /*0bb8*/ 	.word	0x00016830
        /*0bbc*/ 	.short	0x010a
        /*0bbe*/ 	.byte	0x3f
	.zero		1


	//   ....[70]....
        /*0bc0*/ 	.word	0x00017f70
        /*0bc4*/ 	.word	0x00000007
        /*0bc8*/ 	.word	0x00016850
        /*0bcc*/ 	.short	0x010a
        /*0bce*/ 	.byte	0x3f
	.zero		1


	//   ....[71]....
        /*0bd0*/ 	.word	0x00017fd0
        /*0bd4*/ 	.word	0x00000007
        /*0bd8*/ 	.word	0x00016830
        /*0bdc*/ 	.short	0x010a
        /*0bde*/ 	.byte	0x3f
	.zero		1


	//   ....[72]....
        /*0be0*/ 	.word	0x00018030
        /*0be4*/ 	.word	0x00000007
        /*0be8*/ 	.word	0x00016850
        /*0bec*/ 	.short	0x010a
        /*0bee*/ 	.byte	0x3f
	.zero		1


	//   ....[73]....
        /*0bf0*/ 	.word	0x00018090
        /*0bf4*/ 	.word	0x00000005
        /*0bf8*/ 	.word	0x00016850
        /*0bfc*/ 	.short	0x010a
        /*0bfe*/ 	.byte	0x3f
	.zero		1


	//   ....[74]....
        /*0c00*/ 	.word	0x00018230
        /*0c04*/ 	.word	0x00000000
        /*0c08*/ 	.word	0x00016840
        /*0c0c*/ 	.short	0x010a
        /*0c0e*/ 	.byte	0x3f
	.zero		1


	//   ....[75]....
        /*0c10*/ 	.word	0x00019180
        /*0c14*/ 	.word	0x00000011
        /*0c18*/ 	.word	0x00016820
        /*0c1c*/ 	.short	0x010a
        /*0c1e*/ 	.byte	0x3f
	.zero		1


	//   ....[76]....
        /*0c20*/ 	.word	0x000191d0
        /*0c24*/ 	.word	0x00000002
        /*0c28*/ 	.word	0x00016840
        /*0c2c*/ 	.short	0x010a
        /*0c2e*/ 	.byte	0x3f
	.zero		1


	//   ....[77]....
        /*0c30*/ 	.word	0x00019220
        /*0c34*/ 	.word	0x00000003
        /*0c38*/ 	.word	0x00000060
        /*0c3c*/ 	.short	0x010a
        /*0c3e*/ 	.byte	0x3f
	.zero		1


	//   ....[78]....
        /*0c40*/ 	.word	0x00019270
        /*0c44*/ 	.word	0x00000002
        /*0c48*/ 	.word	0x00016840
        /*0c4c*/ 	.short	0x010a
        /*0c4e*/ 	.byte	0x3f
	.zero		1


	//   ....[79]....
        /*0c50*/ 	.word	0x000192c0
        /*0c54*/ 	.word	0x0000000a
        /*0c58*/ 	.word	0x00000060
        /*0c5c*/ 	.short	0x010a
        /*0c5e*/ 	.byte	0x3f
	.zero		1


	//   ....[80]....
        /*0c60*/ 	.word	0x00019310
        /*0c64*/ 	.word	0x00000002
        /*0c68*/ 	.word	0x00016840
        /*0c6c*/ 	.short	0x010a
        /*0c6e*/ 	.byte	0x3f
	.zero		1


	//   ....[81]....
        /*0c70*/ 	.word	0x00019360
        /*0c74*/ 	.word	0x00000007
        /*0c78*/ 	.word	0x00000060
        /*0c7c*/ 	.short	0x010a
        /*0c7e*/ 	.byte	0x3f
	.zero		1


	//   ....[82]....
        /*0c80*/ 	.word	0x000193b0
        /*0c84*/ 	.word	0x00000003
        /*0c88*/ 	.word	0x00016860
        /*0c8c*/ 	.short	0x010a
        /*0c8e*/ 	.byte	0x3f
	.zero		1


	//   ....[83]....
        /*0c90*/ 	.word	0x00019dd0
        /*0c94*/ 	.word	0x00000009
        /*0c98*/ 	.word	0x00016820
        /*0c9c*/ 	.short	0x010a
        /*0c9e*/ 	.byte	0x3f
	.zero		1


	//   ....[84]....
        /*0ca0*/ 	.word	0x00019f70
        /*0ca4*/ 	.word	0x00000007
        /*0ca8*/ 	.word	0x00000000
        /*0cac*/ 	.short	0x010a
        /*0cae*/ 	.byte	0x3f
	.zero		1


	//   ....[85]....
        /*0cb0*/ 	.word	0x00019fc0
        /*0cb4*/ 	.word	0x00000003
        /*0cb8*/ 	.word	0x00000000
        /*0cbc*/ 	.short	0x010a
        /*0cbe*/ 	.byte	0x3f
	.zero		1


	//   ....[86]....
        /*0cc0*/ 	.word	0x0001a010
        /*0cc4*/ 	.word	0x00000005
        /*0cc8*/ 	.word	0x00000000
        /*0ccc*/ 	.short	0x010a
        /*0cce*/ 	.byte	0x3f
	.zero		1


	//----- nvinfo : EIATTR_NUM_MBARRIERS
	.align		4
.L_209:
        /*0cd0*/ 	.byte	0x03, 0x38
        /*0cd2*/ 	.short	0x0016


	//----- nvinfo : EIATTR_EXIT_INSTR_OFFSETS
	.align		4
        /*0cd4*/ 	.byte	0x04, 0x1c
        /*0cd6*/ 	.short	(.L_211 - .L_210)


	//   ....[0]....
.L_210:
        /*0cd8*/ 	.word	0x00000a80


	//   ....[1]....
        /*0cdc*/ 	.word	0x000117a0


	//   ....[2]....
        /*0ce0*/ 	.word	0x00017d80


	//----- nvinfo : EIATTR_MAX_THREADS
	.align		4
.L_211:
        /*0ce4*/ 	.byte	0x04, 0x05
        /*0ce6*/ 	.short	(.L_213 - .L_212)
.L_212:
        /*0ce8*/ 	.word	0x00000200
        /*0cec*/ 	.word	0x00000001
        /*0cf0*/ 	.word	0x00000001


	//----- nvinfo : EIATTR_CRS_STACK_SIZE
	.align		4
.L_213:
        /*0cf4*/ 	.byte	0x04, 0x1e
        /*0cf6*/ 	.short	(.L_215 - .L_214)
.L_214:
        /*0cf8*/ 	.word	0x00000000


	//----- nvinfo : EIATTR_CBANK_PARAM_SIZE
	.align		4
.L_215:
        /*0cfc*/ 	.byte	0x03, 0x19
        /*0cfe*/ 	.short	0x0af0


	//----- nvinfo : EIATTR_PARAM_CBANK
	.align		4
        /*0d00*/ 	.byte	0x04, 0x0a
        /*0d02*/ 	.short	(.L_217 - .L_216)
	.align		4
.L_216:
        /*0d04*/ 	.word	index@(.nv.constant0._ZN7cutlass13device_kernelIN5flash11enable_sm90INS1_16FlashAttnFwdSm90INS1_25CollectiveMainloopFwdSm90ILi2EN4cute5tupleIJNS5_1CILi1EEES8_S8_EEENS6_IJNS7_ILi192EEENS7_ILi128EEENS7_ILi64EEEEEELi64ENS_10bfloat16_tEfNS_4arch4Sm90ELb0ELb1ELb1ELb1ELb0ELb0ELb0ELb1ELb1ELb1ELb1ELb0EEENS1_21CollectiveEpilogueFwdINS6_IJSA_SC_SB_EEES9_SE_SG_Li384ELb1ELb1ELb1ELb0EEENS1_36VarlenDynamicPersistentTileSchedulerILi192ELi128ELi384ELi128ELb1ELb1ELb1ELb1ELb0ELb1EEEEEEEEEvNT_6ParamsE)
        /*0d08*/ 	.short	0x0210
        /*0d0a*/ 	.short	0x0af0


	//----- nvinfo : EIATTR_SW_WAR
	.align		4
.L_217:
        /*0d0c*/ 	.byte	0x04, 0x36
        /*0d0e*/ 	.short	(.L_219 - .L_218)
.L_218:
        /*0d10*/ 	.word	0x00000008
.L_219:


//--------------------- .nv.info._ZN7cutlass13device_kernelIN5flash11enable_sm90INS1_16FlashAttnFwdSm90INS1_25CollectiveMainloopFwdSm90ILi2EN4cute5tupleIJNS5_1CILi1EEES8_S8_EEENS6_IJNS7_ILi192EEENS7_ILi128EEENS7_ILi64EEEEEELi64ENS_10bfloat16_tEfNS_4arch4Sm90ELb0ELb1ELb1ELb1ELb0ELb1ELb0ELb1ELb1ELb1ELb1ELb0EEENS1_21CollectiveEpilogueFwdINS6_IJSA_SC_SB_EEES9_SE_SG_Li384ELb1ELb1ELb1ELb0EEENS1_36VarlenDynamicPersistentTileSchedulerILi192ELi128ELi384ELi128ELb1ELb1ELb1ELb1ELb0ELb1EEEEEEEEEvNT_6ParamsE --------------------------
	.section	.nv.info._ZN7cutlass13device_kernelIN5flash11enable_sm90INS1_16FlashAttnFwdSm90INS1_25CollectiveMainloopFwdSm90ILi2EN4cute5tupleIJNS5_1CILi1EEES8_S8_EEENS6_IJNS7_ILi192EEENS7_ILi128EEENS7_ILi64EEEEEELi64ENS_10bfloat16_tEfNS_4arch4Sm90ELb0ELb1ELb1ELb1ELb0ELb1ELb0ELb1ELb1ELb1ELb1ELb0EEENS1_21CollectiveEpilogueFwdINS6_IJSA_SC_SB_EEES9_SE_SG_Li384ELb1ELb1ELb1ELb0EEENS1_36VarlenDynamicPersistentTileSchedulerILi192ELi128ELi384ELi128ELb1ELb1ELb1ELb1ELb0ELb1EEEEEEEEEvNT_6ParamsE,"",@"SHT_CUDA_INFO"
	.sectionflags	@""
	.align	4


	//----- nvinfo : EIATTR_CUDA_API_VERSION
	.align		4
        /*0000*/ 	.byte	0x04, 0x37
        /*0002*/ 	.short	(.L_221 - .L_220)
.L_220:
        /*0004*/ 	.word	0x00000082


	//----- nvinfo : EIATTR_KPARAM_INFO
	.align		4
.L_221:
        /*0008*/ 	.byte	0x04, 0x17
        /*000a*/ 	.short	(.L_223 - .L_222)
.L_222:
        /*000c*/ 	.word	0x00000000
        /*0010*/ 	.short	0x0000
        /*0012*/ 	.short	0x0070
        /*0014*/ 	.byte	0x00, 0xf0, 0x01, 0x2a


	//----- nvinfo : EIATTR_SPARSE_MMA_MASK
	.align		4
.L_223:
        /*0018*/ 	.byte	0x03, 0x50
        /*001a*/ 	.short	0x0000


	//----- nvinfo : EIATTR_MAXREG_COUNT
	.align		4
        /*001c*/ 	.byte	0x03, 0x1b
        /*001e*/ 	.short	0x0080


	//----- nvinfo : EIATTR_NUM_BARRIERS
	.align		4
        /*0020*/ 	.byte	0x02, 0x4c
        /*0022*/ 	.byte	0x10
	.zero		1


	//----- nvinfo : EIATTR_EXTERNS
	.align		4
        /*0024*/ 	.byte	0x04, 0x0f
        /*0026*/ 	.short	(.L_225 - .L_224)


	//   ....[0]....
	.align		4
.L_224:
        /*0028*/ 	.word	index@(__assertfail)


	//----- nvinfo : EIATTR_ANNOTATIONS
	.align		4
.L_225:
        /*002c*/ 	.byte	0x04, 0x55
        /*002e*/ 	.short	(.L_227 - .L_226)


	//   ....[0]....
.L_226:
        /* <DEDUP_REMOVED lines=84> */


	//----- nvinfo : EIATTR_MERCURY_ISA_VERSION
	.align		4
.L_227:
        /*0558*/ 	.byte	0x03, 0x5f
        /*055a*/ 	.short	0x0101


	//----- nvinfo : EIATTR_UNUSED_LOAD_BYTE_OFFSET
	.align		4
        /*055c*/ 	.byte	0x04, 0x44
        /*055e*/ 	.short	(.L_229 - .L_228)


	//   ....[0]....
.L_228:
        /*0560*/ 	.word	0x00000ae0
        /*0564*/ 	.word	0x0000fff0


	//   ....[1]....
        /*0568*/ 	.word	0x00017930
        /*056c*/ 	.word	0x0000fff0


	//----- nvinfo : EIATTR_INT_WARP_WIDE_INSTR_OFFSETS
	.align		4
.L_229:
        /*0570*/ 	.byte	0x04, 0x31
        /*0572*/ 	.short	(.L_231 - .L_230)


	//   ....[0]....
.L_230:
        /*0574*/ 	.word	0x00000180


	//   ....[1]....
        /*0578*/ 	.word	0x00000220


	//   ....[2]....
        /*057c*/ 	.word	0x00000290


	//   ....[3]....
        /*0580*/ 	.word	0x0001cf60


	//   ....[4]....
        /*0584*/ 	.word	0x0001cff0


	//   ....[5]....
        /*0588*/ 	.word	0x00020050


	//   ....[6]....
        /*058c*/ 	.word	0x000200e0


	//----- nvinfo : EIATTR_COOP_GROUP_MASK_REGIDS
	.align		4
.L_231:
        /*0590*/ 	.byte	0x04, 0x29
        /*0592*/ 	.short	(.L_233 - .L_232)


	//   ....[0]....
.L_232:
        /*0594*/ 	.word	0xffffffff


	//   ....[1]....
        /*0598*/ 	.word	0xffffffff


	//   ....[2]....
        /*059c*/ 	.word	0xffffffff


	//   ....[3]....
        /*05a0*/ 	.word	0xffffffff


	//   ....[4]....
        /*05a4*/ 	.word	0xffffffff


	//   ....[5]....
        /*05a8*/ 	.word	0xffffffff


	//   ....[6]....
        /*05ac*/ 	.word	0xffffffff


	//   ....[7]....
        /*05b0*/ 	.word	0xffffffff


	//   ....[8]....
        /*05b4*/ 	.word	0xffffffff


	//   ....[9]....
        /*05b8*/ 	.word	0xffffffff


	//   ....[10]....
        /*05bc*/ 	.word	0xffffffff


	//   ....[11]....
        /*05c0*/ 	.word	0xffffffff


	//   ....[12]....
        /*05c4*/ 	.word	0xffffffff


	//   ....[13]....
        /*05c8*/ 	.word	0xffffffff


	//   ....[14]....
        /*05cc*/ 	.word	0xffffffff


	//   ....[15]....
        /*05d0*/ 	.word	0xffffffff


	//   ....[16]....
        /*05d4*/ 	.word	0xffffffff


	//   ....[17]....
        /*05d8*/ 	.word	0xffffffff


	//   ....[18]....
        /*05dc*/ 	.word	0xffffffff


	//   ....[19]....
        /*05e0*/ 	.word	0xffffffff


	//   ....[20]....
        /*05e4*/ 	.word	0xffffffff


	//   ....[21]....
        /*05e8*/ 	.word	0xffffffff


	//   ....[22]....
        /*05ec*/ 	.word	0xffffffff


	//   ....[23]....
        /*05f0*/ 	.word	0xffffffff


	//   ....[24]....
        /*05f4*/ 	.word	0xffffffff


	//   ....[25]....
        /*05f8*/ 	.word	0xffffffff


	//   ....[26]....
        /*05fc*/ 	.word	0xffffffff


	//   ....[27]....
        /*0600*/ 	.word	0xffffffff


	//   ....[28]....
        /*0604*/ 	.word	0xffffffff


	//   ....[29]....
        /*0608*/ 	.word	0xffffffff


	//   ....[30]....
        /*060c*/ 	.word	0xffffffff


	//   ....[31]....
        /*0610*/ 	.word	0xffffffff


	//   ....[32]....
        /*0614*/ 	.word	0xffffffff


	//   ....[33]....
        /*0618*/ 	.word	0xffffffff


	//   ....[34]....
        /*061c*/ 	.word	0xffffffff


	//   ....[35]....
        /*0620*/ 	.word	0xffffffff


	//   ....[36]....
        /*0624*/ 	.word	0xffffffff


	//   ....[37]....
        /*0628*/ 	.word	0xffffffff


	//   ....[38]....
        /*062c*/ 	.word	0xffffffff


	//   ....[39]....
        /*0630*/ 	.word	0xffffffff


	//   ....[40]....
        /*0634*/ 	.word	0xffffffff


	//   ....[41]....
        /*0638*/ 	.word	0xffffffff


	//   ....[42]....
        /*063c*/ 	.word	0xffffffff


	//   ....[43]....
        /*0640*/ 	.word	0xffffffff


	//   ....[44]....
        /*0644*/ 	.word	0xffffffff


	//   ....[45]....
        /*0648*/ 	.word	0xffffffff


	//   ....[46]....
        /*064c*/ 	.word	0xffffffff


	//   ....[47]....
        /*0650*/ 	.word	0xffffffff


	//   ....[48]....
        /*0654*/ 	.word	0xffffffff


	//   ....[49]....
        /*0658*/ 	.word	0xffffffff


	//   ....[50]....
        /*065c*/ 	.word	0xffffffff


	//   ....[51]....
        /*0660*/ 	.word	0xffffffff


	//   ....[52]....
        /*0664*/ 	.word	0xffffffff


	//   ....[53]....
        /*0668*/ 	.word	0xffffffff


	//   ....[54]....
        /*066c*/ 	.word	0xffffffff


	//   ....[55]....
        /*0670*/ 	.word	0xffffffff


	//   ....[56]....
        /*0674*/ 	.word	0xffffffff


	//   ....[57]....
        /*0678*/ 	.word	0xffffffff


	//   ....[58]....
        /*067c*/ 	.word	0xffffffff


	//   ....[59]....
        /*0680*/ 	.word	0xffffffff


	//   ....[60]....
        /*0684*/ 	.word	0xffffffff


	//   ....[61]....
        /*0688*/ 	.word	0xffffffff


	//   ....[62]....
        /*068c*/ 	.word	0xffffffff


	//   ....[63]....
        /*0690*/ 	.word	0xffffffff


	//   ....[64]....
        /*0694*/ 	.word	0xffffffff


	//   ....[65]....
        /*0698*/ 	.word	0xffffffff


	//   ....[66]....
        /*069c*/ 	.word	0xffffffff


	//   ....[67]....
        /*06a0*/ 	.word	0xffffffff


	//   ....[68]....
        /*06a4*/ 	.word	0xffffffff


	//   ....[69]....
        /*06a8*/ 	.word	0xffffffff


	//   ....[70]....
        /*06ac*/ 	.word	0xffffffff


	//   ....[71]....
        /*06b0*/ 	.word	0xffffffff


	//   ....[72]....
        /*06b4*/ 	.word	0xffffffff


	//   ....[73]....
        /*06b8*/ 	.word	0xffffffff


	//   ....[74]....
        /*06bc*/ 	.word	0xffffffff


	//   ....[75]....
        /*06c0*/ 	.word	0xffffffff


	//   ....[76]....
        /*06c4*/ 	.word	0xffffffff


	//   ....[77]....
        /*06c8*/ 	.word	0xffffffff


	//   ....[78]....
        /*06cc*/ 	.word	0xffffffff


	//   ....[79]....
        /*06d0*/ 	.word	0xffffffff


	//   ....[80]....
        /*06d4*/ 	.word	0xffffffff


	//   ....[81]....
        /*06d8*/ 	.word	0xffffffff


	//   ....[82]....
        /*06dc*/ 	.word	0xffffffff


	//   ....[83]....
        /*06e0*/ 	.word	0xffffffff


	//   ....[84]....
        /*06e4*/ 	.word	0xffffffff


	//   ....[85]....
        /*06e8*/ 	.word	0xffffffff


	//   ....[86]....
        /*06ec*/ 	.word	0xffffffff


	//   ....[87]....
        /*06f0*/ 	.word	0xffffffff


	//   ....[88]....
        /*06f4*/ 	.word	0xffffffff


	//   ....[89]....
        /*06f8*/ 	.word	0xffffffff


	//   ....[90]....
        /*06fc*/ 	.word	0xffffffff


	//   ....[91]....
        /*0700*/ 	.word	0xffffffff


	//   ....[92]....
        /*0704*/ 	.word	0xffffffff


	//   ....[93]....
        /*0708*/ 	.word	0xffffffff


	//   ....[94]....
        /*070c*/ 	.word	0xffffffff


	//   ....[95]....
        /*0710*/ 	.word	0xffffffff


	//   ....[96]....
        /*0714*/ 	.word	0xffffffff


	//   ....[97]....
        /*0718*/ 	.word	0xffffffff


	//   ....[98]....
        /*071c*/ 	.word	0xffffffff


	//   ....[99]....
        /*0720*/ 	.word	0xffffffff


	//   ....[100]....
        /*0724*/ 	.word	0xffffffff


	//   ....[101]....
        /*0728*/ 	.word	0xffffffff


	//   ....[102]....
        /*072c*/ 	.word	0xffffffff


	//   ....[103]....
        /*0730*/ 	.word	0xffffffff


	//   ....[104]....
        /*0734*/ 	.word	0xffffffff


	//   ....[105]....
        /*0738*/ 	.word	0xffffffff


	//   ....[106]....
        /*073c*/ 	.word	0xffffffff


	//   ....[107]....
        /*0740*/ 	.word	0xffffffff


	//   ....[108]....
        /*0744*/ 	.word	0xffffffff


	//   ....[109]....
        /*0748*/ 	.word	0xffffffff


	//   ....[110]....
        /*074c*/ 	.word	0xffffffff


	//   ....[111]....
        /*0750*/ 	.word	0xffffffff


	//   ....[112]....
        /*0754*/ 	.word	0xffffffff


	//   ....[113]....
        /*0758*/ 	.word	0xffffffff


	//   ....[114]....
        /*075c*/ 	.word	0xffffffff


	//   ....[115]....
        /*0760*/ 	.word	0xffffffff


	//   ....[116]....
        /*0764*/ 	.word	0xffffffff


	//   ....[117]....
        /*0768*/ 	.word	0xffffffff


	//   ....[118]....
        /*076c*/ 	.word	0xffffffff


	//   ....[119]....
        /*0770*/ 	.word	0xffffffff


	//   ....[120]....
        /*0774*/ 	.word	0xffffffff


	//   ....[121]....
        /*0778*/ 	.word	0xffffffff


	//   ....[122]....
        /*077c*/ 	.word	0xffffffff


	//   ....[123]....
        /*0780*/ 	.word	0xffffffff


	//   ....[124]....
        /*0784*/ 	.word	0xffffffff


	//   ....[125]....
        /*0788*/ 	.word	0xffffffff


	//   ....[126]....
        /*078c*/ 	.word	0xffffffff


	//   ....[127]....
        /*0790*/ 	.word	0xffffffff


	//   ....[128]....
        /*0794*/ 	.word	0xffffffff


	//   ....[129]....
        /*0798*/ 	.word	0xffffffff


	//   ....[130]....
        /*079c*/ 	.word	0xffffffff


	//   ....[131]....
        /*07a0*/ 	.word	0xffffffff


	//   ....[132]....
        /*07a4*/ 	.word	0xffffffff


	//   ....[133]....
        /*07a8*/ 	.word	0xffffffff


	//   ....[134]....
        /*07ac*/ 	.word	0xffffffff


	//   ....[135]....
        /*07b0*/ 	.word	0xffffffff


	//   ....[136]....
        /*07b4*/ 	.word	0x0500000f


	//   ....[137]....
        /*07b8*/ 	.word	0x0500000f


	//   ....[138]....
        /*07bc*/ 	.word	0x0500000f


	//   ....[139]....
        /*07c0*/ 	.word	0x0500000f


	//   ....[140]....
        /*07c4*/ 	.word	0x0500000f


	//   ....[141]....
        /*07c8*/ 	.word	0x0500000f


	//   ....[142]....
        /*07cc*/ 	.word	0x0500000f


	//   ....[143]....
        /*07d0*/ 	.word	0x0500000f


	//   ....[144]....
        /*07d4*/ 	.word	0x0500000f


	//   ....[145]....
        /*07d8*/ 	.word	0x0500000f


	//   ....[146]....
        /*07dc*/ 	.word	0x0500000f


	//   ....[147]....
        /*07e0*/ 	.word	0x0500000f


	//   ....[148]....
        /*07e4*/ 	.word	0x0500000f


	//   ....[149]....
        /*07e8*/ 	.word	0x0500000f


	//   ....[150]....
        /*07ec*/ 	.word	0x0500000f


	//   ....[151]....
        /*07f0*/ 	.word	0x0500000f


	//   ....[152]....
        /*07f4*/ 	.word	0x0500000f


	//   ....[153]....
        /*07f8*/ 	.word	0x0500000f


	//   ....[154]....
        /*07fc*/ 	.word	0x0500000f


	//   ....[155]....
        /*0800*/ 	.word	0x0500000f


	//   ....[156]....
        /*0804*/ 	.word	0x0500000f


	//   ....[157]....
        /*0808*/ 	.word	0x0500000f


	//   ....[158]....
        /*080c*/ 	.word	0x0500000f


	//   ....[159]....
        /*0810*/ 	.word	0x0500000f


	//   ....[160]....
        /*0814*/ 	.word	0x0500000f


	//   ....[161]....
        /*0818*/ 	.word	0x0500000f


	//   ....[162]....
        /*081c*/ 	.word	0x0500000f


	//   ....[163]....
        /*0820*/ 	.word	0x0500000f


	//   ....[164]....
        /*0824*/ 	.word	0x0500000f


	//   ....[165]....
        /*0828*/ 	.word	0x0500000f


	//   ....[166]....
        /*082c*/ 	.word	0x0500000f


	//   ....[167]....
        /*0830*/ 	.word	0x0500000f


	//   ....[168]....
        /*0834*/ 	.word	0x0500000f


	//   ....[169]....
        /*0838*/ 	.word	0x0500000f


	//   ....[170]....
        /*083c*/ 	.word	0x0500000f


	//   ....[171]....
        /*0840*/ 	.word	0x0500000f


	//   ....[172]....
        /*0844*/ 	.word	0x0500000f


	//   ....[173]....
        /*0848*/ 	.word	0x0500000f


	//   ....[174]....
        /*084c*/ 	.word	0x0500000f


	//   ....[175]....
        /*0850*/ 	.word	0x0500000f


	//   ....[176]....
        /*0854*/ 	.word	0x0500000f


	//   ....[177]....
        /*0858*/ 	.word	0x0500000f


	//   ....[178]....
        /*085c*/ 	.word	0x0500000f


	//   ....[179]....
        /*0860*/ 	.word	0x0500000f


	//   ....[180]....
        /*0864*/ 	.word	0x0500000f


	//   ....[181]....
        /*0868*/ 	.word	0x0500000f


	//   ....[182]....
        /*086c*/ 	.word	0x0500000f


	//   ....[183]....
        /*0870*/ 	.word	0x0500000f


	//   ....[184]....
        /*0874*/ 	.word	0x0500000f


	//   ....[185]....
        /*0878*/ 	.word	0x0500000f


	//   ....[186]....
        /*087c*/ 	.word	0x0500000f


	//   ....[187]....
        /*0880*/ 	.word	0x0500000f


	//   ....[188]....
        /*0884*/ 	.word	0x0500000f


	//   ....[189]....
        /*0888*/ 	.word	0x0500000f


	//   ....[190]....
        /*088c*/ 	.word	0x0500000f


	//   ....[191]....
        /*0890*/ 	.word	0x0500000f


	//   ....[192]....
        /*0894*/ 	.word	0x0500000f


	//   ....[193]....
        /*0898*/ 	.word	0x0500000f


	//   ....[194]....
        /*089c*/ 	.word	0x0500000f


	//   ....[195]....
        /*08a0*/ 	.word	0x0500000f


	//   ....[196]....
        /*08a4*/ 	.word	0x0500000f


	//   ....[197]....
        /*08a8*/ 	.word	0x0500000f


	//   ....[198]....
        /*08ac*/ 	.word	0x0500000f


	//   ....[199]....
        /*08b0*/ 	.word	0x0500000f


	//   ....[200]....
        /*08b4*/ 	.word	0x0500000f


	//   ....[201]....
        /*08b8*/ 	.word	0x0500000f


	//   ....[202]....
        /*08bc*/ 	.word	0x0500000f


	//   ....[203]....
        /*08c0*/ 	.word	0x0500000f


	//   ....[204]....
        /*08c4*/ 	.word	0x0500000f


	//   ....[205]....
        /*08c8*/ 	.word	0x0500000f


	//   ....[206]....
        /*08cc*/ 	.word	0x0500000f


	//   ....[207]....
        /*08d0*/ 	.word	0x0500000f


	//   ....[208]....
        /*08d4*/ 	.word	0x0500000f


	//   ....[209]....
        /*08d8*/ 	.word	0x0500000f


	//   ....[210]....
        /*08dc*/ 	.word	0x0500000f


	//   ....[211]....
        /*08e0*/ 	.word	0x0500000f


	//   ....[212]....
        /*08e4*/ 	.word	0x0500000f


	//   ....[213]....
        /*08e8*/ 	.word	0x0500000f


	//   ....[214]....
        /*08ec*/ 	.word	0x0500000f


	//   ....[215]....
        /*08f0*/ 	.word	0x0500000f


	//   ....[216]....
        /*08f4*/ 	.word	0x0500000f


	//   ....[217]....
        /*08f8*/ 	.word	0x0500000f


	//----- nvinfo : EIATTR_COOP_GROUP_INSTR_OFFSETS
	.align		4
.L_233:
        /*08fc*/ 	.byte	0x04, 0x28
        /*08fe*/ 	.short	(.L_235 - .L_234)


	//   ....[0]....
.L_234:
        /*0900*/ 	.word	0x00000060


	//   ....[1]....
        /*0904*/ 	.word	0x00000190


	//   ....[2]....
        /*0908*/ 	.word	0x00000240


	//   ....[3]....
        /*090c*/ 	.word	0x00000400


	//   ....[4]....
        /*0910*/ 	.word	0x00000560


	//   ....[5]....
        /*0914*/ 	.word	0x00000680


	//   ....[6]....
        /*0918*/ 	.word	0x000007e0


	//   ....[7]....
        /*091c*/ 	.word	0x000066c0


	//   ....[8]....
        /*0920*/ 	.word	0x00006e90


	//   ....[9]....
        /*0924*/ 	.word	0x00006ea0


	//   ....[10]....
        /*0928*/ 	.word	0x00006eb0


	//   ....[11]....
        /*092c*/ 	.word	0x00006ec0


	//   ....[12]....
        /*0930*/ 	.word	0x00007200


	//   ....[13]....
        /*0934*/ 	.word	0x00007210


	//   ....[14]....
        /*0938*/ 	.word	0x00007220


	//   ....[15]....
        /*093c*/ 	.word	0x00007230


	//   ....[16]....
        /*0940*/ 	.word	0x00008640


	//   ....[17]....
        /*0944*/ 	.word	0x00008650


	//   ....[18]....
        /*0948*/ 	.word	0x00008660


	//   ....[19]....
        /*094c*/ 	.word	0x00008670


	//   ....[20]....
        /*0950*/ 	.word	0x00008770


	//   ....[21]....
        /*0954*/ 	.word	0x00008790


	//   ....[22]....
        /*0958*/ 	.word	0x00008820


	//   ....[23]....
        /*095c*/ 	.word	0x00008850


	//   ....[24]....
        /*0960*/ 	.word	0x0000a220


	//   ....[25]....
        /*0964*/ 	.word	0x0000aa20


	//   ....[26]....
        /*0968*/ 	.word	0x0000bc60


	//   ....[27]....
        /*096c*/ 	.word	0x0000bd10


	//   ....[28]....
        /*0970*/ 	.word	0x0000c670


	//   ....[29]....
        /*0974*/ 	.word	0x0000c6f0


	//   ....[30]....
        /*0978*/ 	.word	0x0000e6d0


	//   ....[31]....
        /*097c*/ 	.word	0x0000e920


	//   ....[32]....
        /*0980*/ 	.word	0x0000f320


	//   ....[33]....
        /*0984*/ 	.word	0x0000f340


	//   ....[34]....
        /*0988*/ 	.word	0x00010290


	//   ....[35]....
        /*098c*/ 	.word	0x000102b0


	//   ....[36]....
        /*0990*/ 	.word	0x000120e0


	//   ....[37]....
        /*0994*/ 	.word	0x00012140


	//   ....[38]....
        /*0998*/ 	.word	0x000127b0


	//   ....[39]....
        /*099c*/ 	.word	0x00012810


	//   ....[40]....
        /*09a0*/ 	.word	0x000149d0


	//   ....[41]....
        /*09a4*/ 	.word	0x00014be0


	//   ....[42]....
        /*09a8*/ 	.word	0x000158f0


	//   ....[43]....
        /*09ac*/ 	.word	0x00015a90


	//   ....[44]....
        /*09b0*/ 	.word	0x00015e70


	//   ....[45]....
        /*09b4*/ 	.word	0x00016010


	//   ....[46]....
        /*09b8*/ 	.word	0x00017120


	//   ....[47]....
        /*09bc*/ 	.word	0x00017450


	//   ....[48]....
        /*09c0*/ 	.word	0x00017480


	//   ....[49]....
        /*09c4*/ 	.word	0x00017550


	//   ....[50]....
        /*09c8*/ 	.word	0x00018240


	//   ....[51]....
        /*09cc*/ 	.word	0x00018260


	//   ....[52]....
        /*09d0*/ 	.word	0x00018270


	//   ....[53]....
        /*09d4*/ 	.word	0x00018280


	//   ....[54]....
        /*09d8*/ 	.word	0x000187a0


	//   ....[55]....
        /*09dc*/ 	.word	0x000187e0


	//   ....[56]....
        /*09e0*/ 	.word	0x00018810


	//   ....[57]....
        /*09e4*/ 	.word	0x00018840


	//   ....[58]....
        /*09e8*/ 	.word	0x00018860


	//   ....[59]....
        /*09ec*/ 	.word	0x00018870


	//   ....[60]....
        /*09f0*/ 	.word	0x000188b0


	//   ....[61]....
        /*09f4*/ 	.word	0x000188e0


	//   ....[62]....
        /*09f8*/ 	.word	0x00018d90


	//   ....[63]....
        /*09fc*/ 	.word	0x00018da0


	//   ....[64]....
        /*0a00*/ 	.word	0x00019020


	//   ....[65]....
        /*0a04*/ 	.word	0x00019030


	//   ....[66]....
        /*0a08*/ 	.word	0x00019ae0


	//   ....[67]....
        /*0a0c*/ 	.word	0x00019b10


	//   ....[68]....
        /*0a10*/ 	.word	0x00019b30


	//   ....[69]....
        /*0a14*/ 	.word	0x00019b60


	//   ....[70]....
        /*0a18*/ 	.word	0x00019b90


	//   ....[71]....
        /*0a1c*/ 	.word	0x00019ba0


	//   ....[72]....
        /*0a20*/ 	.word	0x00019bd0


	//   ....[73]....
        /*0a24*/ 	.word	0x00019c40


	//   ....[74]....
        /*0a28*/ 	.word	0x00019d70


	//   ....[75]....
        /*0a2c*/ 	.word	0x00019f70


	//   ....[76]....
        /*0a30*/ 	.word	0x00019fa0


	//   ....[77]....
        /*0a34*/ 	.word	0x00019fd0


	//   ....[78]....
        /*0a38*/ 	.word	0x0001a000


	//   ....[79]....
        /*0a3c*/ 	.word	0x0001a030


	//   ....[80]....
        /*0a40*/ 	.word	0x0001a060


	//   ....[81]....
        /*0a44*/ 	.word	0x0001a1f0


	//   ....[82]....
        /*0a48*/ 	.word	0x0001a220


	//   ....[83]....
        /*0a4c*/ 	.word	0x0001a250


	//   ....[84]....
        /*0a50*/ 	.word	0x0001a280


	//   ....[85]....
        /*0a54*/ 	.word	0x0001a2b0


	//   ....[86]....
        /*0a58*/ 	.word	0x0001a2e0


	//   ....[87]....
        /*0a5c*/ 	.word	0x0001a370


	//   ....[88]....
        /*0a60*/ 	.word	0x0001a3a0


	//   ....[89]....
        /*0a64*/ 	.word	0x0001a3b0


	//   ....[90]....
        /*0a68*/ 	.word	0x0001a3f0


	//   ....[91]....
        /*0a6c*/ 	.word	0x0001bb80


	//   ....[92]....
        /*0a70*/ 	.word	0x0001d4f0


	//   ....[93]....
        /*0a74*/ 	.word	0x0001e060


	//   ....[94]....
        /*0a78*/ 	.word	0x0001e080


	//   ....[95]....
        /*0a7c*/ 	.word	0x0001e0a0


	//   ....[96]....
        /*0a80*/ 	.word	0x0001e130


	//   ....[97]....
        /*0a84*/ 	.word	0x0001e140


	//   ....[98]....
        /*0a88*/ 	.word	0x0001e1b0


	//   ....[99]....
        /*0a8c*/ 	.word	0x0001e1c0


	//   ....[100]....
        /*0a90*/ 	.word	0x0001e230


	//   ....[101]....
        /*0a94*/ 	.word	0x0001e240


	//   ....[102]....
        /*0a98*/ 	.word	0x0001e2b0


	//   ....[103]....
        /*0a9c*/ 	.word	0x0001e2c0


	//   ....[104]....
        /*0aa0*/ 	.word	0x0001e330


	//   ....[105]....
        /*0aa4*/ 	.word	0x0001e340


	//   ....[106]....
        /*0aa8*/ 	.word	0x0001e3b0


	//   ....[107]....
        /*0aac*/ 	.word	0x0001e3c0


	//   ....[108]....
        /*0ab0*/ 	.word	0x0001e3d0


	//   ....[109]....
        /*0ab4*/ 	.word	0x0001e410


	//   ....[110]....
        /*0ab8*/ 	.word	0x0001e470


	//   ....[111]....
        /*0abc*/ 	.word	0x0001e540


	//   ....[112]....
        /*0ac0*/ 	.word	0x0001e550


	//   ....[113]....
        /*0ac4*/ 	.word	0x0001e5c0


	//   ....[114]....
        /*0ac8*/ 	.word	0x0001e5d0


	//   ....[115]....
        /*0acc*/ 	.word	0x0001e610


	//   ....[116]....
        /*0ad0*/ 	.word	0x0001e630


	//   ....[117]....
        /*0ad4*/ 	.word	0x000205d0


	//   ....[118]....
        /*0ad8*/ 	.word	0x00020600


	//   ....[119]....
        /*0adc*/ 	.word	0x00020660


	//   ....[120]....
        /*0ae0*/ 	.word	0x00020690


	//   ....[121]....
        /*0ae4*/ 	.word	0x000206c0


	//   ....[122]....
        /*0ae8*/ 	.word	0x000206f0


	//   ....[123]....
        /*0aec*/ 	.word	0x00020720


	//   ....[124]....
        /*0af0*/ 	.word	0x00020750


	//   ....[125]....
        /*0af4*/ 	.word	0x000208f0


	//   ....[126]....
        /*0af8*/ 	.word	0x00020920


	//   ....[127]....
        /*0afc*/ 	.word	0x00020950


	//   ....[128]....
        /*0b00*/ 	.word	0x00020980


	//   ....[129]....
        /*0b04*/ 	.word	0x000209b0


	//   ....[130]....
        /*0b08*/ 	.word	0x000209e0


	//   ....[131]....
        /*0b0c*/ 	.word	0x00020aa0


	//   ....[132]....
        /*0b10*/ 	.word	0x00020ac0


	//   ....[133]....
        /*0b14*/ 	.word	0x00020ae0


	//   ....[134]....
        /*0b18*/ 	.word	0x00020b40


	//   ....[135]....
        /*0b1c*/ 	.word	0x00021560


	//   ....[136]....
        /*0b20*/ 	.word	0x000219c0


	//   ....[137]....
        /*0b24*/ 	.word	0x00021a70


	//   ....[138]....
        /*0b28*/ 	.word	0x00021b00


	//   ....[139]....
        /*0b2c*/ 	.word	0x00021b50


	//   ....[140]....
        /*0b30*/ 	.word	0x00021ba0


	//   ....[141]....
        /*0b34*/ 	.word	0x00021c30


	//   ....[142]....
        /*0b38*/ 	.word	0x00021cc0


	//   ....[143]....
        /*0b3c*/ 	.word	0x00021d10


	//   ....[144]....
        /*0b40*/ 	.word	0x00021d60


	//   ....[145]....
        /*0b44*/ 	.word	0x00021e50


	//   ....[146]....
        /*0b48*/ 	.word	0x00021f00


	//   ....[147]....
        /*0b4c*/ 	.word	0x00021f50


	//   ....[148]....
        /*0b50*/ 	.word	0x00021fa0


	//   ....[149]....
        /*0b54*/ 	.word	0x00022130


	//   ....[150]....
        /*0b58*/ 	.word	0x00022280


	//   ....[151]....
        /*0b5c*/ 	.word	0x00022330


	//   ....[152]....
        /*0b60*/ 	.word	0x00022380


	//   ....[153]....
        /*0b64*/ 	.word	0x000226e0


	//   ....[154]....
        /*0b68*/ 	.word	0x00022740


	//   ....[155]....
        /*0b6c*/ 	.word	0x00022800


	//   ....[156]....
        /*0b70*/ 	.word	0x00022870


	//   ....[157]....
        /*0b74*/ 	.word	0x000228d0


	//   ....[158]....
        /*0b78*/ 	.word	0x00022980


	//   ....[159]....
        /*0b7c*/ 	.word	0x000229e0


	//   ....[160]....
        /*0b80*/ 	.word	0x00022a70


	//   ....[161]....
        /*0b84*/ 	.word	0x00022af0


	//   ....[162]....
        /*0b88*/ 	.word	0x00022b40


	//   ....[163]....
        /*0b8c*/ 	.word	0x00022bd0


	//   ....[164]....
        /*0b90*/ 	.word	0x00022c60


	//   ....[165]....
        /*0b94*/ 	.word	0x00022d00


	//   ....[166]....
        /*0b98*/ 	.word	0x00022da0


	//   ....[167]....
        /*0b9c*/ 	.word	0x00022e00


	//   ....[168]....
        /*0ba0*/ 	.word	0x00022e70


	//   ....[169]....
        /*0ba4*/ 	.word	0x00022ed0


	//   ....[170]....
        /*0ba8*/ 	.word	0x00022f40


	//   ....[171]....
        /*0bac*/ 	.word	0x00023000


	//   ....[172]....
        /*0bb0*/ 	.word	0x00023060


	//   ....[173]....
        /*0bb4*/ 	.word	0x00023120


	//   ....[174]....
        /*0bb8*/ 	.word	0x00023400


	//   ....[175]....
        /*0bbc*/ 	.word	0x000235e0


	//   ....[176]....
        /*0bc0*/ 	.word	0x00023630


	//   ....[177]....
        /*0bc4*/ 	.word	0x00023690


	//   ....[178]....
        /*0bc8*/ 	.word	0x00023770


	//   ....[179]....
        /*0bcc*/ 	.word	0x000237d0


	//   ....[180]....
        /*0bd0*/ 	.word	0x000238b0


	//   ....[181]....
        /*0bd4*/ 	.word	0x00023910


	//   ....[182]....
        /*0bd8*/ 	.word	0x000239f0


	//   ....[183]....
        /*0bdc*/ 	.word	0x00023a50


	//   ....[184]....
        /*0be0*/ 	.word	0x00023b30


	//   ....[185]....
        /*0be4*/ 	.word	0x00023b90


	//   ....[186]....
        /*0be8*/ 	.word	0x00023c70


	//   ....[187]....
        /*0bec*/ 	.word	0x00023cd0


	//   ....[188]....
        /*0bf0*/ 	.word	0x00023db0


	//   ....[189]....
        /*0bf4*/ 	.word	0x00023e10


	//   ....[190]....
        /*0bf8*/ 	.word	0x00023f00


	//   ....[191]....
        /*0bfc*/ 	.word	0x00023f70


	//   ....[192]....
        /*0c00*/ 	.word	0x00024050


	//   ....[193]....
        /*0c04*/ 	.word	0x000240b0


	//   ....[194]....
        /*0c08*/ 	.word	0x000241a0


	//   ....[195]....
        /*0c0c*/ 	.word	0x00024200


	//   ....[196]....
        /*0c10*/ 	.word	0x000242d0


	//   ....[197]....
        /*0c14*/ 	.word	0x00024330


	//   ....[198]....
        /*0c18*/ 	.word	0x000243f0


	//   ....[199]....
        /*0c1c*/ 	.word	0x00024710


	//   ....[200]....
        /*0c20*/ 	.word	0x000247b0


	//   ....[201]....
        /*0c24*/ 	.word	0x00024920


	//   ....[202]....
        /*0c28*/ 	.word	0x00024990


	//   ....[203]....
        /*0c2c*/ 	.word	0x00024a00


	//   ....[204]....
        /*0c30*/ 	.word	0x00024a70


	//   ....[205]....
        /*0c34*/ 	.word	0x00024ae0


	//   ....[206]....
        /*0c38*/ 	.word	0x00024b60


	//   ....[207]....
        /*0c3c*/ 	.word	0x00024be0


	//   ....[208]....
        /*0c40*/ 	.word	0x00024c70


	//   ....[209]....
        /*0c44*/ 	.word	0x00024ce0


	//   ....[210]....
        /*0c48*/ 	.word	0x00024d50


	//   ....[211]....
        /*0c4c*/ 	.word	0x00024dc0


	//   ....[212]....
        /*0c50*/ 	.word	0x00024e40


	//   ....[213]....
        /*0c54*/ 	.word	0x00024eb0


	//   ....[214]....
        /*0c58*/ 	.word	0x00024f60


	//   ....[215]....
        /*0c5c*/ 	.word	0x00024fb0


	//   ....[216]....
        /*0c60*/ 	.word	0x00025040


	//   ....[217]....
        /*0c64*/ 	.word	0x00025170


	//----- nvinfo : EIATTR_REG_RECONFIG
	.align		4
.L_235:
        /*0c68*/ 	.byte	0x01, 0x54
	.zero		2


	//----- nvinfo : EIATTR_SYSCALL_OFFSETS
	.align		4
        /*0c6c*/ 	.byte	0x04, 0x46
        /*0c6e*/ 	.short	(.L_237 - .L_236)


	//   ....[0]....
.L_236:
        /*0c70*/ 	.word	0x00001eb0


	//   ....[1]....
        /*0c74*/ 	.word	0x00002000


	//   ....[2]....
        /*0c78*/ 	.word	0x00006890


	//   ....[3]....
        /*0c7c*/ 	.word	0x00006bb0


	//   ....[4]....
        /*0c80*/ 	.word	0x0001d150


	//   ....[5]....
        /*0c84*/ 	.word	0x0001d2a0


	//   ....[6]....
        /*0c88*/ 	.word	0x0001d390


	//   ....[7]....
        /*0c8c*/ 	.word	0x0001db70


	//----- nvinfo : EIATTR_MBARRIER_INSTR_OFFSETS
	.align		4
.L_237:
        /*0c90*/ 	.byte	0x04, 0x39
        /*0c92*/ 	.short	(.L_239 - .L_238)


	//   ....[0]....
.L_238:
        /*0c94*/ 	.word	0x000002b0
        /*0c98*/ 	.word	0x000000ff
        /*0c9c*/ 	.word	0x00016800
        /*0ca0*/ 	.short	0x0100
        /*0ca2*/ 	.byte	0x08
	.zero		1


	//   ....[1]....
        /*0ca4*/ 	.word	0x000002c0
        /*0ca8*/ 	.word	0x000000ff
        /*0cac*/ 	.word	0x00016820
        /*0cb0*/ 	.short	0x0100
        /*0cb2*/ 	.byte	0x08
	.zero		1


	//   ....[2]....
        /*0cb4*/ 	.word	0x000003b0
        /*0cb8*/ 	.word	0x000000ff
        /*0cbc*/ 	.word	0x00016830
        /*0cc0*/ 	.short	0x0100
        /*0cc2*/ 	.byte	0x08
	.zero		1


	//   ....[3]....
        /*0cc4*/ 	.word	0x000003c0
        /*0cc8*/ 	.word	0x000000ff
        /*0ccc*/ 	.word	0x00016840
        /*0cd0*/ 	.short	0x0100
        /*0cd2*/ 	.byte	0x08
	.zero		1


	//   ....[4]....
        /*0cd4*/ 	.word	0x000003d0
        /*0cd8*/ 	.word	0x000000ff
        /*0cdc*/ 	.word	0x00016838
        /*0ce0*/ 	.short	0x0100
        /*0ce2*/ 	.byte	0x08
	.zero		1


	//   ....[5]....
        /*0ce4*/ 	.word	0x000003e0
        /*0ce8*/ 	.word	0x000000ff
        /*0cec*/ 	.word	0x00016848
        /*0cf0*/ 	.short	0x0100
        /*0cf2*/ 	.byte	0x08
	.zero		1


	//   ....[6]....
        /*0cf4*/ 	.word	0x00000510
        /*0cf8*/ 	.word	0x000000ff
        /*0cfc*/ 	.word	0x00016850
        /*0d00*/ 	.short	0x0100
        /*0d02*/ 	.byte	0x08
	.zero		1


	//   ....[7]....
        /*0d04*/ 	.word	0x00000520
        /*0d08*/ 	.word	0x000000ff
        /*0d0c*/ 	.word	0x00016860
        /*0d10*/ 	.short	0x0100
        /*0d12*/ 	.byte	0x08
	.zero		1


	//   ....[8]....
        /*0d14*/ 	.word	0x00000530
        /*0d18*/ 	.word	0x000000ff
        /*0d1c*/ 	.word	0x00016858
        /*0d20*/ 	.short	0x0100
        /*0d22*/ 	.byte	0x08
	.zero		1


	//   ....[9]....
        /*0d24*/ 	.word	0x00000540
        /*0d28*/ 	.word	0x000000ff
        /*0d2c*/ 	.word	0x00016868
        /*0d30*/ 	.short	0x0100
        /*0d32*/ 	.byte	0x08
	.zero		1


	//   ....[10]....
        /*0d34*/ 	.word	0x00000630
        /*0d38*/ 	.word	0x000000ff
        /*0d3c*/ 	.word	0x00016870
        /*0d40*/ 	.short	0x0100
        /*0d42*/ 	.byte	0x06
	.zero		1


	//   ....[11]....
        /*0d44*/ 	.word	0x00000640
        /*0d48*/ 	.word	0x000000ff
        /*0d4c*/ 	.word	0x00016880
        /*0d50*/ 	.short	0x0100
        /*0d52*/ 	.byte	0x06
	.zero		1


	//   ....[12]....
        /*0d54*/ 	.word	0x00000650
        /*0d58*/ 	.word	0x000000ff
        /*0d5c*/ 	.word	0x00016878
        /*0d60*/ 	.short	0x0100
        /*0d62*/ 	.byte	0x06
	.zero		1


	//   ....[13]....
        /*0d64*/ 	.word	0x00000660
        /*0d68*/ 	.word	0x000000ff
        /*0d6c*/ 	.word	0x00016888
        /*0d70*/ 	.short	0x0100
        /*0d72*/ 	.byte	0x06
	.zero		1


	//   ....[14]....
        /*0d74*/ 	.word	0x00000790
        /*0d78*/ 	.word	0x000000ff
        /*0d7c*/ 	.word	0x00016890
        /*0d80*/ 	.short	0x0100
        /*0d82*/ 	.byte	0x08
	.zero		1


	//   ....[15]....
        /*0d84*/ 	.word	0x000007a0
        /*0d88*/ 	.word	0x000000ff
        /*0d8c*/ 	.word	0x000168a0
        /*0d90*/ 	.short	0x0100
        /*0d92*/ 	.byte	0x08
	.zero		1


	//   ....[16]....
        /*0d94*/ 	.word	0x000007b0
        /*0d98*/ 	.word	0x000000ff
        /*0d9c*/ 	.word	0x00016898
        /*0da0*/ 	.short	0x0100
        /*0da2*/ 	.byte	0x08
	.zero		1


	//   ....[17]....
        /*0da4*/ 	.word	0x000007c0
        /*0da8*/ 	.word	0x000000ff
        /*0dac*/ 	.word	0x000168a8
        /*0db0*/ 	.short	0x0100
        /*0db2*/ 	.byte	0x08
	.zero		1


	//   ....[18]....
        /*0db4*/ 	.word	0x000008f0
        /*0db8*/ 	.word	0x000000ff
        /*0dbc*/ 	.word	0x000168b0
        /*0dc0*/ 	.short	0x0100
        /*0dc2*/ 	.byte	0x08
	.zero		1


	//   ....[19]....
        /*0dc4*/ 	.word	0x00000900
        /*0dc8*/ 	.word	0x000000ff
        /*0dcc*/ 	.word	0x000168c0
        /*0dd0*/ 	.short	0x0100
        /*0dd2*/ 	.byte	0x08
	.zero		1


	//   ....[20]....
        /*0dd4*/ 	.word	0x00000910
        /*0dd8*/ 	.word	0x000000ff
        /*0ddc*/ 	.word	0x000168b8
        /*0de0*/ 	.short	0x0100
        /*0de2*/ 	.byte	0x08
	.zero		1


	//   ....[21]....
        /*0de4*/ 	.word	0x00000920
        /*0de8*/ 	.word	0x000000ff
        /*0dec*/ 	.word	0x000168c8
        /*0df0*/ 	.short	0x0100
        /*0df2*/ 	.byte	0x08
	.zero		1


	//   ....[22]....
        /*0df4*/ 	.word	0x000031d0
        /*0df8*/ 	.word	0x0000004e
        /*0dfc*/ 	.word	0x00016890
        /*0e00*/ 	.short	0x010a
        /*0e02*/ 	.byte	0x3f
	.zero		1


	//   ....[23]....
        /*0e04*/ 	.word	0x00004580
        /*0e08*/ 	.word	0x0000004e
        /*0e0c*/ 	.word	0x00016890
        /*0e10*/ 	.short	0x010a
        /*0e12*/ 	.byte	0x3f
	.zero		1


	//   ....[24]....
        /*0e14*/ 	.word	0x00005750
        /*0e18*/ 	.word	0x0000004e
        /*0e1c*/ 	.word	0x00016890
        /*0e20*/ 	.short	0x010a
        /*0e22*/ 	.byte	0x3f
	.zero		1


	//   ....[25]....
        /*0e24*/ 	.word	0x00005960
        /*0e28*/ 	.word	0x0000000c
        /*0e2c*/ 	.word	0x00000000
        /*0e30*/ 	.short	0x0101
        /*0e32*/ 	.byte	0x3f
	.zero		1


	//   ....[26]....
        /*0e34*/ 	.word	0x000059a0
        /*0e38*/ 	.word	0x0000004e
        /*0e3c*/ 	.word	0x000168b0
        /*0e40*/ 	.short	0x010a
        /*0e42*/ 	.byte	0x3f
	.zero		1


	//   ....[27]....
        /*0e44*/ 	.word	0x00005d80
        /*0e48*/ 	.word	0x0000004e
        /*0e4c*/ 	.word	0x00000000
        /*0e50*/ 	.short	0x0101
        /*0e52*/ 	.byte	0x3f
	.zero		1


	//   ....[28]....
        /*0e54*/ 	.word	0x00006930
        /*0e58*/ 	.word	0x00000002
        /*0e5c*/ 	.word	0x00016800
        /*0e60*/ 	.short	0x010a
        /*0e62*/ 	.byte	0x3f
	.zero		1


	//   ....[29]....
        /*0e64*/ 	.word	0x00006980
        /*0e68*/ 	.word	0x00000002
        /*0e6c*/ 	.word	0x00016800
        /*0e70*/ 	.short	0x010a
        /*0e72*/ 	.byte	0x3f
	.zero		1


	//   ....[30]....
        /*0e74*/ 	.word	0x000074a0
        /*0e78*/ 	.word	0x00000002
        /*0e7c*/ 	.word	0x00016800
        /*0e80*/ 	.short	0x010a
        /*0e82*/ 	.byte	0x3f
	.zero		1


	//   ....[31]....
        /*0e84*/ 	.word	0x00008ae0
        /*0e88*/ 	.word	0x00000002
        /*0e8c*/ 	.word	0x00016800
        /*0e90*/ 	.short	0x010a
        /*0e92*/ 	.byte	0x3f
	.zero		1


	//   ....[32]....
        /*0e94*/ 	.word	0x00009b20
        /*0e98*/ 	.word	0x00000000
        /*0e9c*/ 	.word	0x00016830
        /*0ea0*/ 	.short	0x010a
        /*0ea2*/ 	.byte	0x3f
	.zero		1


	//   ....[33]....
        /*0ea4*/ 	.word	0x00009b90
        /*0ea8*/ 	.word	0x00000000
        /*0eac*/ 	.word	0x00016830
        /*0eb0*/ 	.short	0x010a
        /*0eb2*/ 	.byte	0x3f
	.zero		1


	//   ....[34]....
        /*0eb4*/ 	.word	0x0000a420
        /*0eb8*/ 	.word	0x00000004
        /*0ebc*/ 	.word	0x00000000
        /*0ec0*/ 	.short	0x0101
        /*0ec2*/ 	.byte	0x3f
	.zero		1


	//   ....[35]....
        /*0ec4*/ 	.word	0x0000d660
        /*0ec8*/ 	.word	0x00000009
        /*0ecc*/ 	.word	0x00016830
        /*0ed0*/ 	.short	0x010a
        /*0ed2*/ 	.byte	0x3f
	.zero		1


	//   ....[36]....
        /*0ed4*/ 	.word	0x0000d6b0
        /*0ed8*/ 	.word	0x00000009
        /*0edc*/ 	.word	0x00016830
        /*0ee0*/ 	.short	0x010a
        /*0ee2*/ 	.byte	0x3f
	.zero		1


	//   ....[37]....
        /*0ee4*/ 	.word	0x0000d9d0
        /*0ee8*/ 	.word	0x00000009
        /*0eec*/ 	.word	0x00016850
        /*0ef0*/ 	.short	0x010a
        /*0ef2*/ 	.byte	0x3f
	.zero		1


	//   ....[38]....
        /*0ef4*/ 	.word	0x0000da10
        /*0ef8*/ 	.word	0x00000009
        /*0efc*/ 	.word	0x00016850
        /*0f00*/ 	.short	0x010a
        /*0f02*/ 	.byte	0x3f
	.zero		1


	//   ....[39]....
        /*0f04*/ 	.word	0x0000e790
        /*0f08*/ 	.word	0x0000000d
        /*0f0c*/ 	.word	0x00000000
        /*0f10*/ 	.short	0x0101
        /*0f12*/ 	.byte	0x3f
	.zero		1


	//   ....[40]....
        /*0f14*/ 	.word	0x0000f110
        /*0f18*/ 	.word	0x0000000c
        /*0f1c*/ 	.word	0x00000000
        /*0f20*/ 	.short	0x0101
        /*0f22*/ 	.byte	0x3f
	.zero		1


	//   ....[41]....
        /*0f24*/ 	.word	0x000110f0
        /*0f28*/ 	.word	0x00000005
        /*0f2c*/ 	.word	0x00016830
        /*0f30*/ 	.short	0x010a
        /*0f32*/ 	.byte	0x3f
	.zero		1


	//   ....[42]....
        /*0f34*/ 	.word	0x00011140
        /*0f38*/ 	.word	0x00000005
        /*0f3c*/ 	.word	0x00016830
        /*0f40*/ 	.short	0x010a
        /*0f42*/ 	.byte	0x3f
	.zero		1


	//   ....[43]....
        /*0f44*/ 	.word	0x00011460
        /*0f48*/ 	.word	0x00000008
        /*0f4c*/ 	.word	0x00016850
        /*0f50*/ 	.short	0x010a
        /*0f52*/ 	.byte	0x3f
	.zero		1


	//   ....[44]....
        /*0f54*/ 	.word	0x000114a0
        /*0f58*/ 	.word	0x00000008
        /*0f5c*/ 	.word	0x00016850
        /*0f60*/ 	.short	0x010a
        /*0f62*/ 	.byte	0x3f
	.zero		1


	//   ....[45]....
        /*0f64*/ 	.word	0x00012d40
        /*0f68*/ 	.word	0x00000019
        /*0f6c*/ 	.word	0x00000000
        /*0f70*/ 	.short	0x0101
        /*0f72*/ 	.byte	0x3f
	.zero		1


	//   ....[46]....
        /*0f74*/ 	.word	0x00012d70
        /*0f78*/ 	.word	0x00000014
        /*0f7c*/ 	.word	0x00000000
        /*0f80*/ 	.short	0x0101
        /*0f82*/ 	.byte	0x3f
	.zero		1


	//   ....[47]....
        /*0f84*/ 	.word	0x00013920
        /*0f88*/ 	.word	0x00000005
        /*0f8c*/ 	.word	0x00016830
        /*0f90*/ 	.short	0x010a
        /*0f92*/ 	.byte	0x3f
	.zero		1


	//   ....[48]....
        /*0f94*/ 	.word	0x00013970
        /*0f98*/ 	.word	0x00000005
        /*0f9c*/ 	.word	0x00016830
        /*0fa0*/ 	.short	0x010a
        /*0fa2*/ 	.byte	0x3f
	.zero		1


	//   ....[49]....
        /*0fa4*/ 	.word	0x00013c90
        /*0fa8*/ 	.word	0x00000008
        /*0fac*/ 	.word	0x00016850
        /*0fb0*/ 	.short	0x010a
        /*0fb2*/ 	.byte	0x3f
	.zero		1


	//   ....[50]....
        /*0fb4*/ 	.word	0x00013cd0
        /*0fb8*/ 	.word	0x00000008
        /*0fbc*/ 	.word	0x00016850
        /*0fc0*/ 	.short	0x010a
        /*0fc2*/ 	.byte	0x3f
	.zero		1


	//   ....[51]....
        /*0fc4*/ 	.word	0x00014a10
        /*0fc8*/ 	.word	0x00000050
        /*0fcc*/ 	.word	0x00000000
        /*0fd0*/ 	.short	0x0101
        /*0fd2*/ 	.byte	0x3f
	.zero		1


	//   ....[52]....
        /*0fd4*/ 	.word	0x00015430
        /*0fd8*/ 	.word	0x0000000c
        /*0fdc*/ 	.word	0x00000000
        /*0fe0*/ 	.short	0x0101
        /*0fe2*/ 	.byte	0x3f
	.zero		1


	//   ....[53]....
        /*0fe4*/ 	.word	0x00017010
        /*0fe8*/ 	.word	0x0000000b
        /*0fec*/ 	.word	0x00016850
        /*0ff0*/ 	.short	0x010a
        /*0ff2*/ 	.byte	0x3f
	.zero		1


	//   ....[54]....
        /*0ff4*/ 	.word	0x00017080
        /*0ff8*/ 	.word	0x0000000b
        /*0ffc*/ 	.word	0x00016850
        /*1000*/ 	.short	0x010a
        /*1002*/ 	.byte	0x3f
	.zero		1


	//   ....[55]....
        /*1004*/ 	.word	0x00017660
        /*1008*/ 	.word	0x00000009
        /*100c*/ 	.word	0x00000000
        /*1010*/ 	.short	0x0101
        /*1012*/ 	.byte	0x3f
	.zero		1


	//   ....[56]....
        /*1014*/ 	.word	0x000186b0
        /*1018*/ 	.word	0x00000000
        /*101c*/ 	.word	0x00000000
        /*1020*/ 	.short	0x0101
        /*1022*/ 	.byte	0x3f
	.zero		1


	//   ....[57]....
        /*1024*/ 	.word	0x00018cd0
        /*1028*/ 	.word	0x00000008
        /*102c*/ 	.word	0x00000000
        /*1030*/ 	.short	0x0101
        /*1032*/ 	.byte	0x3f
	.zero		1


	//   ....[58]....
        /*1034*/ 	.word	0x0001bc60
        /*1038*/ 	.word	0x00000011
        /*103c*/ 	.word	0x00016820
        /*1040*/ 	.short	0x010a
        /*1042*/ 	.byte	0x3f
	.zero		1


	//   ....[59]....
        /*1044*/ 	.word	0x0001bd20
        /*1048*/ 	.word	0x00000005
        /*104c*/ 	.word	0x000168a0
        /*1050*/ 	.short	0x010a
        /*1052*/ 	.byte	0x3f
	.zero		1


	//   ....[60]....
        /*1054*/ 	.word	0x0001bf60
        /*1058*/ 	.word	0x00000005
        /*105c*/ 	.word	0x000168c0
        /*1060*/ 	.short	0x010a
        /*1062*/ 	.byte	0x3f
	.zero		1


	//   ....[61]....
        /*1064*/ 	.word	0x0001c2f0
        /*1068*/ 	.word	0x00000005
        /*106c*/ 	.word	0x000168a0
        /*1070*/ 	.short	0x010a
        /*1072*/ 	.byte	0x3f
	.zero		1


	//   ....[62]....
        /*1074*/ 	.word	0x0001c510
        /*1078*/ 	.word	0x00000005
        /*107c*/ 	.word	0x000168c0
        /*1080*/ 	.short	0x010a
        /*1082*/ 	.byte	0x3f
	.zero		1


	//   ....[63]....
        /*1084*/ 	.word	0x0001d700
        /*1088*/ 	.word	0x00000000
        /*108c*/ 	.word	0x00016840
        /*1090*/ 	.short	0x010a
        /*1092*/ 	.byte	0x3f
	.zero		1


	//   ....[64]....
        /*1094*/ 	.word	0x0001e6e0
        /*1098*/ 	.word	0x00000011
        /*109c*/ 	.word	0x00016800
        /*10a0*/ 	.short	0x0107
        /*10a2*/ 	.byte	0x3f
	.zero		1


	//   ....[65]....
        /*10a4*/ 	.word	0x0001e7d0
        /*10a8*/ 	.word	0x00000011
        /*10ac*/ 	.word	0x00016800
        /*10b0*/ 	.short	0x0101
        /*10b2*/ 	.byte	0x3f
	.zero		1


	//   ....[66]....
        /*10b4*/ 	.word	0x0001e7f0
        /*10b8*/ 	.word	0x00000011
        /*10bc*/ 	.word	0x00016820
        /*10c0*/ 	.short	0x010a
        /*10c2*/ 	.byte	0x3f
	.zero		1


	//   ....[67]....
        /*10c4*/ 	.word	0x0001ebe0
        /*10c8*/ 	.word	0x00000002
        /*10cc*/ 	.word	0x00016840
        /*10d0*/ 	.short	0x010a
        /*10d2*/ 	.byte	0x3f
	.zero		1


	//   ....[68]....
        /*10d4*/ 	.word	0x0001ee60
        /*10d8*/ 	.word	0x00000003
        /*10dc*/ 	.word	0x00000060
        /*10e0*/ 	.short	0x010a
        /*10e2*/ 	.byte	0x3f
	.zero		1


	//   ....[69]....
        /*10e4*/ 	.word	0x0001f3a0
        /*10e8*/ 	.word	0x00000002
        /*10ec*/ 	.word	0x00016840
        /*10f0*/ 	.short	0x010a
        /*10f2*/ 	.byte	0x3f
	.zero		1


	//   ....[70]....
        /*10f4*/ 	.word	0x0001f620
        /*10f8*/ 	.word	0x0000000a
        /*10fc*/ 	.word	0x00000060
        /*1100*/ 	.short	0x010a
        /*1102*/ 	.byte	0x3f
	.zero		1


	//   ....[71]....
        /*1104*/ 	.word	0x0001fab0
        /*1108*/ 	.word	0x00000002
        /*110c*/ 	.word	0x00016840
        /*1110*/ 	.short	0x010a
        /*1112*/ 	.byte	0x3f
	.zero		1


	//   ....[72]....
        /*1114*/ 	.word	0x0001fd40
        /*1118*/ 	.word	0x00000003
        /*111c*/ 	.word	0x00000060
        /*1120*/ 	.short	0x010a
        /*1122*/ 	.byte	0x3f
	.zero		1


	//   ....[73]....
        /*1124*/ 	.word	0x00020180
        /*1128*/ 	.word	0x00000003
        /*112c*/ 	.word	0x00016860
        /*1130*/ 	.short	0x010a
        /*1132*/ 	.byte	0x3f
	.zero		1


	//   ....[74]....
        /*1134*/ 	.word	0x000214e0
        /*1138*/ 	.word	0x00000009
        /*113c*/ 	.word	0x00016820
        /*1140*/ 	.short	0x010a
        /*1142*/ 	.byte	0x3f
	.zero		1


	//   ....[75]....
        /*1144*/ 	.word	0x00021670
        /*1148*/ 	.word	0x00000007
        /*114c*/ 	.word	0x00000000
        /*1150*/ 	.short	0x010a
        /*1152*/ 	.byte	0x3f
	.zero		1


	//   ....[76]....
        /*1154*/ 	.word	0x000216e0
        /*1158*/ 	.word	0x00000003
        /*115c*/ 	.word	0x00000000
        /*1160*/ 	.short	0x010a
        /*1162*/ 	.byte	0x3f
	.zero		1


	//   ....[77]....
        /*1164*/ 	.word	0x00021740
        /*1168*/ 	.word	0x00000005
        /*116c*/ 	.word	0x00000000
        /*1170*/ 	.short	0x010a
        /*1172*/ 	.byte	0x3f
	.zero		1


	//   ....[78]....
        /*1174*/ 	.word	0x00021770
        /*1178*/ 	.word	0x00000003
        /*117c*/ 	.word	0x00000000
        /*1180*/ 	.short	0x010a
        /*1182*/ 	.byte	0x3f
	.zero		1


	//   ....[79]....
        /*1184*/ 	.word	0x000217d0
        /*1188*/ 	.word	0x0000004e
        /*118c*/ 	.word	0x00016890
        /*1190*/ 	.short	0x010a
        /*1192*/ 	.byte	0x3f
	.zero		1


	//   ....[80]....
        /*1194*/ 	.word	0x00021820
        /*1198*/ 	.word	0x0000004e
        /*119c*/ 	.word	0x00016890
        /*11a0*/ 	.short	0x010a
        /*11a2*/ 	.byte	0x3f
	.zero		1


	//   ....[81]....
        /*11a4*/ 	.word	0x00021870
        /*11a8*/ 	.word	0x0000004e
        /*11ac*/ 	.word	0x00016890
        /*11b0*/ 	.short	0x010a
        /*11b2*/ 	.byte	0x3f
	.zero		1


	//   ....[82]....
        /*11b4*/ 	.word	0x000218c0
        /*11b8*/ 	.word	0x0000004e
        /*11bc*/ 	.word	0x000168b0
        /*11c0*/ 	.short	0x010a
        /*11c2*/ 	.byte	0x3f
	.zero		1


	//   ....[83]....
        /*11c4*/ 	.word	0x00021d90
        /*11c8*/ 	.word	0x00000002
        /*11cc*/ 	.word	0x00016800
        /*11d0*/ 	.short	0x010a
        /*11d2*/ 	.byte	0x3f
	.zero		1


	//   ....[84]....
        /*11d4*/ 	.word	0x000223b0
        /*11d8*/ 	.word	0x00000002
        /*11dc*/ 	.word	0x00016800
        /*11e0*/ 	.short	0x010a
        /*11e2*/ 	.byte	0x3f
	.zero		1


	//   ....[85]....
        /*11e4*/ 	.word	0x00022400
        /*11e8*/ 	.word	0x00000000
        /*11ec*/ 	.word	0x00016830
        /*11f0*/ 	.short	0x010a
        /*11f2*/ 	.byte	0x3f
	.zero		1


	//   ....[86]....
        /*11f4*/ 	.word	0x00022450
        /*11f8*/ 	.word	0x00000009
        /*11fc*/ 	.word	0x00016830
        /*1200*/ 	.short	0x010a
        /*1202*/ 	.byte	0x3f
	.zero		1


	//   ....[87]....
        /*1204*/ 	.word	0x000224a0
        /*1208*/ 	.word	0x00000009
        /*120c*/ 	.word	0x00016850
        /*1210*/ 	.short	0x010a
        /*1212*/ 	.byte	0x3f
	.zero		1


	//   ....[88]....
        /*1214*/ 	.word	0x000224f0
        /*1218*/ 	.word	0x00000005
        /*121c*/ 	.word	0x00016830
        /*1220*/ 	.short	0x010a
        /*1222*/ 	.byte	0x3f
	.zero		1


	//   ....[89]....
        /*1224*/ 	.word	0x00022540
        /*1228*/ 	.word	0x00000008
        /*122c*/ 	.word	0x00016850
        /*1230*/ 	.short	0x010a
        /*1232*/ 	.byte	0x3f
	.zero		1


	//   ....[90]....
        /*1234*/ 	.word	0x00022590
        /*1238*/ 	.word	0x00000005
        /*123c*/ 	.word	0x00016830
        /*1240*/ 	.short	0x010a
        /*1242*/ 	.byte	0x3f
	.zero		1


	//   ....[91]....
        /*1244*/ 	.word	0x000225e0
        /*1248*/ 	.word	0x00000008
        /*124c*/ 	.word	0x00016850
        /*1250*/ 	.short	0x010a
        /*1252*/ 	.byte	0x3f
	.zero		1


	//   ....[92]....
        /*1254*/ 	.word	0x00022630
        /*1258*/ 	.word	0x0000000b
        /*125c*/ 	.word	0x00016850
        /*1260*/ 	.short	0x010a
        /*1262*/ 	.byte	0x3f
	.zero		1


	//   ....[93]....
        /*1264*/ 	.word	0x000231e0
        /*1268*/ 	.word	0x00000011
        /*126c*/ 	.word	0x00016820
        /*1270*/ 	.short	0x010a
        /*1272*/ 	.byte	0x3f
	.zero		1


	//   ....[94]....
        /*1274*/ 	.word	0x00023230
        /*1278*/ 	.word	0x00000005
        /*127c*/ 	.word	0x000168a0
        /*1280*/ 	.short	0x010a
        /*1282*/ 	.byte	0x3f
	.zero		1


	//   ....[95]....
        /*1284*/ 	.word	0x00023280
        /*1288*/ 	.word	0x00000005
        /*128c*/ 	.word	0x000168c0
        /*1290*/ 	.short	0x010a
        /*1292*/ 	.byte	0x3f
	.zero		1


	//   ....[96]....
        /*1294*/ 	.word	0x000232d0
        /*1298*/ 	.word	0x00000005
        /*129c*/ 	.word	0x000168a0
        /*12a0*/ 	.short	0x010a
        /*12a2*/ 	.byte	0x3f
	.zero		1


	//   ....[97]....
        /*12a4*/ 	.word	0x00023320
        /*12a8*/ 	.word	0x00000005
        /*12ac*/ 	.word	0x000168c0
        /*12b0*/ 	.short	0x010a
        /*12b2*/ 	.byte	0x3f
	.zero		1


	//   ....[98]....
        /*12b4*/ 	.word	0x000234c0
        /*12b8*/ 	.word	0x00000000
        /*12bc*/ 	.word	0x00016840
        /*12c0*/ 	.short	0x010a
        /*12c2*/ 	.byte	0x3f
	.zero		1


	//   ....[99]....
        /*12c4*/ 	.word	0x00024430
        /*12c8*/ 	.word	0x00000011
        /*12cc*/ 	.word	0x00016820
        /*12d0*/ 	.short	0x010a
        /*12d2*/ 	.byte	0x3f
	.zero		1


	//   ....[100]....
        /*12d4*/ 	.word	0x00024480
        /*12d8*/ 	.word	0x00000002
        /*12dc*/ 	.word	0x00016840
        /*12e0*/ 	.short	0x010a
        /*12e2*/ 	.byte	0x3f
	.zero		1


	//   ....[101]....
        /*12e4*/ 	.word	0x000244d0
        /*12e8*/ 	.word	0x00000003
        /*12ec*/ 	.word	0x00000060
        /*12f0*/ 	.short	0x010a
        /*12f2*/ 	.byte	0x3f
	.zero		1


	//   ....[102]....
        /*12f4*/ 	.word	0x00024520
        /*12f8*/ 	.word	0x00000002
        /*12fc*/ 	.word	0x00016840
        /*1300*/ 	.short	0x010a
        /*1302*/ 	.byte	0x3f
	.zero		1


	//   ....[103]....
        /*1304*/ 	.word	0x00024570
        /*1308*/ 	.word	0x0000000a
        /*130c*/ 	.word	0x00000060
        /*1310*/ 	.short	0x010a
        /*1312*/ 	.byte	0x3f
	.zero		1


	//   ....[104]....
        /*1314*/ 	.word	0x000245c0
        /*1318*/ 	.word	0x00000002
        /*131c*/ 	.word	0x00016840
        /*1320*/ 	.short	0x010a
        /*1322*/ 	.byte	0x3f
	.zero		1


	//   ....[105]....
        /*1324*/ 	.word	0x00024610
        /*1328*/ 	.word	0x00000003
        /*132c*/ 	.word	0x00000060
        /*1330*/ 	.short	0x010a
        /*1332*/ 	.byte	0x3f
	.zero		1


	//   ....[106]....
        /*1334*/ 	.word	0x00024660
        /*1338*/ 	.word	0x00000003
        /*133c*/ 	.word	0x00016860
        /*1340*/ 	.short	0x010a
        /*1342*/ 	.byte	0x3f
	.zero		1


	//   ....[107]....
        /*1344*/ 	.word	0x00025090
        /*1348*/ 	.word	0x00000009
        /*134c*/ 	.word	0x00016820
        /*1350*/ 	.short	0x010a
        /*1352*/ 	.byte	0x3f
	.zero		1


	//   ....[108]....
        /*1354*/ 	.word	0x00025230
        /*1358*/ 	.word	0x00000007
        /*135c*/ 	.word	0x00000000
        /*1360*/ 	.short	0x010a
        /*1362*/ 	.byte	0x3f
	.zero		1


	//   ....[109]....
        /*1364*/ 	.word	0x00025280
        /*1368*/ 	.word	0x00000003
        /*136c*/ 	.word	0x00000000
        /*1370*/ 	.short	0x010a
        /*1372*/ 	.byte	0x3f
	.zero		1


	//   ....[110]....
        /*1374*/ 	.word	0x000252d0
        /*1378*/ 	.word	0x00000005
        /*137c*/ 	.word	0x00000000
        /*1380*/ 	.short	0x010a
        /*1382*/ 	.byte	0x3f
	.zero		1


	//----- nvinfo : EIATTR_NUM_MBARRIERS
	.align		4
.L_239:
        /*1384*/ 	.byte	0x03, 0x38
        /*1386*/ 	.short	0x0016


	//----- nvinfo : EIATTR_EXIT_INSTR_OFFSETS
	.align		4
        /*1388*/ 	.byte	0x04, 0x1c
        /*138a*/ 	.short	(.L_241 - .L_240)


	//   ....[0]....
.L_240:
        /*138c*/ 	.word	0x000217c0


	//----- nvinfo : EIATTR_MAX_THREADS
	.align		4
.L_241:
        /*1390*/ 	.byte	0x04, 0x05
        /*1392*/ 	.short	(.L_243 - .L_242)
.L_242:
        /*1394*/ 	.word	0x00000200
        /*1398*/ 	.word	0x00000001
        /*139c*/ 	.word	0x00000001


	//----- nvinfo : EIATTR_CRS_STACK_SIZE
	.align		4
.L_243:
        /*13a0*/ 	.byte	0x04, 0x1e
        /*13a2*/ 	.short	(.L_245 - .L_244)
.L_244:
        /*13a4*/ 	.word	0x00000000


	//----- nvinfo : EIATTR_CBANK_PARAM_SIZE
	.align		4
.L_245:
        /*13a8*/ 	.byte	0x03, 0x19
        /*13aa*/ 	.short	0x0af0


	//----- nvinfo : EIATTR_PARAM_CBANK
	.align		4
        /*13ac*/ 	.byte	0x04, 0x0a
        /*13ae*/ 	.short	(.L_247 - .L_246)
	.align		4
.L_246:
        /*13b0*/ 	.word	index@(.nv.constant0._ZN7cutlass13device_kernelIN5flash11enable_sm90INS1_16FlashAttnFwdSm90INS1_25CollectiveMainloopFwdSm90ILi2EN4cute5tupleIJNS5_1CILi1EEES8_S8_EEENS6_IJNS7_ILi192EEENS7_ILi128EEENS7_ILi64EEEEEELi64ENS_10bfloat16_tEfNS_4arch4Sm90ELb0ELb1ELb1ELb1ELb0ELb1ELb0ELb1ELb1ELb1ELb1ELb0EEENS1_21CollectiveEpilogueFwdINS6_IJSA_SC_SB_EEES9_SE_SG_Li384ELb1ELb1ELb1ELb0EEENS1_36VarlenDynamicPersistentTileSchedulerILi192ELi128ELi384ELi128ELb1ELb1ELb1ELb1ELb0ELb1EEEEEEEEEvNT_6ParamsE)
        /*13b4*/ 	.short	0x0210
        /*13b6*/ 	.short	0x0af0


	//----- nvinfo : EIATTR_SW_WAR
	.align		4
.L_247:
        /*13b8*/ 	.byte	0x04, 0x36
        /*13ba*/ 	.short	(.L_249 - .L_248)
.L_248:
        /*13bc*/ 	.word	0x00000008
.L_249:


//--------------------- .nv.info._ZN7cutlass13device_kernelIN5flash11enable_sm90INS1_16FlashAttnFwdSm90INS1_25CollectiveMainloopFwdSm90ILi2EN4cute5tupleIJNS5_1CILi1EEES8_S8_EEENS6_IJNS7_ILi192EEENS7_ILi128EEENS7_ILi64EEEEEELi64ENS_10bfloat16_tEfNS_4arch4Sm90ELb1ELb0ELb1ELb0ELb0ELb0ELb0ELb1ELb1ELb1ELb1ELb0EEENS1_21CollectiveEpilogueFwdINS6_IJSA_SC_SB_EEES9_SE_SG_Li384ELb0ELb1ELb1ELb0EEENS1_19SingleTileSchedulerILb0ELb1ELb1ELi192EEEEEEEEEvNT_6ParamsE --------------------------
	.section	.nv.info._ZN7cutlass13device_kernelIN5flash11enable_sm90INS1_16FlashAttnFwdSm90INS1_25CollectiveMainloopFwdSm90ILi2EN4cute5tupleIJNS5_1CILi1EEES8_S8_EEENS6_IJNS7_ILi192EEENS7_ILi128EEENS7_ILi64EEEEEELi64ENS_10bfloat16_tEfNS_4arch4Sm90ELb1ELb0ELb1ELb0ELb0ELb0ELb0ELb1ELb1ELb1ELb1ELb0EEENS1_21CollectiveEpilogueFwdINS6_IJSA_SC_SB_EEES9_SE_SG_Li384ELb0ELb1ELb1ELb0EEENS1_19SingleTileSchedulerILb0ELb1ELb1ELi192EEEEEEEEEvNT_6ParamsE,"",@"SHT_CUDA_INFO"
	.sectionflags	@""
	.align	4


	//----- nvinfo : EIATTR_CUDA_API_VERSION
	.align		4
        /*0000*/ 	.byte	0x04, 0x37
        /*0002*/ 	.short	(.L_251 - .L_250)
.L_250:
        /*0004*/ 	.word	0x00000082


	//----- nvinfo : EIATTR_KPARAM_INFO
	.align		4
.L_251:
        /*0008*/ 	.byte	0x04, 0x17
        /*000a*/ 	.short	(.L_253 - .L_252)
.L_252:
        /*000c*/ 	.word	0x00000000
        /*0010*/ 	.short	0x0000
        /*0012*/ 	.short	0x0070
        /*0014*/ 	.byte	0x00, 0xf0, 0x01, 0x28


	//----- nvinfo : EIATTR_SPARSE_MMA_MASK
	.align		4
.L_253:
        /*0018*/ 	.byte	0x03, 0x50
        /*001a*/ 	.short	0x0000


	//----- nvinfo : EIATTR_MAXREG_COUNT
	.align		4
        /*001c*/ 	.byte	0x03, 0x1b
        /*001e*/ 	.short	0x0080


	//----- nvinfo : EIATTR_NUM_BARRIERS
	.align		4
        /*0020*/ 	.byte	0x02, 0x4c
        /*0022*/ 	.byte	0x10
	.zero		1


	//----- nvinfo : EIATTR_EXTERNS
	.align		4
        /*0024*/ 	.byte	0x04, 0x0f
        /*0026*/ 	.short	(.L_255 - .L_254)


	//   ....[0]....
	.align		4
.L_254:
        /*0028*/ 	.word	index@(__assertfail)


	//----- nvinfo : EIATTR_MERCURY_ISA_VERSION
	.align		4
.L_255:
        /*002c*/ 	.byte	0x03, 0x5f
        /*002e*/ 	.short	0x0101


	//----- nvinfo : EIATTR_INT_WARP_WIDE_INSTR_OFFSETS
	.align		4
        /*0030*/ 	.byte	0x04, 0x31
        /*0032*/ 	.short	(.L_257 - .L_256)


	//   ....[0]....
.L_256:
        /*0034*/ 	.word	0x00000120


	//   ....[1]....
        /*0038*/ 	.word	0x00000160


	//   ....[2]....
        /*003c*/ 	.word	0x000001d0


	//----- nvinfo : EIATTR_COOP_GROUP_MASK_REGIDS
	.align		4
.L_257:
        /*0040*/ 	.byte	0x04, 0x29
        /*0042*/ 	.short	(.L_259 - .L_258)


	//   ....[0]....
.L_258:
        /*0044*/ 	.word	0xffffffff


	//   ....[1]....
        /*0048*/ 	.word	0xffffffff


	//   ....[2]....
        /*004c*/ 	.word	0xffffffff


	//   ....[3]....
        /*0050*/ 	.word	0xffffffff


	//   ....[4]....
        /*0054*/ 	.word	0xffffffff


	//   ....[5]....
        /*0058*/ 	.word	0xffffffff


	//   ....[6]....
        /*005c*/ 	.word	0xffffffff


	//   ....[7]....
        /*0060*/ 	.word	0xffffffff


	//   ....[8]....
        /*0064*/ 	.word	0xffffffff


	//   ....[9]....
        /*0068*/ 	.word	0xffffffff


	//   ....[10]....
        /*006c*/ 	.word	0xffffffff


	//   ....[11]....
        /*0070*/ 	.word	0xffffffff


	//   ....[12]....
        /*0074*/ 	.word	0xffffffff


	//   ....[13]....
        /*0078*/ 	.word	0xffffffff


	//   ....[14]....
        /*007c*/ 	.word	0xffffffff


	//   ....[15]....
        /*0080*/ 	.word	0xffffffff


	//   ....[16]....
        /*0084*/ 	.word	0xffffffff


	//   ....[17]....
        /*0088*/ 	.word	0xffffffff


	//   ....[18]....
        /*008c*/ 	.word	0xffffffff


	//   ....[19]....
        /*0090*/ 	.word	0xffffffff


	//   ....[20]....
        /*0094*/ 	.word	0xffffffff


	//   ....[21]....
        /*0098*/ 	.word	0xffffffff


	//   ....[22]....
        /*009c*/ 	.word	0xffffffff


	//   ....[23]....
        /*00a0*/ 	.word	0xffffffff


	//   ....[24]....
        /*00a4*/ 	.word	0xffffffff


	//   ....[25]....
        /*00a8*/ 	.word	0xffffffff


	//   ....[26]....
        /*00ac*/ 	.word	0xffffffff


	//   ....[27]....
        /*00b0*/ 	.word	0xffffffff


	//   ....[28]....
        /*00b4*/ 	.word	0xffffffff


	//   ....[29]....
        /*00b8*/ 	.word	0xffffffff


	//   ....[30]....
        /*00bc*/ 	.word	0xffffffff


	//   ....[31]....
        /*00c0*/ 	.word	0xffffffff


	//   ....[32]....
        /*00c4*/ 	.word	0xffffffff


	//   ....[33]....
        /*00c8*/ 	.word	0xffffffff


	//   ....[34]....
        /*00cc*/ 	.word	0xffffffff


	//   ....[35]....
        /*00d0*/ 	.word	0xffffffff


	//   ....[36]....
        /*00d4*/ 	.word	0xffffffff


	//   ....[37]....
        /*00d8*/ 	.word	0xffffffff


	//   ....[38]....
        /*00dc*/ 	.word	0xffffffff


	//   ....[39]....
        /*00e0*/ 	.word	0xffffffff


	//   ....[40]....
        /*00e4*/ 	.word	0xffffffff


	//   ....[41]....
        /*00e8*/ 	.word	0xffffffff


	//   ....[42]....
        /*00ec*/ 	.word	0xffffffff


	//   ....[43]....
        /*00f0*/ 	.word	0xffffffff


	//   ....[44]....
        /*00f4*/ 	.word	0xffffffff


	//   ....[45]....
        /*00f8*/ 	.word	0xffffffff


	//   ....[46]....
        /*00fc*/ 	.word	0xffffffff


	//   ....[47]....
        /*0100*/ 	.word	0xffffffff


	//   ....[48]....
        /*0104*/ 	.word	0xffffffff


	//   ....[49]....
        /*0108*/ 	.word	0xffffffff


	//   ....[50]....
        /*010c*/ 	.word	0xffffffff


	//   ....[51]....
        /*0110*/ 	.word	0xffffffff


	//   ....[52]....
        /*0114*/ 	.word	0xffffffff


	//   ....[53]....
        /*0118*/ 	.word	0xffffffff


	//   ....[54]....
        /*011c*/ 	.word	0xffffffff


	//   ....[55]....
        /*0120*/ 	.word	0xffffffff


	//   ....[56]....
        /*0124*/ 	.word	0xffffffff


	//   ....[57]....
        /*0128*/ 	.word	0xffffffff


	//   ....[58]....
        /*012c*/ 	.word	0xffffffff


	//   ....[59]....
        /*0130*/ 	.word	0xffffffff


	//   ....[60]....
        /*0134*/ 	.word	0xffffffff


	//   ....[61]....
        /*0138*/ 	.word	0xffffffff


	//   ....[62]....
        /*013c*/ 	.word	0xffffffff


	//   ....[63]....
        /*0140*/ 	.word	0x0500000f


	//   ....[64]....
        /*0144*/ 	.word	0x0500000f


	//   ....[65]....
        /*0148*/ 	.word	0x0500000f


	//   ....[66]....
        /*014c*/ 	.word	0x0500000f


	//   ....[67]....
        /*0150*/ 	.word	0x0500000f


	//   ....[68]....
        /*0154*/ 	.word	0x0500000f


	//   ....[69]....
        /*0158*/ 	.word	0x0500000f


	//   ....[70]....
        /*015c*/ 	.word	0x0500000f


	//   ....[71]....
        /*0160*/ 	.word	0x0500000f


	//   ....[72]....
        /*0164*/ 	.word	0x0500000f


	//   ....[73]....
        /*0168*/ 	.word	0x0500000f


	//   ....[74]....
        /*016c*/ 	.word	0x0500000f


	//   ....[75]....
        /*0170*/ 	.word	0x0500000f


	//   ....[76]....
        /*0174*/ 	.word	0x0500000f


	//   ....[77]....
        /*0178*/ 	.word	0x0500000f


	//   ....[78]....
        /*017c*/ 	.word	0x0500000f


	//   ....[79]....
        /*0180*/ 	.word	0x0500000f


	//   ....[80]....
        /*0184*/ 	.word	0x0500000f


	//   ....[81]....
        /*0188*/ 	.word	0x0500000f


	//   ....[82]....
        /*018c*/ 	.word	0x0500000f


	//   ....[83]....
        /*0190*/ 	.word	0x0500000f


	//   ....[84]....
        /*0194*/ 	.word	0x0500000f


	//   ....[85]....
        /*0198*/ 	.word	0x0500000f


	//   ....[86]....
        /*019c*/ 	.word	0x0500000f


	//   ....[87]....
        /*01a0*/ 	.word	0x0500000f


	//   ....[88]....
        /*01a4*/ 	.word	0x0500000f


	//----- nvinfo : EIATTR_COOP_GROUP_INSTR_OFFSETS
	.align		4
.L_259:
        /*01a8*/ 	.byte	0x04, 0x28
        /*01aa*/ 	.short	(.L_261 - .L_260)


	//   ....[0]....
.L_260:
        /*01ac*/ 	.word	0x00000060


	//   ....[1]....
        /*01b0*/ 	.word	0x00000130


	//   ....[2]....
        /*01b4*/ 	.word	0x00000180


	//   ....[3]....
        /*01b8*/ 	.word	0x000003b0


	//   ....[4]....
        /*01bc*/ 	.word	0x00000510


	//   ....[5]....
        /*01c0*/ 	.word	0x00000630


	//   ....[6]....
        /*01c4*/ 	.word	0x00000790


	//   ....[7]....
        /*01c8*/ 	.word	0x00001140


	//   ....[8]....
        /*01cc*/ 	.word	0x00001850


	//   ....[9]....
        /*01d0*/ 	.word	0x00001890


	//   ....[10]....
        /*01d4*/ 	.word	0x00002630


	//   ....[11]....
        /*01d8*/ 	.word	0x000026a0


	//   ....[12]....
        /*01dc*/ 	.word	0x00003130


	//   ....[13]....
        /*01e0*/ 	.word	0x000031d0


	//   ....[14]....
        /*01e4*/ 	.word	0x00004740


	//   ....[15]....
        /*01e8*/ 	.word	0x00004790


	//   ....[16]....
        /*01ec*/ 	.word	0x000052a0


	//   ....[17]....
        /*01f0*/ 	.word	0x00005310


	//   ....[18]....
        /*01f4*/ 	.word	0x00005da0


	//   ....[19]....
        /*01f8*/ 	.word	0x00005e40


	//   ....[20]....
        /*01fc*/ 	.word	0x00007b00


	//   ....[21]....
        /*0200*/ 	.word	0x00007b60


	//   ....[22]....
        /*0204*/ 	.word	0x00008250


	//   ....[23]....
        /*0208*/ 	.word	0x000082f0


	//   ....[24]....
        /*020c*/ 	.word	0x000092f0


	//   ....[25]....
        /*0210*/ 	.word	0x00009320


	//   ....[26]....
        /*0214*/ 	.word	0x00009410


	//   ....[27]....
        /*0218*/ 	.word	0x00009420


	//   ....[28]....
        /*021c*/ 	.word	0x0000a1b0


	//   ....[29]....
        /*0220*/ 	.word	0x0000a1f0


	//   ....[30]....
        /*0224*/ 	.word	0x0000a230


	//   ....[31]....
        /*0228*/ 	.word	0x0000a250


	//   ....[32]....
        /*022c*/ 	.word	0x0000a270


	//   ....[33]....
        /*0230*/ 	.word	0x0000a280


	//   ....[34]....
        /*0234*/ 	.word	0x0000a5c0


	//   ....[35]....
        /*0238*/ 	.word	0x0000a5d0


	//   ....[36]....
        /*023c*/ 	.word	0x0000acf0


	//   ....[37]....
        /*0240*/ 	.word	0x0000b820


	//   ....[38]....
        /*0244*/ 	.word	0x0000c180


	//   ....[39]....
        /*0248*/ 	.word	0x0000c1b0


	//   ....[40]....
        /*024c*/ 	.word	0x0000c1e0


	//   ....[41]....
        /*0250*/ 	.word	0x0000c200


	//   ....[42]....
        /*0254*/ 	.word	0x0000c210


	//   ....[43]....
        /*0258*/ 	.word	0x0000c260


	//   ....[44]....
        /*025c*/ 	.word	0x0000c2e0


	//   ....[45]....
        /*0260*/ 	.word	0x0000c300


	//   ....[46]....
        /*0264*/ 	.word	0x0000c330


	//   ....[47]....
        /*0268*/ 	.word	0x0000c370


	//   ....[48]....
        /*026c*/ 	.word	0x0000c3e0


	//   ....[49]....
        /*0270*/ 	.word	0x0000c400


	//   ....[50]....
        /*0274*/ 	.word	0x0000c430


	//   ....[51]....
        /*0278*/ 	.word	0x0000c4b0


	//   ....[52]....
        /*027c*/ 	.word	0x0000c4d0


	//   ....[53]....
        /*0280*/ 	.word	0x0000c510


	//   ....[54]....
        /*0284*/ 	.word	0x0000c530


	//   ....[55]....
        /*0288*/ 	.word	0x0000c550


	//   ....[56]....
        /*028c*/ 	.word	0x0000c580


	//   ....[57]....
        /*0290*/ 	.word	0x0000c5f0


	//   ....[58]....
        /*0294*/ 	.word	0x0000c670


	//   ....[59]....
        /*0298*/ 	.word	0x0000c680


	//   ....[60]....
        /*029c*/ 	.word	0x0000c6b0


	//   ....[61]....
        /*02a0*/ 	.word	0x0000c6e0


	//   ....[62]....
        /*02a4*/ 	.word	0x0000dfa0


	//   ....[63]....
        /*02a8*/ 	.word	0x0000e500


	//   ....[64]....
        /*02ac*/ 	.word	0x0000e680


	//   ....[65]....
        /*02b0*/ 	.word	0x0000e6d0


	//   ....[66]....
        /*02b4*/ 	.word	0x0000e790


	//   ....[67]....
        /*02b8*/ 	.word	0x0000e860


	//   ....[68]....
        /*02bc*/ 	.word	0x0000e8c0


	//   ....[69]....
        /*02c0*/ 	.word	0x0000e960


	//   ....[70]....
        /*02c4*/ 	.word	0x0000e9c0


	//   ....[71]....
        /*02c8*/ 	.word	0x0000eac0


	//   ....[72]....
        /*02cc*/ 	.word	0x0000eb30


	//   ....[73]....
        /*02d0*/ 	.word	0x0000ebd0


	//   ....[74]....
        /*02d4*/ 	.word	0x0000ec30


	//   ....[75]....
        /*02d8*/ 	.word	0x0000ed10


	//   ....[76]....
        /*02dc*/ 	.word	0x0000eda0


	//   ....[77]....
        /*02e0*/ 	.word	0x0000ee50


	//   ....[78]....
        /*02e4*/ 	.word	0x0000eeb0


	//   ....[79]....
        /*02e8*/ 	.word	0x0000ef60


	//   ....[80]....
        /*02ec*/ 	.word	0x0000eff0


	//   ....[81]....
        /*02f0*/ 	.word	0x0000f0c0


	//   ....[82]....
        /*02f4*/ 	.word	0x0000f120


	//   ....[83]....
        /*02f8*/ 	.word	0x0000f200


	//   ....[84]....
        /*02fc*/ 	.word	0x0000f260


	//   ....[85]....
        /*0300*/ 	.word	0x0000f320


	//   ....[86]....
        /*0304*/ 	.word	0x0000f380


	//   ....[87]....
        /*0308*/ 	.word	0x0000f440


	//   ....[88]....
        /*030c*/ 	.word	0x0000f810


	//----- nvinfo : EIATTR_REG_RECONFIG
	.align		4
.L_261:
        /*0310*/ 	.byte	0x01, 0x54
	.zero		2


	//----- nvinfo : EIATTR_SYSCALL_OFFSETS
	.align		4
        /*0314*/ 	.byte	0x04, 0x46
        /*0316*/ 	.short	(.L_263 - .L_262)


	//   ....[0]....
.L_262:
        /*0318*/ 	.word	0x00001300


	//   ....[1]....
        /*031c*/ 	.word	0x0000b4e0


	//   ....[2]....
        /*0320*/ 	.word	0x0000b620


	//   ....[3]....
        /*0324*/ 	.word	0x0000b710


	//   ....[4]....
        /*0328*/ 	.word	0x0000bd60


	//----- nvinfo : EIATTR_MBARRIER_INSTR_OFFSETS
	.align		4
.L_263:
        /*032c*/ 	.byte	0x04, 0x39
        /*032e*/ 	.short	(.L_265 - .L_264)


	//   ....[0]....
.L_264:
        /*0330*/ 	.word	0x00000260
        /*0334*/ 	.word	0x000000ff
        /*0338*/ 	.word	0x00016800
        /*033c*/ 	.short	0x0100
        /*033e*/ 	.byte	0x08
	.zero		1


	//   ....[1]....
        /*0340*/ 	.word	0x00000270
        /*0344*/ 	.word	0x000000ff
        /*0348*/ 	.word	0x00016820
        /*034c*/ 	.short	0x0100
        /*034e*/ 	.byte	0x08
	.zero		1


	//   ....[2]....
        /*0350*/ 	.word	0x00000360
        /*0354*/ 	.word	0x000000ff
        /*0358*/ 	.word	0x00016830
        /*035c*/ 	.short	0x0100
        /*035e*/ 	.byte	0x08
	.zero		1


	//   ....[3]....
        /*0360*/ 	.word	0x00000370
        /*0364*/ 	.word	0x000000ff
        /*0368*/ 	.word	0x00016840
        /*036c*/ 	.short	0x0100
        /*036e*/ 	.byte	0x08
	.zero		1


	//   ....[4]....
        /*0370*/ 	.word	0x00000380
        /*0374*/ 	.word	0x000000ff
        /*0378*/ 	.word	0x00016838
        /*037c*/ 	.short	0x0100
        /*037e*/ 	.byte	0x08
	.zero		1


	//   ....[5]....
        /*0380*/ 	.word	0x00000390
        /*0384*/ 	.word	0x000000ff
        /*0388*/ 	.word	0x00016848
        /*038c*/ 	.short	0x0100
        /*038e*/ 	.byte	0x08
	.zero		1


	//   ....[6]....
        /*0390*/ 	.word	0x000004c0
        /*0394*/ 	.word	0x000000ff
        /*0398*/ 	.word	0x00016850
        /*039c*/ 	.short	0x0100
        /*039e*/ 	.byte	0x08
	.zero		1


	//   ....[7]....
        /*03a0*/ 	.word	0x000004d0
        /*03a4*/ 	.word	0x000000ff
        /*03a8*/ 	.word	0x00016860
        /*03ac*/ 	.short	0x0100
        /*03ae*/ 	.byte	0x08
	.zero		1


	//   ....[8]....
        /*03b0*/ 	.word	0x000004e0
        /*03b4*/ 	.word	0x000000ff
        /*03b8*/ 	.word	0x00016858
        /*03bc*/ 	.short	0x0100
        /*03be*/ 	.byte	0x08
	.zero		1


	//   ....[9]....
        /*03c0*/ 	.word	0x000004f0
        /*03c4*/ 	.word	0x000000ff
        /*03c8*/ 	.word	0x00016868
        /*03cc*/ 	.short	0x0100
        /*03ce*/ 	.byte	0x08
	.zero		1


	//   ....[10]....
        /*03d0*/ 	.word	0x000005e0
        /*03d4*/ 	.word	0x000000ff
        /*03d8*/ 	.word	0x00016870
        /*03dc*/ 	.short	0x0100
        /*03de*/ 	.byte	0x06
	.zero		1


	//   ....[11]....
        /*03e0*/ 	.word	0x000005f0
        /*03e4*/ 	.word	0x000000ff
        /*03e8*/ 	.word	0x00016880
        /*03ec*/ 	.short	0x0100
        /*03ee*/ 	.byte	0x06
	.zero		1


	//   ....[12]....
        /*03f0*/ 	.word	0x00000600
        /*03f4*/ 	.word	0x000000ff
        /*03f8*/ 	.word	0x00016878
        /*03fc*/ 	.short	0x0100
        /*03fe*/ 	.byte	0x06
	.zero		1


	//   ....[13]....
        /*0400*/ 	.word	0x00000610
        /*0404*/ 	.word	0x000000ff
        /*0408*/ 	.word	0x00016888
        /*040c*/ 	.short	0x0100
        /*040e*/ 	.byte	0x06
	.zero		1


	//   ....[14]....
        /*0410*/ 	.word	0x00000740
        /*0414*/ 	.word	0x000000ff
        /*0418*/ 	.word	0x00016890
        /*041c*/ 	.short	0x0100
        /*041e*/ 	.byte	0x08
	.zero		1


	//   ....[15]....
        /*0420*/ 	.word	0x00000750
        /*0424*/ 	.word	0x000000ff
        /*0428*/ 	.word	0x000168a0
        /*042c*/ 	.short	0x0100
        /*042e*/ 	.byte	0x08
	.zero		1


	//   ....[16]....
        /*0430*/ 	.word	0x00000760
        /*0434*/ 	.word	0x000000ff
        /*0438*/ 	.word	0x00016898
        /*043c*/ 	.short	0x0100
        /*043e*/ 	.byte	0x08
	.zero		1


	//   ....[17]....
        /*0440*/ 	.word	0x00000770
        /*0444*/ 	.word	0x000000ff
        /*0448*/ 	.word	0x000168a8
        /*044c*/ 	.short	0x0100
        /*044e*/ 	.byte	0x08
	.zero		1


	//   ....[18]....
        /*0450*/ 	.word	0x000008a0
        /*0454*/ 	.word	0x000000ff
        /*0458*/ 	.word	0x000168b0
        /*045c*/ 	.short	0x0100
        /*045e*/ 	.byte	0x08
	.zero		1


	//   ....[19]....
        /*0460*/ 	.word	0x000008b0
        /*0464*/ 	.word	0x000000ff
        /*0468*/ 	.word	0x000168c0
        /*046c*/ 	.short	0x0100
        /*046e*/ 	.byte	0x08
	.zero		1


	//   ....[20]....
        /*0470*/ 	.word	0x000008c0
        /*0474*/ 	.word	0x000000ff
        /*0478*/ 	.word	0x000168b8
        /*047c*/ 	.short	0x0100
        /*047e*/ 	.byte	0x08
	.zero		1


	//   ....[21]....
        /*0480*/ 	.word	0x000008d0
        /*0484*/ 	.word	0x000000ff
        /*0488*/ 	.word	0x000168c8
        /*048c*/ 	.short	0x0100
        /*048e*/ 	.byte	0x08
	.zero		1


	//   ....[22]....
        /*0490*/ 	.word	0x00001320
        /*0494*/ 	.word	0x000000ff
        /*0498*/ 	.word	0x00016800
        /*049c*/ 	.short	0x010a
        /*049e*/ 	.byte	0x27
	.zero		1


	//   ....[23]....
        /*04a0*/ 	.word	0x00001390
        /*04a4*/ 	.word	0x000000ff
        /*04a8*/ 	.word	0x00016830
        /*04ac*/ 	.short	0x010a
        /*04ae*/ 	.byte	0x27
	.zero		1


	//   ....[24]....
        /*04b0*/ 	.word	0x00001400
        /*04b4*/ 	.word	0x000000ff
        /*04b8*/ 	.word	0x00016830
        /*04bc*/ 	.short	0x010a
        /*04be*/ 	.byte	0x27
	.zero		1


	//   ....[25]....
        /*04c0*/ 	.word	0x000036b0
        /*04c4*/ 	.word	0x0000001d
        /*04c8*/ 	.word	0x00000000
        /*04cc*/ 	.short	0x0101
        /*04ce*/ 	.byte	0x3f
	.zero		1


	//   ....[26]....
        /*04d0*/ 	.word	0x00003fe0
        /*04d4*/ 	.word	0x000000ff
        /*04d8*/ 	.word	0x00016830
        /*04dc*/ 	.short	0x010a
        /*04de*/ 	.byte	0x0a
	.zero		1


	//   ....[27]....
        /*04e0*/ 	.word	0x00004020
        /*04e4*/ 	.word	0x000000ff
        /*04e8*/ 	.word	0x00016830
        /*04ec*/ 	.short	0x010a
        /*04ee*/ 	.byte	0x0a
	.zero		1


	//   ....[28]....
        /*04f0*/ 	.word	0x00004220
        /*04f4*/ 	.word	0x000000ff
        /*04f8*/ 	.word	0x00016850
        /*04fc*/ 	.short	0x010a
        /*04fe*/ 	.byte	0x0a
	.zero		1


	//   ....[29]....
        /*0500*/ 	.word	0x00004260
        /*0504*/ 	.word	0x000000ff
        /*0508*/ 	.word	0x00016850
        /*050c*/ 	.short	0x010a
        /*050e*/ 	.byte	0x0a
	.zero		1


	//   ....[30]....
        /*0510*/ 	.word	0x00006100
        /*0514*/ 	.word	0x0000002b
        /*0518*/ 	.word	0x00000000
        /*051c*/ 	.short	0x0101
        /*051e*/ 	.byte	0x3f
	.zero		1


	//   ....[31]....
        /*0520*/ 	.word	0x00006230
        /*0524*/ 	.word	0x0000002d
        /*0528*/ 	.word	0x00000000
        /*052c*/ 	.short	0x0101
        /*052e*/ 	.byte	0x3f
	.zero		1


	//   ....[32]....
        /*0530*/ 	.word	0x00006e80
        /*0534*/ 	.word	0x000000ff
        /*0538*/ 	.word	0x00016830
        /*053c*/ 	.short	0x010a
        /*053e*/ 	.byte	0x0a
	.zero		1


	//   ....[33]....
        /*0540*/ 	.word	0x00006ec0
        /*0544*/ 	.word	0x000000ff
        /*0548*/ 	.word	0x00016830
        /*054c*/ 	.short	0x010a
        /*054e*/ 	.byte	0x0a
	.zero		1


	//   ....[34]....
        /*0550*/ 	.word	0x000070b0
        /*0554*/ 	.word	0x000000ff
        /*0558*/ 	.word	0x00016850
        /*055c*/ 	.short	0x010a
        /*055e*/ 	.byte	0x0a
	.zero		1


	//   ....[35]....
        /*0560*/ 	.word	0x000070f0
        /*0564*/ 	.word	0x000000ff
        /*0568*/ 	.word	0x00016850
        /*056c*/ 	.short	0x010a
        /*056e*/ 	.byte	0x0a
	.zero		1


	//   ....[36]....
        /*0570*/ 	.word	0x00008710
        /*0574*/ 	.word	0x00000019
        /*0578*/ 	.word	0x00000000
        /*057c*/ 	.short	0x0101
        /*057e*/ 	.byte	0x3f
	.zero		1


	//   ....[37]....
        /*0580*/ 	.word	0x000088e0
        /*0584*/ 	.word	0x0000001d
        /*0588*/ 	.word	0x00000000
        /*058c*/ 	.short	0x0101
        /*058e*/ 	.byte	0x3f
	.zero		1


	//   ....[38]....
        /*0590*/ 	.word	0x00009260
        /*0594*/ 	.word	0x000000ff
        /*0598*/ 	.word	0x00016850
        /*059c*/ 	.short	0x010a
        /*059e*/ 	.byte	0x07
	.zero		1


	//   ....[39]....
        /*05a0*/ 	.word	0x000092a0
        /*05a4*/ 	.word	0x000000ff
        /*05a8*/ 	.word	0x00016850
        /*05ac*/ 	.short	0x010a
        /*05ae*/ 	.byte	0x07
	.zero		1


	//   ....[40]....
        /*05b0*/ 	.word	0x000097b0
        /*05b4*/ 	.word	0x00000009
        /*05b8*/ 	.word	0x00000000
        /*05bc*/ 	.short	0x0101
        /*05be*/ 	.byte	0x3f
	.zero		1


	//   ....[41]....
        /*05c0*/ 	.word	0x0000a260
        /*05c4*/ 	.word	0x000000ff
        /*05c8*/ 	.word	0x00000000
        /*05cc*/ 	.short	0x0101
        /*05ce*/ 	.byte	0x04
	.zero		1


	//   ....[42]....
        /*05d0*/ 	.word	0x0000ba10
        /*05d4*/ 	.word	0x000000ff
        /*05d8*/ 	.word	0x00016840
        /*05dc*/ 	.short	0x010a
        /*05de*/ 	.byte	0x26
	.zero		1


	//   ....[43]....
        /*05e0*/ 	.word	0x0000c800
        /*05e4*/ 	.word	0x000000ff
        /*05e8*/ 	.word	0x00016800
        /*05ec*/ 	.short	0x0107
        /*05ee*/ 	.byte	0x26
	.zero		1


	//   ....[44]....
        /*05f0*/ 	.word	0x0000c840
        /*05f4*/ 	.word	0x000000ff
        /*05f8*/ 	.word	0x00016800
        /*05fc*/ 	.short	0x0101
        /*05fe*/ 	.byte	0x26
	.zero		1


	//   ....[45]....
        /*0600*/ 	.word	0x0000c870
        /*0604*/ 	.word	0x000000ff
        /*0608*/ 	.word	0x00016820
        /*060c*/ 	.short	0x010a
        /*060e*/ 	.byte	0x26
	.zero		1


	//   ....[46]....
        /*0610*/ 	.word	0x0000cc00
        /*0614*/ 	.word	0x000000ff
        /*0618*/ 	.word	0x00016848
        /*061c*/ 	.short	0x010a
        /*061e*/ 	.byte	0x26
	.zero		1


	//   ....[47]....
        /*0620*/ 	.word	0x0000cdf0
        /*0624*/ 	.word	0x000000ff
        /*0628*/ 	.word	0x00016860
        /*062c*/ 	.short	0x010a
        /*062e*/ 	.byte	0x26
	.zero		1


	//   ....[48]....
        /*0630*/ 	.word	0x0000d1d0
        /*0634*/ 	.word	0x000000ff
        /*0638*/ 	.word	0x00016840
        /*063c*/ 	.short	0x010a
        /*063e*/ 	.byte	0x26
	.zero		1


	//   ....[49]....
        /*0640*/ 	.word	0x0000d3f0
        /*0644*/ 	.word	0x000000ff
        /*0648*/ 	.word	0x00016868
        /*064c*/ 	.short	0x010a
        /*064e*/ 	.byte	0x26
	.zero		1


	//   ....[50]....
        /*0650*/ 	.word	0x0000d810
        /*0654*/ 	.word	0x000000ff
        /*0658*/ 	.word	0x00016848
        /*065c*/ 	.short	0x010a
        /*065e*/ 	.byte	0x26
	.zero		1


	//   ....[51]....
        /*0660*/ 	.word	0x0000da10
        /*0664*/ 	.word	0x000000ff
        /*0668*/ 	.word	0x00016860
        /*066c*/ 	.short	0x010a
        /*066e*/ 	.byte	0x26
	.zero		1


	//   ....[52]....
        /*0670*/ 	.word	0x0000dcb0
        /*0674*/ 	.word	0x00000004
        /*0678*/ 	.word	0x00016860
        /*067c*/ 	.short	0x010a
        /*067e*/ 	.byte	0x3f
	.zero		1


	//   ....[53]....
        /*0680*/ 	.word	0x0000df60
        /*0684*/ 	.word	0x00000007
        /*0688*/ 	.word	0x00016820
        /*068c*/ 	.short	0x010a
        /*068e*/ 	.byte	0x3f
	.zero		1


	//   ....[54]....
        /*0690*/ 	.word	0x0000e0b0
        /*0694*/ 	.word	0x00000006
        /*0698*/ 	.word	0x00000000
        /*069c*/ 	.short	0x010a
        /*069e*/ 	.byte	0x3f
	.zero		1


	//   ....[55]....
        /*06a0*/ 	.word	0x0000e120
        /*06a4*/ 	.word	0x00000003
        /*06a8*/ 	.word	0x00000000
        /*06ac*/ 	.short	0x010a
        /*06ae*/ 	.byte	0x3f
	.zero		1


	//   ....[56]....
        /*06b0*/ 	.word	0x0000e180
        /*06b4*/ 	.word	0x00000000
        /*06b8*/ 	.word	0x00000000
        /*06bc*/ 	.short	0x010a
        /*06be*/ 	.byte	0x3f
	.zero		1


	//   ....[57]....
        /*06c0*/ 	.word	0x0000e1b0
        /*06c4*/ 	.word	0x00000003
        /*06c8*/ 	.word	0x00000000
        /*06cc*/ 	.short	0x010a
        /*06ce*/ 	.byte	0x3f
	.zero		1


	//   ....[58]....
        /*06d0*/ 	.word	0x0000e220
        /*06d4*/ 	.word	0x00000003
        /*06d8*/ 	.word	0x00016800
        /*06dc*/ 	.short	0x010a
        /*06de*/ 	.byte	0x3f
	.zero		1


	//   ....[59]....
        /*06e0*/ 	.word	0x0000e280
        /*06e4*/ 	.word	0x00000003
        /*06e8*/ 	.word	0x00016830
        /*06ec*/ 	.short	0x010a
        /*06ee*/ 	.byte	0x3f
	.zero		1


	//   ....[60]....
        /*06f0*/ 	.word	0x0000e2e0
        /*06f4*/ 	.word	0x0000000b
        /*06f8*/ 	.word	0x00016830
        /*06fc*/ 	.short	0x010a
        /*06fe*/ 	.byte	0x3f
	.zero		1


	//   ....[61]....
        /*0700*/ 	.word	0x0000e340
        /*0704*/ 	.word	0x0000000b
        /*0708*/ 	.word	0x00016850
        /*070c*/ 	.short	0x010a
        /*070e*/ 	.byte	0x3f
	.zero		1


	//   ....[62]....
        /*0710*/ 	.word	0x0000e3a0
        /*0714*/ 	.word	0x0000000a
        /*0718*/ 	.word	0x00016830
        /*071c*/ 	.short	0x010a
        /*071e*/ 	.byte	0x3f
	.zero		1


	//   ....[63]....
        /*0720*/ 	.word	0x0000e400
        /*0724*/ 	.word	0x0000000a
        /*0728*/ 	.word	0x00016850
        /*072c*/ 	.short	0x010a
        /*072e*/ 	.byte	0x3f
	.zero		1


	//   ....[64]....
        /*0730*/ 	.word	0x0000e460
        /*0734*/ 	.word	0x00000005
        /*0738*/ 	.word	0x00016850
        /*073c*/ 	.short	0x010a
        /*073e*/ 	.byte	0x3f
	.zero		1


	//   ....[65]....
        /*0740*/ 	.word	0x0000e5c0
        /*0744*/ 	.word	0x00000003
        /*0748*/ 	.word	0x00016840
        /*074c*/ 	.short	0x010a
        /*074e*/ 	.byte	0x3f
	.zero		1


	//   ....[66]....
        /*0750*/ 	.word	0x0000f480
        /*0754*/ 	.word	0x00000005
        /*0758*/ 	.word	0x00016820
        /*075c*/ 	.short	0x010a
        /*075e*/ 	.byte	0x3f
	.zero		1


	//   ....[67]....
        /*0760*/ 	.word	0x0000f4e0
        /*0764*/ 	.word	0x00000005
        /*0768*/ 	.word	0x00016848
        /*076c*/ 	.short	0x010a
        /*076e*/ 	.byte	0x3f
	.zero		1


	//   ....[68]....
        /*0770*/ 	.word	0x0000f540
        /*0774*/ 	.word	0x00000005
        /*0778*/ 	.word	0x00016860
        /*077c*/ 	.short	0x010a
        /*077e*/ 	.byte	0x3f
	.zero		1


	//   ....[69]....
        /*0780*/ 	.word	0x0000f5a0
        /*0784*/ 	.word	0x00000005
        /*0788*/ 	.word	0x00016840
        /*078c*/ 	.short	0x010a
        /*078e*/ 	.byte	0x3f
	.zero		1


	//   ....[70]....
        /*0790*/ 	.word	0x0000f600
        /*0794*/ 	.word	0x00000005
        /*0798*/ 	.word	0x00016868
        /*079c*/ 	.short	0x010a
        /*079e*/ 	.byte	0x3f
	.zero		1


	//   ....[71]....
        /*07a0*/ 	.word	0x0000f660
        /*07a4*/ 	.word	0x00000004
        /*07a8*/ 	.word	0x00016848
        /*07ac*/ 	.short	0x010a
        /*07ae*/ 	.byte	0x3f
	.zero		1


	//   ....[72]....
        /*07b0*/ 	.word	0x0000f6c0
        /*07b4*/ 	.word	0x00000004
        /*07b8*/ 	.word	0x00016860
        /*07bc*/ 	.short	0x010a
        /*07be*/ 	.byte	0x3f
	.zero		1


	//   ....[73]....
        /*07c0*/ 	.word	0x0000f710
        /*07c4*/ 	.word	0x00000004
        /*07c8*/ 	.word	0x00016860
        /*07cc*/ 	.short	0x010a
        /*07ce*/ 	.byte	0x3f
	.zero		1


	//   ....[74]....
        /*07d0*/ 	.word	0x0000f760
        /*07d4*/ 	.word	0x00000007
        /*07d8*/ 	.word	0x00016820
        /*07dc*/ 	.short	0x010a
        /*07de*/ 	.byte	0x3f
	.zero		1


	//   ....[75]....
        /*07e0*/ 	.word	0x0000f8d0
        /*07e4*/ 	.word	0x00000006
        /*07e8*/ 	.word	0x00000000
        /*07ec*/ 	.short	0x010a
        /*07ee*/ 	.byte	0x3f
	.zero		1


	//   ....[76]....
        /*07f0*/ 	.word	0x0000f920
        /*07f4*/ 	.word	0x00000003
        /*07f8*/ 	.word	0x00000000
        /*07fc*/ 	.short	0x010a
        /*07fe*/ 	.byte	0x3f
	.zero		1


	//   ....[77]....
        /*0800*/ 	.word	0x0000f970
        /*0804*/ 	.word	0x00000000
        /*0808*/ 	.word	0x00000000
        /*080c*/ 	.short	0x010a
        /*080e*/ 	.byte	0x3f
	.zero		1


	//----- nvinfo : EIATTR_NUM_MBARRIERS
	.align		4
.L_265:
        /*0810*/ 	.byte	0x03, 0x38
        /*0812*/ 	.short	0x0016


	//----- nvinfo : EIATTR_EXIT_INSTR_OFFSETS
	.align		4
        /*0814*/ 	.byte	0x04, 0x1c
        /*0816*/ 	.short	(.L_267 - .L_266)


	//   ....[0]....
.L_266:
        /*0818*/ 	.word	0x0000e200


	//----- nvinfo : EIATTR_MAX_THREADS
	.align		4
.L_267:
        /*081c*/ 	.byte	0x04, 0x05
        /*081e*/ 	.short	(.L_269 - .L_268)
.L_268:
        /*0820*/ 	.word	0x00000200
        /*0824*/ 	.word	0x00000001
        /*0828*/ 	.word	0x00000001


	//----- nvinfo : EIATTR_CRS_STACK_SIZE
	.align		4
.L_269:
        /*082c*/ 	.byte	0x04, 0x1e
        /*082e*/ 	.short	(.L_271 - .L_270)
.L_270:
        /*0830*/ 	.word	0x00000000


	//----- nvinfo : EIATTR_CBANK_PARAM_SIZE
	.align		4
.L_271:
        /*0834*/ 	.byte	0x03, 0x19
        /*0836*/ 	.short	0x0a70


	//----- nvinfo : EIATTR_PARAM_CBANK
	.align		4
        /*0838*/ 	.byte	0x04, 0x0a
        /*083a*/ 	.short	(.L_273 - .L_272)
	.align		4
.L_272:
        /*083c*/ 	.word	index@(.nv.constant0._ZN7cutlass13device_kernelIN5flash11enable_sm90INS1_16FlashAttnFwdSm90INS1_25CollectiveMainloopFwdSm90ILi2EN4cute5tupleIJNS5_1CILi1EEES8_S8_EEENS6_IJNS7_ILi192EEENS7_ILi128EEENS7_ILi64EEEEEELi64ENS_10bfloat16_tEfNS_4arch4Sm90ELb1ELb0ELb1ELb0ELb0ELb0ELb0ELb1ELb1ELb1ELb1ELb0EEENS1_21CollectiveEpilogueFwdINS6_IJSA_SC_SB_EEES9_SE_SG_Li384ELb0ELb1ELb1ELb0EEENS1_19SingleTileSchedulerILb0ELb1ELb1ELi192EEEEEEEEEvNT_6ParamsE)
        /*0840*/ 	.short	0x0210
        /*0842*/ 	.short	0x0a70


	//----- nvinfo : EIATTR_SW_WAR
	.align		4
.L_273:
        /*0844*/ 	.byte	0x04, 0x36
        /*0846*/ 	.short	(.L_275 - .L_274)
.L_274:
        /*0848*/ 	.word	0x00000008
.L_275:


//--------------------- .nv.info._ZN7cutlass13device_kernelIN5flash11enable_sm90INS1_16FlashAttnFwdSm90INS1_25CollectiveMainloopFwdSm90ILi2EN4cute5tupleIJNS5_1CILi1EEES8_S8_EEENS6_IJNS7_ILi192EEENS7_ILi128EEENS7_ILi64EEEEEELi64ENS_10bfloat16_tEfNS_4arch4Sm90ELb1ELb0ELb1ELb1ELb0ELb0ELb0ELb1ELb1ELb1ELb1ELb0EEENS1_21CollectiveEpilogueFwdINS6_IJSA_SC_SB_EEES9_SE_SG_Li384ELb1ELb1ELb1ELb0EEENS1_36VarlenDynamicPersistentTileSchedulerILi192ELi128ELi384ELi128ELb1ELb1ELb1ELb1ELb1ELb1EEEEEEEEEvNT_6ParamsE --------------------------
	.section	.nv.info._ZN7cutlass13device_kernelIN5flash11enable_sm90INS1_16FlashAttnFwdSm90INS1_25CollectiveMainloopFwdSm90ILi2EN4cute5tupleIJNS5_1CILi1EEES8_S8_EEENS6_IJNS7_ILi192EEENS7_ILi128EEENS7_ILi64EEEEEELi64ENS_10bfloat16_tEfNS_4arch4Sm90ELb1ELb0ELb1ELb1ELb0ELb0ELb0ELb1ELb1ELb1ELb1ELb0EEENS1_21CollectiveEpilogueFwdINS6_IJSA_SC_SB_EEES9_SE_SG_Li384ELb1ELb1ELb1ELb0EEENS1_36VarlenDynamicPersistentTileSchedulerILi192ELi128ELi384ELi128ELb1ELb1ELb1ELb1ELb1ELb1EEEEEEEEEvNT_6ParamsE,"",@"SHT_CUDA_INFO"
	.sectionflags	@""
	.align	4


	//----- nvinfo : EIATTR_CUDA_API_VERSION
	.align		4
        /*0000*/ 	.byte	0x04, 0x37
        /*0002*/ 	.short	(.L_277 - .L_276)
.L_276:
        /*0004*/ 	.word	0x00000082


	//----- nvinfo : EIATTR_KPARAM_INFO
	.align		4
.L_277:
        /*0008*/ 	.byte	0x04, 0x17
        /*000a*/ 	.short	(.L_279 - .L_278)
.L_278:
        /*000c*/ 	.word	0x00000000
        /*0010*/ 	.short	0x0000
        /*0012*/ 	.short	0x0070
        /*0014*/ 	.byte	0x00, 0xf0, 0x01, 0x2a


	//----- nvinfo : EIATTR_SPARSE_MMA_MASK
	.align		4
.L_279:
        /*0018*/ 	.byte	0x03, 0x50
        /*001a*/ 	.short	0x0000


	//----- nvinfo : EIATTR_MAXREG_COUNT
	.align		4
        /*001c*/ 	.byte	0x03, 0x1b
        /*001e*/ 	.short	0x0080


	//----- nvinfo : EIATTR_NUM_BARRIERS
	.align		4
        /*0020*/ 	.byte	0x02, 0x4c
        /*0022*/ 	.byte	0x10
	.zero		1


	//----- nvinfo : EIATTR_EXTERNS
	.align		4
        /*0024*/ 	.byte	0x04, 0x0f
        /*0026*/ 	.short	(.L_281 - .L_280)


	//   ....[0]....
	.align		4
.L_280:
        /*0028*/ 	.word	index@(__assertfail)


	//----- nvinfo : EIATTR_ANNOTATIONS
	.align		4
.L_281:
        /*002c*/ 	.byte	0x04, 0x55
        /*002e*/ 	.short	(.L_283 - .L_282)


	//   ....[0]....
.L_282:
        /* <DEDUP_REMOVED lines=33> */


	//----- nvinfo : EIATTR_MERCURY_ISA_VERSION
	.align		4
.L_283:
        /*0230*/ 	.byte	0x03, 0x5f
        /*0232*/ 	.short	0x0101


	//----- nvinfo : EIATTR_UNUSED_LOAD_BYTE_OFFSET
	.align		4
        /*0234*/ 	.byte	0x04, 0x44
        /*0236*/ 	.short	(.L_285 - .L_284)


	//   ....[0]....
.L_284:
        /*0238*/ 	.word	0x00000a30
        /*023c*/ 	.word	0x0000fff0


	//   ....[1]....
        /*0240*/ 	.word	0x00009e90
        /*0244*/ 	.word	0x0000fff0


	//----- nvinfo : EIATTR_INT_WARP_WIDE_INSTR_OFFSETS
	.align		4
.L_285:
        /*0248*/ 	.byte	0x04, 0x31
        /*024a*/ 	.short	(.L_287 - .L_286)


	//   ....[0]....
.L_286:
        /*024c*/ 	.word	0x00000120


	//   ....[1]....
        /*0250*/ 	.word	0x000001c0


	//   ....[2]....
        /*0254*/ 	.word	0x00000230


	//   ....[3]....
        /*0258*/ 	.word	0x0000db80


	//   ....[4]....
        /*025c*/ 	.word	0x0000dc10


	//   ....[5]....
        /*0260*/ 	.word	0x00010c90


	//   ....[6]....
        /*0264*/ 	.word	0x00010d20


	//----- nvinfo : EIATTR_COOP_GROUP_MASK_REGIDS
	.align		4
.L_287:
        /*0268*/ 	.byte	0x04, 0x29
        /*026a*/ 	.short	(.L_289 - .L_288)


	//   ....[0]....
.L_288:
        /*026c*/ 	.word	0xffffffff


	//   ....[1]....
        /*0270*/ 	.word	0xffffffff


	//   ....[2]....
        /*0274*/ 	.word	0xffffffff


	//   ....[3]....
        /*0278*/ 	.word	0xffffffff


	//   ....[4]....
        /*027c*/ 	.word	0xffffffff


	//   ....[5]....
        /*0280*/ 	.word	0xffffffff


	//   ....[6]....
        /*0284*/ 	.word	0xffffffff


	//   ....[7]....
        /*0288*/ 	.word	0xffffffff


	//   ....[8]....
        /*028c*/ 	.word	0xffffffff


	//   ....[9]....
        /*0290*/ 	.word	0xffffffff


	//   ....[10]....
        /*0294*/ 	.word	0xffffffff


	//   ....[11]....
        /*0298*/ 	.word	0xffffffff


	//   ....[12]....
        /*029c*/ 	.word	0xffffffff


	//   ....[13]....
        /*02a0*/ 	.word	0xffffffff


	//   ....[14]....
        /*02a4*/ 	.word	0xffffffff


	//   ....[15]....
        /*02a8*/ 	.word	0xffffffff


	//   ....[16]....
        /*02ac*/ 	.word	0xffffffff


	//   ....[17]....
        /*02b0*/ 	.word	0xffffffff


	//   ....[18]....
        /*02b4*/ 	.word	0xffffffff


	//   ....[19]....
        /*02b8*/ 	.word	0xffffffff


	//   ....[20]....
        /*02bc*/ 	.word	0xffffffff


	//   ....[21]....
        /*02c0*/ 	.word	0xffffffff


	//   ....[22]....
        /*02c4*/ 	.word	0xffffffff


	//   ....[23]....
        /*02c8*/ 	.word	0xffffffff


	//   ....[24]....
        /*02cc*/ 	.word	0xffffffff


	//   ....[25]....
        /*02d0*/ 	.word	0xffffffff


	//   ....[26]....
        /*02d4*/ 	.word	0xffffffff


	//   ....[27]....
        /*02d8*/ 	.word	0xffffffff


	//   ....[28]....
        /*02dc*/ 	.word	0xffffffff


	//   ....[29]....
        /*02e0*/ 	.word	0xffffffff


	//   ....[30]....
        /*02e4*/ 	.word	0xffffffff


	//   ....[31]....
        /*02e8*/ 	.word	0xffffffff


	//   ....[32]....
        /*02ec*/ 	.word	0xffffffff


	//   ....[33]....
        /*02f0*/ 	.word	0xffffffff


	//   ....[34]....
        /*02f4*/ 	.word	0xffffffff


	//   ....[35]....
        /*02f8*/ 	.word	0xffffffff


	//   ....[36]....
        /*02fc*/ 	.word	0xffffffff


	//   ....[37]....
        /*0300*/ 	.word	0xffffffff


	//   ....[38]....
        /*0304*/ 	.word	0xffffffff


	//   ....[39]....
        /*0308*/ 	.word	0xffffffff


	//   ....[40]....
        /*030c*/ 	.word	0xffffffff


	//   ....[41]....
        /*0310*/ 	.word	0xffffffff


	//   ....[42]....
        /*0314*/ 	.word	0xffffffff


	//   ....[43]....
        /*0318*/ 	.word	0xffffffff


	//   ....[44]....
        /*031c*/ 	.word	0xffffffff


	//   ....[45]....
        /*0320*/ 	.word	0xffffffff


	//   ....[46]....
        /*0324*/ 	.word	0xffffffff


	//   ....[47]....
        /*0328*/ 	.word	0xffffffff


	//   ....[48]....
        /*032c*/ 	.word	0xffffffff


	//   ....[49]....
        /*0330*/ 	.word	0xffffffff


	//   ....[50]....
        /*0334*/ 	.word	0xffffffff


	//   ....[51]....
        /*0338*/ 	.word	0xffffffff


	//   ....[52]....
        /*033c*/ 	.word	0xffffffff


	//   ....[53]....
        /*0340*/ 	.word	0xffffffff


	//   ....[54]....
        /*0344*/ 	.word	0xffffffff


	//   ....[55]....
        /*0348*/ 	.word	0xffffffff


	//   ....[56]....
        /*034c*/ 	.word	0xffffffff


	//   ....[57]....
        /*0350*/ 	.word	0xffffffff


	//   ....[58]....
        /*0354*/ 	.word	0xffffffff


	//   ....[59]....
        /*0358*/ 	.word	0xffffffff


	//   ....[60]....
        /*035c*/ 	.word	0xffffffff


	//   ....[61]....
        /*0360*/ 	.word	0xffffffff


	//   ....[62]....
        /*0364*/ 	.word	0xffffffff


	//   ....[63]....
        /*0368*/ 	.word	0xffffffff


	//   ....[64]....
        /*036c*/ 	.word	0xffffffff


	//   ....[65]....
        /*0370*/ 	.word	0xffffffff


	//   ....[66]....
        /*0374*/ 	.word	0xffffffff


	//   ....[67]....
        /*0378*/ 	.word	0xffffffff


	//   ....[68]....
        /*037c*/ 	.word	0xffffffff


	//   ....[69]....
        /*0380*/ 	.word	0xffffffff


	//   ....[70]....
        /*0384*/ 	.word	0xffffffff


	//   ....[71]....
        /*0388*/ 	.word	0xffffffff


	//   ....[72]....
        /*038c*/ 	.word	0xffffffff


	//   ....[73]....
        /*0390*/ 	.word	0xffffffff


	//   ....[74]....
        /*0394*/ 	.word	0xffffffff


	//   ....[75]....
        /*0398*/ 	.word	0xffffffff


	//   ....[76]....
        /*039c*/ 	.word	0xffffffff


	//   ....[77]....
        /*03a0*/ 	.word	0xffffffff


	//   ....[78]....
        /*03a4*/ 	.word	0xffffffff


	//   ....[79]....
        /*03a8*/ 	.word	0xffffffff


	//   ....[80]....
        /*03ac*/ 	.word	0xffffffff


	//   ....[81]....
        /*03b0*/ 	.word	0xffffffff


	//   ....[82]....
        /*03b4*/ 	.word	0xffffffff


	//   ....[83]....
        /*03b8*/ 	.word	0xffffffff


	//   ....[84]....
        /*03bc*/ 	.word	0xffffffff


	//   ....[85]....
        /*03c0*/ 	.word	0xffffffff


	//   ....[86]....
        /*03c4*/ 	.word	0xffffffff


	//   ....[87]....
        /*03c8*/ 	.word	0xffffffff


	//   ....[88]....
        /*03cc*/ 	.word	0xffffffff


	//   ....[89]....
        /*03d0*/ 	.word	0xffffffff


	//   ....[90]....
        /*03d4*/ 	.word	0xffffffff


	//   ....[91]....
        /*03d8*/ 	.word	0xffffffff


	//   ....[92]....
        /*03dc*/ 	.word	0xffffffff


	//   ....[93]....
        /*03e0*/ 	.word	0xffffffff


	//   ....[94]....
        /*03e4*/ 	.word	0xffffffff


	//   ....[95]....
        /*03e8*/ 	.word	0xffffffff


	//   ....[96]....
        /*03ec*/ 	.word	0xffffffff


	//   ....[97]....
        /*03f0*/ 	.word	0xffffffff


	//   ....[98]....
        /*03f4*/ 	.word	0xffffffff


	//   ....[99]....
        /*03f8*/ 	.word	0xffffffff


	//   ....[100]....
        /*03fc*/ 	.word	0xffffffff


	//   ....[101]....
        /*0400*/ 	.word	0xffffffff


	//   ....[102]....
        /*0404*/ 	.word	0xffffffff


	//   ....[103]....
        /*0408*/ 	.word	0xffffffff


	//   ....[104]....
        /*040c*/ 	.word	0xffffffff


	//   ....[105]....
        /*0410*/ 	.word	0xffffffff


	//   ....[106]....
        /*0414*/ 	.word	0xffffffff


	//   ....[107]....
        /*0418*/ 	.word	0xffffffff


	//   ....[108]....
        /*041c*/ 	.word	0xffffffff


	//   ....[109]....
        /*0420*/ 	.word	0xffffffff


	//   ....[110]....
        /*0424*/ 	.word	0xffffffff


	//   ....[111]....
        /*0428*/ 	.word	0xffffffff


	//   ....[112]....
        /*042c*/ 	.word	0xffffffff


	//   ....[113]....
        /*0430*/ 	.word	0x0500000f


	//   ....[114]....
        /*0434*/ 	.word	0x0500000f


	//   ....[115]....
        /*0438*/ 	.word	0x0500000f


	//   ....[116]....
        /*043c*/ 	.word	0x0500000f


	//   ....[117]....
        /*0440*/ 	.word	0x0500000f


	//   ....[118]....
        /*0444*/ 	.word	0x0500000f


	//   ....[119]....
        /*0448*/ 	.word	0x0500000f


	//   ....[120]....
        /*044c*/ 	.word	0x0500000f


	//   ....[121]....
        /*0450*/ 	.word	0x0500000f


	//   ....[122]....
        /*0454*/ 	.word	0x0500000f


	//   ....[123]....
        /*0458*/ 	.word	0x0500000f


	//   ....[124]....
        /*045c*/ 	.word	0x0500000f


	//   ....[125]....
        /*0460*/ 	.word	0x0500000f


	//   ....[126]....
        /*0464*/ 	.word	0x0500000f


	//   ....[127]....
        /*0468*/ 	.word	0x0500000f


	//   ....[128]....
        /*046c*/ 	.word	0x0500000f


	//   ....[129]....
        /*0470*/ 	.word	0x0500000f


	//   ....[130]....
        /*0474*/ 	.word	0x0500000f


	//   ....[131]....
        /*0478*/ 	.word	0x0500000f


	//   ....[132]....
        /*047c*/ 	.word	0x0500000f


	//   ....[133]....
        /*0480*/ 	.word	0x0500000f


	//   ....[134]....
        /*0484*/ 	.word	0x0500000f


	//   ....[135]....
        /*0488*/ 	.word	0x0500000f


	//   ....[136]....
        /*048c*/ 	.word	0x0500000f


	//   ....[137]....
        /*0490*/ 	.word	0x0500000f


	//   ....[138]....
        /*0494*/ 	.word	0x0500000f


	//   ....[139]....
        /*0498*/ 	.word	0x0500000f


	//   ....[140]....
        /*049c*/ 	.word	0x0500000f


	//   ....[141]....
        /*04a0*/ 	.word	0x0500000f


	//   ....[142]....
        /*04a4*/ 	.word	0x0500000f


	//   ....[143]....
        /*04a8*/ 	.word	0x0500000f


	//   ....[144]....
        /*04ac*/ 	.word	0x0500000f


	//   ....[145]....
        /*04b0*/ 	.word	0x0500000f


	//   ....[146]....
        /*04b4*/ 	.word	0x0500000f


	//   ....[147]....
        /*04b8*/ 	.word	0x0500000f


	//   ....[148]....
        /*04bc*/ 	.word	0x0500000f


	//   ....[149]....
        /*04c0*/ 	.word	0x0500000f


	//   ....[150]....
        /*04c4*/ 	.word	0x0500000f


	//   ....[151]....
        /*04c8*/ 	.word	0x0500000f


	//   ....[152]....
        /*04cc*/ 	.word	0x0500000f


	//   ....[153]....
        /*04d0*/ 	.word	0x0500000f


	//   ....[154]....
        /*04d4*/ 	.word	0x0500000f


	//   ....[155]....
        /*04d8*/ 	.word	0x0500000f


	//   ....[156]....
        /*04dc*/ 	.word	0x0500000f


	//----- nvinfo : EIATTR_COOP_GROUP_INSTR_OFFSETS
	.align		4
.L_289:
        /*04e0*/ 	.byte	0x04, 0x28
        /*04e2*/ 	.short	(.L_291 - .L_290)


	//   ....[0]....
.L_290:
        /*04e4*/ 	.word	0x00000060


	//   ....[1]....
        /*04e8*/ 	.word	0x00000130


	//   ....[2]....
        /*04ec*/ 	.word	0x000001e0


	//   ....[3]....
        /*04f0*/ 	.word	0x000003a0


	//   ....[4]....
        /*04f4*/ 	.word	0x00000500


	//   ....[5]....
        /*04f8*/ 	.word	0x00000620


	//   ....[6]....
        /*04fc*/ 	.word	0x00000780


	//   ....[7]....
        /*0500*/ 	.word	0x00001800


	//   ....[8]....
        /*0504*/ 	.word	0x00002040


	//   ....[9]....
        /*0508*/ 	.word	0x00002170


	//   ....[10]....
        /*050c*/ 	.word	0x00002ac0


	//   ....[11]....
        /*0510*/ 	.word	0x00002b50


	//   ....[12]....
        /*0514*/ 	.word	0x00003520


	//   ....[13]....
        /*0518*/ 	.word	0x00003580


	//   ....[14]....
        /*051c*/ 	.word	0x000049a0


	//   ....[15]....
        /*0520*/ 	.word	0x00005470


	//   ....[16]....
        /*0524*/ 	.word	0x00005610


	//   ....[17]....
        /*0528*/ 	.word	0x000056e0


	//   ....[18]....
        /*052c*/ 	.word	0x00006120


	//   ....[19]....
        /*0530*/ 	.word	0x000061b0


	//   ....[20]....
        /*0534*/ 	.word	0x00007f20


	//   ....[21]....
        /*0538*/ 	.word	0x00007f80


	//   ....[22]....
        /*053c*/ 	.word	0x00008680


	//   ....[23]....
        /*0540*/ 	.word	0x000086f0


	//   ....[24]....
        /*0544*/ 	.word	0x00009780


	//   ....[25]....
        /*0548*/ 	.word	0x000097b0


	//   ....[26]....
        /*054c*/ 	.word	0x00009890


	//   ....[27]....
        /*0550*/ 	.word	0x000098b0


	//   ....[28]....
        /*0554*/ 	.word	0x0000a6a0


	//   ....[29]....
        /*0558*/ 	.word	0x0000a6b0


	//   ....[30]....
        /*055c*/ 	.word	0x0000a6c0


	//   ....[31]....
        /*0560*/ 	.word	0x0000a700


	//   ....[32]....
        /*0564*/ 	.word	0x0000ac90


	//   ....[33]....
        /*0568*/ 	.word	0x0000acd0


	//   ....[34]....
        /*056c*/ 	.word	0x0000ad00


	//   ....[35]....
        /*0570*/ 	.word	0x0000ad30


	//   ....[36]....
        /*0574*/ 	.word	0x0000ad60


	//   ....[37]....
        /*0578*/ 	.word	0x0000ad90


	//   ....[38]....
        /*057c*/ 	.word	0x0000adb0


	//   ....[39]....
        /*0580*/ 	.word	0x0000add0


	//   ....[40]....
        /*0584*/ 	.word	0x0000b1c0


	//   ....[41]....
        /*0588*/ 	.word	0x0000b200


	//   ....[42]....
        /*058c*/ 	.word	0x0000b500


	//   ....[43]....
        /*0590*/ 	.word	0x0000b510


	//   ....[44]....
        /*0594*/ 	.word	0x0000bf60


	//   ....[45]....
        /*0598*/ 	.word	0x0000bfa0


	//   ....[46]....
        /*059c*/ 	.word	0x0000bfd0


	//   ....[47]....
        /*05a0*/ 	.word	0x0000c000


	//   ....[48]....
        /*05a4*/ 	.word	0x0000c020


	//   ....[49]....
        /*05a8*/ 	.word	0x0000c030


	//   ....[50]....
        /*05ac*/ 	.word	0x0000c040


	//   ....[51]....
        /*05b0*/ 	.word	0x0000c060


	//   ....[52]....
        /*05b4*/ 	.word	0x0000c1b0


	//   ....[53]....
        /*05b8*/ 	.word	0x0000c3c0


	//   ....[54]....
        /*05bc*/ 	.word	0x0000c3f0


	//   ....[55]....
        /*05c0*/ 	.word	0x0000c420


	//   ....[56]....
        /*05c4*/ 	.word	0x0000c450


	//   ....[57]....
        /*05c8*/ 	.word	0x0000c480


	//   ....[58]....
        /*05cc*/ 	.word	0x0000c4b0


	//   ....[59]....
        /*05d0*/ 	.word	0x0000c640


	//   ....[60]....
        /*05d4*/ 	.word	0x0000c670


	//   ....[61]....
        /*05d8*/ 	.word	0x0000c6a0


	//   ....[62]....
        /*05dc*/ 	.word	0x0000c6d0


	//   ....[63]....
        /*05e0*/ 	.word	0x0000c700


	//   ....[64]....
        /*05e4*/ 	.word	0x0000c730


	//   ....[65]....
        /*05e8*/ 	.word	0x0000c7c0


	//   ....[66]....
        /*05ec*/ 	.word	0x0000c7f0


	//   ....[67]....
        /*05f0*/ 	.word	0x0000c800


	//   ....[68]....
        /*05f4*/ 	.word	0x0000c840


	//   ....[69]....
        /*05f8*/ 	.word	0x0000e100


	//   ....[70]....
        /*05fc*/ 	.word	0x0000ec50


	//   ....[71]....
        /*0600*/ 	.word	0x0000ec60


	//   ....[72]....
        /*0604*/ 	.word	0x0000ec80


	//   ....[73]....
        /*0608*/ 	.word	0x0000ed10


	//   ....[74]....
        /*060c*/ 	.word	0x0000ed30


	//   ....[75]....
        /*0610*/ 	.word	0x0000edb0


	//   ....[76]....
        /*0614*/ 	.word	0x0000edd0


	//   ....[77]....
        /*0618*/ 	.word	0x0000ee50


	//   ....[78]....
        /*061c*/ 	.word	0x0000ee70


	//   ....[79]....
        /*0620*/ 	.word	0x0000eef0


	//   ....[80]....
        /*0624*/ 	.word	0x0000ef10


	//   ....[81]....
        /*0628*/ 	.word	0x0000ef90


	//   ....[82]....
        /*062c*/ 	.word	0x0000efb0


	//   ....[83]....
        /*0630*/ 	.word	0x0000f030


	//   ....[84]....
        /*0634*/ 	.word	0x0000f050


	//   ....[85]....
        /*0638*/ 	.word	0x0000f060


	//   ....[86]....
        /*063c*/ 	.word	0x0000f0d0


	//   ....[87]....
        /*0640*/ 	.word	0x0000f120


	//   ....[88]....
        /*0644*/ 	.word	0x0000f1d0


	//   ....[89]....
        /*0648*/ 	.word	0x0000f1e0


	//   ....[90]....
        /*064c*/ 	.word	0x0000f250


	//   ....[91]....
        /*0650*/ 	.word	0x0000f260


	//   ....[92]....
        /*0654*/ 	.word	0x0000f2a0


	//   ....[93]....
        /*0658*/ 	.word	0x0000f2c0


	//   ....[94]....
        /*065c*/ 	.word	0x00011230


	//   ....[95]....
        /*0660*/ 	.word	0x00011260


	//   ....[96]....
        /*0664*/ 	.word	0x000112c0


	//   ....[97]....
        /*0668*/ 	.word	0x000112f0


	//   ....[98]....
        /*066c*/ 	.word	0x00011320


	//   ....[99]....
        /*0670*/ 	.word	0x00011350


	//   ....[100]....
        /*0674*/ 	.word	0x00011380


	//   ....[101]....
        /*0678*/ 	.word	0x000113b0


	//   ....[102]....
        /*067c*/ 	.word	0x00011550


	//   ....[103]....
        /*0680*/ 	.word	0x00011580


	//   ....[104]....
        /*0684*/ 	.word	0x000115b0


	//   ....[105]....
        /*0688*/ 	.word	0x000115e0


	//   ....[106]....
        /*068c*/ 	.word	0x00011610


	//   ....[107]....
        /*0690*/ 	.word	0x00011640


	//   ....[108]....
        /*0694*/ 	.word	0x00011700


	//   ....[109]....
        /*0698*/ 	.word	0x00011720


	//   ....[110]....
        /*069c*/ 	.word	0x00011740


	//   ....[111]....
        /*06a0*/ 	.word	0x000117a0


	//   ....[112]....
        /*06a4*/ 	.word	0x000121c0


	//   ....[113]....
        /*06a8*/ 	.word	0x00012760


	//   ....[114]....
        /*06ac*/ 	.word	0x00012910


	//   ....[115]....
        /*06b0*/ 	.word	0x00012960


	//   ....[116]....
        /*06b4*/ 	.word	0x000129c0


	//   ....[117]....
        /*06b8*/ 	.word	0x00012ab0


	//   ....[118]....
        /*06bc*/ 	.word	0x00012b10


	//   ....[119]....
        /*06c0*/ 	.word	0x00012c10


	//   ....[120]....
        /*06c4*/ 	.word	0x00012c70


	//   ....[121]....
        /*06c8*/ 	.word	0x00012d70


	//   ....[122]....
        /*06cc*/ 	.word	0x00012dd0


	//   ....[123]....
        /*06d0*/ 	.word	0x00012ed0


	//   ....[124]....
        /*06d4*/ 	.word	0x00012f30


	//   ....[125]....
        /*06d8*/ 	.word	0x00013030


	//   ....[126]....
        /*06dc*/ 	.word	0x00013090


	//   ....[127]....
        /*06e0*/ 	.word	0x00013190


	//   ....[128]....
        /*06e4*/ 	.word	0x000131f0


	//   ....[129]....
        /*06e8*/ 	.word	0x000132a0


	//   ....[130]....
        /*06ec*/ 	.word	0x00013370


	//   ....[131]....
        /*06f0*/ 	.word	0x00013440


	//   ....[132]....
        /*06f4*/ 	.word	0x000134a0


	//   ....[133]....
        /*06f8*/ 	.word	0x00013580


	//   ....[134]....
        /*06fc*/ 	.word	0x000135e0


	//   ....[135]....
        /*0700*/ 	.word	0x000136b0


	//   ....[136]....
        /*0704*/ 	.word	0x00013710


	//   ....[137]....
        /*0708*/ 	.word	0x000137d0


	//   ....[138]....
        /*070c*/ 	.word	0x00013af0


	//   ....[139]....
        /*0710*/ 	.word	0x00013b90


	//   ....[140]....
        /*0714*/ 	.word	0x00013d00


	//   ....[141]....
        /*0718*/ 	.word	0x00013d70


	//   ....[142]....
        /*071c*/ 	.word	0x00013de0


	//   ....[143]....
        /*0720*/ 	.word	0x00013e50


	//   ....[144]....
        /*0724*/ 	.word	0x00013ec0


	//   ....[145]....
        /*0728*/ 	.word	0x00013f40


	//   ....[146]....
        /*072c*/ 	.word	0x00013fc0


	//   ....[147]....
        /*0730*/ 	.word	0x00014050


	//   ....[148]....
        /*0734*/ 	.word	0x000140c0


	//   ....[149]....
        /*0738*/ 	.word	0x00014130


	//   ....[150]....
        /*073c*/ 	.word	0x000141a0


	//   ....[151]....
        /*0740*/ 	.word	0x00014220


	//   ....[152]....
        /*0744*/ 	.word	0x00014290


	//   ....[153]....
        /*0748*/ 	.word	0x00014320


	//   ....[154]....
        /*074c*/ 	.word	0x00014380


	//   ....[155]....
        /*0750*/ 	.word	0x00014410


	//   ....[156]....
        /*0754*/ 	.word	0x00014540


	//----- nvinfo : EIATTR_REG_RECONFIG
	.align		4
.L_291:
        /*0758*/ 	.byte	0x01, 0x54
	.zero		2


	//----- nvinfo : EIATTR_SYSCALL_OFFSETS
	.align		4
        /*075c*/ 	.byte	0x04, 0x46
        /*075e*/ 	.short	(.L_293 - .L_292)


	//   ....[0]....
.L_292:
        /*0760*/ 	.word	0x000019b0


	//   ....[1]....
        /*0764*/ 	.word	0x0000dd70


	//   ....[2]....
        /*0768*/ 	.word	0x0000dec0


	//   ....[3]....
        /*076c*/ 	.word	0x0000dfb0


	//   ....[4]....
        /*0770*/ 	.word	0x0000e780


	//----- nvinfo : EIATTR_MBARRIER_INSTR_OFFSETS
	.align		4
.L_293:
        /*0774*/ 	.byte	0x04, 0x39
        /*0776*/ 	.short	(.L_295 - .L_294)


	//   ....[0]....
.L_294:
        /*0778*/ 	.word	0x00000250
        /*077c*/ 	.word	0x000000ff
        /*0780*/ 	.word	0x00016800
        /*0784*/ 	.short	0x0100
        /*0786*/ 	.byte	0x08
	.zero		1


	//   ....[1]....
        /*0788*/ 	.word	0x00000260
        /*078c*/ 	.word	0x000000ff
        /*0790*/ 	.word	0x00016820
        /*0794*/ 	.short	0x0100
        /*0796*/ 	.byte	0x08
	.zero		1


	//   ....[2]....
        /*0798*/ 	.word	0x00000350
        /*079c*/ 	.word	0x000000ff
        /*07a0*/ 	.word	0x00016830
        /*07a4*/ 	.short	0x0100
        /*07a6*/ 	.byte	0x08
	.zero		1


	//   ....[3]....
        /*07a8*/ 	.word	0x00000360
        /*07ac*/ 	.word	0x000000ff
        /*07b0*/ 	.word	0x00016840
        /*07b4*/ 	.short	0x0100
        /*07b6*/ 	.byte	0x08
	.zero		1


	//   ....[4]....
        /*07b8*/ 	.word	0x00000370
        /*07bc*/ 	.word	0x000000ff
        /*07c0*/ 	.word	0x00016838
        /*07c4*/ 	.short	0x0100
        /*07c6*/ 	.byte	0x08
	.zero		1


	//   ....[5]....
        /*07c8*/ 	.word	0x00000380
        /*07cc*/ 	.word	0x000000ff
        /*07d0*/ 	.word	0x00016848
        /*07d4*/ 	.short	0x0100
        /*07d6*/ 	.byte	0x08
	.zero		1


	//   ....[6]....
        /*07d8*/ 	.word	0x000004b0
        /*07dc*/ 	.word	0x000000ff
        /*07e0*/ 	.word	0x00016850
        /*07e4*/ 	.short	0x0100
        /*07e6*/ 	.byte	0x08
	.zero		1


	//   ....[7]....
        /*07e8*/ 	.word	0x000004c0
        /*07ec*/ 	.word	0x000000ff
        /*07f0*/ 	.word	0x00016860
        /*07f4*/ 	.short	0x0100
        /*07f6*/ 	.byte	0x08
	.zero		1


	//   ....[8]....
        /*07f8*/ 	.word	0x000004d0
        /*07fc*/ 	.word	0x000000ff
        /*0800*/ 	.word	0x00016858
        /*0804*/ 	.short	0x0100
        /*0806*/ 	.byte	0x08
	.zero		1


	//   ....[9]....
        /*0808*/ 	.word	0x000004e0
        /*080c*/ 	.word	0x000000ff
        /*0810*/ 	.word	0x00016868
        /*0814*/ 	.short	0x0100
        /*0816*/ 	.byte	0x08
	.zero		1


	//   ....[10]....
        /*0818*/ 	.word	0x000005d0
        /*081c*/ 	.word	0x000000ff
        /*0820*/ 	.word	0x00016870
        /*0824*/ 	.short	0x0100
        /*0826*/ 	.byte	0x06
	.zero		1


	//   ....[11]....
        /*0828*/ 	.word	0x000005e0
        /*082c*/ 	.word	0x000000ff
        /*0830*/ 	.word	0x00016880
        /*0834*/ 	.short	0x0100
        /*0836*/ 	.byte	0x06
	.zero		1


	//   ....[12]....
        /*0838*/ 	.word	0x000005f0
        /*083c*/ 	.word	0x000000ff
        /*0840*/ 	.word	0x00016878
        /*0844*/ 	.short	0x0100
        /*0846*/ 	.byte	0x06
	.zero		1


	//   ....[13]....
        /*0848*/ 	.word	0x00000600
        /*084c*/ 	.word	0x000000ff
        /*0850*/ 	.word	0x00016888
        /*0854*/ 	.short	0x0100
        /*0856*/ 	.byte	0x06
	.zero		1


	//   ....[14]....
        /*0858*/ 	.word	0x00000730
        /*085c*/ 	.word	0x000000ff
        /*0860*/ 	.word	0x00016890
        /*0864*/ 	.short	0x0100
        /*0866*/ 	.byte	0x08
	.zero		1


	//   ....[15]....
        /*0868*/ 	.word	0x00000740
        /*086c*/ 	.word	0x000000ff
        /*0870*/ 	.word	0x000168a0
        /*0874*/ 	.short	0x0100
        /*0876*/ 	.byte	0x08
	.zero		1


	//   ....[16]....
        /*0878*/ 	.word	0x00000750
        /*087c*/ 	.word	0x000000ff
        /*0880*/ 	.word	0x00016898
        /*0884*/ 	.short	0x0100
        /*0886*/ 	.byte	0x08
	.zero		1


	//   ....[17]....
        /*0888*/ 	.word	0x00000760
        /*088c*/ 	.word	0x000000ff
        /*0890*/ 	.word	0x000168a8
        /*0894*/ 	.short	0x0100
        /*0896*/ 	.byte	0x08
	.zero		1


	//   ....[18]....
        /*0898*/ 	.word	0x00000890
        /*089c*/ 	.word	0x000000ff
        /*08a0*/ 	.word	0x000168b0
        /*08a4*/ 	.short	0x0100
        /*08a6*/ 	.byte	0x08
	.zero		1


	//   ....[19]....
        /*08a8*/ 	.word	0x000008a0
        /*08ac*/ 	.word	0x000000ff
        /*08b0*/ 	.word	0x000168c0
        /*08b4*/ 	.short	0x0100
        /*08b6*/ 	.byte	0x08
	.zero		1


	//   ....[20]....
        /*08b8*/ 	.word	0x000008b0
        /*08bc*/ 	.word	0x000000ff
        /*08c0*/ 	.word	0x000168b8
        /*08c4*/ 	.short	0x0100
        /*08c6*/ 	.byte	0x08
	.zero		1


	//   ....[21]....
        /*08c8*/ 	.word	0x000008c0
        /*08cc*/ 	.word	0x000000ff
        /*08d0*/ 	.word	0x000168c8
        /*08d4*/ 	.short	0x0100
        /*08d6*/ 	.byte	0x08
	.zero		1


	//   ....[22]....
        /*08d8*/ 	.word	0x00001a20
        /*08dc*/ 	.word	0x000000ff
        /*08e0*/ 	.word	0x00016800
        /*08e4*/ 	.short	0x010a
        /*08e6*/ 	.byte	0x26
	.zero		1


	//   ....[23]....
        /*08e8*/ 	.word	0x00001aa0
        /*08ec*/ 	.word	0x00000000
        /*08f0*/ 	.word	0x00016830
        /*08f4*/ 	.short	0x010a
        /*08f6*/ 	.byte	0x3f
	.zero		1


	//   ....[24]....
        /*08f8*/ 	.word	0x00001b00
        /*08fc*/ 	.word	0x00000000
        /*0900*/ 	.word	0x00016830
        /*0904*/ 	.short	0x010a
        /*0906*/ 	.byte	0x3f
	.zero		1


	//   ....[25]....
        /*0908*/ 	.word	0x00002490
        /*090c*/ 	.word	0x00000000
        /*0910*/ 	.word	0x00000000
        /*0914*/ 	.short	0x0101
        /*0916*/ 	.byte	0x3f
	.zero		1


	//   ....[26]....
        /*0918*/ 	.word	0x00004420
        /*091c*/ 	.word	0x000000ff
        /*0920*/ 	.word	0x00016830
        /*0924*/ 	.short	0x010a
        /*0926*/ 	.byte	0x0a
	.zero		1


	//   ....[27]....
        /*0928*/ 	.word	0x00004460
        /*092c*/ 	.word	0x000000ff
        /*0930*/ 	.word	0x00016830
        /*0934*/ 	.short	0x010a
        /*0936*/ 	.byte	0x0a
	.zero		1


	//   ....[28]....
        /*0938*/ 	.word	0x00004680
        /*093c*/ 	.word	0x000000ff
        /*0940*/ 	.word	0x00016850
        /*0944*/ 	.short	0x010a
        /*0946*/ 	.byte	0x0a
	.zero		1


	//   ....[29]....
        /*0948*/ 	.word	0x000046c0
        /*094c*/ 	.word	0x000000ff
        /*0950*/ 	.word	0x00016850
        /*0954*/ 	.short	0x010a
        /*0956*/ 	.byte	0x0a
	.zero		1


	//   ....[30]....
        /*0958*/ 	.word	0x000065e0
        /*095c*/ 	.word	0x0000002f
        /*0960*/ 	.word	0x00000000
        /*0964*/ 	.short	0x0101
        /*0966*/ 	.byte	0x3f
	.zero		1


	//   ....[31]....
        /*0968*/ 	.word	0x00006780
        /*096c*/ 	.word	0x00000002
        /*0970*/ 	.word	0x00000000
        /*0974*/ 	.short	0x0101
        /*0976*/ 	.byte	0x3f
	.zero		1


	//   ....[32]....
        /*0978*/ 	.word	0x00007280
        /*097c*/ 	.word	0x000000ff
        /*0980*/ 	.word	0x00016830
        /*0984*/ 	.short	0x010a
        /*0986*/ 	.byte	0x0a
	.zero		1


	//   ....[33]....
        /*0988*/ 	.word	0x000072c0
        /*098c*/ 	.word	0x000000ff
        /*0990*/ 	.word	0x00016830
        /*0994*/ 	.short	0x010a
        /*0996*/ 	.byte	0x0a
	.zero		1


	//   ....[34]....
        /*0998*/ 	.word	0x000074e0
        /*099c*/ 	.word	0x000000ff
        /*09a0*/ 	.word	0x00016850
        /*09a4*/ 	.short	0x010a
        /*09a6*/ 	.byte	0x0a
	.zero		1


	//   ....[35]....
        /*09a8*/ 	.word	0x00007520
        /*09ac*/ 	.word	0x000000ff
        /*09b0*/ 	.word	0x00016850
        /*09b4*/ 	.short	0x010a
        /*09b6*/ 	.byte	0x0a
	.zero		1


	//   ....[36]....
        /*09b8*/ 	.word	0x00008b00
        /*09bc*/ 	.word	0x0000001d
        /*09c0*/ 	.word	0x00000000
        /*09c4*/ 	.short	0x0101
        /*09c6*/ 	.byte	0x3f
	.zero		1


	//   ....[37]....
        /*09c8*/ 	.word	0x00008c60
        /*09cc*/ 	.word	0x00000021
        /*09d0*/ 	.word	0x00000000
        /*09d4*/ 	.short	0x0101
        /*09d6*/ 	.byte	0x3f
	.zero		1


	//   ....[38]....
        /*09d8*/ 	.word	0x000096d0
        /*09dc*/ 	.word	0x000000ff
        /*09e0*/ 	.word	0x00016850
        /*09e4*/ 	.short	0x010a
        /*09e6*/ 	.byte	0x05
	.zero		1


	//   ....[39]....
        /*09e8*/ 	.word	0x00009710
        /*09ec*/ 	.word	0x000000ff
        /*09f0*/ 	.word	0x00016850
        /*09f4*/ 	.short	0x010a
        /*09f6*/ 	.byte	0x05
	.zero		1


	//   ....[40]....
        /*09f8*/ 	.word	0x00009c30
        /*09fc*/ 	.word	0x00000008
        /*0a00*/ 	.word	0x00000000
        /*0a04*/ 	.short	0x0101
        /*0a06*/ 	.byte	0x3f
	.zero		1


	//   ....[41]....
        /*0a08*/ 	.word	0x0000ad70
        /*0a0c*/ 	.word	0x00000011
        /*0a10*/ 	.word	0x00000000
        /*0a14*/ 	.short	0x0101
        /*0a16*/ 	.byte	0x3f
	.zero		1


	//   ....[42]....
        /*0a18*/ 	.word	0x0000afe0
        /*0a1c*/ 	.word	0x00000011
        /*0a20*/ 	.word	0x00000000
        /*0a24*/ 	.short	0x0101
        /*0a26*/ 	.byte	0x3f
	.zero		1


	//   ....[43]....
        /*0a28*/ 	.word	0x0000e300
        /*0a2c*/ 	.word	0x00000000
        /*0a30*/ 	.word	0x00016840
        /*0a34*/ 	.short	0x010a
        /*0a36*/ 	.byte	0x3f
	.zero		1


	//   ....[44]....
        /*0a38*/ 	.word	0x0000f370
        /*0a3c*/ 	.word	0x00000011
        /*0a40*/ 	.word	0x00016800
        /*0a44*/ 	.short	0x0107
        /*0a46*/ 	.byte	0x3f
	.zero		1


	//   ....[45]....
        /*0a48*/ 	.word	0x0000f460
        /*0a4c*/ 	.word	0x00000011
        /*0a50*/ 	.word	0x00016800
        /*0a54*/ 	.short	0x0101
        /*0a56*/ 	.byte	0x3f
	.zero		1


	//   ....[46]....
        /*0a58*/ 	.word	0x0000f480
        /*0a5c*/ 	.word	0x00000011
        /*0a60*/ 	.word	0x00016820
        /*0a64*/ 	.short	0x010a
        /*0a66*/ 	.byte	0x3f
	.zero		1


	//   ....[47]....
        /*0a68*/ 	.word	0x0000f810
        /*0a6c*/ 	.word	0x00000004
        /*0a70*/ 	.word	0x00016840
        /*0a74*/ 	.short	0x010a
        /*0a76*/ 	.byte	0x3f
	.zero		1


	//   ....[48]....
        /*0a78*/ 	.word	0x0000fa90
        /*0a7c*/ 	.word	0x00000003
        /*0a80*/ 	.word	0x00000060
        /*0a84*/ 	.short	0x010a
        /*0a86*/ 	.byte	0x3f
	.zero		1


	//   ....[49]....
        /*0a88*/ 	.word	0x0000ffe0
        /*0a8c*/ 	.word	0x00000002
        /*0a90*/ 	.word	0x00016840
        /*0a94*/ 	.short	0x010a
        /*0a96*/ 	.byte	0x3f
	.zero		1


	//   ....[50]....
        /*0a98*/ 	.word	0x00010260
        /*0a9c*/ 	.word	0x0000000a
        /*0aa0*/ 	.word	0x00000060
        /*0aa4*/ 	.short	0x010a
        /*0aa6*/ 	.byte	0x3f
	.zero		1


	//   ....[51]....
        /*0aa8*/ 	.word	0x000106f0
        /*0aac*/ 	.word	0x00000002
        /*0ab0*/ 	.word	0x00016840
        /*0ab4*/ 	.short	0x010a
        /*0ab6*/ 	.byte	0x3f
	.zero		1


	//   ....[52]....
        /*0ab8*/ 	.word	0x00010980
        /*0abc*/ 	.word	0x00000007
        /*0ac0*/ 	.word	0x00000060
        /*0ac4*/ 	.short	0x010a
        /*0ac6*/ 	.byte	0x3f
	.zero		1


	//   ....[53]....
        /*0ac8*/ 	.word	0x00010dd0
        /*0acc*/ 	.word	0x00000003
        /*0ad0*/ 	.word	0x00016860
        /*0ad4*/ 	.short	0x010a
        /*0ad6*/ 	.byte	0x3f
	.zero		1


	//   ....[54]....
        /*0ad8*/ 	.word	0x00012140
        /*0adc*/ 	.word	0x00000009
        /*0ae0*/ 	.word	0x00016820
        /*0ae4*/ 	.short	0x010a
        /*0ae6*/ 	.byte	0x3f
	.zero		1


	//   ....[55]....
        /*0ae8*/ 	.word	0x000122e0
        /*0aec*/ 	.word	0x00000007
        /*0af0*/ 	.word	0x00000000
        /*0af4*/ 	.short	0x010a
        /*0af6*/ 	.byte	0x3f
	.zero		1


	//   ....[56]....
        /*0af8*/ 	.word	0x00012350
        /*0afc*/ 	.word	0x00000003
        /*0b00*/ 	.word	0x00000000
        /*0b04*/ 	.short	0x010a
        /*0b06*/ 	.byte	0x3f
	.zero		1


	//   ....[57]....
        /*0b08*/ 	.word	0x000123b0
        /*0b0c*/ 	.word	0x00000005
        /*0b10*/ 	.word	0x00000000
        /*0b14*/ 	.short	0x010a
        /*0b16*/ 	.byte	0x3f
	.zero		1


	//   ....[58]....
        /*0b18*/ 	.word	0x000123e0
        /*0b1c*/ 	.word	0x00000003
        /*0b20*/ 	.word	0x00000000
        /*0b24*/ 	.short	0x010a
        /*0b26*/ 	.byte	0x3f
	.zero		1


	//   ....[59]....
        /*0b28*/ 	.word	0x00012450
        /*0b2c*/ 	.word	0x00000003
        /*0b30*/ 	.word	0x00016800
        /*0b34*/ 	.short	0x010a
        /*0b36*/ 	.byte	0x3f
	.zero		1


	//   ....[60]....
        /*0b38*/ 	.word	0x000124a0
        /*0b3c*/ 	.word	0x00000000
        /*0b40*/ 	.word	0x00016830
        /*0b44*/ 	.short	0x010a
        /*0b46*/ 	.byte	0x3f
	.zero		1


	//   ....[61]....
        /*0b48*/ 	.word	0x00012500
        /*0b4c*/ 	.word	0x00000008
        /*0b50*/ 	.word	0x00016830
        /*0b54*/ 	.short	0x010a
        /*0b56*/ 	.byte	0x3f
	.zero		1


	//   ....[62]....
        /*0b58*/ 	.word	0x00012560
        /*0b5c*/ 	.word	0x00000008
        /*0b60*/ 	.word	0x00016850
        /*0b64*/ 	.short	0x010a
        /*0b66*/ 	.byte	0x3f
	.zero		1


	//   ....[63]....
        /*0b68*/ 	.word	0x000125c0
        /*0b6c*/ 	.word	0x00000007
        /*0b70*/ 	.word	0x00016830
        /*0b74*/ 	.short	0x010a
        /*0b76*/ 	.byte	0x3f
	.zero		1


	//   ....[64]....
        /*0b78*/ 	.word	0x00012620
        /*0b7c*/ 	.word	0x00000007
        /*0b80*/ 	.word	0x00016850
        /*0b84*/ 	.short	0x010a
        /*0b86*/ 	.byte	0x3f
	.zero		1


	//   ....[65]....
        /*0b88*/ 	.word	0x00012680
        /*0b8c*/ 	.word	0x00000004
        /*0b90*/ 	.word	0x00016850
        /*0b94*/ 	.short	0x010a
        /*0b96*/ 	.byte	0x3f
	.zero		1


	//   ....[66]....
        /*0b98*/ 	.word	0x00012820
        /*0b9c*/ 	.word	0x00000000
        /*0ba0*/ 	.word	0x00016840
        /*0ba4*/ 	.short	0x010a
        /*0ba6*/ 	.byte	0x3f
	.zero		1


	//   ....[67]....
        /*0ba8*/ 	.word	0x00013810
        /*0bac*/ 	.word	0x00000011
        /*0bb0*/ 	.word	0x00016820
        /*0bb4*/ 	.short	0x010a
        /*0bb6*/ 	.byte	0x3f
	.zero		1


	//   ....[68]....
        /*0bb8*/ 	.word	0x00013860
        /*0bbc*/ 	.word	0x00000004
        /*0bc0*/ 	.word	0x00016840
        /*0bc4*/ 	.short	0x010a
        /*0bc6*/ 	.byte	0x3f
	.zero		1


	//   ....[69]....
        /*0bc8*/ 	.word	0x000138b0
        /*0bcc*/ 	.word	0x00000003
        /*0bd0*/ 	.word	0x00000060
        /*0bd4*/ 	.short	0x010a
        /*0bd6*/ 	.byte	0x3f
	.zero		1


	//   ....[70]....
        /*0bd8*/ 	.word	0x00013900
        /*0bdc*/ 	.word	0x00000002
        /*0be0*/ 	.word	0x00016840
        /*0be4*/ 	.short	0x010a
        /*0be6*/ 	.byte	0x3f
	.zero		1


	//   ....[71]....
        /*0be8*/ 	.word	0x00013950
        /*0bec*/ 	.word	0x0000000a
        /*0bf0*/ 	.word	0x00000060
        /*0bf4*/ 	.short	0x010a
        /*0bf6*/ 	.byte	0x3f
	.zero		1


	//   ....[72]....
        /*0bf8*/ 	.word	0x000139a0
        /*0bfc*/ 	.word	0x00000002
        /*0c00*/ 	.word	0x00016840
        /*0c04*/ 	.short	0x010a
        /*0c06*/ 	.byte	0x3f
	.zero		1


	//   ....[73]....
        /*0c08*/ 	.word	0x000139f0
        /*0c0c*/ 	.word	0x00000007
        /*0c10*/ 	.word	0x00000060
        /*0c14*/ 	.short	0x010a
        /*0c16*/ 	.byte	0x3f
	.zero		1


	//   ....[74]....
        /*0c18*/ 	.word	0x00013a40
        /*0c1c*/ 	.word	0x00000003
        /*0c20*/ 	.word	0x00016860
        /*0c24*/ 	.short	0x010a
        /*0c26*/ 	.byte	0x3f
	.zero		1


	//   ....[75]....
        /*0c28*/ 	.word	0x00014460
        /*0c2c*/ 	.word	0x00000009
        /*0c30*/ 	.word	0x00016820
        /*0c34*/ 	.short	0x010a
        /*0c36*/ 	.byte	0x3f
	.zero		1


	//   ....[76]....
        /*0c38*/ 	.word	0x00014600
        /*0c3c*/ 	.word	0x00000007
        /*0c40*/ 	.word	0x00000000
        /*0c44*/ 	.short	0x010a
        /*0c46*/ 	.byte	0x3f
	.zero		1


	//   ....[77]....
        /*0c48*/ 	.word	0x00014650
        /*0c4c*/ 	.word	0x00000003
        /*0c50*/ 	.word	0x00000000
        /*0c54*/ 	.short	0x010a
        /*0c56*/ 	.byte	0x3f
	.zero		1


	//   ....[78]....
        /*0c58*/ 	.word	0x000146a0
        /*0c5c*/ 	.word	0x00000005
        /*0c60*/ 	.word	0x00000000
        /*0c64*/ 	.short	0x010a
        /*0c66*/ 	.byte	0x3f
	.zero		1


	//----- nvinfo : EIATTR_NUM_MBARRIERS
	.align		4
.L_295:
        /*0c68*/ 	.byte	0x03, 0x38
        /*0c6a*/ 	.short	0x0016


	//----- nvinfo : EIATTR_EXIT_INSTR_OFFSETS
	.align		4
        /*0c6c*/ 	.byte	0x04, 0x1c
        /*0c6e*/ 	.short	(.L_297 - .L_296)


	//   ....[0]....
.L_296:
        /*0c70*/ 	.word	0x00000a70


	//   ....[1]....
        /*0c74*/ 	.word	0x0000c160


	//   ....[2]....
        /*0c78*/ 	.word	0x00012430


	//----- nvinfo : EIATTR_MAX_THREADS
	.align		4
.L_297:
        /*0c7c*/ 	.byte	0x04, 0x05
        /*0c7e*/ 	.short	(.L_299 - .L_298)
.L_298:
        /*0c80*/ 	.word	0x00000200
        /*0c84*/ 	.word	0x00000001
        /*0c88*/ 	.word	0x00000001


	//----- nvinfo : EIATTR_CRS_STACK_SIZE
	.align		4
.L_299:
        /*0c8c*/ 	.byte	0x04, 0x1e
        /*0c8e*/ 	.short	(.L_301 - .L_300)
.L_300:
        /*0c90*/ 	.word	0x00000000


	//----- nvinfo : EIATTR_CBANK_PARAM_SIZE
	.align		4
.L_301:
        /*0c94*/ 	.byte	0x03, 0x19
        /*0c96*/ 	.short	0x0af0


	//----- nvinfo : EIATTR_PARAM_CBANK
	.align		4
        /*0c98*/ 	.byte	0x04, 0x0a
        /*0c9a*/ 	.short	(.L_303 - .L_302)
	.align		4
.L_302:
        /*0c9c*/ 	.word	index@(.nv.constant0._ZN7cutlass13device_kernelIN5flash11enable_sm90INS1_16FlashAttnFwdSm90INS1_25CollectiveMainloopFwdSm90ILi2EN4cute5tupleIJNS5_1CILi1EEES8_S8_EEENS6_IJNS7_ILi192EEENS7_ILi128EEENS7_ILi64EEEEEELi64ENS_10bfloat16_tEfNS_4arch4Sm90ELb1ELb0ELb1ELb1ELb0ELb0ELb0ELb1ELb1ELb1ELb1ELb0EEENS1_21CollectiveEpilogueFwdINS6_IJSA_SC_SB_EEES9_SE_SG_Li384ELb1ELb1ELb1ELb0EEENS1_36VarlenDynamicPersistentTileSchedulerILi192ELi128ELi384ELi128ELb1ELb1ELb1ELb1ELb1ELb1EEEEEEEEEvNT_6ParamsE)
        /*0ca0*/ 	.short	0x0210
        /*0ca2*/ 	.short	0x0af0


	//----- nvinfo : EIATTR_SW_WAR
	.align		4
.L_303:
        /*0ca4*/ 	.byte	0x04, 0x36
        /*0ca6*/ 	.short	(.L_305 - .L_304)
.L_304:
        /*0ca8*/ 	.word	0x00000008
.L_305:


//--------------------- .nv.info._ZN7cutlass13device_kernelIN5flash11enable_sm90INS1_16FlashAttnFwdSm90INS1_25CollectiveMainloopFwdSm90ILi2EN4cute5tupleIJNS5_1CILi1EEES8_S8_EEENS6_IJNS7_ILi192EEENS7_ILi128EEENS7_ILi64EEEEEELi64ENS_10bfloat16_tEfNS_4arch4Sm90ELb1ELb0ELb1ELb1ELb0ELb1ELb0ELb1ELb1ELb1ELb1ELb0EEENS1_21CollectiveEpilogueFwdINS6_IJSA_SC_SB_EEES9_SE_SG_Li384ELb1ELb1ELb1ELb0EEENS1_36VarlenDynamicPersistentTileSchedulerILi192ELi128ELi384ELi128ELb1ELb1ELb1ELb1ELb1ELb1EEEEEEEEEvNT_6ParamsE --------------------------
	.section	.nv.info._ZN7cutlass13device_kernelIN5flash11enable_sm90INS1_16FlashAttnFwdSm90INS1_25CollectiveMainloopFwdSm90ILi2EN4cute5tupleIJNS5_1CILi1EEES8_S8_EEENS6_IJNS7_ILi192EEENS7_ILi128EEENS7_ILi64EEEEEELi64ENS_10bfloat16_tEfNS_4arch4Sm90ELb1ELb0ELb1ELb1ELb0ELb1ELb0ELb1ELb1ELb1ELb1ELb0EEENS1_21CollectiveEpilogueFwdINS6_IJSA_SC_SB_EEES9_SE_SG_Li384ELb1ELb1ELb1ELb0EEENS1_36VarlenDynamicPersistentTileSchedulerILi192ELi128ELi384ELi128ELb1ELb1ELb1ELb1ELb1ELb1EEEEEEEEEvNT_6ParamsE,"",@"SHT_CUDA_INFO"
	.sectionflags	@""
	.align	4


	//----- nvinfo : EIATTR_CUDA_API_VERSION
	.align		4
        /*0000*/ 	.byte	0x04, 0x37
        /*0002*/ 	.short	(.L_307 - .L_306)
.L_306:
        /*0004*/ 	.word	0x00000082


	//----- nvinfo : EIATTR_KPARAM_INFO
	.align		4
.L_307:
        /*0008*/ 	.byte	0x04, 0x17
        /*000a*/ 	.short	(.L_309 - .L_308)
.L_308:
        /*000c*/ 	.word	0x00000000
        /*0010*/ 	.short	0x0000
        /*0012*/ 	.short	0x0070
        /*0014*/ 	.byte	0x00, 0xf0, 0x01, 0x2a


	//----- nvinfo : EIATTR_SPARSE_MMA_MASK
	.align		4
.L_309:
        /*0018*/ 	.byte	0x03, 0x50
        /*001a*/ 	.short	0x0000


	//----- nvinfo : EIATTR_MAXREG_COUNT
	.align		4
        /*001c*/ 	.byte	0x03, 0x1b
        /*001e*/ 	.short	0x0080


	//----- nvinfo : EIATTR_NUM_BARRIERS
	.align		4
        /*0020*/ 	.byte	0x02, 0x4c
        /*0022*/ 	.byte	0x10
	.zero		1


	//----- nvinfo : EIATTR_EXTERNS
	.align		4
        /*0024*/ 	.byte	0x04, 0x0f
        /*0026*/ 	.short	(.L_311 - .L_310)


	//   ....[0]....
	.align		4
.L_310:
        /*0028*/ 	.word	index@(__assertfail)


	//----- nvinfo : EIATTR_ANNOTATIONS
	.align		4
.L_311:
        /*002c*/ 	.byte	0x04, 0x55
        /*002e*/ 	.short	(.L_313 - .L_312)


	//   ....[0]....
.L_312:
        /* <DEDUP_REMOVED lines=79> */


	//----- nvinfo : EIATTR_MERCURY_ISA_VERSION
	.align		4
.L_313:
        /*0508*/ 	.byte	0x03, 0x5f
        /*050a*/ 	.short	0x0101


	//----- nvinfo : EIATTR_UNUSED_LOAD_BYTE_OFFSET
	.align		4
        /*050c*/ 	.byte	0x04, 0x44
        /*050e*/ 	.short	(.L_315 - .L_314)


	//   ....[0]....
.L_314:
        /*0510*/ 	.word	0x00000ad0
        /*0514*/ 	.word	0x0000fff0


	//   ....[1]....
        /*0518*/ 	.word	0x000121c0
        /*051c*/ 	.word	0x0000fff0


	//----- nvinfo : EIATTR_INT_WARP_WIDE_INSTR_OFFSETS
	.align		4
.L_315:
        /*0520*/ 	.byte	0x04, 0x31
        /*0522*/ 	.short	(.L_317 - .L_316)


	//   ....[0]....
.L_316:
        /*0524*/ 	.word	0x00000180


	//   ....[1]....
        /*0528*/ 	.word	0x00000220


	//   ....[2]....
        /*052c*/ 	.word	0x00000290


	//   ....[3]....
        /*0530*/ 	.word	0x00017140


	//   ....[4]....
        /*0534*/ 	.word	0x000171d0


	//   ....[5]....
        /*0538*/ 	.word	0x0001a2d0


	//   ....[6]....
        /*053c*/ 	.word	0x0001a360


	//----- nvinfo : EIATTR_COOP_GROUP_MASK_REGIDS
	.align		4
.L_317:
        /*0540*/ 	.byte	0x04, 0x29
        /*0542*/ 	.short	(.L_319 - .L_318)


	//   ....[0]....
.L_318:
        /*0544*/ 	.word	0xffffffff


	//   ....[1]....
        /*0548*/ 	.word	0xffffffff


	//   ....[2]....
        /*054c*/ 	.word	0xffffffff


	//   ....[3]....
        /*0550*/ 	.word	0xffffffff


	//   ....[4]....
        /*0554*/ 	.word	0xffffffff


	//   ....[5]....
        /*0558*/ 	.word	0xffffffff


	//   ....[6]....
        /*055c*/ 	.word	0xffffffff


	//   ....[7]....
        /*0560*/ 	.word	0xffffffff


	//   ....[8]....
        /*0564*/ 	.word	0xffffffff


	//   ....[9]....
        /*0568*/ 	.word	0xffffffff


	//   ....[10]....
        /*056c*/ 	.word	0xffffffff


	//   ....[11]....
        /*0570*/ 	.word	0xffffffff


	//   ....[12]....
        /*0574*/ 	.word	0xffffffff


	//   ....[13]....
        /*0578*/ 	.word	0xffffffff


	//   ....[14]....
        /*057c*/ 	.word	0xffffffff


	//   ....[15]....
        /*0580*/ 	.word	0xffffffff


	//   ....[16]....
        /*0584*/ 	.word	0xffffffff


	//   ....[17]....
        /*0588*/ 	.word	0xffffffff


	//   ....[18]....
        /*058c*/ 	.word	0xffffffff


	//   ....[19]....
        /*0590*/ 	.word	0xffffffff


	//   ....[20]....
        /*0594*/ 	.word	0xffffffff


	//   ....[21]....
        /*0598*/ 	.word	0xffffffff


	//   ....[22]....
        /*059c*/ 	.word	0xffffffff


	//   ....[23]....
        /*05a0*/ 	.word	0xffffffff


	//   ....[24]....
        /*05a4*/ 	.word	0xffffffff


	//   ....[25]....
        /*05a8*/ 	.word	0xffffffff


	//   ....[26]....
        /*05ac*/ 	.word	0xffffffff


	//   ....[27]....
        /*05b0*/ 	.word	0xffffffff


	//   ....[28]....
        /*05b4*/ 	.word	0xffffffff


	//   ....[29]....
        /*05b8*/ 	.word	0xffffffff


	//   ....[30]....
        /*05bc*/ 	.word	0xffffffff


	//   ....[31]....
        /*05c0*/ 	.word	0xffffffff


	//   ....[32]....
        /*05c4*/ 	.word	0xffffffff


	//   ....[33]....
        /*05c8*/ 	.word	0xffffffff


	//   ....[34]....
        /*05cc*/ 	.word	0xffffffff


	//   ....[35]....
        /*05d0*/ 	.word	0xffffffff


	//   ....[36]....
        /*05d4*/ 	.word	0xffffffff


	//   ....[37]....
        /*05d8*/ 	.word	0xffffffff


	//   ....[38]....
        /*05dc*/ 	.word	0xffffffff


	//   ....[39]....
        /*05e0*/ 	.word	0xffffffff


	//   ....[40]....
        /*05e4*/ 	.word	0xffffffff


	//   ....[41]....
        /*05e8*/ 	.word	0xffffffff


	//   ....[42]....
        /*05ec*/ 	.word	0xffffffff


	//   ....[43]....
        /*05f0*/ 	.word	0xffffffff


	//   ....[44]....
        /*05f4*/ 	.word	0xffffffff


	//   ....[45]....
        /*05f8*/ 	.word	0xffffffff


	//   ....[46]....
        /*05fc*/ 	.word	0xffffffff


	//   ....[47]....
        /*0600*/ 	.word	0xffffffff


	//   ....[48]....
        /*0604*/ 	.word	0xffffffff


	//   ....[49]....
        /*0608*/ 	.word	0xffffffff


	//   ....[50]....
        /*060c*/ 	.word	0xffffffff


	//   ....[51]....
        /*0610*/ 	.word	0xffffffff


	//   ....[52]....
        /*0614*/ 	.word	0xffffffff


	//   ....[53]....
        /*0618*/ 	.word	0xffffffff


	//   ....[54]....
        /*061c*/ 	.word	0xffffffff


	//   ....[55]....
        /*0620*/ 	.word	0xffffffff


	//   ....[56]....
        /*0624*/ 	.word	0xffffffff


	//   ....[57]....
        /*0628*/ 	.word	0xffffffff


	//   ....[58]....
        /*062c*/ 	.word	0xffffffff


	//   ....[59]....
        /*0630*/ 	.word	0xffffffff


	//   ....[60]....
        /*0634*/ 	.word	0xffffffff


	//   ....[61]....
        /*0638*/ 	.word	0xffffffff


	//   ....[62]....
        /*063c*/ 	.word	0xffffffff


	//   ....[63]....
        /*0640*/ 	.word	0xffffffff


	//   ....[64]....
        /*0644*/ 	.word	0xffffffff


	//   ....[65]....
        /*0648*/ 	.word	0xffffffff


	//   ....[66]....
        /*064c*/ 	.word	0xffffffff


	//   ....[67]....
        /*0650*/ 	.word	0xffffffff


	//   ....[68]....
        /*0654*/ 	.word	0xffffffff


	//   ....[69]....
        /*0658*/ 	.word	0xffffffff


	//   ....[70]....
        /*065c*/ 	.word	0xffffffff


	//   ....[71]....
        /*0660*/ 	.word	0xffffffff


	//   ....[72]....
        /*0664*/ 	.word	0xffffffff


	//   ....[73]....
        /*0668*/ 	.word	0xffffffff


	//   ....[74]....
        /*066c*/ 	.word	0xffffffff


	//   ....[75]....
        /*0670*/ 	.word	0xffffffff


	//   ....[76]....
        /*0674*/ 	.word	0xffffffff


	//   ....[77]....
        /*0678*/ 	.word	0xffffffff


	//   ....[78]....
        /*067c*/ 	.word	0xffffffff


	//   ....[79]....
        /*0680*/ 	.word	0xffffffff


	//   ....[80]....
        /*0684*/ 	.word	0xffffffff


	//   ....[81]....
        /*0688*/ 	.word	0xffffffff


	//   ....[82]....
        /*068c*/ 	.word	0xffffffff


	//   ....[83]....
        /*0690*/ 	.word	0xffffffff


	//   ....[84]....
        /*0694*/ 	.word	0xffffffff


	//   ....[85]....
        /*0698*/ 	.word	0xffffffff


	//   ....[86]....
        /*069c*/ 	.word	0xffffffff


	//   ....[87]....
        /*06a0*/ 	.word	0xffffffff


	//   ....[88]....
        /*06a4*/ 	.word	0xffffffff


	//   ....[89]....
        /*06a8*/ 	.word	0xffffffff


	//   ....[90]....
        /*06ac*/ 	.word	0xffffffff


	//   ....[91]....
        /*06b0*/ 	.word	0xffffffff


	//   ....[92]....
        /*06b4*/ 	.word	0xffffffff


	//   ....[93]....
        /*06b8*/ 	.word	0xffffffff


	//   ....[94]....
        /*06bc*/ 	.word	0xffffffff


	//   ....[95]....
        /*06c0*/ 	.word	0xffffffff


	//   ....[96]....
        /*06c4*/ 	.word	0xffffffff


	//   ....[97]....
        /*06c8*/ 	.word	0xffffffff


	//   ....[98]....
        /*06cc*/ 	.word	0xffffffff


	//   ....[99]....
        /*06d0*/ 	.word	0xffffffff


	//   ....[100]....
        /*06d4*/ 	.word	0xffffffff


	//   ....[101]....
        /*06d8*/ 	.word	0xffffffff


	//   ....[102]....
        /*06dc*/ 	.word	0xffffffff


	//   ....[103]....
        /*06e0*/ 	.word	0xffffffff


	//   ....[104]....
        /*06e4*/ 	.word	0xffffffff


	//   ....[105]....
        /*06e8*/ 	.word	0xffffffff


	//   ....[106]....
        /*06ec*/ 	.word	0xffffffff


	//   ....[107]....
        /*06f0*/ 	.word	0xffffffff


	//   ....[108]....
        /*06f4*/ 	.word	0xffffffff


	//   ....[109]....
        /*06f8*/ 	.word	0xffffffff


	//   ....[110]....
        /*06fc*/ 	.word	0xffffffff


	//   ....[111]....
        /*0700*/ 	.word	0xffffffff


	//   ....[112]....
        /*0704*/ 	.word	0xffffffff


	//   ....[113]....
        /*0708*/ 	.word	0xffffffff


	//   ....[114]....
        /*070c*/ 	.word	0xffffffff


	//   ....[115]....
        /*0710*/ 	.word	0xffffffff


	//   ....[116]....
        /*0714*/ 	.word	0xffffffff


	//   ....[117]....
        /*0718*/ 	.word	0xffffffff


	//   ....[118]....
        /*071c*/ 	.word	0xffffffff


	//   ....[119]....
        /*0720*/ 	.word	0xffffffff


	//   ....[120]....
        /*0724*/ 	.word	0xffffffff


	//   ....[121]....
        /*0728*/ 	.word	0xffffffff


	//   ....[122]....
        /*072c*/ 	.word	0xffffffff


	//   ....[123]....
        /*0730*/ 	.word	0xffffffff


	//   ....[124]....
        /*0734*/ 	.word	0xffffffff


	//   ....[125]....
        /*0738*/ 	.word	0xffffffff


	//   ....[126]....
        /*073c*/ 	.word	0xffffffff


	//   ....[127]....
        /*0740*/ 	.word	0xffffffff


	//   ....[128]....
        /*0744*/ 	.word	0xffffffff


	//   ....[129]....
        /*0748*/ 	.word	0xffffffff


	//   ....[130]....
        /*074c*/ 	.word	0x0500000f


	//   ....[131]....
        /*0750*/ 	.word	0x0500000f


	//   ....[132]....
        /*0754*/ 	.word	0x0500000f


	//   ....[133]....
        /*0758*/ 	.word	0x0500000f


	//   ....[134]....
        /*075c*/ 	.word	0x0500000f


	//   ....[135]....
        /*0760*/ 	.word	0x0500000f


	//   ....[136]....
        /*0764*/ 	.word	0x0500000f


	//   ....[137]....
        /*0768*/ 	.word	0x0500000f


	//   ....[138]....
        /*076c*/ 	.word	0x0500000f


	//   ....[139]....
        /*0770*/ 	.word	0x0500000f


	//   ....[140]....
        /*0774*/ 	.word	0x0500000f


	//   ....[141]....
        /*0778*/ 	.word	0x0500000f


	//   ....[142]....
        /*077c*/ 	.word	0x0500000f


	//   ....[143]....
        /*0780*/ 	.word	0x0500000f


	//   ....[144]....
        /*0784*/ 	.word	0x0500000f


	//   ....[145]....
        /*0788*/ 	.word	0x0500000f


	//   ....[146]....
        /*078c*/ 	.word	0x0500000f


	//   ....[147]....
        /*0790*/ 	.word	0x0500000f


	//   ....[148]....
        /*0794*/ 	.word	0x0500000f


	//   ....[149]....
        /*0798*/ 	.word	0x0500000f


	//   ....[150]....
        /*079c*/ 	.word	0x0500000f


	//   ....[151]....
        /*07a0*/ 	.word	0x0500000f


	//   ....[152]....
        /*07a4*/ 	.word	0x0500000f


	//   ....[153]....
        /*07a8*/ 	.word	0x0500000f


	//   ....[154]....
        /*07ac*/ 	.word	0x0500000f


	//   ....[155]....
        /*07b0*/ 	.word	0x0500000f


	//   ....[156]....
        /*07b4*/ 	.word	0x0500000f


	//   ....[157]....
        /*07b8*/ 	.word	0x0500000f


	//   ....[158]....
        /*07bc*/ 	.word	0x0500000f


	//   ....[159]....
        /*07c0*/ 	.word	0x0500000f


	//   ....[160]....
        /*07c4*/ 	.word	0x0500000f


	//   ....[161]....
        /*07c8*/ 	.word	0x0500000f


	//   ....[162]....
        /*07cc*/ 	.word	0x0500000f


	//   ....[163]....
        /*07d0*/ 	.word	0x0500000f


	//   ....[164]....
        /*07d4*/ 	.word	0x0500000f


	//   ....[165]....
        /*07d8*/ 	.word	0x0500000f


	//   ....[166]....
        /*07dc*/ 	.word	0x0500000f


	//   ....[167]....
        /*07e0*/ 	.word	0x0500000f


	//   ....[168]....
        /*07e4*/ 	.word	0x0500000f


	//   ....[169]....
        /*07e8*/ 	.word	0x0500000f


	//   ....[170]....
        /*07ec*/ 	.word	0x0500000f


	//   ....[171]....
        /*07f0*/ 	.word	0x0500000f


	//   ....[172]....
        /*07f4*/ 	.word	0x0500000f


	//   ....[173]....
        /*07f8*/ 	.word	0x0500000f


	//   ....[174]....
        /*07fc*/ 	.word	0x0500000f


	//   ....[175]....
        /*0800*/ 	.word	0x0500000f


	//   ....[176]....
        /*0804*/ 	.word	0x0500000f


	//   ....[177]....
        /*0808*/ 	.word	0x0500000f


	//   ....[178]....
        /*080c*/ 	.word	0x0500000f


	//   ....[179]....
        /*0810*/ 	.word	0x0500000f


	//   ....[180]....
        /*0814*/ 	.word	0x0500000f


	//   ....[181]....
        /*0818*/ 	.word	0x0500000f


	//   ....[182]....
        /*081c*/ 	.word	0x0500000f


	//   ....[183]....
        /*0820*/ 	.word	0x0500000f


	//   ....[184]....
        /*0824*/ 	.word	0x0500000f


	//   ....[185]....
        /*0828*/ 	.word	0x0500000f


	//   ....[186]....
        /*082c*/ 	.word	0x0500000f


	//   ....[187]....
        /*0830*/ 	.word	0x0500000f


	//   ....[188]....
        /*0834*/ 	.word	0x0500000f


	//   ....[189]....
        /*0838*/ 	.word	0x0500000f


	//   ....[190]....
        /*083c*/ 	.word	0x0500000f


	//   ....[191]....
        /*0840*/ 	.word	0x0500000f


	//   ....[192]....
        /*0844*/ 	.word	0x0500000f


	//   ....[193]....
        /*0848*/ 	.word	0x0500000f


	//   ....[194]....
        /*084c*/ 	.word	0x0500000f


	//   ....[195]....
        /*0850*/ 	.word	0x0500000f


	//   ....[196]....
        /*0854*/ 	.word	0x0500000f


	//   ....[197]....
        /*0858*/ 	.word	0x0500000f


	//   ....[198]....
        /*085c*/ 	.word	0x0500000f


	//   ....[199]....
        /*0860*/ 	.word	0x0500000f


	//   ....[200]....
        /*0864*/ 	.word	0x0500000f


	//   ....[201]....
        /*0868*/ 	.word	0x0500000f


	//   ....[202]....
        /*086c*/ 	.word	0x0500000f


	//   ....[203]....
        /*0870*/ 	.word	0x0500000f


	//   ....[204]....
        /*0874*/ 	.word	0x0500000f


	//   ....[205]....
        /*0878*/ 	.word	0x0500000f


	//   ....[206]....
        /*087c*/ 	.word	0x0500000f


	//   ....[207]....
        /*0880*/ 	.word	0x0500000f


	//   ....[208]....
        /*0884*/ 	.word	0x0500000f


	//   ....[209]....
        /*0888*/ 	.word	0x0500000f


	//   ....[210]....
        /*088c*/ 	.word	0x0500000f


	//   ....[211]....
        /*0890*/ 	.word	0x0500000f


	//----- nvinfo : EIATTR_COOP_GROUP_INSTR_OFFSETS
	.align		4
.L_319:
        /*0894*/ 	.byte	0x04, 0x28
        /*0896*/ 	.short	(.L_321 - .L_320)


	//   ....[0]....
.L_320:
        /*0898*/ 	.word	0x00000060


	//   ....[1]....
        /*089c*/ 	.word	0x00000190


	//   ....[2]....
        /*08a0*/ 	.word	0x00000240


	//   ....[3]....
        /*08a4*/ 	.word	0x00000400


	//   ....[4]....
        /*08a8*/ 	.word	0x00000560


	//   ....[5]....
        /*08ac*/ 	.word	0x00000680


	//   ....[6]....
        /*08b0*/ 	.word	0x000007e0


	//   ....[7]....
        /*08b4*/ 	.word	0x00006060


	//   ....[8]....
        /*08b8*/ 	.word	0x00006820


	//   ....[9]....
        /*08bc*/ 	.word	0x00006830


	//   ....[10]....
        /*08c0*/ 	.word	0x00006840


	//   ....[11]....
        /*08c4*/ 	.word	0x00006850


	//   ....[12]....
        /*08c8*/ 	.word	0x00006b90


	//   ....[13]....
        /*08cc*/ 	.word	0x00006ba0


	//   ....[14]....
        /*08d0*/ 	.word	0x00006bb0


	//   ....[15]....
        /*08d4*/ 	.word	0x00006bc0


	//   ....[16]....
        /*08d8*/ 	.word	0x00007fb0


	//   ....[17]....
        /*08dc*/ 	.word	0x00007fc0


	//   ....[18]....
        /*08e0*/ 	.word	0x00007fd0


	//   ....[19]....
        /*08e4*/ 	.word	0x00007fe0


	//   ....[20]....
        /*08e8*/ 	.word	0x000080e0


	//   ....[21]....
        /*08ec*/ 	.word	0x00008100


	//   ....[22]....
        /*08f0*/ 	.word	0x000081a0


	//   ....[23]....
        /*08f4*/ 	.word	0x000081d0


	//   ....[24]....
        /*08f8*/ 	.word	0x000099f0


	//   ....[25]....
        /*08fc*/ 	.word	0x0000a470


	//   ....[26]....
        /*0900*/ 	.word	0x0000a490


	//   ....[27]....
        /*0904*/ 	.word	0x0000a4c0


	//   ....[28]....
        /*0908*/ 	.word	0x0000b090


	//   ....[29]....
        /*090c*/ 	.word	0x0000b0b0


	//   ....[30]....
        /*0910*/ 	.word	0x0000cad0


	//   ....[31]....
        /*0914*/ 	.word	0x0000d360


	//   ....[32]....
        /*0918*/ 	.word	0x0000d380


	//   ....[33]....
        /*091c*/ 	.word	0x0000d3a0


	//   ....[34]....
        /*0920*/ 	.word	0x0000dd70


	//   ....[35]....
        /*0924*/ 	.word	0x0000ddb0


	//   ....[36]....
        /*0928*/ 	.word	0x000100a0


	//   ....[37]....
        /*092c*/ 	.word	0x00010100


	//   ....[38]....
        /*0930*/ 	.word	0x00010770


	//   ....[39]....
        /*0934*/ 	.word	0x000107e0


	//   ....[40]....
        /*0938*/ 	.word	0x00011950


	//   ....[41]....
        /*093c*/ 	.word	0x00011c70


	//   ....[42]....
        /*0940*/ 	.word	0x00011d10


	//   ....[43]....
        /*0944*/ 	.word	0x00011d20


	//   ....[44]....
        /*0948*/ 	.word	0x00012a90


	//   ....[45]....
        /*094c*/ 	.word	0x00012ab0


	//   ....[46]....
        /*0950*/ 	.word	0x00012ac0


	//   ....[47]....
        /*0954*/ 	.word	0x00012ad0


	//   ....[48]....
        /*0958*/ 	.word	0x00012ff0


	//   ....[49]....
        /*095c*/ 	.word	0x00013030


	//   ....[50]....
        /*0960*/ 	.word	0x00013060


	//   ....[51]....
        /*0964*/ 	.word	0x00013090


	//   ....[52]....
        /*0968*/ 	.word	0x000130b0


	//   ....[53]....
        /*096c*/ 	.word	0x000130c0


	//   ....[54]....
        /*0970*/ 	.word	0x00013100


	//   ....[55]....
        /*0974*/ 	.word	0x00013130


	//   ....[56]....
        /*0978*/ 	.word	0x000135e0


	//   ....[57]....
        /*097c*/ 	.word	0x000135f0


	//   ....[58]....
        /*0980*/ 	.word	0x00013870


	//   ....[59]....
        /*0984*/ 	.word	0x00013880


	//   ....[60]....
        /*0988*/ 	.word	0x00014310


	//   ....[61]....
        /*098c*/ 	.word	0x00014340


	//   ....[62]....
        /*0990*/ 	.word	0x00014370


	//   ....[63]....
        /*0994*/ 	.word	0x00014390


	//   ....[64]....
        /*0998*/ 	.word	0x000143c0


	//   ....[65]....
        /*099c*/ 	.word	0x000143d0


	//   ....[66]....
        /*09a0*/ 	.word	0x00014400


	//   ....[67]....
        /*09a4*/ 	.word	0x00014470


	//   ....[68]....
        /*09a8*/ 	.word	0x000145a0


	//   ....[69]....
        /*09ac*/ 	.word	0x000147c0


	//   ....[70]....
        /*09b0*/ 	.word	0x000147f0


	//   ....[71]....
        /*09b4*/ 	.word	0x00014820


	//   ....[72]....
        /*09b8*/ 	.word	0x00014850


	//   ....[73]....
        /*09bc*/ 	.word	0x00014880


	//   ....[74]....
        /*09c0*/ 	.word	0x000148b0


	//   ....[75]....
        /*09c4*/ 	.word	0x00014a40


	//   ....[76]....
        /*09c8*/ 	.word	0x00014a70


	//   ....[77]....
        /*09cc*/ 	.word	0x00014aa0


	//   ....[78]....
        /*09d0*/ 	.word	0x00014ad0


	//   ....[79]....
        /*09d4*/ 	.word	0x00014b00


	//   ....[80]....
        /*09d8*/ 	.word	0x00014b30


	//   ....[81]....
        /*09dc*/ 	.word	0x00014bc0


	//   ....[82]....
        /*09e0*/ 	.word	0x00014bf0


	//   ....[83]....
        /*09e4*/ 	.word	0x00014c00


	//   ....[84]....
        /*09e8*/ 	.word	0x00014c40


	//   ....[85]....
        /*09ec*/ 	.word	0x000160e0


	//   ....[86]....
        /*09f0*/ 	.word	0x000176e0


	//   ....[87]....
        /*09f4*/ 	.word	0x00018280


	//   ....[88]....
        /*09f8*/ 	.word	0x00018290


	//   ....[89]....
        /*09fc*/ 	.word	0x000182b0


	//   ....[90]....
        /*0a00*/ 	.word	0x00018310


	//   ....[91]....
        /*0a04*/ 	.word	0x00018330


	//   ....[92]....
        /*0a08*/ 	.word	0x000183b0


	//   ....[93]....
        /*0a0c*/ 	.word	0x000183d0


	//   ....[94]....
        /*0a10*/ 	.word	0x00018450


	//   ....[95]....
        /*0a14*/ 	.word	0x00018470


	//   ....[96]....
        /*0a18*/ 	.word	0x000184f0


	//   ....[97]....
        /*0a1c*/ 	.word	0x00018510


	//   ....[98]....
        /*0a20*/ 	.word	0x00018590


	//   ....[99]....
        /*0a24*/ 	.word	0x000185b0


	//   ....[100]....
        /*0a28*/ 	.word	0x00018630


	//   ....[101]....
        /*0a2c*/ 	.word	0x00018650


	//   ....[102]....
        /*0a30*/ 	.word	0x00018660


	//   ....[103]....
        /*0a34*/ 	.word	0x000186d0


	//   ....[104]....
        /*0a38*/ 	.word	0x00018720


	//   ....[105]....
        /*0a3c*/ 	.word	0x000187e0


	//   ....[106]....
        /*0a40*/ 	.word	0x000187f0


	//   ....[107]....
        /*0a44*/ 	.word	0x00018860


	//   ....[108]....
        /*0a48*/ 	.word	0x00018870


	//   ....[109]....
        /*0a4c*/ 	.word	0x000188b0


	//   ....[110]....
        /*0a50*/ 	.word	0x000188d0


	//   ....[111]....
        /*0a54*/ 	.word	0x0001a860


	//   ....[112]....
        /*0a58*/ 	.word	0x0001a890


	//   ....[113]....
        /*0a5c*/ 	.word	0x0001a900


	//   ....[114]....
        /*0a60*/ 	.word	0x0001a930


	//   ....[115]....
        /*0a64*/ 	.word	0x0001a960


	//   ....[116]....
        /*0a68*/ 	.word	0x0001a990


	//   ....[117]....
        /*0a6c*/ 	.word	0x0001a9c0


	//   ....[118]....
        /*0a70*/ 	.word	0x0001a9f0


	//   ....[119]....
        /*0a74*/ 	.word	0x0001ab90


	//   ....[120]....
        /*0a78*/ 	.word	0x0001abc0


	//   ....[121]....
        /*0a7c*/ 	.word	0x0001abf0


	//   ....[122]....
        /*0a80*/ 	.word	0x0001ac20


	//   ....[123]....
        /*0a84*/ 	.word	0x0001ac50


	//   ....[124]....
        /*0a88*/ 	.word	0x0001ac80


	//   ....[125]....
        /*0a8c*/ 	.word	0x0001ad40


	//   ....[126]....
        /*0a90*/ 	.word	0x0001ad60


	//   ....[127]....
        /*0a94*/ 	.word	0x0001ad80


	//   ....[128]....
        /*0a98*/ 	.word	0x0001ade0


	//   ....[129]....
        /*0a9c*/ 	.word	0x0001b800


	//   ....[130]....
        /*0aa0*/ 	.word	0x0001bc60


	//   ....[131]....
        /*0aa4*/ 	.word	0x0001bd10


	//   ....[132]....
        /*0aa8*/ 	.word	0x0001bda0


	//   ....[133]....
        /*0aac*/ 	.word	0x0001bdf0


	//   ....[134]....
        /*0ab0*/ 	.word	0x0001be40


	//   ....[135]....
        /*0ab4*/ 	.word	0x0001bed0


	//   ....[136]....
        /*0ab8*/ 	.word	0x0001bf60


	//   ....[137]....
        /*0abc*/ 	.word	0x0001bfb0


	//   ....[138]....
        /*0ac0*/ 	.word	0x0001c000


	//   ....[139]....
        /*0ac4*/ 	.word	0x0001c0f0


	//   ....[140]....
        /*0ac8*/ 	.word	0x0001c1a0


	//   ....[141]....
        /*0acc*/ 	.word	0x0001c1f0


	//   ....[142]....
        /*0ad0*/ 	.word	0x0001c240


	//   ....[143]....
        /*0ad4*/ 	.word	0x0001c3d0


	//   ....[144]....
        /*0ad8*/ 	.word	0x0001c530


	//   ....[145]....
        /*0adc*/ 	.word	0x0001c5d0


	//   ....[146]....
        /*0ae0*/ 	.word	0x0001c620


	//   ....[147]....
        /*0ae4*/ 	.word	0x0001c8e0


	//   ....[148]....
        /*0ae8*/ 	.word	0x0001c940


	//   ....[149]....
        /*0aec*/ 	.word	0x0001ca00


	//   ....[150]....
        /*0af0*/ 	.word	0x0001ca70


	//   ....[151]....
        /*0af4*/ 	.word	0x0001cad0


	//   ....[152]....
        /*0af8*/ 	.word	0x0001cb80


	//   ....[153]....
        /*0afc*/ 	.word	0x0001cbe0


	//   ....[154]....
        /*0b00*/ 	.word	0x0001cc70


	//   ....[155]....
        /*0b04*/ 	.word	0x0001ccf0


	//   ....[156]....
        /*0b08*/ 	.word	0x0001cd40


	//   ....[157]....
        /*0b0c*/ 	.word	0x0001cdd0


	//   ....[158]....
        /*0b10*/ 	.word	0x0001ce60


	//   ....[159]....
        /*0b14*/ 	.word	0x0001cf00


	//   ....[160]....
        /*0b18*/ 	.word	0x0001cfa0


	//   ....[161]....
        /*0b1c*/ 	.word	0x0001d000


	//   ....[162]....
        /*0b20*/ 	.word	0x0001d070


	//   ....[163]....
        /*0b24*/ 	.word	0x0001d0d0


	//   ....[164]....
        /*0b28*/ 	.word	0x0001d140


	//   ....[165]....
        /*0b2c*/ 	.word	0x0001d200


	//   ....[166]....
        /*0b30*/ 	.word	0x0001d260


	//   ....[167]....
        /*0b34*/ 	.word	0x0001d320


	//   ....[168]....
        /*0b38*/ 	.word	0x0001d600


	//   ....[169]....
        /*0b3c*/ 	.word	0x0001d7b0


	//   ....[170]....
        /*0b40*/ 	.word	0x0001d800


	//   ....[171]....
        /*0b44*/ 	.word	0x0001d860


	//   ....[172]....
        /*0b48*/ 	.word	0x0001d920


	//   ....[173]....
        /*0b4c*/ 	.word	0x0001d980


	//   ....[174]....
        /*0b50*/ 	.word	0x0001da80


	//   ....[175]....
        /*0b54*/ 	.word	0x0001dae0


	//   ....[176]....
        /*0b58*/ 	.word	0x0001dbe0


	//   ....[177]....
        /*0b5c*/ 	.word	0x0001dc40


	//   ....[178]....
        /*0b60*/ 	.word	0x0001dd40


	//   ....[179]....
        /*0b64*/ 	.word	0x0001dda0


	//   ....[180]....
        /*0b68*/ 	.word	0x0001dea0


	//   ....[181]....
        /*0b6c*/ 	.word	0x0001df00


	//   ....[182]....
        /*0b70*/ 	.word	0x0001e000


	//   ....[183]....
        /*0b74*/ 	.word	0x0001e060


	//   ....[184]....
        /*0b78*/ 	.word	0x0001e110


	//   ....[185]....
        /*0b7c*/ 	.word	0x0001e1e0


	//   ....[186]....
        /*0b80*/ 	.word	0x0001e2b0


	//   ....[187]....
        /*0b84*/ 	.word	0x0001e310


	//   ....[188]....
        /*0b88*/ 	.word	0x0001e400


	//   ....[189]....
        /*0b8c*/ 	.word	0x0001e460


	//   ....[190]....
        /*0b90*/ 	.word	0x0001e530


	//   ....[191]....
        /*0b94*/ 	.word	0x0001e590


	//   ....[192]....
        /*0b98*/ 	.word	0x0001e650


	//   ....[193]....
        /*0b9c*/ 	.word	0x0001e970


	//   ....[194]....
        /*0ba0*/ 	.word	0x0001ea10


	//   ....[195]....
        /*0ba4*/ 	.word	0x0001eb80


	//   ....[196]....
        /*0ba8*/ 	.word	0x0001ebf0


	//   ....[197]....
        /*0bac*/ 	.word	0x0001ec60


	//   ....[198]....
        /*0bb0*/ 	.word	0x0001ecd0


	//   ....[199]....
        /*0bb4*/ 	.word	0x0001ed40


	//   ....[200]....
        /*0bb8*/ 	.word	0x0001edc0


	//   ....[201]....
        /*0bbc*/ 	.word	0x0001ee40


	//   ....[202]....
        /*0bc0*/ 	.word	0x0001eed0


	//   ....[203]....
        /*0bc4*/ 	.word	0x0001ef40


	//   ....[204]....
        /*0bc8*/ 	.word	0x0001efb0


	//   ....[205]....
        /*0bcc*/ 	.word	0x0001f020


	//   ....[206]....
        /*0bd0*/ 	.word	0x0001f0a0


	//   ....[207]....
        /*0bd4*/ 	.word	0x0001f110


	//   ....[208]....
        /*0bd8*/ 	.word	0x0001f1c0


	//   ....[209]....
        /*0bdc*/ 	.word	0x0001f210


	//   ....[210]....
        /*0be0*/ 	.word	0x0001f2a0


	//   ....[211]....
        /*0be4*/ 	.word	0x0001f3d0


	//----- nvinfo : EIATTR_REG_RECONFIG
	.align		4
.L_321:
        /*0be8*/ 	.byte	0x01, 0x54
	.zero		2


	//----- nvinfo : EIATTR_SYSCALL_OFFSETS
	.align		4
        /*0bec*/ 	.byte	0x04, 0x46
        /*0bee*/ 	.short	(.L_323 - .L_322)


	//   ....[0]....
.L_322:
        /*0bf0*/ 	.word	0x00001b90


	//   ....[1]....
        /*0bf4*/ 	.word	0x00001ce0


	//   ....[2]....
        /*0bf8*/ 	.word	0x00006230


	//   ....[3]....
        /*0bfc*/ 	.word	0x00006550


	//   ....[4]....
        /*0c00*/ 	.word	0x00017330


	//   ....[5]....
        /*0c04*/ 	.word	0x00017480


	//   ....[6]....
        /*0c08*/ 	.word	0x00017580


	//   ....[7]....
        /*0c0c*/ 	.word	0x00017db0


	//----- nvinfo : EIATTR_MBARRIER_INSTR_OFFSETS
	.align		4
.L_323:
        /*0c10*/ 	.byte	0x04, 0x39
        /*0c12*/ 	.short	(.L_325 - .L_324)


	//   ....[0]....
.L_324:
        /*0c14*/ 	.word	0x000002b0
        /*0c18*/ 	.word	0x000000ff
        /*0c1c*/ 	.word	0x00016800
        /*0c20*/ 	.short	0x0100
        /*0c22*/ 	.byte	0x08
	.zero		1


	//   ....[1]....
        /*0c24*/ 	.word	0x000002c0
        /*0c28*/ 	.word	0x000000ff
        /*0c2c*/ 	.word	0x00016820
        /*0c30*/ 	.short	0x0100
        /*0c32*/ 	.byte	0x08
	.zero		1


	//   ....[2]....
        /*0c34*/ 	.word	0x000003b0
        /*0c38*/ 	.word	0x000000ff
        /*0c3c*/ 	.word	0x00016830
        /*0c40*/ 	.short	0x0100
        /*0c42*/ 	.byte	0x08
	.zero		1


	//   ....[3]....
        /*0c44*/ 	.word	0x000003c0
        /*0c48*/ 	.word	0x000000ff
        /*0c4c*/ 	.word	0x00016840
        /*0c50*/ 	.short	0x0100
        /*0c52*/ 	.byte	0x08
	.zero		1


	//   ....[4]....
        /*0c54*/ 	.word	0x000003d0
        /*0c58*/ 	.word	0x000000ff
        /*0c5c*/ 	.word	0x00016838
        /*0c60*/ 	.short	0x0100
        /*0c62*/ 	.byte	0x08
	.zero		1


	//   ....[5]....
        /*0c64*/ 	.word	0x000003e0
        /*0c68*/ 	.word	0x000000ff
        /*0c6c*/ 	.word	0x00016848
        /*0c70*/ 	.short	0x0100
        /*0c72*/ 	.byte	0x08
	.zero		1


	//   ....[6]....
        /*0c74*/ 	.word	0x00000510
        /*0c78*/ 	.word	0x000000ff
        /*0c7c*/ 	.word	0x00016850
        /*0c80*/ 	.short	0x0100
        /*0c82*/ 	.byte	0x08
	.zero		1


	//   ....[7]....
        /*0c84*/ 	.word	0x00000520
        /*0c88*/ 	.word	0x000000ff
        /*0c8c*/ 	.word	0x00016860
        /*0c90*/ 	.short	0x0100
        /*0c92*/ 	.byte	0x08
	.zero		1


	//   ....[8]....
        /*0c94*/ 	.word	0x00000530
        /*0c98*/ 	.word	0x000000ff
        /*0c9c*/ 	.word	0x00016858
        /*0ca0*/ 	.short	0x0100
        /*0ca2*/ 	.byte	0x08
	.zero		1


	//   ....[9]....
        /*0ca4*/ 	.word	0x00000540
        /*0ca8*/ 	.word	0x000000ff
        /*0cac*/ 	.word	0x00016868
        /*0cb0*/ 	.short	0x0100
        /*0cb2*/ 	.byte	0x08
	.zero		1


	//   ....[10]....
        /*0cb4*/ 	.word	0x00000630
        /*0cb8*/ 	.word	0x000000ff
        /*0cbc*/ 	.word	0x00016870
        /*0cc0*/ 	.short	0x0100
        /*0cc2*/ 	.byte	0x06
	.zero		1


	//   ....[11]....
        /*0cc4*/ 	.word	0x00000640
        /*0cc8*/ 	.word	0x000000ff
        /*0ccc*/ 	.word	0x00016880
        /*0cd0*/ 	.short	0x0100
        /*0cd2*/ 	.byte	0x06
	.zero		1


	//   ....[12]....
        /*0cd4*/ 	.word	0x00000650
        /*0cd8*/ 	.word	0x000000ff
        /*0cdc*/ 	.word	0x00016878
        /*0ce0*/ 	.short	0x0100
        /*0ce2*/ 	.byte	0x06
	.zero		1


	//   ....[13]....
        /*0ce4*/ 	.word	0x00000660
        /*0ce8*/ 	.word	0x000000ff
        /*0cec*/ 	.word	0x00016888
        /*0cf0*/ 	.short	0x0100
        /*0cf2*/ 	.byte	0x06
	.zero		1


	//   ....[14]....
        /*0cf4*/ 	.word	0x00000790
        /*0cf8*/ 	.word	0x000000ff
        /*0cfc*/ 	.word	0x00016890
        /*0d00*/ 	.short	0x0100
        /*0d02*/ 	.byte	0x08
	.zero		1


	//   ....[15]....
        /*0d04*/ 	.word	0x000007a0
        /*0d08*/ 	.word	0x000000ff
        /*0d0c*/ 	.word	0x000168a0
        /*0d10*/ 	.short	0x0100
        /*0d12*/ 	.byte	0x08
	.zero		1


	//   ....[16]....
        /*0d14*/ 	.word	0x000007b0
        /*0d18*/ 	.word	0x000000ff
        /*0d1c*/ 	.word	0x00016898
        /*0d20*/ 	.short	0x0100
        /*0d22*/ 	.byte	0x08
	.zero		1


	//   ....[17]....
        /*0d24*/ 	.word	0x000007c0
        /*0d28*/ 	.word	0x000000ff
        /*0d2c*/ 	.word	0x000168a8
        /*0d30*/ 	.short	0x0100
        /*0d32*/ 	.byte	0x08
	.zero		1


	//   ....[18]....
        /*0d34*/ 	.word	0x000008f0
        /*0d38*/ 	.word	0x000000ff
        /*0d3c*/ 	.word	0x000168b0
        /*0d40*/ 	.short	0x0100
        /*0d42*/ 	.byte	0x08
	.zero		1


	//   ....[19]....
        /*0d44*/ 	.word	0x00000900
        /*0d48*/ 	.word	0x000000ff
        /*0d4c*/ 	.word	0x000168c0
        /*0d50*/ 	.short	0x0100
        /*0d52*/ 	.byte	0x08
	.zero		1


	//   ....[20]....
        /*0d54*/ 	.word	0x00000910
        /*0d58*/ 	.word	0x000000ff
        /*0d5c*/ 	.word	0x000168b8
        /*0d60*/ 	.short	0x0100
        /*0d62*/ 	.byte	0x08
	.zero		1


	//   ....[21]....
        /*0d64*/ 	.word	0x00000920
        /*0d68*/ 	.word	0x000000ff
        /*0d6c*/ 	.word	0x000168c8
        /*0d70*/ 	.short	0x0100
        /*0d72*/ 	.byte	0x08
	.zero		1


	//   ....[22]....
        /*0d74*/ 	.word	0x00002ef0
        /*0d78*/ 	.word	0x0000004e
        /*0d7c*/ 	.word	0x00016890
        /*0d80*/ 	.short	0x010a
        /*0d82*/ 	.byte	0x3f
	.zero		1


	//   ....[23]....
        /*0d84*/ 	.word	0x00004260
        /*0d88*/ 	.word	0x0000004e
        /*0d8c*/ 	.word	0x00016890
        /*0d90*/ 	.short	0x010a
        /*0d92*/ 	.byte	0x3f
	.zero		1


	//   ....[24]....
        /*0d94*/ 	.word	0x00005460
        /*0d98*/ 	.word	0x0000004e
        /*0d9c*/ 	.word	0x00016890
        /*0da0*/ 	.short	0x010a
        /*0da2*/ 	.byte	0x3f
	.zero		1


	//   ....[25]....
        /*0da4*/ 	.word	0x00005680
        /*0da8*/ 	.word	0x0000000c
        /*0dac*/ 	.word	0x00000000
        /*0db0*/ 	.short	0x0101
        /*0db2*/ 	.byte	0x3f
	.zero		1


	//   ....[26]....
        /*0db4*/ 	.word	0x000056c0
        /*0db8*/ 	.word	0x0000004e
        /*0dbc*/ 	.word	0x000168b0
        /*0dc0*/ 	.short	0x010a
        /*0dc2*/ 	.byte	0x3f
	.zero		1


	//   ....[27]....
        /*0dc4*/ 	.word	0x00005aa0
        /*0dc8*/ 	.word	0x0000004e
        /*0dcc*/ 	.word	0x00000000
        /*0dd0*/ 	.short	0x0101
        /*0dd2*/ 	.byte	0x3f
	.zero		1


	//   ....[28]....
        /*0dd4*/ 	.word	0x000062d0
        /*0dd8*/ 	.word	0x00000002
        /*0ddc*/ 	.word	0x00016800
        /*0de0*/ 	.short	0x010a
        /*0de2*/ 	.byte	0x3f
	.zero		1


	//   ....[29]....
        /*0de4*/ 	.word	0x00006320
        /*0de8*/ 	.word	0x00000002
        /*0dec*/ 	.word	0x00016800
        /*0df0*/ 	.short	0x010a
        /*0df2*/ 	.byte	0x3f
	.zero		1


	//   ....[30]....
        /*0df4*/ 	.word	0x00006e30
        /*0df8*/ 	.word	0x00000002
        /*0dfc*/ 	.word	0x00016800
        /*0e00*/ 	.short	0x010a
        /*0e02*/ 	.byte	0x3f
	.zero		1


	//   ....[31]....
        /*0e04*/ 	.word	0x00008450
        /*0e08*/ 	.word	0x00000002
        /*0e0c*/ 	.word	0x00016800
        /*0e10*/ 	.short	0x010a
        /*0e12*/ 	.byte	0x3f
	.zero		1


	//   ....[32]....
        /*0e14*/ 	.word	0x00009490
        /*0e18*/ 	.word	0x00000000
        /*0e1c*/ 	.word	0x00016830
        /*0e20*/ 	.short	0x010a
        /*0e22*/ 	.byte	0x3f
	.zero		1


	//   ....[33]....
        /*0e24*/ 	.word	0x00009500
        /*0e28*/ 	.word	0x00000000
        /*0e2c*/ 	.word	0x00016830
        /*0e30*/ 	.short	0x010a
        /*0e32*/ 	.byte	0x3f
	.zero		1


	//   ....[34]....
        /*0e34*/ 	.word	0x0000aa70
        /*0e38*/ 	.word	0x00000000
        /*0e3c*/ 	.word	0x00000000
        /*0e40*/ 	.short	0x0101
        /*0e42*/ 	.byte	0x3f
	.zero		1


	//   ....[35]....
        /*0e44*/ 	.word	0x0000bfe0
        /*0e48*/ 	.word	0x00000009
        /*0e4c*/ 	.word	0x00016830
        /*0e50*/ 	.short	0x010a
        /*0e52*/ 	.byte	0x3f
	.zero		1


	//   ....[36]....
        /*0e54*/ 	.word	0x0000c030
        /*0e58*/ 	.word	0x00000009
        /*0e5c*/ 	.word	0x00016830
        /*0e60*/ 	.short	0x010a
        /*0e62*/ 	.byte	0x3f
	.zero		1


	//   ....[37]....
        /*0e64*/ 	.word	0x0000c340
        /*0e68*/ 	.word	0x00000009
        /*0e6c*/ 	.word	0x00016850
        /*0e70*/ 	.short	0x010a
        /*0e72*/ 	.byte	0x3f
	.zero		1


	//   ....[38]....
        /*0e74*/ 	.word	0x0000c380
        /*0e78*/ 	.word	0x00000009
        /*0e7c*/ 	.word	0x00016850
        /*0e80*/ 	.short	0x010a
        /*0e82*/ 	.byte	0x3f
	.zero		1


	//   ....[39]....
        /*0e84*/ 	.word	0x0000e380
        /*0e88*/ 	.word	0x0000002e
        /*0e8c*/ 	.word	0x00000000
        /*0e90*/ 	.short	0x0101
        /*0e92*/ 	.byte	0x3f
	.zero		1


	//   ....[40]....
        /*0e94*/ 	.word	0x0000e410
        /*0e98*/ 	.word	0x0000000e
        /*0e9c*/ 	.word	0x00000000
        /*0ea0*/ 	.short	0x0101
        /*0ea2*/ 	.byte	0x3f
	.zero		1


	//   ....[41]....
        /*0ea4*/ 	.word	0x0000f1b0
        /*0ea8*/ 	.word	0x00000009
        /*0eac*/ 	.word	0x00016830
        /*0eb0*/ 	.short	0x010a
        /*0eb2*/ 	.byte	0x3f
	.zero		1


	//   ....[42]....
        /*0eb4*/ 	.word	0x0000f200
        /*0eb8*/ 	.word	0x00000009
        /*0ebc*/ 	.word	0x00016830
        /*0ec0*/ 	.short	0x010a
        /*0ec2*/ 	.byte	0x3f
	.zero		1


	//   ....[43]....
        /*0ec4*/ 	.word	0x0000f510
        /*0ec8*/ 	.word	0x00000009
        /*0ecc*/ 	.word	0x00016850
        /*0ed0*/ 	.short	0x010a
        /*0ed2*/ 	.byte	0x3f
	.zero		1


	//   ....[44]....
        /*0ed4*/ 	.word	0x0000f550
        /*0ed8*/ 	.word	0x00000009
        /*0edc*/ 	.word	0x00016850
        /*0ee0*/ 	.short	0x010a
        /*0ee2*/ 	.byte	0x3f
	.zero		1


	//   ....[45]....
        /*0ee4*/ 	.word	0x00010ce0
        /*0ee8*/ 	.word	0x00000019
        /*0eec*/ 	.word	0x00000000
        /*0ef0*/ 	.short	0x0101
        /*0ef2*/ 	.byte	0x3f
	.zero		1


	//   ....[46]....
        /*0ef4*/ 	.word	0x00010d10
        /*0ef8*/ 	.word	0x0000000e
        /*0efc*/ 	.word	0x00000000
        /*0f00*/ 	.short	0x0101
        /*0f02*/ 	.byte	0x3f
	.zero		1


	//   ....[47]....
        /*0f04*/ 	.word	0x00011840
        /*0f08*/ 	.word	0x0000000d
        /*0f0c*/ 	.word	0x00016850
        /*0f10*/ 	.short	0x010a
        /*0f12*/ 	.byte	0x3f
	.zero		1


	//   ....[48]....
        /*0f14*/ 	.word	0x000118b0
        /*0f18*/ 	.word	0x0000000d
        /*0f1c*/ 	.word	0x00016850
        /*0f20*/ 	.short	0x010a
        /*0f22*/ 	.byte	0x3f
	.zero		1


	//   ....[49]....
        /*0f24*/ 	.word	0x00011e90
        /*0f28*/ 	.word	0x00000007
        /*0f2c*/ 	.word	0x00000000
        /*0f30*/ 	.short	0x0101
        /*0f32*/ 	.byte	0x3f
	.zero		1


	//   ....[50]....
        /*0f34*/ 	.word	0x00012f00
        /*0f38*/ 	.word	0x00000000
        /*0f3c*/ 	.word	0x00000000
        /*0f40*/ 	.short	0x0101
        /*0f42*/ 	.byte	0x3f
	.zero		1


	//   ....[51]....
        /*0f44*/ 	.word	0x000134a0
        /*0f48*/ 	.word	0x00000008
        /*0f4c*/ 	.word	0x00000000
        /*0f50*/ 	.short	0x0101
        /*0f52*/ 	.byte	0x3f
	.zero		1


	//   ....[52]....
        /*0f54*/ 	.word	0x000161c0
        /*0f58*/ 	.word	0x00000010
        /*0f5c*/ 	.word	0x00016820
        /*0f60*/ 	.short	0x010a
        /*0f62*/ 	.byte	0x3f
	.zero		1


	//   ....[53]....
        /*0f64*/ 	.word	0x00016280
        /*0f68*/ 	.word	0x00000006
        /*0f6c*/ 	.word	0x000168a0
        /*0f70*/ 	.short	0x010a
        /*0f72*/ 	.byte	0x3f
	.zero		1


	//   ....[54]....
        /*0f74*/ 	.word	0x000164c0
        /*0f78*/ 	.word	0x00000006
        /*0f7c*/ 	.word	0x000168c0
        /*0f80*/ 	.short	0x010a
        /*0f82*/ 	.byte	0x3f
	.zero		1


	//   ....[55]....
        /*0f84*/ 	.word	0x00016850
        /*0f88*/ 	.word	0x00000006
        /*0f8c*/ 	.word	0x000168a0
        /*0f90*/ 	.short	0x010a
        /*0f92*/ 	.byte	0x3f
	.zero		1


	//   ....[56]....
        /*0f94*/ 	.word	0x00016a70
        /*0f98*/ 	.word	0x00000006
        /*0f9c*/ 	.word	0x000168c0
        /*0fa0*/ 	.short	0x010a
        /*0fa2*/ 	.byte	0x3f
	.zero		1


	//   ....[57]....
        /*0fa4*/ 	.word	0x00017910
        /*0fa8*/ 	.word	0x00000000
        /*0fac*/ 	.word	0x00016840
        /*0fb0*/ 	.short	0x010a
        /*0fb2*/ 	.byte	0x3f
	.zero		1


	//   ....[58]....
        /*0fb4*/ 	.word	0x00018980
        /*0fb8*/ 	.word	0x00000010
        /*0fbc*/ 	.word	0x00016800
        /*0fc0*/ 	.short	0x0107
        /*0fc2*/ 	.byte	0x3f
	.zero		1


	//   ....[59]....
        /*0fc4*/ 	.word	0x00018a70
        /*0fc8*/ 	.word	0x00000010
        /*0fcc*/ 	.word	0x00016800
        /*0fd0*/ 	.short	0x0101
        /*0fd2*/ 	.byte	0x3f
	.zero		1


	//   ....[60]....
        /*0fd4*/ 	.word	0x00018a90
        /*0fd8*/ 	.word	0x00000010
        /*0fdc*/ 	.word	0x00016820
        /*0fe0*/ 	.short	0x010a
        /*0fe2*/ 	.byte	0x3f
	.zero		1


	//   ....[61]....
        /*0fe4*/ 	.word	0x00018e30
        /*0fe8*/ 	.word	0x00000002
        /*0fec*/ 	.word	0x00016840
        /*0ff0*/ 	.short	0x010a
        /*0ff2*/ 	.byte	0x3f
	.zero		1


	//   ....[62]....
        /*0ff4*/ 	.word	0x000190b0
        /*0ff8*/ 	.word	0x00000003
        /*0ffc*/ 	.word	0x00000060
        /*1000*/ 	.short	0x010a
        /*1002*/ 	.byte	0x3f
	.zero		1


	//   ....[63]....
        /*1004*/ 	.word	0x00019610
        /*1008*/ 	.word	0x00000002
        /*100c*/ 	.word	0x00016840
        /*1010*/ 	.short	0x010a
        /*1012*/ 	.byte	0x3f
	.zero		1


	//   ....[64]....
        /*1014*/ 	.word	0x00019890
        /*1018*/ 	.word	0x0000000a
        /*101c*/ 	.word	0x00000060
        /*1020*/ 	.short	0x010a
        /*1022*/ 	.byte	0x3f
	.zero		1


	//   ....[65]....
        /*1024*/ 	.word	0x00019d30
        /*1028*/ 	.word	0x00000002
        /*102c*/ 	.word	0x00016840
        /*1030*/ 	.short	0x010a
        /*1032*/ 	.byte	0x3f
	.zero		1


	//   ....[66]....
        /*1034*/ 	.word	0x00019fc0
        /*1038*/ 	.word	0x00000003
        /*103c*/ 	.word	0x00000060
        /*1040*/ 	.short	0x010a
        /*1042*/ 	.byte	0x3f
	.zero		1


	//   ....[67]....
        /*1044*/ 	.word	0x0001a410
        /*1048*/ 	.word	0x00000003
        /*104c*/ 	.word	0x00016860
        /*1050*/ 	.short	0x010a
        /*1052*/ 	.byte	0x3f
	.zero		1


	//   ....[68]....
        /*1054*/ 	.word	0x0001b780
        /*1058*/ 	.word	0x00000009
        /*105c*/ 	.word	0x00016820
        /*1060*/ 	.short	0x010a
        /*1062*/ 	.byte	0x3f
	.zero		1


	//   ....[69]....
        /*1064*/ 	.word	0x0001b910
        /*1068*/ 	.word	0x00000007
        /*106c*/ 	.word	0x00000000
        /*1070*/ 	.short	0x010a
        /*1072*/ 	.byte	0x3f
	.zero		1


	//   ....[70]....
        /*1074*/ 	.word	0x0001b980
        /*1078*/ 	.word	0x00000003
        /*107c*/ 	.word	0x00000000
        /*1080*/ 	.short	0x010a
        /*1082*/ 	.byte	0x3f
	.zero		1


	//   ....[71]....
        /*1084*/ 	.word	0x0001b9e0
        /*1088*/ 	.word	0x00000005
        /*108c*/ 	.word	0x00000000
        /*1090*/ 	.short	0x010a
        /*1092*/ 	.byte	0x3f
	.zero		1


	//   ....[72]....
        /*1094*/ 	.word	0x0001ba10
        /*1098*/ 	.word	0x00000003
        /*109c*/ 	.word	0x00000000
        /*10a0*/ 	.short	0x010a
        /*10a2*/ 	.byte	0x3f
	.zero		1


	//   ....[73]....
        /*10a4*/ 	.word	0x0001ba70
        /*10a8*/ 	.word	0x0000004e
        /*10ac*/ 	.word	0x00016890
        /*10b0*/ 	.short	0x010a
        /*10b2*/ 	.byte	0x3f
	.zero		1


	//   ....[74]....
        /*10b4*/ 	.word	0x0001bac0
        /*10b8*/ 	.word	0x0000004e
        /*10bc*/ 	.word	0x00016890
        /*10c0*/ 	.short	0x010a
        /*10c2*/ 	.byte	0x3f
	.zero		1


	//   ....[75]....
        /*10c4*/ 	.word	0x0001bb10
        /*10c8*/ 	.word	0x0000004e
        /*10cc*/ 	.word	0x00016890
        /*10d0*/ 	.short	0x010a
        /*10d2*/ 	.byte	0x3f
	.zero		1


	//   ....[76]....
        /*10d4*/ 	.word	0x0001bb60
        /*10d8*/ 	.word	0x0000004e
        /*10dc*/ 	.word	0x000168b0
        /*10e0*/ 	.short	0x010a
        /*10e2*/ 	.byte	0x3f
	.zero		1


	//   ....[77]....
        /*10e4*/ 	.word	0x0001c030
        /*10e8*/ 	.word	0x00000002
        /*10ec*/ 	.word	0x00016800
        /*10f0*/ 	.short	0x010a
        /*10f2*/ 	.byte	0x3f
	.zero		1


	//   ....[78]....
        /*10f4*/ 	.word	0x0001c650
        /*10f8*/ 	.word	0x00000002
        /*10fc*/ 	.word	0x00016800
        /*1100*/ 	.short	0x010a
        /*1102*/ 	.byte	0x3f
	.zero		1


	//   ....[79]....
        /*1104*/ 	.word	0x0001c6a0
        /*1108*/ 	.word	0x00000000
        /*110c*/ 	.word	0x00016830
        /*1110*/ 	.short	0x010a
        /*1112*/ 	.byte	0x3f
	.zero		1


	//   ....[80]....
        /*1114*/ 	.word	0x0001c6f0
        /*1118*/ 	.word	0x00000009
        /*111c*/ 	.word	0x00016830
        /*1120*/ 	.short	0x010a
        /*1122*/ 	.byte	0x3f
	.zero		1


	//   ....[81]....
        /*1124*/ 	.word	0x0001c740
        /*1128*/ 	.word	0x00000009
        /*112c*/ 	.word	0x00016850
        /*1130*/ 	.short	0x010a
        /*1132*/ 	.byte	0x3f
	.zero		1


	//   ....[82]....
        /*1134*/ 	.word	0x0001c790
        /*1138*/ 	.word	0x00000009
        /*113c*/ 	.word	0x00016830
        /*1140*/ 	.short	0x010a
        /*1142*/ 	.byte	0x3f
	.zero		1


	//   ....[83]....
        /*1144*/ 	.word	0x0001c7e0
        /*1148*/ 	.word	0x00000009
        /*114c*/ 	.word	0x00016850
        /*1150*/ 	.short	0x010a
        /*1152*/ 	.byte	0x3f
	.zero		1


	//   ....[84]....
        /*1154*/ 	.word	0x0001c830
        /*1158*/ 	.word	0x0000000d
        /*115c*/ 	.word	0x00016850
        /*1160*/ 	.short	0x010a
        /*1162*/ 	.byte	0x3f
	.zero		1


	//   ....[85]....
        /*1164*/ 	.word	0x0001d3e0
        /*1168*/ 	.word	0x00000010
        /*116c*/ 	.word	0x00016820
        /*1170*/ 	.short	0x010a
        /*1172*/ 	.byte	0x3f
	.zero		1


	//   ....[86]....
        /*1174*/ 	.word	0x0001d430
        /*1178*/ 	.word	0x00000006
        /*117c*/ 	.word	0x000168a0
        /*1180*/ 	.short	0x010a
        /*1182*/ 	.byte	0x3f
	.zero		1


	//   ....[87]....
        /*1184*/ 	.word	0x0001d480
        /*1188*/ 	.word	0x00000006
        /*118c*/ 	.word	0x000168c0
        /*1190*/ 	.short	0x010a
        /*1192*/ 	.byte	0x3f
	.zero		1


	//   ....[88]....
        /*1194*/ 	.word	0x0001d4d0
        /*1198*/ 	.word	0x00000006
        /*119c*/ 	.word	0x000168a0
        /*11a0*/ 	.short	0x010a
        /*11a2*/ 	.byte	0x3f
	.zero		1


	//   ....[89]....
        /*11a4*/ 	.word	0x0001d520
        /*11a8*/ 	.word	0x00000006
        /*11ac*/ 	.word	0x000168c0
        /*11b0*/ 	.short	0x010a
        /*11b2*/ 	.byte	0x3f
	.zero		1


	//   ....[90]....
        /*11b4*/ 	.word	0x0001d6c0
        /*11b8*/ 	.word	0x00000000
        /*11bc*/ 	.word	0x00016840
        /*11c0*/ 	.short	0x010a
        /*11c2*/ 	.byte	0x3f
	.zero		1


	//   ....[91]....
        /*11c4*/ 	.word	0x0001e690
        /*11c8*/ 	.word	0x00000010
        /*11cc*/ 	.word	0x00016820
        /*11d0*/ 	.short	0x010a
        /*11d2*/ 	.byte	0x3f
	.zero		1


	//   ....[92]....
        /*11d4*/ 	.word	0x0001e6e0
        /*11d8*/ 	.word	0x00000002
        /*11dc*/ 	.word	0x00016840
        /*11e0*/ 	.short	0x010a
        /*11e2*/ 	.byte	0x3f
	.zero		1


	//   ....[93]....
        /*11e4*/ 	.word	0x0001e730
        /*11e8*/ 	.word	0x00000003
        /*11ec*/ 	.word	0x00000060
        /*11f0*/ 	.short	0x010a
        /*11f2*/ 	.byte	0x3f
	.zero		1


	//   ....[94]....
        /*11f4*/ 	.word	0x0001e780
        /*11f8*/ 	.word	0x00000002
        /*11fc*/ 	.word	0x00016840
        /*1200*/ 	.short	0x010a
        /*1202*/ 	.byte	0x3f
	.zero		1


	//   ....[95]....
        /*1204*/ 	.word	0x0001e7d0
        /*1208*/ 	.word	0x0000000a
        /*120c*/ 	.word	0x00000060
        /*1210*/ 	.short	0x010a
        /*1212*/ 	.byte	0x3f
	.zero		1


	//   ....[96]....
        /*1214*/ 	.word	0x0001e820
        /*1218*/ 	.word	0x00000002
        /*121c*/ 	.word	0x00016840
        /*1220*/ 	.short	0x010a
        /*1222*/ 	.byte	0x3f
	.zero		1


	//   ....[97]....
        /*1224*/ 	.word	0x0001e870
        /*1228*/ 	.word	0x00000003
        /*122c*/ 	.word	0x00000060
        /*1230*/ 	.short	0x010a
        /*1232*/ 	.byte	0x3f
	.zero		1


	//   ....[98]....
        /*1234*/ 	.word	0x0001e8c0
        /*1238*/ 	.word	0x00000003
        /*123c*/ 	.word	0x00016860
        /*1240*/ 	.short	0x010a
        /*1242*/ 	.byte	0x3f
	.zero		1


	//   ....[99]....
        /*1244*/ 	.word	0x0001f2f0
        /*1248*/ 	.word	0x00000009
        /*124c*/ 	.word	0x00016820
        /*1250*/ 	.short	0x010a
        /*1252*/ 	.byte	0x3f
	.zero		1


	//   ....[100]....
        /*1254*/ 	.word	0x0001f490
        /*1258*/ 	.word	0x00000007
        /*125c*/ 	.word	0x00000000
        /*1260*/ 	.short	0x010a
        /*1262*/ 	.byte	0x3f
	.zero		1


	//   ....[101]....
        /*1264*/ 	.word	0x0001f4e0
        /*1268*/ 	.word	0x00000003
        /*126c*/ 	.word	0x00000000
        /*1270*/ 	.short	0x010a
        /*1272*/ 	.byte	0x3f
	.zero		1


	//   ....[102]....
        /*1274*/ 	.word	0x0001f530
        /*1278*/ 	.word	0x00000005
        /*127c*/ 	.word	0x00000000
        /*1280*/ 	.short	0x010a
        /*1282*/ 	.byte	0x3f
	.zero		1


	//----- nvinfo : EIATTR_NUM_MBARRIERS
	.align		4
.L_325:
        /*1284*/ 	.byte	0x03, 0x38
        /*1286*/ 	.short	0x0016


	//----- nvinfo : EIATTR_EXIT_INSTR_OFFSETS
	.align		4
        /*1288*/ 	.byte	0x04, 0x1c
        /*128a*/ 	.short	(.L_327 - .L_326)


	//   ....[0]....
.L_326:
        /*128c*/ 	.word	0x0001ba60


	//----- nvinfo : EIATTR_MAX_THREADS
	.align		4
.L_327:
        /*1290*/ 	.byte	0x04, 0x05
        /*1292*/ 	.short	(.L_329 - .L_328)
.L_328:
        /*1294*/ 	.word	0x00000200
        /*1298*/ 	.word	0x00000001
        /*129c*/ 	.word	0x00000001


	//----- nvinfo : EIATTR_CRS_STACK_SIZE
	.align		4
.L_329:
        /*12a0*/ 	.byte	0x04, 0x1e
        /*12a2*/ 	.short	(.L_331 - .L_330)
.L_330:
        /*12a4*/ 	.word	0x00000000


	//----- nvinfo : EIATTR_CBANK_PARAM_SIZE
	.align		4
.L_331:
        /*12a8*/ 	.byte	0x03, 0x19
        /*12aa*/ 	.short	0x0af0


	//----- nvinfo : EIATTR_PARAM_CBANK
	.align		4
        /*12ac*/ 	.byte	0x04, 0x0a
        /*12ae*/ 	.short	(.L_333 - .L_332)
	.align		4
.L_332:
        /*12b0*/ 	.word	index@(.nv.constant0._ZN7cutlass13device_kernelIN5flash11enable_sm90INS1_16FlashAttnFwdSm90INS1_25CollectiveMainloopFwdSm90ILi2EN4cute5tupleIJNS5_1CILi1EEES8_S8_EEENS6_IJNS7_ILi192EEENS7_ILi128EEENS7_ILi64EEEEEELi64ENS_10bfloat16_tEfNS_4arch4Sm90ELb1ELb0ELb1ELb1ELb0ELb1ELb0ELb1ELb1ELb1ELb1ELb0EEENS1_21CollectiveEpilogueFwdINS6_IJSA_SC_SB_EEES9_SE_SG_Li384ELb1ELb1ELb1ELb0EEENS1_36VarlenDynamicPersistentTileSchedulerILi192ELi128ELi384ELi128ELb1ELb1ELb1ELb1ELb1ELb1EEEEEEEEEvNT_6ParamsE)
        /*12b4*/ 	.short	0x0210
        /*12b6*/ 	.short	0x0af0


	//----- nvinfo : EIATTR_SW_WAR
	.align		4
.L_333:
        /*12b8*/ 	.byte	0x04, 0x36
        /*12ba*/ 	.short	(.L_335 - .L_334)
.L_334:
        /*12bc*/ 	.word	0x00000008
.L_335:


//--------------------- .nv.callgraph             --------------------------
	.section	.nv.callgraph,"",@"SHT_CUDA_CALLGRAPH"
	.align	4
	.sectionentsize	8
	.align		4
        /*0000*/ 	.word	0x00000000
	.align		4
        /*0004*/ 	.word	0xffffffff
	.align		4
        /*0008*/ 	.word	index@(_ZN7cutlass13device_kernelIN5flash11enable_sm90INS1_16FlashAttnFwdSm90INS1_25CollectiveMainloopFwdSm90ILi2EN4cute5tupleIJNS5_1CILi1EEES8_S8_EEENS6_IJNS7_ILi192EEESA_NS7_ILi64EEEEEELi64ENS_10bfloat16_tEfNS_4arch4Sm90ELb0ELb0ELb1ELb0ELb0ELb0ELb0ELb0ELb1ELb1ELb1ELb0EEENS1_21CollectiveEpilogueFwdINS6_IJSA_SB_SA_EEES9_SD_SF_Li384ELb0ELb1ELb1ELb0EEENS1_19SingleTileSchedulerILb0ELb1ELb1ELi192EEEEEEEEEvNT_6ParamsE)
	.align		4
        /*000c*/ 	.word	index@(__assertfail)
	.align		4
        /*0010*/ 	.word	index@(_ZN7cutlass13device_kernelIN5flash11enable_sm90INS1_16FlashAttnFwdSm90INS1_25CollectiveMainloopFwdSm90ILi2EN4cute5tupleIJNS5_1CILi1EEES8_S8_EEENS6_IJNS7_ILi192EEESA_NS7_ILi64EEEEEELi64ENS_10bfloat16_tEfNS_4arch4Sm90ELb0ELb0ELb1ELb1ELb0ELb0ELb0ELb0ELb1ELb1ELb1ELb0EEENS1_21CollectiveEpilogueFwdINS6_IJSA_SB_SA_EEES9_SD_SF_Li384ELb1ELb1ELb1ELb0EEENS1_36VarlenDynamicPersistentTileSchedulerILi192ELi192ELi384ELi128ELb1ELb1ELb1ELb0ELb1ELb1EEEEEEEEEvNT_6ParamsE)
	.align		4
        /*0014*/ 	.word	index@(__assertfail)
	.align		4
        /*0018*/ 	.word	index@(_ZN7cutlass13device_kernelIN5flash11enable_sm90INS1_16FlashAttnFwdSm90INS1_25CollectiveMainloopFwdSm90ILi2EN4cute5tupleIJNS5_1CILi1EEES8_S8_EEENS6_IJNS7_ILi192EEESA_NS7_ILi64EEEEEELi64ENS_10bfloat16_tEfNS_4arch4Sm90ELb0ELb0ELb1ELb1ELb0ELb1ELb0ELb0ELb1ELb1ELb1ELb0EEENS1_21CollectiveEpilogueFwdINS6_IJSA_SB_SA_EEES9_SD_SF_Li384ELb1ELb1ELb1ELb0EEENS1_36VarlenDynamicPersistentTileSchedulerILi192ELi192ELi384ELi128ELb1ELb1ELb1ELb0ELb1ELb1EEEEEEEEEvNT_6ParamsE)
	.align		4
        /*001c*/ 	.word	index@(__assertfail)
	.align		4
        /*0020*/ 	.word	index@(_ZN7cutlass13device_kernelIN5flash11enable_sm90INS1_16FlashAttnFwdSm90INS1_25CollectiveMainloopFwdSm90ILi2EN4cute5tupleIJNS5_1CILi1EEES8_S8_EEENS6_IJNS7_ILi192EEENS7_ILi128EEENS7_ILi64EEEEEELi64ENS_10bfloat16_tEfNS_4arch4Sm90ELb0ELb1ELb1ELb0ELb0ELb0ELb0ELb1ELb1ELb1ELb1ELb0EEENS1_21CollectiveEpilogueFwdINS6_IJSA_SC_SB_EEES9_SE_SG_Li384ELb0ELb1ELb1ELb0EEENS1_19SingleTileSchedulerILb0ELb1ELb1ELi192EEEEEEEEEvNT_6ParamsE)
	.align		4
        /*0024*/ 	.word	index@(__assertfail)
	.align		4
        /*0028*/ 	.word	index@(_ZN7cutlass13device_kernelIN5flash11enable_sm90INS1_16FlashAttnFwdSm90INS1_25CollectiveMainloopFwdSm90ILi2EN4cute5tupleIJNS5_1CILi1EEES8_S8_EEENS6_IJNS7_ILi192EEENS7_ILi128EEENS7_ILi64EEEEEELi64ENS_10bfloat16_tEfNS_4arch4Sm90ELb0ELb1ELb1ELb1ELb0ELb0ELb0ELb1ELb1ELb1ELb1ELb0EEENS1_21CollectiveEpilogueFwdINS6_IJSA_SC_SB_EEES9_SE_SG_Li384ELb1ELb1ELb1ELb0EEENS1_36VarlenDynamicPersistentTileSchedulerILi192ELi128ELi384ELi128ELb1ELb1ELb1ELb1ELb0ELb1EEEEEEEEEvNT_6ParamsE)
	.align		4
        /*002c*/ 	.word	index@(__assertfail)
	.align		4
        /*0030*/ 	.word	index@(_ZN7cutlass13device_kernelIN5flash11enable_sm90INS1_16FlashAttnFwdSm90INS1_25CollectiveMainloopFwdSm90ILi2EN4cute5tupleIJNS5_1CILi1EEES8_S8_EEENS6_IJNS7_ILi192EEENS7_ILi128EEENS7_ILi64EEEEEELi64ENS_10bfloat16_tEfNS_4arch4Sm90ELb0ELb1ELb1ELb1ELb0ELb1ELb0ELb1ELb1ELb1ELb1ELb0EEENS1_21CollectiveEpilogueFwdINS6_IJSA_SC_SB_EEES9_SE_SG_Li384ELb1ELb1ELb1ELb0EEENS1_36VarlenDynamicPersistentTileSchedulerILi192ELi128ELi384ELi128ELb1ELb1ELb1ELb1ELb0ELb1EEEEEEEEEvNT_6ParamsE)
	.align		4
        /*0034*/ 	.word	index@(__assertfail)
	.align		4
        /*0038*/ 	.word	index@(_ZN7cutlass13device_kernelIN5flash11enable_sm90INS1_16FlashAttnFwdSm90INS1_25CollectiveMainloopFwdSm90ILi2EN4cute5tupleIJNS5_1CILi1EEES8_S8_EEENS6_IJNS7_ILi192EEENS7_ILi128EEENS7_ILi64EEEEEELi64ENS_10bfloat16_tEfNS_4arch4Sm90ELb1ELb0ELb1ELb0ELb0ELb0ELb0ELb1ELb1ELb1ELb1ELb0EEENS1_21CollectiveEpilogueFwdINS6_IJSA_SC_SB_EEES9_SE_SG_Li384ELb0ELb1ELb1ELb0EEENS1_19SingleTileSchedulerILb0ELb1ELb1ELi192EEEEEEEEEvNT_6ParamsE)
	.align		4
        /*003c*/ 	.word	index@(__assertfail)
	.align		4
        /*0040*/ 	.word	index@(_ZN7cutlass13device_kernelIN5flash11enable_sm90INS1_16FlashAttnFwdSm90INS1_25CollectiveMainloopFwdSm90ILi2EN4cute5tupleIJNS5_1CILi1EEES8_S8_EEENS6_IJNS7_ILi192EEENS7_ILi128EEENS7_ILi64EEEEEELi64ENS_10bfloat16_tEfNS_4arch4Sm90ELb1ELb0ELb1ELb1ELb0ELb0ELb0ELb1ELb1ELb1ELb1ELb0EEENS1_21CollectiveEpilogueFwdINS6_IJSA_SC_SB_EEES9_SE_SG_Li384ELb1ELb1ELb1ELb0EEENS1_36VarlenDynamicPersistentTileSchedulerILi192ELi128ELi384ELi128ELb1ELb1ELb1ELb1ELb1ELb1EEEEEEEEEvNT_6ParamsE)
	.align		4
        /*0044*/ 	.word	index@(__assertfail)
	.align		4
        /*0048*/ 	.word	index@(_ZN7cutlass13device_kernelIN5flash11enable_sm90INS1_16FlashAttnFwdSm90INS1_25CollectiveMainloopFwdSm90ILi2EN4cute5tupleIJNS5_1CILi1EEES8_S8_EEENS6_IJNS7_ILi192EEENS7_ILi128EEENS7_ILi64EEEEEELi64ENS_10bfloat16_tEfNS_4arch4Sm90ELb1ELb0ELb1ELb1ELb0ELb1ELb0ELb1ELb1ELb1ELb1ELb0EEENS1_21CollectiveEpilogueFwdINS6_IJSA_SC_SB_EEES9_SE_SG_Li384ELb1ELb1ELb1ELb0EEENS1_36VarlenDynamicPersistentTileSchedulerILi192ELi128ELi384ELi128ELb1ELb1ELb1ELb1ELb1ELb1EEEEEEEEEvNT_6ParamsE)
	.align		4
        /*004c*/ 	.word	index@(__assertfail)
	.align		4
        /*0050*/ 	.word	0x00000000
	.align		4
        /*0054*/ 	.word	0xfffffffe
	.align		4
        /*0058*/ 	.word	0x00000000
	.align		4
        /*005c*/ 	.word	0xfffffffd
	.align		4
        /*0060*/ 	.word	0x00000000
	.align		4
        /*0064*/ 	.word	0xfffffffc


//--------------------- .nv.constant4             --------------------------
	.section	.nv.constant4,"a",@progbits
	.align	8
	.align		8
.nv.constant4:
        /*0000*/ 	.dword	__assertfail
	.align		8
        /*0008*/ 	.dword	__unnamed_1
	.align		8
        /*0010*/ 	.dword	__unnamed_2
	.align		8
        /*0018*/ 	.dword	__unnamed_3
	.align		8
        /*0020*/ 	.dword	__unnamed_4
	.align		8
        /*0028*/ 	.dword	__unnamed_5
	.align		8
        /*0030*/ 	.dword	__unnamed_6
	.align		8
        /*0038*/ 	.dword	__unnamed_7
	.align		8
        /*0040*/ 	.dword	__unnamed_8
	.align		8
        /*0048*/ 	.dword	__unnamed_9
	.align		8
        /*0050*/ 	.dword	_ZN79_INTERNAL_8c5eea16_43_flash_fwd_hdim64_bf16_split_softcap_sm90_cu_9949e2e8_47924cuda3std3__45__cpo5beginE
	.align		8
        /*0058*/ 	.dword	_ZN79_INTERNAL_8c5eea16_43_flash_fwd_hdim64_bf16_split_softcap_sm90_cu_9949e2e8_47924cuda3std3__45__cpo3endE
	.align		8
        /*0060*/ 	.dword	_ZN79_INTERNAL_8c5eea16_43_flash_fwd_hdim64_bf16_split_softcap_sm90_cu_9949e2e8_47924cuda3std3__45__cpo6cbeginE
	.align		8
        /*0068*/ 	.dword	_ZN79_INTERNAL_8c5eea16_43_flash_fwd_hdim64_bf16_split_softcap_sm90_cu_9949e2e8_47924cuda3std3__45__cpo4cendE
	.align		8
        /*0070*/ 	.dword	_ZN79_INTERNAL_8c5eea16_43_flash_fwd_hdim64_bf16_split_softcap_sm90_cu_9949e2e8_47924cuda3std3__481_GLOBAL__N__8c5eea16_43_flash_fwd_hdim64_bf16_split_softcap_sm90_cu_9949e2e8_47926ignoreE
	.align		8
        /*0078*/ 	.dword	_ZN79_INTERNAL_8c5eea16_43_flash_fwd_hdim64_bf16_split_softcap_sm90_cu_9949e2e8_47924cuda3std3__419piecewise_constructE
	.align		8
        /*0080*/ 	.dword	_ZN79_INTERNAL_8c5eea16_43_flash_fwd_hdim64_bf16_split_softcap_sm90_cu_9949e2e8_47924cuda3std3__48in_placeE
	.align		8
        /*0088*/ 	.dword	_ZN79_INTERNAL_8c5eea16_43_flash_fwd_hdim64_bf16_split_softcap_sm90_cu_9949e2e8_47924cuda3std6ranges3__45__cpo4swapE
	.align		8
        /*0090*/ 	.dword	_ZN79_INTERNAL_8c5eea16_43_flash_fwd_hdim64_bf16_split_softcap_sm90_cu_9949e2e8_47924cuda3std6ranges3__45__cpo9iter_moveE
	.align		8
        /*0098*/ 	.dword	_ZN79_INTERNAL_8c5eea16_43_flash_fwd_hdim64_bf16_split_softcap_sm90_cu_9949e2e8_47924cute7productE
	.align		8
        /*00a0*/ 	.dword	_ZN79_INTERNAL_8c5eea16_43_flash_fwd_hdim64_bf16_split_softcap_sm90_cu_9949e2e8_47924cute1_E
	.align		8
        /*00a8*/ 	.dword	$str$20
	.align		8
        /*00b0*/ 	.dword	$str$21


//--------------------- .text._ZN7cutlass13device_kernelIN5flash11enable_sm90INS1_16FlashAttnFwdSm90INS1_25CollectiveMainloopFwdSm90ILi2EN4cute5tupleIJNS5_1CILi1EEES8_S8_EEENS6_IJNS7_ILi192EEESA_NS7_ILi64EEEEEELi64ENS_10bfloat16_tEfNS_4arch4Sm90ELb0ELb0ELb1ELb0ELb0ELb0ELb0ELb0ELb1ELb1ELb1ELb0EEENS1_21CollectiveEpilogueFwdINS6_IJSA_SB_SA_EEES9_SD_SF_Li384ELb0ELb1ELb1ELb0EEENS1_19SingleTileSchedulerILb0ELb1ELb1ELi192EEEEEEEEEvNT_6ParamsE --------------------------
	.section	.text._ZN7cutlass13device_kernelIN5flash11enable_sm90INS1_16FlashAttnFwdSm90INS1_25CollectiveMainloopFwdSm90ILi2EN4cute5tupleIJNS5_1CILi1EEES8_S8_EEENS6_IJNS7_ILi192EEESA_NS7_ILi64EEEEEELi64ENS_10bfloat16_tEfNS_4arch4Sm90ELb0ELb0ELb1ELb0ELb0ELb0ELb0ELb0ELb1ELb1ELb1ELb0EEENS1_21CollectiveEpilogueFwdINS6_IJSA_SB_SA_EEES9_SD_SF_Li384ELb0ELb1ELb1ELb0EEENS1_19SingleTileSchedulerILb0ELb1ELb1ELi192EEEEEEEEEvNT_6ParamsE,"ax",@progbits
	.align	128
.text._ZN7cutlass13device_kernelIN5flash11enable_sm90INS1_16FlashAttnFwdSm90INS1_25CollectiveMainloopFwdSm90ILi2EN4cute5tupleIJNS5_1CILi1EEES8_S8_EEENS6_IJNS7_ILi192EEESA_NS7_ILi64EEEEEELi64ENS_10bfloat16_tEfNS_4arch4Sm90ELb0ELb0ELb1ELb0ELb0ELb0ELb0ELb0ELb1ELb1ELb1ELb0EEENS1_21CollectiveEpilogueFwdINS6_IJSA_SB_SA_EEES9_SD_SF_Li384ELb0ELb1ELb1ELb0EEENS1_19SingleTileSchedulerILb0ELb1ELb1ELi192EEEEEEEEEvNT_6ParamsE:
        .type           _ZN7cutlass13device_kernelIN5flash11enable_sm90INS1_16FlashAttnFwdSm90INS1_25CollectiveMainloopFwdSm90ILi2EN4cute5tupleIJNS5_1CILi1EEES8_S8_EEENS6_IJNS7_ILi192EEESA_NS7_ILi64EEEEEELi64ENS_10bfloat16_tEfNS_4arch4Sm90ELb0ELb0ELb1ELb0ELb0ELb0ELb0ELb0ELb1ELb1ELb1ELb0EEENS1_21CollectiveEpilogueFwdINS6_IJSA_SB_SA_EEES9_SD_SF_Li384ELb0ELb1ELb1ELb0EEENS1_19SingleTileSchedulerILb0ELb1ELb1ELi192EEEEEEEEEvNT_6ParamsE,@function
        .size           _ZN7cutlass13device_kernelIN5flash11enable_sm90INS1_16FlashAttnFwdSm90INS1_25CollectiveMainloopFwdSm90ILi2EN4cute5tupleIJNS5_1CILi1EEES8_S8_EEENS6_IJNS7_ILi192EEESA_NS7_ILi64EEEEEELi64ENS_10bfloat16_tEfNS_4arch4Sm90ELb0ELb0ELb1ELb0ELb0ELb0ELb0ELb0ELb1ELb1ELb1ELb0EEENS1_21CollectiveEpilogueFwdINS6_IJSA_SB_SA_EEES9_SD_SF_Li384ELb0ELb1ELb1ELb0EEENS1_19SingleTileSchedulerILb0ELb1ELb1ELi192EEEEEEEEEvNT_6ParamsE,(.L_x_2701 - _ZN7cutlass13device_kernelIN5flash11enable_sm90INS1_16FlashAttnFwdSm90INS1_25CollectiveMainloopFwdSm90ILi2EN4cute5tupleIJNS5_1CILi1EEES8_S8_EEENS6_IJNS7_ILi192EEESA_NS7_ILi64EEEEEELi64ENS_10bfloat16_tEfNS_4arch4Sm90ELb0ELb0ELb1ELb0ELb0ELb0ELb0ELb0ELb1ELb1ELb1ELb0EEENS1_21CollectiveEpilogueFwdINS6_IJSA_SB_SA_EEES9_SD_SF_Li384ELb0ELb1ELb1ELb0EEENS1_19SingleTileSchedulerILb0ELb1ELb1ELi192EEEEEEEEEvNT_6ParamsE)
        .other          _ZN7cutlass13device_kernelIN5flash11enable_sm90INS1_16FlashAttnFwdSm90INS1_25CollectiveMainloopFwdSm90ILi2EN4cute5tupleIJNS5_1CILi1EEES8_S8_EEENS6_IJNS7_ILi192EEESA_NS7_ILi64EEEEEELi64ENS_10bfloat16_tEfNS_4arch4Sm90ELb0ELb0ELb1ELb0ELb0ELb0ELb0ELb0ELb1ELb1ELb1ELb0EEENS1_21CollectiveEpilogueFwdINS6_IJSA_SB_SA_EEES9_SD_SF_Li384ELb0ELb1ELb1ELb0EEENS1_19SingleTileSchedulerILb0ELb1ELb1ELi192EEEEEEEEEvNT_6ParamsE,@"STO_CUDA_ENTRY STV_DEFAULT"
_ZN7cutlass13device_kernelIN5flash11enable_sm90INS1_16FlashAttnFwdSm90INS1_25CollectiveMainloopFwdSm90ILi2EN4cute5tupleIJNS5_1CILi1EEES8_S8_EEENS6_IJNS7_ILi192EEESA_NS7_ILi64EEEEEELi64ENS_10bfloat16_tEfNS_4arch4Sm90ELb0ELb0ELb1ELb0ELb0ELb0ELb0ELb0ELb1ELb1ELb1ELb0EEENS1_21CollectiveEpilogueFwdINS6_IJSA_SB_SA_EEES9_SD_SF_Li384ELb0ELb1ELb1ELb0EEENS1_19SingleTileSchedulerILb0ELb1ELb1ELi192EEEEEEEEEvNT_6ParamsE:
[----:B------:R-:W0:Y:S02]  /*0000*/  LDC R1, c[0x0][0x28] ;  /* 0x00000a00ff017b82 */ /* 0x000e240000000800 */
[----:B0-----:R-:W-:Y:S01]  /*0010*/  VIADD R1, R1, 0xffffffe8 ;  /* 0xffffffe801017836 */ /* 0x001fe20000000000 */
[----:B------:R-:W0:Y:S01]  /*0020*/  S2R R4, SR_TID.X ;  /* 0x0000000000047919 */ /* 0x000e220000002100 */
[----:B------:R-:W-:Y:S01]  /*0030*/  ELECT P0, URZ, PT ;  /* 0x00000000003f782f */ /* 0x000fe20003800000 */
[----:B------:R-:W-:Y:S01]  /*0040*/  BSSY B0, `(.L_x_0) ;  /* 0x000000d000007945 */ /* 0x000fe20003800000 */
[----:B0-----:R-:W-:-:S05]  /*0050*/  SHF.R.U32.HI R0, RZ, 0x5, R4 ;  /* 0x00000005ff007819 */ /* 0x001fca0000011604 */
[----:B------:R-:W0:Y:S02]  /*0060*/  SHFL.IDX PT, R2, R0, RZ, 0x1f ;  /* 0x00001fff00027589 */ /* 0x000e2400000e0000 */
[----:B0-----:R-:W-:-:S13]  /*0070*/  ISETP.EQ.AND P0, PT, R2, RZ, P0 ;  /* 0x000000ff0200720c */ /* 0x001fda0000702270 */
[----:B------:R-:W-:Y:S05]  /*0080*/  @!P0 BRA `(.L_x_1) ;  /* 0x0000000000208947 */ /* 0x000fea0003800000 */
[----:B------:R-:W-:Y:S02]  /*0090*/  ULDC.64 UR4, c[0x0][0x198] ;  /* 0x0000660000047ab9 */ /* 0x000fe40000000a00 */
[----:B------:R-:W-:Y:S02]  /*00a0*/  UIADD3 UR6, UP0, UR4, 0x370, URZ ;  /* 0x0000037004067890 */ /* 0x000fe4000ff1e03f */
[----:B------:R-:W-:Y:S02]  /*00b0*/  UIADD3 UR4, UP1, UR4, 0x470, URZ ;  /* 0x0000047004047890 */ /* 0x000fe4000ff3e03f */
[----:B------:R-:W-:Y:S02]  /*00c0*/  UIADD3.X UR7, URZ, UR5, URZ, UP0, !UPT ;  /* 0x000000053f077290 */ /* 0x000fe400087fe43f */
[----:B------:R-:W-:-:S07]  /*00d0*/  UIADD3.X UR5, URZ, UR5, URZ, UP1, !UPT ;  /* 0x000000053f057290 */ /* 0x000fce0008ffe43f */
[----:B------:R0:W-:Y:S02]  /*00e0*/  UTMACCTL.PF [UR6] ;  /* 0x00000000060079b9 */ /* 0x0001e40008040000 */
[----:B------:R0:W-:Y:S02]  /*00f0*/  UTMACCTL.PF [UR4] ;  /* 0x00000000040079b9 */ /* 0x0001e40008040000 */
[----:B0-----:R-:W-:Y:S01]  /*0100*/  NOP ;  /* 0x0000000000007918 */ /* 0x001fe20000000000 */
.L_x_1:
[----:B------:R-:W-:Y:S05]  /*0110*/  BSYNC B0 ;  /* 0x0000000000007941 */ /* 0x000fea0003800000 */
.L_x_0:
[----:B------:R-:W-:Y:S01]  /*0120*/  VOTEU.ANY UP0, P0 ;  /* 0x00000000003f7886 */ /* 0x000fe20000000100 */
[----:B------:R-:W0:Y:S01]  /*0130*/  SHFL.IDX PT, R2, R0, RZ, 0x1f ;  /* 0x00001fff00027589 */ /* 0x000e2200000e0000 */
[----:B------:R-:W-:Y:S01]  /*0140*/  UMOV UR4, 0x80 ;  /* 0x0000008000047882 */ /* 0x000fe20000000000 */
[----:B------:R-:W-:Y:S01]  /*0150*/  UMOV UR7, 0x180 ;  /* 0x0000018000077882 */ /* 0x000fe20000000000 */
[----:B------:R-:W-:Y:S01]  /*0160*/  SHF.R.U32.HI R3, RZ, 0x7, R4 ;  /* 0x00000007ff037819 */ /* 0x000fe20000011604 */
[----:B------:R-:W1:Y:S01]  /*0170*/  @UP0 S2UR UR8, SR_CgaCtaId ;  /* 0x00000000000809c3 */ /* 0x000e620000008800 */
[----:B------:R-:W-:Y:S01]  /*0180*/  @UP0 UMOV UR6, 0x400 ;  /* 0x0000040000060882 */ /* 0x000fe20000000000 */
[----:B------:R-:W-:-:S04]  /*0190*/  @UP0 UIADD3 UR4, -UR4, 0x100000, URZ ;  /* 0x0010000004040890 */ /* 0x000fc8000fffe13f */
[----:B------:R-:W-:Y:S02]  /*01a0*/  @UP0 USHF.L.U32 UR5, UR4, 0xb, URZ ;  /* 0x0000000b04050899 */ /* 0x000fe4000800063f */
[----:B------:R-:W-:Y:S01]  /*01b0*/  @UP0 USHF.L.U32 UR4, UR4, 0x1, URZ ;  /* 0x0000000104040899 */ /* 0x000fe2000800063f */
[----:B------:R-:W-:Y:S01]  /*01c0*/  VOTEU.ANY UP1, P0 ;  /* 0x00000000003f7886 */ /* 0x000fe20000020100 */
[----:B0-----:R-:W-:Y:S02]  /*01d0*/  ISETP.NE.AND P1, PT, R2, RZ, PT ;  /* 0x000000ff0200720c */ /* 0x001fe40003f25270 */
[----:B------:R0:W2:Y:S01]  /*01e0*/  SHFL.IDX PT, R2, R3, RZ, 0x1f ;  /* 0x00001fff03027589 */ /* 0x0000a200000e0000 */
[----:B-1----:R-:W-:Y:S02]  /*01f0*/  @UP0 ULEA UR8, UR8, UR6, 0x18 ;  /* 0x0000000608080291 */ /* 0x002fe4000f8ec03f */
[----:B------:R-:W-:-:S04]  /*0200*/  @UP0 UIADD3 UR6, -UR7, 0x100000, URZ ;  /* 0x0010000007060890 */ /* 0x000fc8000fffe13f */
[----:B------:R-:W-:Y:S02]  /*0210*/  @UP0 USHF.L.U32 UR7, UR6, 0xb, URZ ;  /* 0x0000000b06070899 */ /* 0x000fe4000800063f */
[----:B------:R-:W-:Y:S01]  /*0220*/  @UP0 USHF.L.U32 UR6, UR6, 0x1, URZ ;  /* 0x0000000106060899 */ /* 0x000fe2000800063f */
[----:B------:R-:W-:Y:S01]  /*0230*/  VOTEU.ANY UP0, P0 ;  /* 0x00000000003f7886 */ /* 0x000fe20000000100 */
[----:B------:R-:W1:Y:S04]  /*0240*/  FENCE.VIEW.ASYNC.S ;  /* 0x00000000000073c6 */ /* 0x000e680000000000 */
[----:B-1----:R0:W1:Y:S06]  /*0250*/  @UP0 SYNCS.EXCH.64 URZ, [UR8+0x30800], UR4 ;  /* 0x03080004083f05b2 */ /* 0x00206c0008000100 */
[----:B------:R0:W3:Y:S02]  /*0260*/  @UP1 SYNCS.EXCH.64 URZ, [UR8+0x30820], UR6 ;  /* 0x03082006083f15b2 */ /* 0x0000e40008000100 */
[----:B0-----:R-:W-:Y:S05]  /*0270*/  @P1 BRA `(.L_x_2) ;  /* 0x0000000000481947 */ /* 0x001fea0003800000 */
[----:B------:R-:W0:Y:S01]  /*0280*/  S2UR UR5, SR_CgaCtaId ;  /* 0x00000000000579c3 */ /* 0x000e220000008800 */
[----:B------:R-:W-:Y:S01]  /*0290*/  UMOV UR4, 0x400 ;  /* 0x0000040000047882 */ /* 0x000fe20000000000 */
[----:B------:R-:W-:Y:S01]  /*02a0*/  UMOV UR6, 0x1 ;  /* 0x0000000100067882 */ /* 0x000fe20000000000 */
[----:B------:R-:W-:Y:S01]  /*02b0*/  UMOV UR7, 0x3 ;  /* 0x0000000300077882 */ /* 0x000fe20000000000 */
[----:B------:R-:W-:Y:S01]  /*02c0*/  ELECT P0, URZ, PT ;  /* 0x00000000003f782f */ /* 0x000fe20003800000 */
[----:B0-----:R-:W-:Y:S02]  /*02d0*/  ULEA UR8, UR5, UR4, 0x18 ;  /* 0x0000000405087291 */ /* 0x001fe4000f8ec03f */
[----:B------:R-:W-:-:S04]  /*02e0*/  UIADD3 UR4, -UR6, 0x100000, URZ ;  /* 0x0010000006047890 */ /* 0x000fc8000fffe13f */
[----:B------:R-:W-:Y:S02]  /*02f0*/  USHF.L.U32 UR5, UR4, 0xb, URZ ;  /* 0x0000000b04057899 */ /* 0x000fe4000800063f */
[----:B------:R-:W-:Y:S02]  /*0300*/  USHF.L.U32 UR4, UR4, 0x1, URZ ;  /* 0x0000000104047899 */ /* 0x000fe4000800063f */
[----:B------:R-:W-:-:S04]  /*0310*/  UIADD3 UR6, -UR7, 0x100000, URZ ;  /* 0x0010000007067890 */ /* 0x000fc8000fffe13f */
[----:B------:R-:W-:Y:S02]  /*0320*/  USHF.L.U32 UR7, UR6, 0xb, URZ ;  /* 0x0000000b06077899 */ /* 0x000fe4000800063f */
[----:B------:R-:W-:Y:S01]  /*0330*/  USHF.L.U32 UR6, UR6, 0x1, URZ ;  /* 0x0000000106067899 */ /* 0x000fe2000800063f */
[----:B------:R-:W0:Y:S03]  /*0340*/  FENCE.VIEW.ASYNC.S ;  /* 0x00000000000073c6 */ /* 0x000e260000000000 */
[----:B0-----:R0:W4:Y:S08]  /*0350*/  SYNCS.EXCH.64 URZ, [UR8+0x30830], UR4 ;  /* 0x03083004083f75b2 */ /* 0x0011300008000100 */
[----:B------:R0:W0:Y:S01]  /*0360*/  SYNCS.EXCH.64 URZ, [UR8+0x30840], UR6 ;  /* 0x03084006083f75b2 */ /* 0x0000220008000100 */
[----:B------:R0:W0:Y:S01]  /*0370*/  SYNCS.EXCH.64 URZ, [UR8+0x30838], UR4 ;  /* 0x03083804083f75b2 */ /* 0x0000220008000100 */
[----:B------:R0:W0:Y:S01]  /*0380*/  SYNCS.EXCH.64 URZ, [UR8+0x30848], UR6 ;  /* 0x03084806083f75b2 */ /* 0x0000220008000100 */
[----:B------:R-:W-:Y:S01]  /*0390*/  NOP ;  /* 0x0000000000007918 */ /* 0x000fe20000000000 */
.L_x_2:
[----:B------:R-:W5:Y:S01]  /*03a0*/  SHFL.IDX PT, R3, R0, RZ, 0x1f ;  /* 0x00001fff00037589 */ /* 0x000f6200000e0000 */
[----:B------:R-:W-:Y:S01]  /*03b0*/  NOP ;  /* 0x0000000000007918 */ /* 0x000fe20000000000 */
[----:B-----5:R-:W-:-:S13]  /*03c0*/  ISETP.NE.AND P0, PT, R3, RZ, PT ;  /* 0x000000ff0300720c */ /* 0x020fda0003f05270 */
[----:B------:R-:W-:Y:S05]  /*03d0*/  @P0 BRA `(.L_x_3) ;  /* 0x0000000000480947 */ /* 0x000fea0003800000 */
[----:B0-----:R-:W0:Y:S01]  /*03e0*/  S2UR UR5, SR_CgaCtaId ;  /* 0x00000000000579c3 */ /* 0x001e220000008800 */
        /* <DEDUP_REMOVED lines=12> */
[----:B0-----:R0:W0:Y:S08]  /*04b0*/  SYNCS.EXCH.64 URZ, [UR8+0x30850], UR4 ;  /* 0x03085004083f75b2 */ /* 0x0010300008000100 */
[----:B------:R0:W0:Y:S01]  /*04c0*/  SYNCS.EXCH.64 URZ, [UR8+0x30860], UR6 ;  /* 0x03086006083f75b2 */ /* 0x0000220008000100 */
[----:B------:R0:W0:Y:S01]  /*04d0*/  SYNCS.EXCH.64 URZ, [UR8+0x30858], UR4 ;  /* 0x03085804083f75b2 */ /* 0x0000220008000100 */
[----:B------:R0:W0:Y:S01]  /*04e0*/  SYNCS.EXCH.64 URZ, [UR8+0x30868], UR6 ;  /* 0x03086806083f75b2 */ /* 0x0000220008000100 */
[----:B------:R-:W-:Y:S01]  /*04f0*/  NOP ;  /* 0x0000000000007918 */ /* 0x000fe20000000000 */
.L_x_3:
[----:B------:R-:W5:Y:S01]  /*0500*/  SHFL.IDX PT, R3, R0, RZ, 0x1f ;  /* 0x00001fff00037589 */ /* 0x000f6200000e0000 */
[----:B------:R-:W-:Y:S01]  /*0510*/  NOP ;  /* 0x0000000000007918 */ /* 0x000fe20000000000 */
[----:B-----5:R-:W-:-:S13]  /*0520*/  ISETP.NE.AND P0, PT, R3, RZ, PT ;  /* 0x000000ff0300720c */ /* 0x020fda0003f05270 */
[----:B------:R-:W-:Y:S05]  /*0530*/  @P0 BRA `(.L_x_4) ;  /* 0x0000000000380947 */ /* 0x000fea0003800000 */
[----:B0-----:R-:W0:Y:S01]  /*0540*/  S2UR UR5, SR_CgaCtaId ;  /* 0x00000000000579c3 */ /* 0x001e220000008800 */
[----:B------:R-:W-:Y:S01]  /*0550*/  UMOV UR4, 0x400 ;  /* 0x0000040000047882 */ /* 0x000fe20000000000 */
[----:B------:R-:W-:Y:S01]  /*0560*/  UMOV UR7, 0x1 ;  /* 0x0000000100077882 */ /* 0x000fe20000000000 */
[----:B------:R-:W-:Y:S01]  /*0570*/  ELECT P0, URZ, PT ;  /* 0x00000000003f782f */ /* 0x000fe20003800000 */
[----:B0-----:R-:W-:Y:S02]  /*0580*/  ULEA UR6, UR5, UR4, 0x18 ;  /* 0x0000000405067291 */ /* 0x001fe4000f8ec03f */
[----:B------:R-:W-:-:S04]  /*0590*/  UIADD3 UR4, -UR7, 0x100000, URZ ;  /* 0x0010000007047890 */ /* 0x000fc8000fffe13f */
[----:B------:R-:W-:Y:S02]  /*05a0*/  USHF.L.U32 UR5, UR4, 0xb, URZ ;  /* 0x0000000b04057899 */ /* 0x000fe4000800063f */
[----:B------:R-:W-:Y:S01]  /*05b0*/  USHF.L.U32 UR4, UR4, 0x1, URZ ;  /* 0x0000000104047899 */ /* 0x000fe2000800063f */
[----:B------:R-:W0:Y:S11]  /*05c0*/  FENCE.VIEW.ASYNC.S ;  /* 0x00000000000073c6 */ /* 0x000e360000000000 */
[----:B0-----:R0:W0:Y:S01]  /*05d0*/  SYNCS.EXCH.64 URZ, [UR6+0x30870], UR4 ;  /* 0x03087004063f75b2 */ /* 0x0010220008000100 */
[----:B------:R0:W0:Y:S01]  /*05e0*/  SYNCS.EXCH.64 URZ, [UR6+0x30880], UR4 ;  /* 0x03088004063f75b2 */ /* 0x0000220008000100 */
[----:B------:R0:W0:Y:S01]  /*05f0*/  SYNCS.EXCH.64 URZ, [UR6+0x30878], UR4 ;  /* 0x03087804063f75b2 */ /* 0x0000220008000100 */
[----:B------:R0:W0:Y:S01]  /*0600*/  SYNCS.EXCH.64 URZ, [UR6+0x30888], UR4 ;  /* 0x03088804063f75b2 */ /* 0x0000220008000100 */
[----:B------:R-:W-:Y:S01]  /*0610*/  NOP ;  /* 0x0000000000007918 */ /* 0x000fe20000000000 */
.L_x_4:
        /* <DEDUP_REMOVED lines=22> */
.L_x_5:
        /* <DEDUP_REMOVED lines=22> */
.L_x_6:
[----:B--2---:R-:W-:Y:S01]  /*08e0*/  ISETP.NE.AND P0, PT, R2, RZ, PT ;  /* 0x000000ff0200720c */ /* 0x004fe20003f05270 */
[----:B------:R-:W-:Y:S01]  /*08f0*/  IMAD.MOV.U32 R27, RZ, RZ, 0x1 ;  /* 0x00000001ff1b7424 */ /* 0x000fe200078e00ff */
[----:B------:R-:W-:Y:S01]  /*0900*/  NOP ;  /* 0x0000000000007918 */ /* 0x000fe20000000000 */
[----:B------:R-:W-:Y:S01]  /*0910*/  ULDC.64 UR42, c[0x0][0x208] ;  /* 0x00008200002a7ab9 */ /* 0x000fe20000000a00 */
[----:B------:R-:W-:Y:S01]  /*0920*/  BSSY B6, `(.L_x_7) ;  /* 0x0000cd2000067945 */ /* 0x000fe20003800000 */
[----:B------:R-:W-:Y:S02]  /*0930*/  LOP3.LUT R28, R4, 0x7f, RZ, 0xc0, !PT ;  /* 0x0000007f041c7812 */ /* 0x000fe400078ec0ff */
[----:B------:R-:W-:Y:S01]  /*0940*/  SEL R27, R27, 0x2, !P0 ;  /* 0x000000021b1b7807 */ /* 0x000fe20004000000 */
[----:B01-34-:R-:W-:Y:S06]  /*0950*/  BAR.SYNC.DEFER_BLOCKING 0x0 ;  /* 0x0000000000007b1d */ /* 0x01bfec0000010000 */
[----:B------:R-:W-:Y:S05]  /*0960*/  @!P0 BRA `(.L_x_8) ;  /* 0x00000098002c8947 */ /* 0x000fea0003800000 */
.L_x_9:
[----:B------:R-:W-:-:S08]  /*0970*/  NOP ;  /* 0x0000000000007918 */ /* 0x000fd00000000000 */
[----:B------:R-:W0:Y:S02]  /*0980*/  USETMAXREG.TRY_ALLOC.CTAPOOL UP0, 0xa0 ;  /* 0x000000a0000079c8 */ /* 0x000e240008000600 */
[----:B0-----:R-:W-:-:S13]  /*0990*/  PLOP3.LUT P0, PT, PT, PT, UP0, 0x80, 0x0 ;  /* 0x000000000000781c */ /* 0x001fda0003f0f008 */
[----:B------:R-:W-:Y:S05]  /*09a0*/  @!P0 BRA `(.L_x_9) ;  /* 0xfffffffc00f08947 */ /* 0x000fea000383ffff */
[----:B------:R-:W0:Y:S01]  /*09b0*/  LDC R2, c[0x0][0xc50] ;  /* 0x00031400ff027b82 */ /* 0x000e220000000800 */
[----:B------:R-:W1:Y:S07]  /*09c0*/  S2R R12, SR_TID.X ;  /* 0x00000000000c7919 */ /* 0x000e6e0000002100 */
[----:B------:R-:W2:Y:S08]  /*09d0*/  S2UR UR4, SR_CTAID.Y ;  /* 0x00000000000479c3 */ /* 0x000eb00000002600 */
[----:B------:R-:W3:Y:S08]  /*09e0*/  S2UR UR5, SR_CTAID.Z ;  /* 0x00000000000579c3 */ /* 0x000ef00000002700 */
[----:B------:R-:W-:Y:S06]  /*09f0*/  BAR.ARV 0x8, 0x200 ;  /* 0x0208000000007b1d */ /* 0x000fec0000002000 */
[----:B0-----:R-:W-:Y:S01]  /*0a00*/  ISETP.NE.AND P1, PT, R2, 0x1, PT ;  /* 0x000000010200780c */ /* 0x001fe20003f25270 */
[----:B--2---:R-:W-:Y:S01]  /*0a10*/  IMAD.U32 R5, RZ, RZ, UR4 ;  /* 0x00000004ff057e24 */ /* 0x004fe2000f8e00ff */
[----:B-1----:R-:W-:-:S11]  /*0a20*/  LOP3.LUT R4, R12, 0xffffff80, RZ, 0xc0, !PT ;  /* 0xffffff800c047812 */ /* 0x002fd600078ec0ff */
[----:B------:R-:W0:Y:S01]  /*0a30*/  @P1 LDC R0, c[0x0][0xc54] ;  /* 0x00031500ff001b82 */ /* 0x000e220000000800 */
[----:B------:R-:W-:-:S07]  /*0a40*/  ISETP.NE.AND P0, PT, R4, 0x80, PT ;  /* 0x000000800400780c */ /* 0x000fce0003f05270 */
[----:B------:R-:W1:Y:S08]  /*0a50*/  @P1 LDC R3, c[0x0][0xc58] ;  /* 0x00031600ff031b82 */ /* 0x000e700000000800 */
[----:B------:R-:W-:Y:S06]  /*0a60*/  @!P0 BAR.ARV 0x9, 0x100 ;  /* 0x0244000000008b1d */ /* 0x000fec0000002000 */
[----:B---3--:R-:W-:Y:S01]  /*0a70*/  ISETP.LE.AND P0, PT, RZ, UR5, PT ;  /* 0x00000005ff007c0c */ /* 0x008fe2000bf03270 */
[----:B0-----:R-:W-:-:S05]  /*0a80*/  @P1 IMAD.HI.U32 R0, R0, UR4, RZ ;  /* 0x0000000400001c27 */ /* 0x001fca000f8e00ff */
[----:B-1----:R-:W-:-:S04]  /*0a90*/  @P1 SHF.R.U32.HI R5, RZ, R3, R0 ;  /* 0x00000003ff051219 */ /* 0x002fc80000011600 */
[----:B------:R-:W-:Y:S01]  /*0aa0*/  IADD3 R3, -R5, RZ, RZ ;  /* 0x000000ff05037210 */ /* 0x000fe20007ffe1ff */
[----:B------:R2:W-:Y:S04]  /*0ab0*/  STL [R1+0x14], R5 ;  /* 0x0000140501007387 */ /* 0x0005e80000100800 */
[----:B------:R-:W-:Y:S01]  /*0ac0*/  IMAD R2, R2, R3, UR4 ;  /* 0x0000000402027e24 */ /* 0x000fe2000f8e0203 */
[----:B------:R-:W-:Y:S06]  /*0ad0*/  @!P0 BRA `(.L_x_10) ;  /* 0x000000c800d88947 */ /* 0x000fec0003800000 */
[----:B--2---:R-:W0:Y:S01]  /*0ae0*/  LDC.64 R4, c[0x0][0x418] ;  /* 0x00010600ff047b82 */ /* 0x004e220000000a00 */
[----:B------:R-:W-:-:S07]  /*0af0*/  LOP3.LUT R8, R2, 0xffff, RZ, 0xc0, !PT ;  /* 0x0000ffff02087812 */ /* 0x000fce00078ec0ff */
[----:B------:R-:W1:Y:S08]  /*0b00*/  LDC R22, c[0x0][0x424] ;  /* 0x00010900ff167b82 */ /* 0x000e700000000800 */
[----:B------:R-:W2:Y:S01]  /*0b10*/  LDC R3, c[0x0][0x2f0] ;  /* 0x0000bc00ff037b82 */ /* 0x000ea20000000800 */
[----:B0-----:R-:W-:-:S04]  /*0b20*/  ISETP.NE.U32.AND P0, PT, R4, RZ, PT ;  /* 0x000000ff0400720c */ /* 0x001fc80003f05070 */
[----:B------:R-:W-:-:S04]  /*0b30*/  ISETP.NE.AND.EX P0, PT, R5, RZ, PT, P0 ;  /* 0x000000ff0500720c */ /* 0x000fc80003f05300 */
[----:B-1----:R-:W-:-:S05]  /*0b40*/  SEL R22, R22, 0x1, P0 ;  /* 0x0000000116167807 */ /* 0x002fca0000000000 */
[----:B--2---:R-:W-:-:S04]  /*0b50*/  IMAD R22, R22, R3, RZ ;  /* 0x0000000316167224 */ /* 0x004fc800078e02ff */
[C---:B------:R-:W-:Y:S01]  /*0b60*/  VIADD R0, R22.reuse, 0xbf ;  /* 0x000000bf16007836 */ /* 0x040fe20000000000 */
[----:B------:R-:W-:-:S03]  /*0b70*/  ISETP.GE.AND P0, PT, R22, 0x1, PT ;  /* 0x000000011600780c */ /* 0x000fc60003f06270 */
[----:B------:R-:W-:-:S05]  /*0b80*/  IMAD.HI R0, R0, 0x2aaaaaab, RZ ;  /* 0x2aaaaaab00007827 */ /* 0x000fca00078e02ff */
[----:B------:R-:W-:-:S04]  /*0b90*/  SHF.R.U32.HI R3, RZ, 0x1f, R0 ;  /* 0x0000001fff037819 */ /* 0x000fc80000011600 */
[----:B------:R-:W-:Y:S01]  /*0ba0*/  LEA.HI.SX32 R0, R0, R3, 0x1b ;  /* 0x0000000300007211 */ /* 0x000fe200078fdaff */
[----:B------:R-:W-:Y:S01]  /*0bb0*/  IMAD.MOV.U32 R3, RZ, RZ, RZ ;  /* 0x000000ffff037224 */ /* 0x000fe200078e00ff */
[----:B------:R-:W-:Y:S06]  /*0bc0*/  @!P0 BRA `(.L_x_11) ;  /* 0x0000000000748947 */ /* 0x000fec0003800000 */
[----:B------:R-:W-:-:S04]  /*0bd0*/  SHF.R.U32.HI R5, RZ, 0x10, R2 ;  /* 0x00000010ff057819 */ /* 0x000fc80000011602 */
[----:B------:R-:W-:-:S13]  /*0be0*/  ISETP.NE.AND P0, PT, R5, RZ, PT ;  /* 0x000000ff0500720c */ /* 0x000fda0003f05270 */
[----:B------:R-:W0:Y:S02]  /*0bf0*/  @!P0 LDC R5, c[0x0][0x9f0] ;  /* 0x00027c00ff058b82 */ /* 0x000e240000000800 */
[-C--:B0-----:R-:W-:Y:S02]  /*0c00*/  IABS R7, R5.reuse ;  /* 0x0000000500077213 */ /* 0x081fe40000000000 */
[----:B------:R-:W-:Y:S02]  /*0c10*/  IADD3 R4, R0, -0x1, R5 ;  /* 0xffffffff00047810 */ /* 0x000fe40007ffe005 */
[----:B------:R-:W0:Y:S01]  /*0c20*/  I2F.RP R6, R7 ;  /* 0x0000000700067306 */ /* 0x000e220000209400 */
[----:B------:R-:W-:-:S05]  /*0c30*/  IABS R11, R5 ;  /* 0x00000005000b7213 */ /* 0x000fca0000000000 */
[----:B------:R-:W-:Y:S02]  /*0c40*/  IMAD.MOV R11, RZ, RZ, -R11 ;  /* 0x000000ffff0b7224 */ /* 0x000fe400078e0a0b */
[----:B0-----:R-:W0:Y:S02]  /*0c50*/  MUFU.RCP R6, R6 ;  /* 0x0000000600067308 */ /* 0x001e240000001000 */
[----:B0-----:R-:W-:Y:S01]  /*0c60*/  VIADD R2, R6, 0xffffffe ;  /* 0x0ffffffe06027836 */ /* 0x001fe20000000000 */
[----:B------:R-:W-:Y:S02]  /*0c70*/  IABS R6, R4 ;  /* 0x0000000400067213 */ /* 0x000fe40000000000 */
[----:B------:R-:W-:-:S03]  /*0c80*/  LOP3.LUT R4, R4, R5, RZ, 0x3c, !PT ;  /* 0x0000000504047212 */ /* 0x000fc600078e3cff */
[----:B------:R0:W1:Y:S01]  /*0c90*/  F2I.FTZ.U32.TRUNC.NTZ R3, R2 ;  /* 0x0000000200037305 */ /* 0x000062000021f000 */
[----:B------:R-:W-:Y:S01]  /*0ca0*/  ISETP.GE.AND P2, PT, R4, RZ, PT ;  /* 0x000000ff0400720c */ /* 0x000fe20003f46270 */
[----:B0-----:R-:W-:Y:S01]  /*0cb0*/  IMAD.MOV.U32 R2, RZ, RZ, RZ ;  /* 0x000000ffff027224 */ /* 0x001fe200078e00ff */
[----:B-1----:R-:W-:-:S05]  /*0cc0*/  IADD3 R10, RZ, -R3, RZ ;  /* 0x80000003ff0a7210 */ /* 0x002fca0007ffe0ff */
[----:B------:R-:W-:-:S04]  /*0cd0*/  IMAD R9, R10, R7, RZ ;  /* 0x000000070a097224 */ /* 0x000fc800078e02ff */
[----:B------:R-:W-:-:S04]  /*0ce0*/  IMAD.HI.U32 R3, R3, R9, R2 ;  /* 0x0000000903037227 */ /* 0x000fc800078e0002 */
[----:B------:R-:W-:Y:S02]  /*0cf0*/  IMAD.MOV.U32 R2, RZ, RZ, R11 ;  /* 0x000000ffff027224 */ /* 0x000fe400078e000b */
[----:B------:R-:W-:-:S04]  /*0d00*/  IMAD.HI.U32 R3, R3, R6, RZ ;  /* 0x0000000603037227 */ /* 0x000fc800078e00ff */
[----:B------:R-:W-:-:S05]  /*0d10*/  IMAD R2, R3, R2, R6 ;  /* 0x0000000203027224 */ /* 0x000fca00078e0206 */
[----:B------:R-:W-:-:S13]  /*0d20*/  ISETP.GT.U32.AND P1, PT, R7, R2, PT ;  /* 0x000000020700720c */ /* 0x000fda0003f24070 */
[-C--:B------:R-:W-:Y:S01]  /*0d30*/  @!P1 IADD3 R2, R2, -R7.reuse, RZ ;  /* 0x8000000702029210 */ /* 0x080fe20007ffe0ff */
[----:B------:R-:W-:Y:S01]  /*0d40*/  @!P1 VIADD R3, R3, 0x1 ;  /* 0x0000000103039836 */ /* 0x000fe20000000000 */
[----:B------:R-:W-:Y:S02]  /*0d50*/  ISETP.NE.AND P1, PT, R5, RZ, PT ;  /* 0x000000ff0500720c */ /* 0x000fe40003f25270 */
[----:B------:R-:W-:-:S13]  /*0d60*/  ISETP.GE.U32.AND P0, PT, R2, R7, PT ;  /* 0x000000070200720c */ /* 0x000fda0003f06070 */
[----:B------:R-:W-:-:S04]  /*0d70*/  @P0 VIADD R3, R3, 0x1 ;  /* 0x0000000103030836 */ /* 0x000fc80000000000 */
[----:B------:R-:W-:Y:S01]  /*0d80*/  @!P2 IMAD.MOV R3, RZ, RZ, -R3 ;  /* 0x000000ffff03a224 */ /* 0x000fe200078e0a03 */
[----:B------:R-:W-:-:S07]  /*0d90*/  @!P1 LOP3.LUT R3, RZ, R5, RZ, 0x33, !PT ;  /* 0x00000005ff039212 */ /* 0x000fce00078e33ff */
.L_x_11:
[-C--:B------:R-:W-:Y:S01]  /*0da0*/  IMAD R2, R8, R3.reuse, RZ ;  /* 0x0000000308027224 */ /* 0x080fe200078e02ff */
[----:B------:R-:W-:Y:S01]  /*0db0*/  IADD3 R17, R12, -0x80, RZ ;  /* 0xffffff800c117810 */ /* 0x000fe20007ffe0ff */
[----:B------:R-:W-:Y:S01]  /*0dc0*/  IMAD.MOV.U32 R23, RZ, RZ, RZ ;  /* 0x000000ffff177224 */ /* 0x000fe200078e00ff */
[----:B------:R-:W-:Y:S02]  /*0dd0*/  PLOP3.LUT P0, PT, PT, PT, PT, 0x80, 0x0 ;  /* 0x000000000000781c */ /* 0x000fe40003f0f070 */
[----:B------:R-:W-:Y:S02]  /*0de0*/  CS2R R150, SRZ ;  /* 0x0000000000967805 */ /* 0x000fe4000001ff00 */
[----:B------:R-:W-:Y:S01]  /*0df0*/  VIADDMNMX R16, R2, R3, R0, PT ;  /* 0x0000000302107246 */ /* 0x000fe20003800100 */
[----:B------:R0:W-:Y:S01]  /*0e00*/  STL [R1+0x10], R2 ;  /* 0x0000100201007387 */ /* 0x0001e20000100800 */
[----:B------:R-:W-:Y:S01]  /*0e10*/  IMAD.MOV.U32 R0, RZ, RZ, RZ ;  /* 0x000000ffff007224 */ /* 0x000fe200078e00ff */
[----:B------:R-:W-:-:S02]  /*0e20*/  CS2R R32, SRZ ;  /* 0x0000000000207805 */ /* 0x000fc4000001ff00 */
[----:B------:R-:W-:Y:S02]  /*0e30*/  ISETP.GT.AND P1, PT, R16, R2, PT ;  /* 0x000000021000720c */ /* 0x000fe40003f24270 */
[----:B------:R-:W-:Y:S02]  /*0e40*/  CS2R R34, SRZ ;  /* 0x0000000000227805 */ /* 0x000fe4000001ff00 */
[----:B------:R-:W-:Y:S02]  /*0e50*/  CS2R R20, SRZ ;  /* 0x0000000000147805 */ /* 0x000fe4000001ff00 */
[----:B------:R-:W-:Y:S02]  /*0e60*/  CS2R R24, SRZ ;  /* 0x0000000000187805 */ /* 0x000fe4000001ff00 */
[----:B------:R-:W-:Y:S02]  /*0e70*/  CS2R R14, SRZ ;  /* 0x00000000000e7805 */ /* 0x000fe4000001ff00 */
[----:B------:R-:W-:-:S02]  /*0e80*/  CS2R R18, SRZ ;  /* 0x0000000000127805 */ /* 0x000fc4000001ff00 */
[----:B------:R-:W-:Y:S02]  /*0e90*/  CS2R R10, SRZ ;  /* 0x00000000000a7805 */ /* 0x000fe4000001ff00 */
[----:B------:R-:W-:Y:S02]  /*0ea0*/  CS2R R12, SRZ ;  /* 0x00000000000c7805 */ /* 0x000fe4000001ff00 */
[----:B------:R-:W-:Y:S02]  /*0eb0*/  CS2R R6, SRZ ;  /* 0x0000000000067805 */ /* 0x000fe4000001ff00 */
[----:B------:R-:W-:Y:S02]  /*0ec0*/  CS2R R8, SRZ ;  /* 0x0000000000087805 */ /* 0x000fe4000001ff00 */
[----:B------:R-:W-:Y:S02]  /*0ed0*/  CS2R R4, SRZ ;  /* 0x0000000000047805 */ /* 0x000fe4000001ff00 */
[----:B------:R-:W-:-:S02]  /*0ee0*/  CS2R R36, SRZ ;  /* 0x0000000000247805 */ /* 0x000fc4000001ff00 */
[----:B0-----:R-:W-:Y:S02]  /*0ef0*/  CS2R R2, SRZ ;  /* 0x0000000000027805 */ /* 0x001fe4000001ff00 */
[----:B------:R-:W-:Y:S02]  /*0f00*/  CS2R R30, SRZ ;  /* 0x00000000001e7805 */ /* 0x000fe4000001ff00 */
[----:B------:R-:W-:Y:S01]  /*0f10*/  CS2R R38, SRZ ;  /* 0x0000000000267805 */ /* 0x000fe2000001ff00 */
[----:B------:R-:W-:Y:S06]  /*0f20*/  @!P1 BRA `(.L_x_12) ;  /* 0x0000008000189947 */ /* 0x000fec0003800000 */
[----:B------:R-:W-:Y:S01]  /*0f30*/  SHF.R.S32.HI R18, RZ, 0x1f, R17 ;  /* 0x0000001fff127819 */ /* 0x000fe20000011411 */
[----:B------:R-:W0:Y:S01]  /*0f40*/  S2UR UR4, SR_CgaCtaId ;  /* 0x00000000000479c3 */ /* 0x000e220000008800 */
[----:B------:R-:W-:Y:S02]  /*0f50*/  UMOV UR36, 0x400 ;  /* 0x0000040000247882 */ /* 0x000fe40000000000 */
[----:B------:R-:W-:-:S04]  /*0f60*/  LEA.HI R19, R18, R17, RZ, 0x7 ;  /* 0x0000001112137211 */ /* 0x000fc800078f38ff */
[----:B------:R-:W-:-:S06]  /*0f70*/  SHF.R.S32.HI R0, RZ, 0x7, R19 ;  /* 0x00000007ff007819 */ /* 0x000fcc0000011413 */
[----:B------:R-:W1:Y:S01]  /*0f80*/  SHFL.IDX PT, R0, R0, RZ, 0x1f ;  /* 0x00001fff00007589 */ /* 0x000e6200000e0000 */
[----:B0-----:R-:W-:-:S04]  /*0f90*/  ULEA UR36, UR4, UR36, 0x18 ;  /* 0x0000002404247291 */ /* 0x001fc8000f8ec03f */
[----:B------:R-:W-:-:S04]  /*0fa0*/  UIADD3 UR4, UR36, 0x1e800, URZ ;  /* 0x0001e80024047890 */ /* 0x000fc8000fffe03f */
[----:B------:R-:W-:Y:S01]  /*0fb0*/  ULOP3.LUT UP0, URZ, UR4, 0x3ff, URZ, 0xc0, !UPT ;  /* 0x000003ff043f7892 */ /* 0x000fe2000f80c03f */
[----:B-1----:R0:W-:Y:S05]  /*0fc0*/  STL [R1+0xc], R0 ;  /* 0x00000c0001007387 */ /* 0x0021ea0000100800 */
[----:B------:R-:W-:-:S13]  /*0fd0*/  PLOP3.LUT P0, PT, PT, PT, UP0, 0x80, 0x0 ;  /* 0x000000000000781c */ /* 0x000fda0003f0f008 */
[----:B0-----:R-:W-:Y:S05]  /*0fe0*/  @!P0 BRA `(.L_x_13) ;  /* 0x0000000000408947 */ /* 0x001fea0003800000 */
[----:B------:R-:W-:Y:S01]  /*0ff0*/  MOV R0, 0x0 ;  /* 0x0000000000007802 */ /* 0x000fe20000000f00 */
[----:B------:R-:W-:Y:S01]  /*1000*/  ULDC.64 UR4, c[0x4][0xa8] ;  /* 0x01002a0000047ab9 */ /* 0x000fe20000000a00 */
[----:B------:R-:W-:Y:S01]  /*1010*/  ULDC.64 UR6, c[0x4][0x48] ;  /* 0x0100120000067ab9 */ /* 0x000fe20000000a00 */
[----:B------:R-:W-:Y:S01]  /*1020*/  IMAD.U32 R4, RZ, RZ, UR4 ;  /* 0x00000004ff047e24 */ /* 0x000fe2000f8e00ff */
[----:B------:R0:W1:Y:S01]  /*1030*/  LDC.64 R2, c[0x4][R0] ;  /* 0x0100000000027b82 */ /* 0x0000620000000a00 */
[----:B------:R-:W-:Y:S01]  /*1040*/  MOV R5, UR5 ;  /* 0x0000000500057c02 */ /* 0x000fe20008000f00 */
[----:B------:R-:W-:Y:S01]  /*1050*/  ULDC.64 UR4, c[0x4][0xb0] ;  /* 0x01002c0000047ab9 */ /* 0x000fe20000000a00 */
[----:B------:R-:W-:Y:S01]  /*1060*/  IMAD.U32 R10, RZ, RZ, UR6 ;  /* 0x00000006ff0a7e24 */ /* 0x000fe2000f8e00ff */
[----:B------:R-:W-:Y:S01]  /*1070*/  MOV R11, UR7 ;  /* 0x00000007000b7c02 */ /* 0x000fe20008000f00 */
[----:B------:R-:W-:Y:S01]  /*1080*/  IMAD.U32 R6, RZ, RZ, UR4 ;  /* 0x00000004ff067e24 */ /* 0x000fe2000f8e00ff */
[----:B------:R-:W-:Y:S01]  /*1090*/  MOV R13, RZ ;  /* 0x000000ff000d7202 */ /* 0x000fe20000000f00 */
[----:B------:R-:W-:-:S02]  /*10a0*/  IMAD.U32 R7, RZ, RZ, UR5 ;  /* 0x00000005ff077e24 */ /* 0x000fc4000f8e00ff */
[----:B------:R-:W-:Y:S02]  /*10b0*/  IMAD.MOV.U32 R8, RZ, RZ, 0x70 ;  /* 0x00000070ff087424 */ /* 0x000fe400078e00ff */
[----:B0-----:R-:W-:-:S07]  /*10c0*/  IMAD.MOV.U32 R12, RZ, RZ, 0x1 ;  /* 0x00000001ff0c7424 */ /* 0x001fce00078e00ff */
[----:B------:R-:W-:-:S07]  /*10d0*/  LEPC R20, `(.L_x_13) ;  /* 0x000000001014794e */ /* 0x000fce0000000000 */
[----:B-1----:R-:W-:Y:S05]  /*10e0*/  CALL.ABS.NOINC R2 ;  /* 0x0000000002007343 */ /* 0x002fea0003c00000 */
.L_x_13:
[----:B------:R-:W-:Y:S02]  /*10f0*/  SHF.L.U32 R8, RZ, 0x1f, RZ ;  /* 0x0000001fff087819 */ /* 0x000fe400000006ff */
[----:B------:R-:W-:Y:S02]  /*1100*/  LEA.HI R3, R18, R17, RZ, 0x4 ;  /* 0x0000001112037211 */ /* 0x000fe400078f20ff */
[----:B------:R-:W0:Y:S01]  /*1110*/  SYNCS.PHASECHK.TRANS64.TRYWAIT P1, [UR36+0x30800], R8 ;  /* 0x03080008ff0075a7 */ /* 0x000e220008020164 */
[----:B------:R-:W-:Y:S02]  /*1120*/  LOP3.LUT R27, R27, 0x1, RZ, 0xfc, !PT ;  /* 0x000000011b1b7812 */ /* 0x000fe400078efcff */
[----:B------:R-:W-:Y:S02]  /*1130*/  LOP3.LUT R0, R3, 0xfffffff0, RZ, 0xc0, !PT ;  /* 0xfffffff003007812 */ /* 0x000fe400078ec0ff */
[----:B------:R-:W-:Y:S02]  /*1140*/  ISETP.NE.AND P0, PT, R27, 0x3, PT ;  /* 0x000000031b00780c */ /* 0x000fe40003f05270 */
[----:B------:R-:W-:Y:S01]  /*1150*/  MOV R2, 0x20 ;  /* 0x0000002000027802 */ /* 0x000fe20000000f00 */
[----:B------:R-:W-:-:S05]  /*1160*/  IMAD.IADD R0, R17, 0x1, -R0 ;  /* 0x0000000111007824 */ /* 0x000fca00078e0a00 */
[----:B------:R-:W-:-:S04]  /*1170*/  SHF.R.S32.HI R5, RZ, 0x1f, R0 ;  /* 0x0000001fff057819 */ /* 0x000fc80000011400 */
[----:B------:R-:W-:-:S04]  /*1180*/  LEA.HI R4, R5, R0, RZ, 0x3 ;  /* 0x0000000005047211 */ /* 0x000fc800078f18ff */
[----:B------:R-:W-:-:S05]  /*1190*/  LOP3.LUT R5, R4, 0xfffffff8, RZ, 0xc0, !PT ;  /* 0xfffffff804057812 */ /* 0x000fca00078ec0ff */
[----:B------:R-:W-:-:S05]  /*11a0*/  IMAD.IADD R5, R0, 0x1, -R5 ;  /* 0x0000000100057824 */ /* 0x000fca00078e0a05 */
[----:B------:R-:W-:Y:S01]  /*11b0*/  LOP3.LUT P2, RZ, R5, 0x4, RZ, 0xc0, !PT ;  /* 0x0000000405ff7812 */ /* 0x000fe2000784c0ff */
[----:B0-----:R-:W-:-:S12]  /*11c0*/  @!P1 BRA `(.L_x_14) ;  /* 0x000000c400249947 */ /* 0x001fd80003800000 */
.L_x_109:
[----:B------:R-:W-:Y:S01]  /*11d0*/  SEL R6, R2, 0xffffffe0, !P2 ;  /* 0xffffffe002067807 */ /* 0x000fe20005000000 */
[----:B------:R-:W-:Y:S06]  /*11e0*/  @!P0 BRA `(.L_x_15) ;  /* 0x0000000000048947 */ /* 0x000fec0003800000 */
[----:B------:R-:W-:Y:S01]  /*11f0*/  BPT.TRAP 0x1 ;  /* 0x000000040000795c */ /* 0x000fe20000300000 */
.L_x_15:
[----:B------:R1:W2:Y:S01]  /*1200*/  SYNCS.PHASECHK.TRANS64.TRYWAIT P2, [UR36+0x30830], R8 ;  /* 0x03083008ff0075a7 */ /* 0x0002a20008040164 */
[----:B------:R-:W-:Y:S05]  /*1210*/  @!P0 BRA `(.L_x_16) ;  /* 0x0000000000048947 */ /* 0x000fea0003800000 */
[----:B------:R-:W-:Y:S01]  /*1220*/  BPT.TRAP 0x1 ;  /* 0x000000040000795c */ /* 0x000fe20000300000 */
.L_x_16:
[----:B0-----:R-:W3:Y:S01]  /*1230*/  LDL R7, [R1+0xc] ;  /* 0x00000c0001077983 */ /* 0x001ee20000100800 */
[----:B------:R-:W-:Y:S01]  /*1240*/  ISETP.NE.AND P1, PT, R28, RZ, PT ;  /* 0x000000ff1c00720c */ /* 0x000fe20003f25270 */
[----:B---3--:R-:W-:-:S05]  /*1250*/  IMAD.HI R0, R7, 0x55555556, RZ ;  /* 0x5555555607007827 */ /* 0x008fca00078e02ff */
[----:B------:R-:W-:-:S05]  /*1260*/  LEA.HI R0, R0, R0, RZ, 0x1 ;  /* 0x0000000000007211 */ /* 0x000fca00078f08ff */
[----:B------:R-:W-:-:S05]  /*1270*/  IMAD R0, R0, -0x3, R7 ;  /* 0xfffffffd00007824 */ /* 0x000fca00078e0207 */
[----:B------:R-:W-:-:S05]  /*1280*/  LEA R7, R0, UR36, 0xd ;  /* 0x0000002400077c11 */ /* 0x000fca000f8e68ff */
[----:B------:R-:W-:Y:S01]  /*1290*/  VIADD R0, R7, 0xc400 ;  /* 0x0000c40007007836 */ /* 0x000fe20000000000 */
[----:B------:R0:W-:Y:S04]  /*12a0*/  STL [R1+0x8], R7 ;  /* 0x0000080701007387 */ /* 0x0001e80000100800 */
[----:B------:R-:W-:-:S04]  /*12b0*/  SHF.R.U32.HI R0, RZ, 0x4, R0 ;  /* 0x00000004ff007819 */ /* 0x000fc80000011600 */
[----:B0-----:R-:W-:Y:S01]  /*12c0*/  LOP3.LUT R7, R0, 0x3fff, RZ, 0xc0, !PT ;  /* 0x00003fff00077812 */ /* 0x001fe200078ec0ff */
[----:B--2---:R-:W-:Y:S06]  /*12d0*/  @P2 BRA `(.L_x_17) ;  /* 0x0000000000082947 */ /* 0x004fec0003800000 */
[----:B------:R-:W0:Y:S02]  /*12e0*/  SYNCS.PHASECHK.TRANS64.TRYWAIT P2, [UR36+0x30830], R8 ;  /* 0x03083008ff0075a7 */ /* 0x000e240008040164 */
[----:B0-----:R-:W-:Y:S05]  /*12f0*/  @!P2 BRA `(.L_x_18) ;  /* 0x000000c000f0a947 */ /* 0x001fea0003800000 */
.L_x_17:
[----:B01----:R-:W-:Y:S01]  /*1300*/  LOP3.LUT R8, R7, 0x10000, RZ, 0xfc, !PT ;  /* 0x0001000007087812 */ /* 0x003fe200078efcff */
[----:B------:R-:W-:Y:S01]  /*1310*/  IMAD.MOV.U32 R9, RZ, RZ, 0x40000040 ;  /* 0x40000040ff097424 */ /* 0x000fe200078e00ff */
[----:B------:R-:W-:Y:S05]  /*1320*/  WARPSYNC.ALL ;  /* 0x0000000000007948 */ /* 0x000fea0003800000 */
[----:B------:R0:W-:Y:S01]  /*1330*/  STL.64 [R1], R8 ;  /* 0x0000000801007387 */ /* 0x0001e20000100a00 */
[----:B------:R-:W-:Y:S01]  /*1340*/  IMAD.MOV.U32 R0, RZ, RZ, RZ ;  /* 0x000000ffff007224 */ /* 0x000fe200078e00ff */
[----:B------:R-:W-:Y:S01]  /*1350*/  MOV R151, RZ ;  /* 0x000000ff00977202 */ /* 0x000fe20000000f00 */
[----:B------:R-:W-:Y:S01]  /*1360*/  UIADD3 UR4, UR36, 0x12400, URZ ;  /* 0x0001240024047890 */ /* 0x000fe2000fffe03f */
[C---:B------:R-:W-:Y:S01]  /*1370*/  R2UR UR8, R8.reuse ;  /* 0x00000000080872ca */ /* 0x040fe200000e0000 */
[----:B------:R-:W-:Y:S01]  /*1380*/  WARPGROUP.ARRIVE ;  /* 0x00000000000079c5 */ /* 0x000fe20000000000 */
[----:B------:R-:W-:Y:S01]  /*1390*/  R2UR UR9, R9 ;  /* 0x00000000090972ca */ /* 0x000fe200000e0000 */
[----:B------:R-:W-:Y:S01]  /*13a0*/  USHF.R.U32.HI UR4, URZ, 0x4, UR4 ;  /* 0x000000043f047899 */ /* 0x000fe20008011604 */
[----:B------:R-:W-:Y:S01]  /*13b0*/  R2UR UR16, R8 ;  /* 0x00000000081072ca */ /* 0x000fe200000e0000 */
[----:B------:R-:W-:Y:S01]  /*13c0*/  UMOV UR11, 0x40000040 ;  /* 0x40000040000b7882 */ /* 0x000fe20000000000 */
[----:B------:R-:W-:Y:S01]  /*13d0*/  UMOV UR13, 0x40000040 ;  /* 0x40000040000d7882 */ /* 0x000fe20000000000 */
[----:B------:R-:W-:Y:S01]  /*13e0*/  ULOP3.LUT UR4, UR4, 0x3fff, URZ, 0xc0, !UPT ;  /* 0x00003fff04047892 */ /* 0x000fe2000f8ec03f */
[----:B------:R-:W-:Y:S01]  /*13f0*/  P2R R120, PR, RZ, 0x1 ;  /* 0x00000001ff787803 */ /* 0x000fe20000000000 */
[----:B------:R-:W-:Y:S01]  /*1400*/  UMOV UR15, 0x40000040 ;  /* 0x40000040000f7882 */ /* 0x000fe20000000000 */
[----:B------:R-:W-:Y:S01]  /*1410*/  UMOV UR17, 0x40000040 ;  /* 0x4000004000117882 */ /* 0x000fe20000000000 */
[----:B------:R-:W-:Y:S01]  /*1420*/  ULOP3.LUT UR6, UR4, 0x10000, URZ, 0xfc, !UPT ;  /* 0x0001000004067892 */ /* 0x000fe2000f8efc3f */
[----:B------:R-:W2:Y:S01]  /*1430*/  LDL R121, [R1+0x10] ;  /* 0x0000100001797983 */ /* 0x000ea20000100800 */
[----:B------:R-:W-:Y:S01]  /*1440*/  UMOV UR19, 0x40000040 ;  /* 0x4000004000137882 */ /* 0x000fe20000000000 */
[----:B------:R-:W-:Y:S01]  /*1450*/  ULDC UR4, c[0x0][0x9d8] ;  /* 0x0002760000047ab9 */ /* 0x000fe20000000800 */
[----:B------:R-:W-:-:S03]  /*1460*/  ULDC UR5, c[0x0][0x988] ;  /* 0x0002620000057ab9 */ /* 0x000fc60000000800 */
[----:B------:R-:W-:Y:S02]  /*1470*/  UMOV UR10, UR6 ;  /* 0x00000006000a7c82 */ /* 0x000fe40008000000 */
[----:B------:R-:W-:Y:S01]  /*1480*/  HGMMA.64x192x16.F32.BF16 R24, gdesc[UR8], RZ, !UPT, gsb0 ;  /* 0x02e00000081879f0 */ /* 0x000fe2000c0018ff */
[----:B------:R-:W-:Y:S02]  /*1490*/  UIADD3 UR8, UR16, 0x2, URZ ;  /* 0x0000000210087890 */ /* 0x000fe4000fffe03f */
[----:B------:R-:W-:Y:S01]  /*14a0*/  UIADD3 UR10, UR6, 0x2, URZ ;  /* 0x00000002060a7890 */ /* 0x000fe2000fffe03f */
[----:B------:R-:W-:Y:S01]  /*14b0*/  UMOV UR9, 0x40000040 ;  /* 0x4000004000097882 */ /* 0x000fe20000000000 */
[----:B------:R-:W-:Y:S01]  /*14c0*/  UMOV UR11, 0x40000040 ;  /* 0x40000040000b7882 */ /* 0x000fe20000000000 */
[----:B------:R-:W-:Y:S02]  /*14d0*/  UIADD3 UR12, UR16, 0x4, URZ ;  /* 0x00000004100c7890 */ /* 0x000fe4000fffe03f */
[----:B------:R-:W-:Y:S01]  /*14e0*/  UIADD3 UR14, UR6, 0x4, URZ ;  /* 0x00000004060e7890 */ /* 0x000fe2000fffe03f */
[----:B------:R-:W-:-:S02]  /*14f0*/  WARPGROUP.DEPBAR.LE gsb0, 0x0 ;  /* 0x00008000000079c5 */ /* 0x000fc40000010000 */
[----:B------:R-:W-:-:S09]  /*1500*/  WARPGROUP.ARRIVE ;  /* 0x00000000000079c5 */ /* 0x000fd20000000000 */
[----:B------:R-:W-:Y:S01]  /*1510*/  HGMMA.64x192x16.F32.BF16 R24, gdesc[UR8], R24, gsb0 ;  /* 0x02e00000081879f0 */ /* 0x000fe20008001818 */
[----:B------:R-:W-:Y:S02]  /*1520*/  UIADD3 UR16, UR16, 0x6, URZ ;  /* 0x0000000610107890 */ /* 0x000fe4000fffe03f */
[----:B------:R-:W-:Y:S01]  /*1530*/  UIADD3 UR18, UR6, 0x6, URZ ;  /* 0x0000000606127890 */ /* 0x000fe2000fffe03f */
[----:B------:R-:W-:Y:S02]  /*1540*/  WARPGROUP.DEPBAR.LE gsb0, 0x0 ;  /* 0x00008000000079c5 */ /* 0x000fe40000010000 */
[----:B------:R-:W-:-:S14]  /*1550*/  WARPGROUP.ARRIVE ;  /* 0x00000000000079c5 */ /* 0x000fdc0000000000 */
[----:B------:R-:W-:Y:S03]  /*1560*/  HGMMA.64x192x16.F32.BF16 R24, gdesc[UR12], R24, gsb0 ;  /* 0x02e000000c1879f0 */ /* 0x000fe60008001818 */
[----:B------:R-:W-:Y:S02]  /*1570*/  WARPGROUP.DEPBAR.LE gsb0, 0x0 ;  /* 0x00008000000079c5 */ /* 0x000fe40000010000 */
[----:B------:R-:W-:-:S15]  /*1580*/  WARPGROUP.ARRIVE ;  /* 0x00000000000079c5 */ /* 0x000fde0000000000 */
[----:B------:R-:W-:Y:S03]  /*1590*/  HGMMA.64x192x16.F32.BF16 R24, gdesc[UR16], R24, gsb0 ;  /* 0x02e00000101879f0 */ /* 0x000fe60008001818 */
[----:B------:R-:W-:Y:S02]  /*15a0*/  WARPGROUP.DEPBAR.LE gsb0, 0x0 ;  /* 0x00008000000079c5 */ /* 0x000fe40000010000 */
[----:B0-----:R-:W-:Y:S01]  /*15b0*/  FMUL.FTZ R8, R26, UR4 ;  /* 0x000000041a087c20 */ /* 0x001fe20008410000 */
[----:B------:R-:W-:Y:S01]  /*15c0*/  FMUL.FTZ R26, R37, UR4 ;  /* 0x00000004251a7c20 */ /* 0x000fe20008410000 */
[----:B------:R-:W-:Y:S01]  /*15d0*/  FMUL.FTZ R37, R50, UR4 ;  /* 0x0000000432257c20 */ /* 0x000fe20008410000 */
[----:B------:R-:W-:Y:S01]  /*15e0*/  FMUL.FTZ R50, R61, UR4 ;  /* 0x000000043d327c20 */ /* 0x000fe20008410000 */
[----:B------:R-:W-:Y:S01]  /*15f0*/  FMUL.FTZ R61, R74, UR4 ;  /* 0x000000044a3d7c20 */ /* 0x000fe20008410000 */
[----:B------:R-:W-:Y:S01]  /*1600*/  FMUL.FTZ R11, R28, UR4 ;  /* 0x000000041c0b7c20 */ /* 0x000fe20008410000 */
[----:B------:R-:W-:Y:S01]  /*1610*/  LOP3.LUT R74, R19, 0xffffff80, RZ, 0xc0, !PT ;  /* 0xffffff80134a7812 */ /* 0x000fe200078ec0ff */
[----:B------:R-:W-:Y:S01]  /*1620*/  FMUL.FTZ R28, R40, UR4 ;  /* 0x00000004281c7c20 */ /* 0x000fe20008410000 */
[----:B------:R-:W-:Y:S01]  /*1630*/  FMUL.FTZ R40, R52, UR4 ;  /* 0x0000000434287c20 */ /* 0x000fe20008410000 */
[----:B------:R-:W-:Y:S01]  /*1640*/  FMUL.FTZ R52, R64, UR4 ;  /* 0x0000000440347c20 */ /* 0x000fe20008410000 */
[----:B------:R-:W-:Y:S01]  /*1650*/  FMUL.FTZ R64, R76, UR4 ;  /* 0x000000044c407c20 */ /* 0x000fe20008410000 */
[----:B------:R-:W-:Y:S01]  /*1660*/  FMUL.FTZ R10, R27, UR4 ;  /* 0x000000041b0a7c20 */ /* 0x000fe20008410000 */
[----:B------:R-:W-:-:S02]  /*1670*/  IMAD.IADD R76, R17, 0x1, -R74 ;  /* 0x00000001114c7824 */ /* 0x000fc400078e0a4a */
[----:B------:R-:W-:Y:S01]  /*1680*/  FMUL.FTZ R27, R39, UR4 ;  /* 0x00000004271b7c20 */ /* 0x000fe20008410000 */
[----:B------:R-:W-:Y:S01]  /*1690*/  FMUL.FTZ R39, R51, UR4 ;  /* 0x0000000433277c20 */ /* 0x000fe20008410000 */
[----:B------:R-:W-:Y:S01]  /*16a0*/  FMUL.FTZ R51, R63, UR4 ;  /* 0x000000043f337c20 */ /* 0x000fe20008410000 */
[----:B------:R-:W-:Y:S01]  /*16b0*/  FMUL.FTZ R13, R29, UR4 ;  /* 0x000000041d0d7c20 */ /* 0x000fe20008410000 */
[----:B------:R-:W-:Y:S01]  /*16c0*/  FMUL.FTZ R63, R75, UR4 ;  /* 0x000000044b3f7c20 */ /* 0x000fe20008410000 */
[----:B------:R-:W-:Y:S01]  /*16d0*/  FMUL.FTZ R29, R42, UR4 ;  /* 0x000000042a1d7c20 */ /* 0x000fe20008410000 */
[----:B------:R-:W-:Y:S01]  /*16e0*/  SHF.R.S32.HI R75, RZ, 0x1f, R76 ;  /* 0x0000001fff4b7819 */ /* 0x000fe2000001144c */
[----:B------:R-:W-:Y:S01]  /*16f0*/  FMUL.FTZ R42, R53, UR4 ;  /* 0x00000004352a7c20 */ /* 0x000fe20008410000 */
[----:B------:R-:W-:Y:S01]  /*1700*/  FMUL.FTZ R53, R66, UR4 ;  /* 0x0000000442357c20 */ /* 0x000fe20008410000 */
[----:B------:R-:W-:Y:S01]  /*1710*/  FMUL.FTZ R66, R77, UR4 ;  /* 0x000000044d427c20 */ /* 0x000fe20008410000 */
[----:B------:R-:W-:Y:S01]  /*1720*/  LEA.HI R77, R75, R76, RZ, 0x2 ;  /* 0x0000004c4b4d7211 */ /* 0x000fe200078f10ff */
[----:B------:R-:W-:Y:S01]  /*1730*/  FMUL.FTZ R12, R30, UR4 ;  /* 0x000000041e0c7c20 */ /* 0x000fe20008410000 */
[----:B------:R-:W-:-:S02]  /*1740*/  FMUL.FTZ R30, R41, UR4 ;  /* 0x00000004291e7c20 */ /* 0x000fc40008410000 */
[----:B------:R-:W-:Y:S01]  /*1750*/  LOP3.LUT R77, R77, 0x7ffffffc, RZ, 0xc0, !PT ;  /* 0x7ffffffc4d4d7812 */ /* 0x000fe200078ec0ff */
[----:B------:R-:W-:Y:S01]  /*1760*/  FMUL.FTZ R41, R54, UR4 ;  /* 0x0000000436297c20 */ /* 0x000fe20008410000 */
[----:B------:R-:W-:Y:S01]  /*1770*/  FMUL.FTZ R7, R24, UR4 ;  /* 0x0000000418077c20 */ /* 0x000fe20008410000 */
[----:B------:R-:W-:Y:S01]  /*1780*/  FMUL.FTZ R9, R25, UR4 ;  /* 0x0000000419097c20 */ /* 0x000fe20008410000 */
[----:B------:R-:W-:Y:S01]  /*1790*/  FMUL.FTZ R54, R65, UR4 ;  /* 0x0000000441367c20 */ /* 0x000fe20008410000 */
[----:B------:R-:W-:Y:S01]  /*17a0*/  FMUL.FTZ R14, R31, UR4 ;  /* 0x000000041f0e7c20 */ /* 0x000fe20008410000 */
[----:B------:R-:W-:Y:S01]  /*17b0*/  FMUL.FTZ R65, R78, UR4 ;  /* 0x000000044e417c20 */ /* 0x000fe20008410000 */
[----:B------:R-:W-:Y:S01]  /*17c0*/  IADD3 R77, R76, -R77, RZ ;  /* 0x8000004d4c4d7210 */ /* 0x000fe20007ffe0ff */
[----:B------:R-:W-:Y:S01]  /*17d0*/  FMUL.FTZ R31, R43, UR4 ;  /* 0x000000042b1f7c20 */ /* 0x000fe20008410000 */
[----:B------:R-:W-:Y:S02]  /*17e0*/  IMAD.MOV.U32 R78, RZ, RZ, -0x2 ;  /* 0xfffffffeff4e7424 */ /* 0x000fe400078e00ff */
[----:B------:R-:W-:Y:S01]  /*17f0*/  FMUL.FTZ R43, R55, UR4 ;  /* 0x00000004372b7c20 */ /* 0x000fe20008410000 */
[----:B------:R-:W-:Y:S01]  /*1800*/  FMUL.FTZ R55, R67, UR4 ;  /* 0x0000000443377c20 */ /* 0x000fe20008410000 */
[----:B------:R-:W-:Y:S01]  /*1810*/  FMUL.FTZ R67, R79, UR4 ;  /* 0x000000044f437c20 */ /* 0x000fe20008410000 */
[----:B------:R-:W0:Y:S01]  /*1820*/  MUFU.TANH R7, R7 ;  /* 0x0000000700077308 */ /* 0x000e220000002400 */
[----:B------:R-:W-:-:S02]  /*1830*/  IMAD R79, R77, R78, 0xc0 ;  /* 0x000000c04d4f7424 */ /* 0x000fc400078e024e */
[----:B------:R-:W-:-:S05]  /*1840*/  FMUL.FTZ R15, R32, UR4 ;  /* 0x00000004200f7c20 */ /* 0x000fca0008410000 */
[----:B------:R-:W1:Y:S01]  /*1850*/  MUFU.TANH R9, R9 ;  /* 0x0000000900097308 */ /* 0x000e620000002400 */
[----:B------:R-:W-:-:S07]  /*1860*/  IMAD.IADD R79, R22, 0x1, R79 ;  /* 0x00000001164f7824 */ /* 0x000fce00078e024f */
[----:B------:R-:W3:Y:S01]  /*1870*/  MUFU.TANH R13, R13 ;  /* 0x0000000d000d7308 */ /* 0x000ee20000002400 */
[----:B------:R-:W-:Y:S02]  /*1880*/  IMAD R22, R16, -0xc0, R79 ;  /* 0xffffff4010167824 */ /* 0x000fe400078e024f */
[----:B------:R-:W-:-:S05]  /*1890*/  FMUL.FTZ R21, R33, UR4 ;  /* 0x0000000421157c20 */ /* 0x000fca0008410000 */
[----:B------:R-:W4:Y:S01]  /*18a0*/  MUFU.TANH R11, R11 ;  /* 0x0000000b000b7308 */ /* 0x000f220000002400 */
[----:B------:R-:W-:Y:S01]  /*18b0*/  FMUL.FTZ R20, R34, UR4 ;  /* 0x0000000422147c20 */ /* 0x000fe20008410000 */
[----:B------:R-:W-:Y:S01]  /*18c0*/  FMUL.FTZ R34, R45, UR4 ;  /* 0x000000042d227c20 */ /* 0x000fe20008410000 */
[----:B------:R-:W-:Y:S01]  /*18d0*/  ISETP.GT.AND P4, PT, R22, RZ, PT ;  /* 0x000000ff1600720c */ /* 0x000fe20003f84270 */
[----:B------:R-:W-:Y:S01]  /*18e0*/  FMUL.FTZ R24, R36, UR4 ;  /* 0x0000000424187c20 */ /* 0x000fe20008410000 */
[----:B------:R-:W-:-:S03]  /*18f0*/  ISETP.GT.AND P3, PT, R22, 0x1, PT ;  /* 0x000000011600780c */ /* 0x000fc60003f64270 */
[----:B------:R-:W5:Y:S01]  /*1900*/  MUFU.TANH R8, R8 ;  /* 0x0000000800087308 */ /* 0x000f620000002400 */
[----:B------:R-:W-:Y:S01]  /*1910*/  FMUL.FTZ R45, R58, UR4 ;  /* 0x000000043a2d7c20 */ /* 0x000fe20008410000 */
[----:B------:R-:W-:Y:S01]  /*1920*/  FMUL.FTZ R58, R69, UR4 ;  /* 0x00000004453a7c20 */ /* 0x000fe20008410000 */
[----:B------:R-:W-:-:S05]  /*1930*/  FMUL.FTZ R69, R82, UR4 ;  /* 0x0000000452457c20 */ /* 0x000fca0008410000 */
[----:B------:R-:W5:Y:S01]  /*1940*/  MUFU.TANH R15, R15 ;  /* 0x0000000f000f7308 */ /* 0x000f620000002400 */
[----:B------:R-:W-:Y:S01]  /*1950*/  ISETP.GT.AND P6, PT, R22, 0x9, PT ;  /* 0x000000091600780c */ /* 0x000fe20003fc4270 */
[----:B------:R-:W-:Y:S01]  /*1960*/  FMUL.FTZ R36, R48, UR4 ;  /* 0x0000000430247c20 */ /* 0x000fe20008410000 */
[----:B------:R-:W-:Y:S01]  /*1970*/  ISETP.GT.AND P2, PT, R22, 0x8, PT ;  /* 0x000000081600780c */ /* 0x000fe20003f44270 */
[----:B------:R-:W-:Y:S01]  /*1980*/  FMUL.FTZ R48, R60, UR4 ;  /* 0x000000043c307c20 */ /* 0x000fe20008410000 */
[----:B0-----:R-:W-:-:S03]  /*1990*/  FSEL R82, R7, -INF , P4 ;  /* 0xff80000007527808 */ /* 0x001fc60002000000 */
[----:B------:R-:W0:Y:S01]  /*19a0*/  MUFU.TANH R10, R10 ;  /* 0x0000000a000a7308 */ /* 0x000e220000002400 */
[----:B-1----:R-:W-:Y:S01]  /*19b0*/  FSEL R9, R9, -INF , P3 ;  /* 0xff80000009097808 */ /* 0x002fe20001800000 */
[----:B------:R-:W-:Y:S01]  /*19c0*/  FMUL.FTZ R60, R72, UR4 ;  /* 0x00000004483c7c20 */ /* 0x000fe20008410000 */
[----:B------:R-:W-:Y:S01]  /*19d0*/  FMUL.FTZ R75, R88, UR4 ;  /* 0x00000004584b7c20 */ /* 0x000fe20008410000 */
[----:B------:R-:W-:-:S04]  /*19e0*/  FMUL.FTZ R72, R84, UR4 ;  /* 0x0000000454487c20 */ /* 0x000fc80008410000 */
[----:B------:R-:W1:Y:S01]  /*19f0*/  MUFU.TANH R21, R21 ;  /* 0x0000001500157308 */ /* 0x000e620000002400 */
[----:B---3--:R-:W-:Y:S01]  /*1a00*/  FSEL R88, R13, -INF , P6 ;  /* 0xff8000000d587808 */ /* 0x008fe20003000000 */
[----:B------:R-:W-:Y:S01]  /*1a10*/  FMUL.FTZ R23, R35, UR4 ;  /* 0x0000000423177c20 */ /* 0x000fe20008410000 */
[----:B----4-:R-:W-:Y:S02]  /*1a20*/  FSEL R84, R11, -INF , P2 ;  /* 0xff8000000b547808 */ /* 0x010fe40001000000 */
[----:B------:R-:W-:-:S03]  /*1a30*/  FMNMX.FTZ R13, R82, R9, !PT ;  /* 0x00000009520d7209 */ /* 0x000fc60007810000 */
[----:B------:R-:W3:Y:S01]  /*1a40*/  MUFU.TANH R12, R12 ;  /* 0x0000000c000c7308 */ /* 0x000ee20000002400 */
[----:B------:R-:W-:Y:S02]  /*1a50*/  ISETP.GT.AND P5, PT, R22, 0x10, PT ;  /* 0x000000101600780c */ /* 0x000fe40003fa4270 */
[----:B------:R-:W-:-:S05]  /*1a60*/  FMNMX.FTZ R13, R84, R13, !PT ;  /* 0x0000000d540d7209 */ /* 0x000fca0007810000 */
[----:B------:R-:W4:Y:S01]  /*1a70*/  MUFU.TANH R24, R24 ;  /* 0x0000001800187308 */ /* 0x000f220000002400 */
[----:B------:R-:W-:Y:S01]  /*1a80*/  FMUL.FTZ R76, R90, UR4 ;  /* 0x000000045a4c7c20 */ /* 0x000fe20008410000 */
[----:B-----5:R-:W-:-:S06]  /*1a90*/  FSEL R8, R8, -INF , P4 ;  /* 0xff80000008087808 */ /* 0x020fcc0002000000 */
[----:B------:R-:W5:Y:S01]  /*1aa0*/  MUFU.TANH R14, R14 ;  /* 0x0000000e000e7308 */ /* 0x000f620000002400 */
[----:B------:R-:W-:Y:S01]  /*1ab0*/  FSEL R90, R15, -INF , P5 ;  /* 0xff8000000f5a7808 */ /* 0x000fe20002800000 */
[----:B------:R-:W-:Y:S01]  /*1ac0*/  FMUL.FTZ R25, R38, UR4 ;  /* 0x0000000426197c20 */ /* 0x000fe20008410000 */
[----:B------:R-:W-:-:S05]  /*1ad0*/  ISETP.GT.AND P4, PT, R22, 0x11, PT ;  /* 0x000000111600780c */ /* 0x000fca0003f84270 */
[----:B------:R-:W5:Y:S01]  /*1ae0*/  MUFU.TANH R26, R26 ;  /* 0x0000001a001a7308 */ /* 0x000f620000002400 */
[----:B------:R-:W-:Y:S01]  /*1af0*/  FMNMX.FTZ R15, R88, R13, !PT ;  /* 0x0000000d580f7209 */ /* 0x000fe20007810000 */
[----:B------:R-:W-:Y:S01]  /*1b00*/  FMUL.FTZ R32, R44, UR4 ;  /* 0x000000042c207c20 */ /* 0x000fe20008410000 */
[----:B------:R-:W-:-:S05]  /*1b10*/  FMUL.FTZ R74, R87, UR4 ;  /* 0x00000004574a7c20 */ /* 0x000fca0008410000 */
[----:B------:R-:W5:Y:S01]  /*1b20*/  MUFU.TANH R20, R20 ;  /* 0x0000001400147308 */ /* 0x000f620000002400 */
[----:B------:R-:W-:Y:S01]  /*1b30*/  FMUL.FTZ R87, R96, UR4 ;  /* 0x0000000460577c20 */ /* 0x000fe20008410000 */
[----:B0-----:R-:W-:-:S06]  /*1b40*/  FSEL R10, R10, -INF , P3 ;  /* 0xff8000000a0a7808 */ /* 0x001fcc0001800000 */
[----:B------:R-:W0:Y:S01]  /*1b50*/  MUFU.TANH R23, R23 ;  /* 0x0000001700177308 */ /* 0x000e220000002400 */
[----:B------:R-:W-:Y:S02]  /*1b60*/  ISETP.GT.AND P3, PT, R22, 0x18, PT ;  /* 0x000000181600780c */ /* 0x000fe40003f64270 */
[----:B-1----:R-:W-:-:S05]  /*1b70*/  FSEL R96, R21, -INF , P4 ;  /* 0xff80000015607808 */ /* 0x002fca0002000000 */
[----:B------:R-:W1:Y:S01]  /*1b80*/  MUFU.TANH R28, R28 ;  /* 0x0000001c001c7308 */ /* 0x000e620000002400 */
[----:B------:R-:W-:Y:S01]  /*1b90*/  FMNMX.FTZ R15, R90, R15, !PT ;  /* 0x0000000f5a0f7209 */ /* 0x000fe20007810000 */
[----:B------:R-:W-:Y:S01]  /*1ba0*/  FMUL.FTZ R38, R49, UR4 ;  /* 0x0000000431267c20 */ /* 0x000fe20008410000 */
[----:B---3--:R-:W-:-:S05]  /*1bb0*/  FSEL R12, R12, -INF , P2 ;  /* 0xff8000000c0c7808 */ /* 0x008fca0001000000 */
[----:B------:R-:W3:Y:S01]  /*1bc0*/  MUFU.TANH R30, R30 ;  /* 0x0000001e001e7308 */ /* 0x000ee20000002400 */
[----:B------:R-:W-:Y:S01]  /*1bd0*/  FMUL.FTZ R49, R62, UR4 ;  /* 0x000000043e317c20 */ /* 0x000fe20008410000 */
[----:B------:R-:W-:Y:S01]  /*1be0*/  ISETP.GT.AND P2, PT, R22, 0x19, PT ;  /* 0x000000191600780c */ /* 0x000fe20003f44270 */
[----:B------:R-:W-:Y:S01]  /*1bf0*/  FMUL.FTZ R62, R73, UR4 ;  /* 0x00000004493e7c20 */ /* 0x000fe20008410000 */
[----:B----4-:R-:W-:Y:S02]  /*1c00*/  FSEL R24, R24, -INF , P3 ;  /* 0xff80000018187808 */ /* 0x010fe40001800000 */
[----:B------:R-:W-:Y:S02]  /*1c10*/  FMNMX.FTZ R21, R96, R15, !PT ;  /* 0x0000000f60157209 */ /* 0x000fe40007810000 */
[----:B------:R-:W4:Y:S01]  /*1c20*/  MUFU.TANH R25, R25 ;  /* 0x0000001900197308 */ /* 0x000f220000002400 */
[----:B------:R-:W-:Y:S01]  /*1c30*/  FMUL.FTZ R73, R86, UR4 ;  /* 0x0000000456497c20 */ /* 0x000fe20008410000 */
[----:B------:R-:W-:Y:S01]  /*1c40*/  FMUL.FTZ R86, R100, UR4 ;  /* 0x0000000464567c20 */ /* 0x000fe20008410000 */
[----:B-----5:R-:W-:-:S05]  /*1c50*/  FSEL R14, R14, -INF , P6 ;  /* 0xff8000000e0e7808 */ /* 0x020fca0003000000 */
[----:B------:R-:W5:Y:S01]  /*1c60*/  MUFU.TANH R32, R32 ;  /* 0x0000002000207308 */ /* 0x000f620000002400 */
[----:B------:R-:W-:Y:S02]  /*1c70*/  ISETP.GT.AND P6, PT, R22, 0x20, PT ;  /* 0x000000201600780c */ /* 0x000fe40003fc4270 */
[----:B------:R-:W-:Y:S02]  /*1c80*/  FSEL R100, R26, -INF , P2 ;  /* 0xff8000001a647808 */ /* 0x000fe40001000000 */
[----:B------:R-:W-:-:S03]  /*1c90*/  FMNMX.FTZ R21, R24, R21, !PT ;  /* 0x0000001518157209 */ /* 0x000fc60007810000 */
[----:B------:R-:W5:Y:S01]  /*1ca0*/  MUFU.TANH R27, R27 ;  /* 0x0000001b001b7308 */ /* 0x000f620000002400 */
[----:B------:R-:W-:Y:S01]  /*1cb0*/  FMUL.FTZ R79, R92, UR4 ;  /* 0x000000045c4f7c20 */ /* 0x000fe20008410000 */
[----:B------:R-:W-:Y:S01]  /*1cc0*/  FSEL R20, R20, -INF , P5 ;  /* 0xff80000014147808 */ /* 0x000fe20002800000 */
[----:B------:R-:W-:Y:S01]  /*1cd0*/  FMUL.FTZ R33, R46, UR4 ;  /* 0x000000042e217c20 */ /* 0x000fe20008410000 */
[----:B0-----:R-:W-:-:S04]  /*1ce0*/  FSEL R92, R23, -INF , P4 ;  /* 0xff800000175c7808 */ /* 0x001fc80002000000 */
[----:B------:R-:W0:Y:S01]  /*1cf0*/  MUFU.TANH R34, R34 ;  /* 0x0000002200227308 */ /* 0x000e220000002400 */
[----:B------:R-:W-:Y:S02]  /*1d00*/  ISETP.GT.AND P5, PT, R22, 0x21, PT ;  /* 0x000000211600780c */ /* 0x000fe40003fa4270 */
[----:B-1----:R-:W-:Y:S02]  /*1d10*/  FSEL R28, R28, -INF , P6 ;  /* 0xff8000001c1c7808 */ /* 0x002fe40003000000 */
[----:B------:R-:W-:-:S03]  /*1d20*/  FMNMX.FTZ R23, R100, R21, !PT ;  /* 0x0000001564177209 */ /* 0x000fc60007810000 */
[----:B------:R-:W1:Y:S01]  /*1d30*/  MUFU.TANH R29, R29 ;  /* 0x0000001d001d7308 */ /* 0x000e620000002400 */
[----:B------:R-:W-:Y:S01]  /*1d40*/  FMUL.FTZ R44, R56, UR4 ;  /* 0x00000004382c7c20 */ /* 0x000fe20008410000 */
[----:B------:R-:W-:Y:S01]  /*1d50*/  FMUL.FTZ R35, R47, UR4 ;  /* 0x000000042f237c20 */ /* 0x000fe20008410000 */
[----:B------:R-:W-:-:S05]  /*1d60*/  FMUL.FTZ R56, R68, UR4 ;  /* 0x0000000444387c20 */ /* 0x000fca0008410000 */
[----:B------:R-:W2:Y:S01]  /*1d70*/  MUFU.TANH R36, R36 ;  /* 0x0000002400247308 */ /* 0x000ea20000002400 */
[----:B------:R-:W-:Y:S01]  /*1d80*/  ISETP.GT.AND P4, PT, R22, 0x28, PT ;  /* 0x000000281600780c */ /* 0x000fe20003f84270 */
[----:B------:R-:W-:Y:S01]  /*1d90*/  FMUL.FTZ R68, R80, UR4 ;  /* 0x0000000450447c20 */ /* 0x000fe20008410000 */
[----:B---3--:R-:W-:Y:S02]  /*1da0*/  FSEL R122, R30, -INF , P5 ;  /* 0xff8000001e7a7808 */ /* 0x008fe40002800000 */
[----:B------:R-:W-:-:S03]  /*1db0*/  FMNMX.FTZ R23, R28, R23, !PT ;  /* 0x000000171c177209 */ /* 0x000fc60007810000 */
[----:B------:R-:W-:Y:S01]  /*1dc0*/  MUFU.TANH R31, R31 ;  /* 0x0000001f001f7308 */ /* 0x000fe20000002400 */
[----:B------:R-:W-:Y:S01]  /*1dd0*/  FMUL.FTZ R80, R94, UR4 ;  /* 0x000000045e507c20 */ /* 0x000fe20008410000 */
[----:B----4-:R-:W-:-:S06]  /*1de0*/  FSEL R94, R25, -INF , P3 ;  /* 0xff800000195e7808 */ /* 0x010fcc0001800000 */
[----:B------:R-:W3:Y:S01]  /*1df0*/  MUFU.TANH R38, R38 ;  /* 0x0000002600267308 */ /* 0x000ee20000002400 */
[----:B------:R-:W-:Y:S01]  /*1e00*/  ISETP.GT.AND P3, PT, R22, 0x29, PT ;  /* 0x000000291600780c */ /* 0x000fe20003f64270 */
[----:B------:R-:W-:Y:S01]  /*1e10*/  FMUL.FTZ R77, R89, UR4 ;  /* 0x00000004594d7c20 */ /* 0x000fe20008410000 */
[----:B-----5:R-:W-:Y:S02]  /*1e20*/  FSEL R32, R32, -INF , P4 ;  /* 0xff80000020207808 */ /* 0x020fe40002000000 */
[----:B------:R-:W-:-:S03]  /*1e30*/  FMNMX.FTZ R23, R122, R23, !PT ;  /* 0x000000177a177209 */ /* 0x000fc60007810000 */
[----:B------:R-:W4:Y:S01]  /*1e40*/  MUFU.TANH R33, R33 ;  /* 0x0000002100217308 */ /* 0x000f220000002400 */
[----:B------:R-:W-:Y:S01]  /*1e50*/  FMUL.FTZ R89, R98, UR4 ;  /* 0x0000000462597c20 */ /* 0x000fe20008410000 */
[----:B------:R-:W-:-:S06]  /*1e60*/  FSEL R98, R27, -INF , P2 ;  /* 0xff8000001b627808 */ /* 0x000fcc0001000000 */
[----:B------:R-:W5:Y:S01]  /*1e70*/  MUFU.TANH R40, R40 ;  /* 0x0000002800287308 */ /* 0x000f620000002400 */
[----:B------:R-:W-:Y:S01]  /*1e80*/  ISETP.GT.AND P2, PT, R22, 0x30, PT ;  /* 0x000000301600780c */ /* 0x000fe20003f44270 */
[----:B------:R-:W-:Y:S01]  /*1e90*/  FMUL.FTZ R46, R57, UR4 ;  /* 0x00000004392e7c20 */ /* 0x000fe20008410000 */
[----:B0-----:R-:W-:Y:S01]  /*1ea0*/  FSEL R126, R34, -INF , P3 ;  /* 0xff800000227e7808 */ /* 0x001fe20001800000 */
[----:B------:R-:W-:Y:S01]  /*1eb0*/  FMUL.FTZ R85, R85, UR4 ;  /* 0x0000000455557c20 */ /* 0x000fe20008410000 */
[----:B------:R-:W-:-:S03]  /*1ec0*/  FMNMX.FTZ R25, R32, R23, !PT ;  /* 0x0000001720197209 */ /* 0x000fc60007810000 */
[----:B------:R-:W0:Y:S01]  /*1ed0*/  MUFU.TANH R35, R35 ;  /* 0x0000002300237308 */ /* 0x000e220000002400 */
[----:B-1----:R-:W-:Y:S02]  /*1ee0*/  FSEL R26, R29, -INF , P6 ;  /* 0xff8000001d1a7808 */ /* 0x002fe40003000000 */
[----:B------:R-:W-:-:S05]  /*1ef0*/  ISETP.GT.AND P6, PT, R22, 0x31, PT ;  /* 0x000000311600780c */ /* 0x000fca0003fc4270 */
[----:B------:R-:W1:Y:S01]  /*1f00*/  MUFU.TANH R42, R42 ;  /* 0x0000002a002a7308 */ /* 0x000e620000002400 */
[----:B--2---:R-:W-:Y:S02]  /*1f10*/  FSEL R128, R36, -INF , P2 ;  /* 0xff80000024807808 */ /* 0x004fe40001000000 */
[----:B------:R-:W-:-:S05]  /*1f20*/  FMNMX.FTZ R25, R126, R25, !PT ;  /* 0x000000197e197209 */ /* 0x000fca0007810000 */
[----:B------:R-:W2:Y:S01]  /*1f30*/  MUFU.TANH R37, R37 ;  /* 0x0000002500257308 */ /* 0x000ea20000002400 */
[----:B---3--:R-:W-:Y:S02]  /*1f40*/  FSEL R130, R38, -INF , P6 ;  /* 0xff80000026827808 */ /* 0x008fe40003000000 */
[----:B------:R-:W-:-:S05]  /*1f50*/  FMNMX.FTZ R25, R128, R25, !PT ;  /* 0x0000001980197209 */ /* 0x000fca0007810000 */
[----:B------:R-:W3:Y:S01]  /*1f60*/  MUFU.TANH R44, R44 ;  /* 0x0000002c002c7308 */ /* 0x000ee20000002400 */
[----:B----4-:R-:W-:-:S07]  /*1f70*/  FSEL R30, R33, -INF , P4 ;  /* 0xff800000211e7808 */ /* 0x010fce0002000000 */
[----:B------:R4:W-:Y:S01]  /*1f80*/  MUFU.TANH R19, R85 ;  /* 0x0000005500137308 */ /* 0x0009e20000002400 */
[----:B------:R-:W-:-:S07]  /*1f90*/  ISETP.GT.AND P4, PT, R22, 0x39, PT ;  /* 0x000000391600780c */ /* 0x000fce0003f84270 */
[----:B------:R-:W3:Y:S01]  /*1fa0*/  MUFU.TANH R39, R39 ;  /* 0x0000002700277308 */ /* 0x000ee20000002400 */
[----:B----4-:R-:W-:Y:S01]  /*1fb0*/  FMUL.FTZ R85, R102, UR4 ;  /* 0x0000000466557c20 */ /* 0x010fe20008410000 */
[----:B------:R-:W-:Y:S02]  /*1fc0*/  FSEL R102, R31, -INF , P5 ;  /* 0xff8000001f667808 */ /* 0x000fe40002800000 */
[----:B------:R-:W-:-:S04]  /*1fd0*/  ISETP.GT.AND P5, PT, R22, 0x38, PT ;  /* 0x000000381600780c */ /* 0x000fc80003fa4270 */
[----:B------:R-:W4:Y:S01]  /*1fe0*/  MUFU.TANH R46, R46 ;  /* 0x0000002e002e7308 */ /* 0x000f220000002400 */
[----:B-----5:R-:W-:Y:S02]  /*1ff0*/  FSEL R132, R40, -INF , P5 ;  /* 0xff80000028847808 */ /* 0x020fe40002800000 */
[----:B------:R-:W-:-:S05]  /*2000*/  FMNMX.FTZ R25, R130, R25, !PT ;  /* 0x0000001982197209 */ /* 0x000fca0007810000 */
[----:B------:R-:W5:Y:S01]  /*2010*/  MUFU.TANH R41, R41 ;  /* 0x0000002900297308 */ /* 0x000f620000002400 */
[----:B0-----:R-:W-:Y:S01]  /*2020*/  FSEL R124, R35, -INF , P3 ;  /* 0xff800000237c7808 */ /* 0x001fe20001800000 */
[----:B------:R-:W-:Y:S01]  /*2030*/  FMUL.FTZ R47, R59, UR4 ;  /* 0x000000043b2f7c20 */ /* 0x000fe20008410000 */
[----:B------:R-:W-:-:S05]  /*2040*/  ISETP.GT.AND P3, PT, R22, 0x40, PT ;  /* 0x000000401600780c */ /* 0x000fca0003f64270 */
[----:B------:R-:W0:Y:S01]  /*2050*/  MUFU.TANH R48, R48 ;  /* 0x0000003000307308 */ /* 0x000e220000002400 */
[----:B-1----:R-:W-:Y:S02]  /*2060*/  FSEL R42, R42, -INF , P4 ;  /* 0xff8000002a2a7808 */ /* 0x002fe40002000000 */
[----:B------:R-:W-:-:S05]  /*2070*/  FMNMX.FTZ R25, R132, R25, !PT ;  /* 0x0000001984197209 */ /* 0x000fca0007810000 */
[----:B------:R-:W1:Y:S01]  /*2080*/  MUFU.TANH R43, R43 ;  /* 0x0000002b002b7308 */ /* 0x000e620000002400 */
[----:B--2---:R-:W-:Y:S02]  /*2090*/  FSEL R34, R37, -INF , P2 ;  /* 0xff80000025227808 */ /* 0x004fe40001000000 */
[----:B------:R-:W-:-:S05]  /*20a0*/  ISETP.GT.AND P2, PT, R22, 0x41, PT ;  /* 0x000000411600780c */ /* 0x000fca0003f44270 */
[----:B------:R-:W2:Y:S01]  /*20b0*/  MUFU.TANH R50, R50 ;  /* 0x0000003200327308 */ /* 0x000ea20000002400 */
[----:B---3--:R-:W-:Y:S02]  /*20c0*/  FSEL R134, R44, -INF , P3 ;  /* 0xff8000002c867808 */ /* 0x008fe40001800000 */
[----:B------:R-:W-:-:S05]  /*20d0*/  FMNMX.FTZ R25, R42, R25, !PT ;  /* 0x000000192a197209 */ /* 0x000fca0007810000 */
[----:B------:R-:W3:Y:S01]  /*20e0*/  MUFU.TANH R45, R45 ;  /* 0x0000002d002d7308 */ /* 0x000ee20000002400 */
[----:B------:R-:W-:Y:S02]  /*20f0*/  FSEL R36, R39, -INF , P6 ;  /* 0xff80000027247808 */ /* 0x000fe40003000000 */
[----:B------:R-:W-:-:S05]  /*2100*/  ISETP.GT.AND P6, PT, R22, 0x48, PT ;  /* 0x000000481600780c */ /* 0x000fca0003fc4270 */
[----:B------:R-:W3:Y:S01]  /*2110*/  MUFU.TANH R52, R52 ;  /* 0x0000003400347308 */ /* 0x000ee20000002400 */
[----:B----4-:R-:W-:Y:S02]  /*2120*/  FSEL R46, R46, -INF , P2 ;  /* 0xff8000002e2e7808 */ /* 0x010fe40001000000 */
[----:B------:R-:W-:-:S05]  /*2130*/  FMNMX.FTZ R25, R134, R25, !PT ;  /* 0x0000001986197209 */ /* 0x000fca0007810000 */
[----:B------:R-:W4:Y:S01]  /*2140*/  MUFU.TANH R47, R47 ;  /* 0x0000002f002f7308 */ /* 0x000f220000002400 */
[----:B-----5:R-:W-:Y:S02]  /*2150*/  FSEL R38, R41, -INF , P5 ;  /* 0xff80000029267808 */ /* 0x020fe40002800000 */
[----:B------:R-:W-:-:S05]  /*2160*/  ISETP.GT.AND P5, PT, R22, 0x49, PT ;  /* 0x000000491600780c */ /* 0x000fca0003fa4270 */
[----:B------:R-:W5:Y:S01]  /*2170*/  MUFU.TANH R54, R54 ;  /* 0x0000003600367308 */ /* 0x000f620000002400 */
[----:B0-----:R-:W-:Y:S02]  /*2180*/  FSEL R138, R48, -INF , P6 ;  /* 0xff800000308a7808 */ /* 0x001fe40003000000 */
[----:B------:R-:W-:-:S05]  /*2190*/  FMNMX.FTZ R25, R46, R25, !PT ;  /* 0x000000192e197209 */ /* 0x000fca0007810000 */
[----:B------:R-:W0:Y:S01]  /*21a0*/  MUFU.TANH R49, R49 ;  /* 0x0000003100317308 */ /* 0x000e220000002400 */
[----:B-1----:R-:W-:Y:S02]  /*21b0*/  FSEL R40, R43, -INF , P4 ;  /* 0xff8000002b287808 */ /* 0x002fe40002000000 */
[----:B------:R-:W-:-:S05]  /*21c0*/  ISETP.GT.AND P4, PT, R22, 0x50, PT ;  /* 0x000000501600780c */ /* 0x000fca0003f84270 */
[----:B------:R-:W1:Y:S01]  /*21d0*/  MUFU.TANH R56, R56 ;  /* 0x0000003800387308 */ /* 0x000e620000002400 */
[----:B--2---:R-:W-:Y:S02]  /*21e0*/  FSEL R50, R50, -INF , P5 ;  /* 0xff80000032327808 */ /* 0x004fe40002800000 */
[----:B------:R-:W-:-:S05]  /*21f0*/  FMNMX.FTZ R25, R138, R25, !PT ;  /* 0x000000198a197209 */ /* 0x000fca0007810000 */
[----:B------:R-:W2:Y:S01]  /*2200*/  MUFU.TANH R51, R51 ;  /* 0x0000003300337308 */ /* 0x000ea20000002400 */
[----:B---3--:R-:W-:Y:S01]  /*2210*/  FSEL R44, R45, -INF , P3 ;  /* 0xff8000002d2c7808 */ /* 0x008fe20001800000 */
[----:B------:R-:W-:Y:S01]  /*2220*/  FMUL.FTZ R57, R70, UR4 ;  /* 0x0000000446397c20 */ /* 0x000fe20008410000 */
[----:B------:R-:W-:-:S05]  /*2230*/  ISETP.GT.AND P3, PT, R22, 0x51, PT ;  /* 0x000000511600780c */ /* 0x000fca0003f64270 */
[----:B------:R-:W3:Y:S01]  /*2240*/  MUFU.TANH R58, R58 ;  /* 0x0000003a003a7308 */ /* 0x000ee20000002400 */
[----:B------:R-:W-:Y:S02]  /*2250*/  FSEL R52, R52, -INF , P4 ;  /* 0xff80000034347808 */ /* 0x000fe40002000000 */
[----:B------:R-:W-:-:S05]  /*2260*/  FMNMX.FTZ R25, R50, R25, !PT ;  /* 0x0000001932197209 */ /* 0x000fca0007810000 */
[----:B------:R-:W3:Y:S01]  /*2270*/  MUFU.TANH R53, R53 ;  /* 0x0000003500357308 */ /* 0x000ee20000002400 */
[----:B----4-:R-:W-:Y:S01]  /*2280*/  FSEL R136, R47, -INF , P2 ;  /* 0xff8000002f887808 */ /* 0x010fe20001000000 */
[----:B------:R-:W-:Y:S01]  /*2290*/  FMUL.FTZ R59, R71, UR4 ;  /* 0x00000004473b7c20 */ /* 0x000fe20008410000 */
[----:B------:R-:W-:-:S05]  /*22a0*/  ISETP.GT.AND P2, PT, R22, 0x58, PT ;  /* 0x000000581600780c */ /* 0x000fca0003f44270 */
[----:B------:R-:W4:Y:S01]  /*22b0*/  MUFU.TANH R60, R60 ;  /* 0x0000003c003c7308 */ /* 0x000f220000002400 */
[----:B-----5:R-:W-:Y:S02]  /*22c0*/  FSEL R54, R54, -INF , P3 ;  /* 0xff80000036367808 */ /* 0x020fe40001800000 */
[----:B------:R-:W-:-:S05]  /*22d0*/  FMNMX.FTZ R25, R52, R25, !PT ;  /* 0x0000001934197209 */ /* 0x000fca0007810000 */
[----:B------:R-:W5:Y:S01]  /*22e0*/  MUFU.TANH R55, R55 ;  /* 0x0000003700377308 */ /* 0x000f620000002400 */
[----:B0-----:R-:W-:Y:S02]  /*22f0*/  FSEL R48, R49, -INF , P6 ;  /* 0xff80000031307808 */ /* 0x001fe40003000000 */
[----:B------:R-:W-:-:S05]  /*2300*/  ISETP.GT.AND P6, PT, R22, 0x59, PT ;  /* 0x000000591600780c */ /* 0x000fca0003fc4270 */
[----:B------:R-:W0:Y:S01]  /*2310*/  MUFU.TANH R62, R62 ;  /* 0x0000003e003e7308 */ /* 0x000e220000002400 */
[----:B-1----:R-:W-:Y:S02]  /*2320*/  FSEL R146, R56, -INF , P2 ;  /* 0xff80000038927808 */ /* 0x002fe40001000000 */
[----:B------:R-:W-:-:S05]  /*2330*/  FMNMX.FTZ R25, R54, R25, !PT ;  /* 0x0000001936197209 */ /* 0x000fca0007810000 */
[----:B------:R-:W1:Y:S01]  /*2340*/  MUFU.TANH R57, R57 ;  /* 0x0000003900397308 */ /* 0x000e620000002400 */
[----:B--2---:R-:W-:Y:S01]  /*2350*/  FSEL R140, R51, -INF , P5 ;  /* 0xff800000338c7808 */ /* 0x004fe20002800000 */
[----:B------:R-:W-:Y:S01]  /*2360*/  FMUL.FTZ R70, R81, UR4 ;  /* 0x0000000451467c20 */ /* 0x000fe20008410000 */
[----:B------:R-:W-:-:S05]  /*2370*/  ISETP.GT.AND P5, PT, R22, 0x60, PT ;  /* 0x000000601600780c */ /* 0x000fca0003fa4270 */
[----:B------:R-:W2:Y:S01]  /*2380*/  MUFU.TANH R64, R64 ;  /* 0x0000004000407308 */ /* 0x000ea20000002400 */
[----:B---3--:R-:W-:Y:S02]  /*2390*/  FSEL R58, R58, -INF , P6 ;  /* 0xff8000003a3a7808 */ /* 0x008fe40003000000 */
[----:B------:R-:W-:-:S05]  /*23a0*/  FMNMX.FTZ R25, R146, R25, !PT ;  /* 0x0000001992197209 */ /* 0x000fca0007810000 */
[----:B------:R-:W-:Y:S01]  /*23b0*/  MUFU.TANH R59, R59 ;  /* 0x0000003b003b7308 */ /* 0x000fe20000002400 */
[----:B------:R-:W-:Y:S02]  /*23c0*/  FSEL R142, R53, -INF , P4 ;  /* 0xff800000358e7808 */ /* 0x000fe40002000000 */
[----:B------:R-:W-:-:S05]  /*23d0*/  ISETP.GT.AND P4, PT, R22, 0x61, PT ;  /* 0x000000611600780c */ /* 0x000fca0003f84270 */
[----:B------:R-:W3:Y:S01]  /*23e0*/  MUFU.TANH R66, R66 ;  /* 0x0000004200427308 */ /* 0x000ee20000002400 */
[----:B----4-:R-:W-:Y:S02]  /*23f0*/  FSEL R60, R60, -INF , P5 ;  /* 0xff8000003c3c7808 */ /* 0x010fe40002800000 */
[----:B------:R-:W-:-:S05]  /*2400*/  FMNMX.FTZ R25, R58, R25, !PT ;  /* 0x000000193a197209 */ /* 0x000fca0007810000 */
[----:B------:R-:W-:Y:S01]  /*2410*/  MUFU.TANH R61, R61 ;  /* 0x0000003d003d7308 */ /* 0x000fe20000002400 */
[----:B-----5:R-:W-:Y:S02]  /*2420*/  FSEL R144, R55, -INF , P3 ;  /* 0xff80000037907808 */ /* 0x020fe40001800000 */
[----:B------:R-:W-:-:S05]  /*2430*/  ISETP.GT.AND P3, PT, R22, 0x68, PT ;  /* 0x000000681600780c */ /* 0x000fca0003f64270 */
[----:B------:R-:W-:Y:S01]  /*2440*/  MUFU.TANH R68, R68 ;  /* 0x0000004400447308 */ /* 0x000fe20000002400 */
[----:B0-----:R-:W-:Y:S02]  /*2450*/  FSEL R150, R62, -INF , P4 ;  /* 0xff8000003e967808 */ /* 0x001fe40002000000 */
[----:B------:R-:W-:Y:S01]  /*2460*/  FMNMX.FTZ R25, R60, R25, !PT ;  /* 0x000000193c197209 */ /* 0x000fe20007810000 */
[----:B------:R-:W-:-:S04]  /*2470*/  FMUL.FTZ R104, R104, UR4 ;  /* 0x0000000468687c20 */ /* 0x000fc80008410000 */
[----:B------:R-:W0:Y:S01]  /*2480*/  MUFU.TANH R63, R63 ;  /* 0x0000003f003f7308 */ /* 0x000e220000002400 */
[----:B-1----:R-:W-:Y:S02]  /*2490*/  FSEL R56, R57, -INF , P2 ;  /* 0xff80000039387808 */ /* 0x002fe40001000000 */
[----:B------:R-:W-:-:S05]  /*24a0*/  ISETP.GT.AND P2, PT, R22, 0x69, PT ;  /* 0x000000691600780c */ /* 0x000fca0003f44270 */
[----:B------:R-:W1:Y:S01]  /*24b0*/  MUFU.TANH R70, R70 ;  /* 0x0000004600467308 */ /* 0x000e620000002400 */
[----:B--2---:R-:W-:Y:S02]  /*24c0*/  FSEL R154, R64, -INF , P3 ;  /* 0xff800000409a7808 */ /* 0x004fe40001800000 */
[----:B------:R-:W-:Y:S01]  /*24d0*/  FMNMX.FTZ R25, R150, R25, !PT ;  /* 0x0000001996197209 */ /* 0x000fe20007810000 */
[----:B------:R-:W-:-:S04]  /*24e0*/  FMUL.FTZ R106, R106, UR4 ;  /* 0x000000046a6a7c20 */ /* 0x000fc80008410000 */
[----:B------:R-:W2:Y:S01]  /*24f0*/  MUFU.TANH R65, R65 ;  /* 0x0000004100417308 */ /* 0x000ea20000002400 */
[----:B------:R-:W-:Y:S01]  /*2500*/  FMUL.FTZ R71, R83, UR4 ;  /* 0x0000000453477c20 */ /* 0x000fe20008410000 */
[----:B---3--:R-:W-:-:S06]  /*2510*/  FSEL R156, R66, -INF , P2 ;  /* 0xff800000429c7808 */ /* 0x008fcc0001000000 */
[----:B------:R-:W3:Y:S01]  /*2520*/  MUFU.TANH R72, R72 ;  /* 0x0000004800487308 */ /* 0x000ee20000002400 */
[----:B------:R-:W-:-:S07]  /*2530*/  FMNMX.FTZ R29, R154, R25, !PT ;  /* 0x000000199a1d7209 */ /* 0x000fce0007810000 */
[----:B------:R-:W4:Y:S01]  /*2540*/  MUFU.TANH R67, R67 ;  /* 0x0000004300437308 */ /* 0x000f220000002400 */
[----:B------:R-:W-:-:S07]  /*2550*/  FMNMX.FTZ R64, R156, R29, !PT ;  /* 0x0000001d9c407209 */ /* 0x000fce0007810000 */
[----:B------:R5:W-:Y:S01]  /*2560*/  MUFU.TANH R31, R104 ;  /* 0x00000068001f7308 */ /* 0x000be20000002400 */
[----:B0-----:R-:W-:Y:S02]  /*2570*/  FSEL R148, R63, -INF , P4 ;  /* 0xff8000003f947808 */ /* 0x001fe40002000000 */
[----:B-----5:R-:W-:Y:S02]  /*2580*/  FSEL R104, R59, -INF , P6 ;  /* 0xff8000003b687808 */ /* 0x020fe40003000000 */
[----:B------:R-:W-:-:S03]  /*2590*/  ISETP.GT.AND P6, PT, R22, 0x70, PT ;  /* 0x000000701600780c */ /* 0x000fc60003fc4270 */
[----:B------:R-:W0:Y:S01]  /*25a0*/  MUFU.TANH R69, R69 ;  /* 0x0000004500457308 */ /* 0x000e220000002400 */
[----:B------:R-:W-:-:S07]  /*25b0*/  FSEL R25, R68, -INF , P6 ;  /* 0xff80000044197808 */ /* 0x000fce0003000000 */
[----:B------:R5:W-:Y:S01]  /*25c0*/  MUFU.TANH R27, R106 ;  /* 0x0000006a001b7308 */ /* 0x000be20000002400 */
[----:B------:R-:W-:Y:S01]  /*25d0*/  ISETP.GT.AND P4, PT, R22, 0x78, PT ;  /* 0x000000781600780c */ /* 0x000fe20003f84270 */
[----:B------:R-:W-:Y:S01]  /*25e0*/  FMUL.FTZ R81, R93, UR4 ;  /* 0x000000045d517c20 */ /* 0x000fe20008410000 */
[----:B------:R-:W-:-:S05]  /*25f0*/  FMNMX.FTZ R29, R25, R64, !PT ;  /* 0x00000040191d7209 */ /* 0x000fca0007810000 */
[----:B------:R-:W0:Y:S01]  /*2600*/  MUFU.TANH R75, R75 ;  /* 0x0000004b004b7308 */ /* 0x000e220000002400 */
[----:B-----5:R-:W-:Y:S02]  /*2610*/  FSEL R106, R61, -INF , P5 ;  /* 0xff8000003d6a7808 */ /* 0x020fe40002800000 */
[----:B------:R-:W-:-:S05]  /*2620*/  ISETP.GT.AND P5, PT, R22, 0x71, PT ;  /* 0x000000711600780c */ /* 0x000fca0003fa4270 */
[----:B------:R-:W5:Y:S01]  /*2630*/  MUFU.TANH R71, R71 ;  /* 0x0000004700477308 */ /* 0x000f620000002400 */
[----:B-1----:R-:W-:Y:S02]  /*2640*/  FSEL R70, R70, -INF , P5 ;  /* 0xff80000046467808 */ /* 0x002fe40002800000 */
[----:B--2---:R-:W-:-:S05]  /*2650*/  FSEL R152, R65, -INF , P3 ;  /* 0xff80000041987808 */ /* 0x004fca0001800000 */
[----:B------:R-:W1:Y:S01]  /*2660*/  MUFU.TANH R77, R77 ;  /* 0x0000004d004d7308 */ /* 0x000e620000002400 */
[----:B------:R-:W-:Y:S02]  /*2670*/  ISETP.GT.AND P3, PT, R22, 0x79, PT ;  /* 0x000000791600780c */ /* 0x000fe40003f64270 */
[----:B---3--:R-:W-:Y:S02]  /*2680*/  FSEL R72, R72, -INF , P4 ;  /* 0xff80000048487808 */ /* 0x008fe40002000000 */
[----:B------:R-:W-:-:S03]  /*2690*/  FMNMX.FTZ R29, R70, R29, !PT ;  /* 0x0000001d461d7209 */ /* 0x000fc60007810000 */
[----:B------:R-:W2:Y:S01]  /*26a0*/  MUFU.TANH R73, R73 ;  /* 0x0000004900497308 */ /* 0x000ea20000002400 */
[----:B----4-:R-:W-:Y:S01]  /*26b0*/  FSEL R66, R67, -INF , P2 ;  /* 0xff80000043427808 */ /* 0x010fe20001000000 */
[----:B------:R-:W-:Y:S01]  /*26c0*/  FMUL.FTZ R78, R91, UR4 ;  /* 0x000000045b4e7c20 */ /* 0x000fe20008410000 */
[----:B------:R-:W-:-:S05]  /*26d0*/  ISETP.GT.AND P2, PT, R22, 0x80, PT ;  /* 0x000000801600780c */ /* 0x000fca0003f44270 */
[----:B------:R-:W3:Y:S01]  /*26e0*/  MUFU.TANH R79, R79 ;  /* 0x0000004f004f7308 */ /* 0x000ee20000002400 */
[----:B------:R-:W-:Y:S01]  /*26f0*/  FSEL R19, R19, -INF , P3 ;  /* 0xff80000013137808 */ /* 0x000fe20001800000 */
[----:B------:R-:W-:Y:S01]  /*2700*/  FMUL.FTZ R97, R97, UR4 ;  /* 0x0000000461617c20 */ /* 0x000fe20008410000 */
[----:B0-----:R-:W-:-:S05]  /*2710*/  FSEL R62, R69, -INF , P6 ;  /* 0xff800000453e7808 */ /* 0x001fca0003000000 */
[----:B------:R-:W0:Y:S01]  /*2720*/  MUFU.TANH R74, R74 ;  /* 0x0000004a004a7308 */ /* 0x000e220000002400 */
[----:B------:R-:W-:Y:S02]  /*2730*/  ISETP.GT.AND P6, PT, R22, 0x81, PT ;  /* 0x000000811600780c */ /* 0x000fe40003fc4270 */
[----:B------:R-:W-:-:S05]  /*2740*/  FSEL R75, R75, -INF , P2 ;  /* 0xff8000004b4b7808 */ /* 0x000fca0001000000 */
[----:B------:R-:W4:Y:S08]  /*2750*/  MUFU.TANH R81, R81 ;  /* 0x0000005100517308 */ /* 0x000f300000002400 */
[----:B------:R1:W-:Y:S01]  /*2760*/  MUFU.TANH R21, R86 ;  /* 0x0000005600157308 */ /* 0x0003e20000002400 */
[----:B-----5:R-:W-:Y:S02]  /*2770*/  FSEL R64, R71, -INF , P5 ;  /* 0xff80000047407808 */ /* 0x020fe40002800000 */
[----:B-1----:R-:W-:-:S05]  /*2780*/  FMNMX.FTZ R86, R72, R29, !PT ;  /* 0x0000001d48567209 */ /* 0x002fca0007810000 */
[----:B------:R-:W1:Y:S01]  /*2790*/  MUFU.TANH R76, R76 ;  /* 0x0000004c004c7308 */ /* 0x000e620000002400 */
[----:B------:R-:W-:-:S07]  /*27a0*/  FMNMX.FTZ R86, R19, R86, !PT ;  /* 0x0000005613567209 */ /* 0x000fce0007810000 */
[----:B------:R-:W5:Y:S01]  /*27b0*/  MUFU.TANH R7, R87 ;  /* 0x0000005700077308 */ /* 0x000f620000002400 */
[----:B------:R-:W-:Y:S01]  /*27c0*/  FMUL.FTZ R83, R95, UR4 ;  /* 0x000000045f537c20 */ /* 0x000fe20008410000 */
[C---:B------:R-:W-:Y:S01]  /*27d0*/  ISETP.GT.AND P5, PT, R22.reuse, 0x88, PT ;  /* 0x000000881600780c */ /* 0x040fe20003fa4270 */
[----:B------:R-:W-:Y:S01]  /*27e0*/  FMUL.FTZ R101, R101, UR4 ;  /* 0x0000000465657c20 */ /* 0x000fe20008410000 */
[----:B------:R-:W-:Y:S02]  /*27f0*/  FSEL R77, R77, -INF , P6 ;  /* 0xff8000004d4d7808 */ /* 0x000fe40003000000 */
[----:B------:R-:W-:Y:S02]  /*2800*/  FMNMX.FTZ R86, R75, R86, !PT ;  /* 0x000000564b567209 */ /* 0x000fe40007810000 */
[----:B------:R-:W5:Y:S01]  /*2810*/  MUFU.TANH R78, R78 ;  /* 0x0000004e004e7308 */ /* 0x000f620000002400 */
[----:B--2---:R-:W-:Y:S02]  /*2820*/  FSEL R68, R73, -INF , P4 ;  /* 0xff80000049447808 */ /* 0x004fe40002000000 */
[----:B------:R-:W-:-:S05]  /*2830*/  ISETP.GT.AND P4, PT, R22, 0x89, PT ;  /* 0x000000891600780c */ /* 0x000fca0003f84270 */
[----:B------:R-:W2:Y:S01]  /*2840*/  MUFU.TANH R13, R97 ;  /* 0x00000061000d7308 */ /* 0x000ea20000002400 */
[----:B---3--:R-:W-:Y:S02]  /*2850*/  FSEL R79, R79, -INF , P5 ;  /* 0xff8000004f4f7808 */ /* 0x008fe40002800000 */
[----:B------:R-:W-:-:S05]  /*2860*/  FMNMX.FTZ R86, R77, R86, !PT ;  /* 0x000000564d567209 */ /* 0x000fca0007810000 */
[----:B------:R-:W3:Y:S01]  /*2870*/  MUFU.TANH R80, R80 ;  /* 0x0000005000507308 */ /* 0x000ee20000002400 */
[----:B0-----:R-:W-:Y:S01]  /*2880*/  FSEL R74, R74, -INF , P3 ;  /* 0xff8000004a4a7808 */ /* 0x001fe20001800000 */
[----:B------:R-:W-:Y:S01]  /*2890*/  FMUL.FTZ R105, R105, UR4 ;  /* 0x0000000469697c20 */ /* 0x000fe20008410000 */
[----:B------:R-:W-:Y:S02]  /*28a0*/  ISETP.GT.AND P3, PT, R22, 0x90, PT ;  /* 0x000000901600780c */ /* 0x000fe40003f64270 */
[----:B----4-:R-:W-:-:S03]  /*28b0*/  FSEL R81, R81, -INF , P4 ;  /* 0xff80000051517808 */ /* 0x010fc60002000000 */
[----:B------:R-:W-:Y:S01]  /*28c0*/  MUFU.TANH R83, R83 ;  /* 0x0000005300537308 */ /* 0x000fe20000002400 */
[----:B------:R-:W-:Y:S01]  /*28d0*/  FMNMX.FTZ R86, R79, R86, !PT ;  /* 0x000000564f567209 */ /* 0x000fe20007810000 */
[----:B------:R-:W-:Y:S01]  /*28e0*/  FMUL.FTZ R99, R99, UR4 ;  /* 0x0000000463637c20 */ /* 0x000fe20008410000 */
[----:B-1----:R-:W-:-:S05]  /*28f0*/  FSEL R76, R76, -INF , P2 ;  /* 0xff8000004c4c7808 */ /* 0x002fca0001000000 */
[----:B------:R-:W0:Y:S01]  /*2900*/  MUFU.TANH R101, R101 ;  /* 0x0000006500657308 */ /* 0x000e220000002400 */
[----:B------:R-:W-:Y:S02]  /*2910*/  ISETP.GT.AND P2, PT, R22, 0x91, PT ;  /* 0x000000911600780c */ /* 0x000fe40003f44270 */
[----:B-----5:R-:W-:Y:S02]  /*2920*/  FSEL R7, R7, -INF , P3 ;  /* 0xff80000007077808 */ /* 0x020fe40001800000 */
[----:B------:R-:W-:-:S03]  /*2930*/  FMNMX.FTZ R86, R81, R86, !PT ;  /* 0x0000005651567209 */ /* 0x000fc60007810000 */
[----:B------:R-:W1:Y:S01]  /*2940*/  MUFU.TANH R11, R89 ;  /* 0x00000059000b7308 */ /* 0x000e620000002400 */
[----:B------:R-:W-:Y:S01]  /*2950*/  FMUL.FTZ R108, R108, UR4 ;  /* 0x000000046c6c7c20 */ /* 0x000fe20008410000 */
[----:B------:R-:W-:Y:S01]  /*2960*/  FSEL R78, R78, -INF , P6 ;  /* 0xff8000004e4e7808 */ /* 0x000fe20003000000 */
[----:B------:R-:W-:Y:S01]  /*2970*/  FMUL.FTZ R103, R103, UR4 ;  /* 0x0000000467677c20 */ /* 0x000fe20008410000 */
[----:B------:R-:W-:Y:S02]  /*2980*/  ISETP.GT.AND P6, PT, R22, 0x98, PT ;  /* 0x000000981600780c */ /* 0x000fe40003fc4270 */
[----:B--2---:R-:W-:Y:S02]  /*2990*/  FSEL R13, R13, -INF , P2 ;  /* 0xff8000000d0d7808 */ /* 0x004fe40001000000 */
[----:B------:R-:W2:Y:S01]  /*29a0*/  MUFU.TANH R15, R99 ;  /* 0x00000063000f7308 */ /* 0x000ea20000002400 */
[----:B------:R-:W-:Y:S01]  /*29b0*/  FMNMX.FTZ R86, R7, R86, !PT ;  /* 0x0000005607567209 */ /* 0x000fe20007810000 */
[----:B------:R-:W-:Y:S01]  /*29c0*/  FMUL.FTZ R109, R109, UR4 ;  /* 0x000000046d6d7c20 */ /* 0x000fe20008410000 */
[----:B---3--:R-:W-:-:S05]  /*29d0*/  FSEL R80, R80, -INF , P5 ;  /* 0xff80000050507808 */ /* 0x008fca0002800000 */
[----:B------:R-:W3:Y:S01]  /*29e0*/  MUFU.TANH R105, R105 ;  /* 0x0000006900697308 */ /* 0x000ee20000002400 */
[----:B------:R-:W-:Y:S02]  /*29f0*/  ISETP.GT.AND P5, PT, R22, 0x99, PT ;  /* 0x000000991600780c */ /* 0x000fe40003fa4270 */
[----:B------:R-:W-:Y:S02]  /*2a00*/  FSEL R29, R21, -INF , P6 ;  /* 0xff800000151d7808 */ /* 0x000fe40003000000 */
[----:B------:R-:W-:-:S03]  /*2a10*/  FMNMX.FTZ R86, R13, R86, !PT ;  /* 0x000000560d567209 */ /* 0x000fc60007810000 */
[----:B------:R-:W4:Y:S01]  /*2a20*/  MUFU.TANH R23, R85 ;  /* 0x0000005500177308 */ /* 0x000f220000002400 */
[----:B------:R-:W-:Y:S01]  /*2a30*/  FMUL.FTZ R110, R110, UR4 ;  /* 0x000000046e6e7c20 */ /* 0x000fe20008410000 */
[----:B------:R-:W-:Y:S01]  /*2a40*/  FMUL.FTZ R112, R112, UR4 ;  /* 0x0000000470707c20 */ /* 0x000fe20008410000 */
[----:B------:R-:W-:-:S05]  /*2a50*/  FMUL.FTZ R107, R107, UR4 ;  /* 0x000000046b6b7c20 */ /* 0x000fca0008410000 */
[----:B------:R5:W4:Y:S01]  /*2a60*/  MUFU.TANH R33, R108 ;  /* 0x0000006c00217308 */ /* 0x000b220000002400 */
[----:B0-----:R-:W-:Y:S01]  /*2a70*/  FSEL R101, R101, -INF , P5 ;  /* 0xff80000065657808 */ /* 0x001fe20002800000 */
[----:B------:R-:W-:Y:S01]  /*2a80*/  FMUL.FTZ R113, R113, UR4 ;  /* 0x0000000471717c20 */ /* 0x000fe20008410000 */
[----:B------:R-:W-:-:S05]  /*2a90*/  FMNMX.FTZ R86, R29, R86, !PT ;  /* 0x000000561d567209 */ /* 0x000fca0007810000 */
[----:B------:R-:W0:Y:S01]  /*2aa0*/  MUFU.TANH R103, R103 ;  /* 0x0000006700677308 */ /* 0x000e220000002400 */
[----:B-----5:R-:W-:Y:S02]  /*2ab0*/  FSEL R108, R83, -INF , P4 ;  /* 0xff800000536c7808 */ /* 0x020fe40002000000 */
[----:B------:R-:W-:-:S05]  /*2ac0*/  ISETP.GT.AND P4, PT, R22, 0xa0, PT ;  /* 0x000000a01600780c */ /* 0x000fca0003f84270 */
[----:B------:R-:W5:Y:S01]  /*2ad0*/  MUFU.TANH R39, R109 ;  /* 0x0000006d00277308 */ /* 0x000f620000002400 */
[----:B------:R-:W-:Y:S01]  /*2ae0*/  FMNMX.FTZ R86, R101, R86, !PT ;  /* 0x0000005665567209 */ /* 0x000fe20007810000 */
[----:B------:R-:W-:-:S06]  /*2af0*/  FMUL.FTZ R116, R116, UR4 ;  /* 0x0000000474747c20 */ /* 0x000fcc0008410000 */
[----:B------:R1:W-:Y:S01]  /*2b00*/  MUFU.TANH R35, R110 ;  /* 0x0000006e00237308 */ /* 0x0003e20000002400 */
[----:B------:R-:W-:-:S07]  /*2b10*/  FMUL.FTZ R117, R117, UR4 ;  /* 0x0000000475757c20 */ /* 0x000fce0008410000 */
[----:B------:R2:W5:Y:S01]  /*2b20*/  MUFU.TANH R37, R112 ;  /* 0x0000007000257308 */ /* 0x0005620000002400 */
[----:B-1----:R-:W-:Y:S02]  /*2b30*/  FSEL R110, R11, -INF , P3 ;  /* 0xff8000000b6e7808 */ /* 0x002fe40001800000 */
[----:B------:R-:W-:Y:S02]  /*2b40*/  ISETP.GT.AND P3, PT, R22, 0xa1, PT ;  /* 0x000000a11600780c */ /* 0x000fe40003f64270 */
[----:B------:R-:W-:-:S03]  /*2b50*/  FSEL R11, R31, -INF , P4 ;  /* 0xff8000001f0b7808 */ /* 0x000fc60002000000 */
[----:B------:R-:W1:Y:S01]  /*2b60*/  MUFU.TANH R107, R107 ;  /* 0x0000006b006b7308 */ /* 0x000e620000002400 */
[----:B--2---:R-:W-:Y:S02]  /*2b70*/  FSEL R112, R15, -INF , P2 ;  /* 0xff8000000f707808 */ /* 0x004fe40001000000 */
[C---:B------:R-:W-:Y:S02]  /*2b80*/  ISETP.GT.AND P2, PT, R22.reuse, 0xa8, PT ;  /* 0x000000a81600780c */ /* 0x040fe40003f44270 */
[----:B---3--:R-:W-:Y:S02]  /*2b90*/  FSEL R15, R105, -INF , P3 ;  /* 0xff800000690f7808 */ /* 0x008fe40001800000 */
[----:B------:R-:W-:Y:S01]  /*2ba0*/  FMNMX.FTZ R86, R11, R86, !PT ;  /* 0x000000560b567209 */ /* 0x000fe20007810000 */
[----:B------:R-:W2:Y:S01]  /*2bb0*/  MUFU.TANH R113, R113 ;  /* 0x0000007100717308 */ /* 0x000ea20000002400 */
[----:B----4-:R-:W-:Y:S02]  /*2bc0*/  FSEL R23, R23, -INF , P6 ;  /* 0xff80000017177808 */ /* 0x010fe40003000000 */
[----:B------:R-:W-:-:S02]  /*2bd0*/  ISETP.GT.AND P6, PT, R22, 0xa9, PT ;  /* 0x000000a91600780c */ /* 0x000fc40003fc4270 */
[----:B------:R-:W-:Y:S02]  /*2be0*/  FSEL R31, R33, -INF , P2 ;  /* 0xff800000211f7808 */ /* 0x000fe40001000000 */
[----:B------:R-:W-:Y:S01]  /*2bf0*/  FMNMX.FTZ R86, R15, R86, !PT ;  /* 0x000000560f567209 */ /* 0x000fe20007810000 */
[----:B------:R1:W3:Y:S01]  /*2c00*/  MUFU.TANH R41, R116 ;  /* 0x0000007400297308 */ /* 0x0002e20000002400 */
[----:B0-----:R-:W-:Y:S02]  /*2c10*/  FSEL R103, R103, -INF , P5 ;  /* 0xff80000067677808 */ /* 0x001fe40002800000 */
[----:B------:R-:W-:Y:S02]  /*2c20*/  ISETP.GT.AND P5, PT, R22, 0xb0, PT ;  /* 0x000000b01600780c */ /* 0x000fe40003fa4270 */
[----:B-----5:R-:W-:Y:S02]  /*2c30*/  FSEL R39, R39, -INF , P6 ;  /* 0xff80000027277808 */ /* 0x020fe40003000000 */
[----:B------:R-:W-:Y:S01]  /*2c40*/  FMNMX.FTZ R86, R31, R86, !PT ;  /* 0x000000561f567209 */ /* 0x000fe20007810000 */
[----:B------:R-:W0:Y:S01]  /*2c50*/  MUFU.TANH R117, R117 ;  /* 0x0000007500757308 */ /* 0x000e220000002400 */
[----:B------:R-:W-:-:S02]  /*2c60*/  FSEL R27, R27, -INF , P4 ;  /* 0xff8000001b1b7808 */ /* 0x000fc40002000000 */
[C---:B------:R-:W-:Y:S02]  /*2c70*/  ISETP.GT.AND P4, PT, R22.reuse, 0xb1, PT ;  /* 0x000000b11600780c */ /* 0x040fe40003f84270 */
[----:B------:R-:W-:Y:S02]  /*2c80*/  FSEL R33, R37, -INF , P5 ;  /* 0xff80000025217808 */ /* 0x000fe40002800000 */
[----:B------:R-:W-:Y:S02]  /*2c90*/  FMNMX.FTZ R86, R39, R86, !PT ;  /* 0x0000005627567209 */ /* 0x000fe40007810000 */
[----:B-1----:R-:W-:Y:S02]  /*2ca0*/  FSEL R116, R107, -INF , P3 ;  /* 0xff8000006b747808 */ /* 0x002fe40001800000 */
[----:B------:R-:W-:Y:S02]  /*2cb0*/  ISETP.GT.AND P3, PT, R22, 0xb8, PT ;  /* 0x000000b81600780c */ /* 0x000fe40003f64270 */
[----:B--2---:R-:W-:-:S02]  /*2cc0*/  FSEL R37, R113, -INF , P4 ;  /* 0xff80000071257808 */ /* 0x004fc40002000000 */
[----:B------:R-:W-:Y:S02]  /*2cd0*/  FMNMX.FTZ R86, R33, R86, !PT ;  /* 0x0000005621567209 */ /* 0x000fe40007810000 */
[----:B------:R-:W-:Y:S02]  /*2ce0*/  FSEL R21, R35, -INF , P2 ;  /* 0xff80000023157808 */ /* 0x000fe40001000000 */
[----:B------:R-:W-:Y:S02]  /*2cf0*/  ISETP.GT.AND P2, PT, R22, 0xb9, PT ;  /* 0x000000b91600780c */ /* 0x000fe40003f44270 */
[----:B---3--:R-:W-:Y:S02]  /*2d00*/  FSEL R35, R41, -INF , P3 ;  /* 0xff80000029237808 */ /* 0x008fe40001800000 */
[----:B------:R-:W-:Y:S02]  /*2d10*/  FMNMX.FTZ R86, R37, R86, !PT ;  /* 0x0000005625567209 */ /* 0x000fe40007810000 */
[----:B0-----:R-:W-:-:S02]  /*2d20*/  FSEL R41, R117, -INF , P2 ;  /* 0xff80000075297808 */ /* 0x001fc40001000000 */
[----:B------:R-:W-:-:S04]  /*2d30*/  FMNMX.FTZ R86, R35, R86, !PT ;  /* 0x0000005623567209 */ /* 0x000fc80007810000 */
[----:B------:R-:W-:-:S05]  /*2d40*/  FMNMX.FTZ R43, R41, R86, !PT ;  /* 0x00000056292b7209 */ /* 0x000fca0007810000 */
[----:B------:R-:W0:Y:S02]  /*2d50*/  SHFL.BFLY PT, R22, R43, 0x2, 0x1f ;  /* 0x0c401f002b167f89 */ /* 0x000e2400000e0000 */
[----:B0-----:R-:W-:Y:S02]  /*2d60*/  FMNMX.FTZ R45, R43, R22, !PT ;  /* 0x000000162b2d7209 */ /* 0x001fe40007810000 */
[----:B------:R-:W-:-:S04]  /*2d70*/  FMNMX.FTZ R43, R8, R10, !PT ;  /* 0x0000000a082b7209 */ /* 0x000fc80007810000 */
        /* <DEDUP_REMOVED lines=11> */
[----:B------:R-:W-:Y:S01]  /*2e30*/  FMNMX.FTZ R43, R36, R43, !PT ;  /* 0x0000002b242b7209 */ /* 0x000fe20007810000 */
[----:B------:R-:W0:Y:S03]  /*2e40*/  SHFL.BFLY PT, R86, R45, 0x1, 0x1f ;  /* 0x0c201f002d567f89 */ /* 0x000e2600000e0000 */
[----:B------:R-:W-:-:S04]  /*2e50*/  FMNMX.FTZ R43, R38, R43, !PT ;  /* 0x0000002b262b7209 */ /* 0x000fc80007810000 */
[----:B------:R-:W-:-:S04]  /*2e60*/  FMNMX.FTZ R43, R40, R43, !PT ;  /* 0x0000002b282b7209 */ /* 0x000fc80007810000 */
[----:B------:R-:W-:-:S04]  /*2e70*/  FMNMX.FTZ R43, R44, R43, !PT ;  /* 0x0000002b2c2b7209 */ /* 0x000fc80007810000 */
[----:B------:R-:W-:-:S04]  /*2e80*/  FMNMX.FTZ R43, R136, R43, !PT ;  /* 0x0000002b882b7209 */ /* 0x000fc80007810000 */
[----:B------:R-:W-:-:S04]  /*2e90*/  FMNMX.FTZ R43, R48, R43, !PT ;  /* 0x0000002b302b7209 */ /* 0x000fc80007810000 */
[----:B------:R-:W-:-:S04]  /*2ea0*/  FMNMX.FTZ R43, R140, R43, !PT ;  /* 0x0000002b8c2b7209 */ /* 0x000fc80007810000 */
[----:B------:R-:W-:Y:S02]  /*2eb0*/  FMNMX.FTZ R43, R142, R43, !PT ;  /* 0x0000002b8e2b7209 */ /* 0x000fe40007810000 */
        /* <DEDUP_REMOVED lines=11> */
[----:B------:R-:W-:Y:S02]  /*2f70*/  FMNMX.FTZ R45, R74, R45, !PT ;  /* 0x0000002d4a2d7209 */ /* 0x000fe40007810000 */
[----:B------:R-:W-:Y:S02]  /*2f80*/  MOV R87, UR5 ;  /* 0x0000000500577c02 */ /* 0x000fe40008000f00 */
[----:B------:R-:W-:-:S04]  /*2f90*/  FMNMX.FTZ R45, R76, R45, !PT ;  /* 0x0000002d4c2d7209 */ /* 0x000fc80007810000 */
[----:B------:R-:W-:Y:S01]  /*2fa0*/  FMNMX.FTZ R45, R78, R45, !PT ;  /* 0x0000002d4e2d7209 */ /* 0x000fe20007810000 */
[C---:B------:R-:W-:Y:S01]  /*2fb0*/  FMUL.FTZ R22, R86.reuse, R87 ;  /* 0x0000005756167220 */ /* 0x040fe20000410000 */
[----:B------:R-:W-:Y:S02]  /*2fc0*/  FSETP.NEU.FTZ.AND P0, PT, R86, -INF , PT ;  /* 0xff8000005600780b */ /* 0x000fe40003f1d000 */
[----:B------:R-:W-:Y:S02]  /*2fd0*/  FMNMX.FTZ R45, R80, R45, !PT ;  /* 0x0000002d502d7209 */ /* 0x000fe40007810000 */
[----:B------:R-:W-:Y:S02]  /*2fe0*/  FSEL R22, R22, RZ, P0 ;  /* 0x000000ff16167208 */ /* 0x000fe40000000000 */
[----:B------:R-:W-:Y:S01]  /*2ff0*/  FMNMX.FTZ R45, R108, R45, !PT ;  /* 0x0000002d6c2d7209 */ /* 0x000fe20007810000 */
[----:B------:R-:W-:Y:S02]  /*3000*/  FMUL.FTZ R73, R111, UR4 ;  /* 0x000000046f497c20 */ /* 0x000fe40008410000 */
[--C-:B------:R-:W-:Y:S01]  /*3010*/  FFMA.FTZ R67, R90, R87, -R22.reuse ;  /* 0x000000575a437223 */ /* 0x100fe20000010816 */
[----:B------:R-:W-:Y:S01]  /*3020*/  FMNMX.FTZ R45, R110, R45, !PT ;  /* 0x0000002d6e2d7209 */ /* 0x000fe20007810000 */
[-CC-:B------:R-:W-:Y:S01]  /*3030*/  FFMA.FTZ R90, R96, R87.reuse, -R22.reuse ;  /* 0x00000057605a7223 */ /* 0x180fe20000010816 */
[--C-:B------:R-:W-:Y:S01]  /*3040*/  FFMA.FTZ R96, R46, R87, -R22.reuse ;  /* 0x000000572e607223 */ /* 0x100fe20000010816 */
[----:B------:R-:W-:Y:S01]  /*3050*/  FMUL.FTZ R61, R114, UR4 ;  /* 0x00000004723d7c20 */ /* 0x000fe20008410000 */
[----:B------:R-:W-:Y:S01]  /*3060*/  FMNMX.FTZ R46, R112, R45, !PT ;  /* 0x0000002d702e7209 */ /* 0x000fe20007810000 */
[----:B------:R-:W0:Y:S01]  /*3070*/  MUFU.TANH R73, R73 ;  /* 0x0000004900497308 */ /* 0x000e220000002400 */
[-CC-:B------:R-:W-:Y:S01]  /*3080*/  FFMA.FTZ R54, R54, R87.reuse, -R22.reuse ;  /* 0x0000005736367223 */ /* 0x180fe20000010816 */
[----:B------:R-:W-:Y:S01]  /*3090*/  FMUL.FTZ R83, R115, UR4 ;  /* 0x0000000473537c20 */ /* 0x000fe20008410000 */
[----:B------:R-:W-:Y:S01]  /*30a0*/  FMNMX.FTZ R46, R23, R46, !PT ;  /* 0x0000002e172e7209 */ /* 0x000fe20007810000 */
[----:B------:R-:W-:Y:S01]  /*30b0*/  FMUL.FTZ R85, R118, UR4 ;  /* 0x0000000476557c20 */ /* 0x000fe20008410000 */
[----:B------:R-:W-:-:S03]  /*30c0*/  FFMA.FTZ R71, R24, R87, -R22 ;  /* 0x0000005718477223 */ /* 0x000fc60000010816 */
[----:B------:R-:W1:Y:S01]  /*30d0*/  MUFU.TANH R61, R61 ;  /* 0x0000003d003d7308 */ /* 0x000e620000002400 */
[-CC-:B------:R-:W-:Y:S01]  /*30e0*/  FFMA.FTZ R24, R28, R87.reuse, -R22.reuse ;  /* 0x000000571c187223 */ /* 0x180fe20000010816 */
[----:B------:R-:W-:-:S06]  /*30f0*/  FFMA.FTZ R28, R25, R87, -R22 ;  /* 0x00000057191c7223 */ /* 0x000fcc0000010816 */
[----:B------:R2:W-:Y:S01]  /*3100*/  MUFU.EX2 R43, R54 ;  /* 0x00000036002b7308 */ /* 0x0005e20000000800 */
[----:B------:R-:W-:Y:S01]  /*3110*/  FMUL.FTZ R89, R119, UR4 ;  /* 0x0000000477597c20 */ /* 0x000fe20008410000 */
[----:B--2---:R-:W-:-:S06]  /*3120*/  FMNMX.FTZ R54, R103, R46, !PT ;  /* 0x0000002e67367209 */ /* 0x004fcc0007810000 */
[----:B------:R-:W2:Y:S01]  /*3130*/  MUFU.TANH R83, R83 ;  /* 0x0000005300537308 */ /* 0x000ea20000002400 */
[----:B------:R-:W-:Y:S01]  /*3140*/  FMNMX.FTZ R25, R27, R54, !PT ;  /* 0x000000361b197209 */ /* 0x000fe20007810000 */
[----:B------:R-:W-:-:S03]  /*3150*/  FFMA.FTZ R63, R132, R87, -R22 ;  /* 0x00000057843f7223 */ /* 0x000fc60000010816 */
[----:B------:R-:W-:-:S03]  /*3160*/  FMNMX.FTZ R54, R116, R25, !PT ;  /* 0x0000001974367209 */ /* 0x000fc60007810000 */
[----:B------:R-:W3:Y:S01]  /*3170*/  MUFU.TANH R85, R85 ;  /* 0x0000005500557308 */ /* 0x000ee20000002400 */
[----:B0-----:R-:W-:Y:S01]  /*3180*/  FSEL R132, R73, -INF , P6 ;  /* 0xff80000049847808 */ /* 0x001fe20003000000 */
[-CC-:B------:R-:W-:Y:S01]  /*3190*/  FFMA.FTZ R114, R9, R87.reuse, -R22.reuse ;  /* 0x0000005709727223 */ /* 0x180fe20000010816 */
[----:B------:R-:W-:Y:S01]  /*31a0*/  FMNMX.FTZ R25, R21, R54, !PT ;  /* 0x0000003615197209 */ /* 0x000fe20007810000 */
[----:B------:R-:W-:-:S04]  /*31b0*/  FFMA.FTZ R9, R84, R87, -R22 ;  /* 0x0000005754097223 */ /* 0x000fc80000010816 */
[----:B------:R-:W0:Y:S01]  /*31c0*/  MUFU.TANH R89, R89 ;  /* 0x0000005900597308 */ /* 0x000e220000002400 */
[--C-:B------:R-:W-:Y:S01]  /*31d0*/  FFMA.FTZ R84, R130, R87, -R22.reuse ;  /* 0x0000005782547223 */ /* 0x100fe20000010816 */
[----:B-1----:R-:W-:Y:S02]  /*31e0*/  FSEL R130, R61, -INF , P5 ;  /* 0xff8000003d827808 */ /* 0x002fe40002800000 */
[----:B------:R-:W-:Y:S01]  /*31f0*/  FMNMX.FTZ R25, R132, R25, !PT ;  /* 0x0000001984197209 */ /* 0x000fe20007810000 */
[--C-:B------:R-:W-:Y:S01]  /*3200*/  FFMA.FTZ R69, R138, R87, -R22.reuse ;  /* 0x000000578a457223 */ /* 0x100fe20000010816 */
[----:B--2---:R-:W-:Y:S02]  /*3210*/  FSEL R138, R83, -INF , P4 ;  /* 0xff800000538a7808 */ /* 0x004fe40002000000 */
[----:B------:R-:W-:Y:S01]  /*3220*/  FMNMX.FTZ R25, R130, R25, !PT ;  /* 0x0000001982197209 */ /* 0x000fe20007810000 */
[-CC-:B------:R-:W-:Y:S01]  /*3230*/  FFMA.FTZ R65, R134, R87.reuse, -R22.reuse ;  /* 0x0000005786417223 */ /* 0x180fe20000010816 */
[----:B---3--:R-:W-:Y:S01]  /*3240*/  FSEL R134, R85, -INF , P3 ;  /* 0xff80000055867808 */ /* 0x008fe20001800000 */
[--C-:B------:R-:W-:Y:S01]  /*3250*/  FFMA.FTZ R118, R88, R87, -R22.reuse ;  /* 0x0000005758767223 */ /* 0x100fe20000010816 */
[----:B------:R-:W-:Y:S01]  /*3260*/  FMNMX.FTZ R25, R138, R25, !PT ;  /* 0x000000198a197209 */ /* 0x000fe20007810000 */
[-CC-:B------:R-:W-:Y:S01]  /*3270*/  FFMA.FTZ R88, R42, R87.reuse, -R22.reuse ;  /* 0x000000572a587223 */ /* 0x180fe20000010816 */
[----:B------:R-:W-:-:S02]  /*3280*/  FFMA.FTZ R42, R146, R87, -R22 ;  /* 0x00000057922a7223 */ /* 0x000fc40000010816 */
[----:B------:R-:W-:Y:S02]  /*3290*/  FMNMX.FTZ R25, R134, R25, !PT ;  /* 0x0000001986197209 */ /* 0x000fe40007810000 */
[----:B0-----:R-:W-:Y:S01]  /*32a0*/  FSEL R146, R89, -INF , P2 ;  /* 0xff80000059927808 */ /* 0x001fe20001000000 */
[----:B------:R-:W-:-:S03]  /*32b0*/  FFMA.FTZ R72, R72, R87, -R22 ;  /* 0x0000005748487223 */ /* 0x000fc60000010816 */
[----:B------:R-:W-:Y:S01]  /*32c0*/  FMNMX.FTZ R25, R146, R25, !PT ;  /* 0x0000001992197209 */ /* 0x000fe20007810000 */
[----:B------:R0:W-:Y:S04]  /*32d0*/  MUFU.EX2 R46, R72 ;  /* 0x00000048002e7308 */ /* 0x0001e80000000800 */
[----:B0-----:R-:W0:Y:S01]  /*32e0*/  SHFL.BFLY PT, R72, R25, 0x2, 0x1f ;  /* 0x0c401f0019487f89 */ /* 0x001e2200000e0000 */
[-CC-:B------:R-:W-:Y:S01]  /*32f0*/  FFMA.FTZ R49, R60, R87.reuse, -R22.reuse ;  /* 0x000000573c317223 */ /* 0x180fe20000010816 */
[-CC-:B------:R-:W-:Y:S01]  /*3300*/  FFMA.FTZ R60, R13, R87.reuse, -R22.reuse ;  /* 0x000000570d3c7223 */ /* 0x180fe20000010816 */
[-CC-:B------:R-:W-:Y:S01]  /*3310*/  FFMA.FTZ R59, R82, R87.reuse, -R22.reuse ;  /* 0x00000057523b7223 */ /* 0x180fe20000010816 */
[----:B------:R-:W-:Y:S01]  /*3320*/  FFMA.FTZ R82, R126, R87, -R22 ;  /* 0x000000577e527223 */ /* 0x000fe20000010816 */
[----:B0-----:R-:W-:-:S05]  /*3330*/  FMNMX.FTZ R13, R25, R72, !PT ;  /* 0x00000048190d7209 */ /* 0x001fca0007810000 */
[----:B------:R-:W0:Y:S01]  /*3340*/  SHFL.BFLY PT, R126, R13, 0x1, 0x1f ;  /* 0x0c201f000d7e7f89 */ /* 0x000e2200000e0000 */
[-CC-:B------:R-:W-:Y:S01]  /*3350*/  FFMA.FTZ R72, R11, R87.reuse, -R22.reuse ;  /* 0x000000570b487223 */ /* 0x180fe20000010816 */
[----:B------:R-:W-:Y:S01]  /*3360*/  MUFU.EX2 R59, R59 ;  /* 0x0000003b003b7308 */ /* 0x000fe20000000800 */
[----:B------:R-:W-:Y:S01]  /*3370*/  FFMA.FTZ R70, R70, R87, -R22 ;  /* 0x0000005746467223 */ /* 0x000fe20000010816 */
[----:B------:R-:W-:Y:S02]  /*3380*/  ISETP.NE.AND P0, PT, R120, RZ, PT ;  /* 0x000000ff7800720c */ /* 0x000fe40003f05270 */
[----:B0-----:R-:W-:-:S04]  /*3390*/  FMNMX.FTZ R95, R13, R126, !PT ;  /* 0x0000007e0d5f7209 */ /* 0x001fc80007810000 */
[C---:B------:R-:W-:Y:S01]  /*33a0*/  FSETP.NEU.FTZ.AND P2, PT, R95.reuse, -INF , PT ;  /* 0xff8000005f00780b */ /* 0x040fe20003f5d000 */
[----:B------:R-:W-:-:S05]  /*33b0*/  FMUL.FTZ R25, R95, R87 ;  /* 0x000000575f197220 */ /* 0x000fca0000410000 */
[----:B------:R-:W-:Y:S01]  /*33c0*/  FSEL R25, R25, RZ, P2 ;  /* 0x000000ff19197208 */ /* 0x000fe20001000000 */
[----:B------:R-:W0:Y:S04]  /*33d0*/  MUFU.EX2 R114, R114 ;  /* 0x0000007200727308 */ /* 0x000e280000000800 */
[-C--:B------:R-:W-:Y:S01]  /*33e0*/  FFMA.FTZ R11, R8, R87.reuse, -R25 ;  /* 0x00000057080b7223 */ /* 0x080fe20000010819 */
[----:B------:R-:W-:Y:S01]  /*33f0*/  SHF.R.S32.HI R8, RZ, 0x4, R3 ;  /* 0x00000004ff087819 */ /* 0x000fe20000011403 */
[----:B------:R-:W-:Y:S02]  /*3400*/  IMAD.SHL.U32 R3, R5, 0x40, RZ ;  /* 0x0000004005037824 */ /* 0x000fe400078e00ff */
[-CC-:B------:R-:W-:Y:S01]  /*3410*/  FFMA.FTZ R54, R75, R87.reuse, -R22.reuse ;  /* 0x000000574b367223 */ /* 0x180fe20000010816 */
[----:B------:R-:W1:Y:S01]  /*3420*/  MUFU.EX2 R9, R9 ;  /* 0x0000000900097308 */ /* 0x000e620000000800 */
[-CC-:B------:R-:W-:Y:S01]  /*3430*/  FFMA.FTZ R120, R100, R87.reuse, -R22.reuse ;  /* 0x0000005764787223 */ /* 0x180fe20000010816 */
[-CC-:B------:R-:W-:Y:S01]  /*3440*/  FFMA.FTZ R51, R122, R87.reuse, -R22.reuse ;  /* 0x000000577a337223 */ /* 0x180fe20000010816 */
[-CC-:B------:R-:W-:Y:S01]  /*3450*/  FFMA.FTZ R53, R32, R87.reuse, -R22.reuse ;  /* 0x0000005720357223 */ /* 0x180fe20000010816 */
[----:B------:R-:W-:Y:S01]  /*3460*/  FFMA.FTZ R75, R15, R87, -R22 ;  /* 0x000000570f4b7223 */ /* 0x000fe20000010816 */
[----:B------:R-:W-:-:S02]  /*3470*/  IMAD.SHL.U32 R8, R8, 0x8, RZ ;  /* 0x0000000808087824 */ /* 0x000fc400078e00ff */
[-CC-:B------:R-:W-:Y:S01]  /*3480*/  FFMA.FTZ R57, R128, R87.reuse, -R22.reuse ;  /* 0x0000005780397223 */ /* 0x180fe20000010816 */
[-CC-:B------:R-:W-:Y:S01]  /*3490*/  FFMA.FTZ R100, R50, R87.reuse, -R22.reuse ;  /* 0x0000005732647223 */ /* 0x180fe20000010816 */
[-CC-:B------:R-:W-:Y:S01]  /*34a0*/  FFMA.FTZ R32, R52, R87.reuse, -R22.reuse ;  /* 0x0000005734207223 */ /* 0x180fe20000010816 */
[-CC-:B------:R-:W-:Y:S01]  /*34b0*/  FFMA.FTZ R47, R58, R87.reuse, -R22.reuse ;  /* 0x000000573a2f7223 */ /* 0x180fe20000010816 */
[----:B------:R2:W-:Y:S01]  /*34c0*/  MUFU.EX2 R45, R70 ;  /* 0x00000046002d7308 */ /* 0x0005e20000000800 */
[-CC-:B------:R-:W-:Y:S01]  /*34d0*/  FFMA.FTZ R122, R39, R87.reuse, -R22.reuse ;  /* 0x00000057277a7223 */ /* 0x180fe20000010816 */
[-CC-:B------:R-:W-:Y:S01]  /*34e0*/  FFMA.FTZ R15, R37, R87.reuse, -R22.reuse ;  /* 0x00000057250f7223 */ /* 0x180fe20000010816 */
[----:B------:R-:W-:Y:S01]  /*34f0*/  LOP3.LUT R3, R3, 0x1c0, RZ, 0xc0, !PT ;  /* 0x000001c003037812 */ /* 0x000fe200078ec0ff */
[-CC-:B------:R-:W-:Y:S01]  /*3500*/  FFMA.FTZ R50, R150, R87.reuse, -R22.reuse ;  /* 0x0000005796327223 */ /* 0x180fe20000010816 */
        /* <DEDUP_REMOVED lines=8> */
[-CC-:B--2---:R-:W-:Y:S01]  /*3590*/  FFMA.FTZ R70, R101, R87.reuse, -R22.reuse ;  /* 0x0000005765467223 */ /* 0x184fe20000010816 */
[-CC-:B------:R-:W-:Y:S01]  /*35a0*/  FFMA.FTZ R31, R31, R87.reuse, -R22.reuse ;  /* 0x000000571f1f7223 */ /* 0x180fe20000010816 */
[-CC-:B------:R-:W-:Y:S01]  /*35b0*/  FFMA.FTZ R39, R33, R87.reuse, -R22.reuse ;  /* 0x0000005721277223 */ /* 0x180fe20000010816 */
[-CC-:B------:R-:W-:Y:S01]  /*35c0*/  FFMA.FTZ R37, R35, R87.reuse, -R22.reuse ;  /* 0x0000005723257223 */ /* 0x180fe20000010816 */
[-C--:B------:R-:W-:Y:S01]  /*35d0*/  FFMA.FTZ R128, R41, R87.reuse, -R22 ;  /* 0x0000005729807223 */ /* 0x080fe20000010816 */
[-CC-:B------:R-:W-:Y:S01]  /*35e0*/  FFMA.FTZ R22, R10, R87.reuse, -R25.reuse ;  /* 0x000000570a167223 */ /* 0x180fe20000010819 */
[----:B------:R-:W2:Y:S01]  /*35f0*/  MUFU.EX2 R118, R118 ;  /* 0x0000007600767308 */ /* 0x000ea20000000800 */
[----:B------:R-:W-:Y:S01]  /*3600*/  LOP3.LUT R8, R3, 0x8, R8, 0xf8, !PT ;  /* 0x0000000803087812 */ /* 0x000fe200078ef808 */
[----:B------:R-:W-:Y:S01]  /*3610*/  FFMA.FTZ R13, R12, R87, -R25 ;  /* 0x000000570c0d7223 */ /* 0x000fe20000010819 */
[----:B------:R-:W-:-:S02]  /*3620*/  SHF.R.U32.HI R3, RZ, 0x3, R3 ;  /* 0x00000003ff037819 */ /* 0x000fc40000011603 */
[----:B------:R-:W-:-:S03]  /*3630*/  SHF.L.U32 R4, R4, 0x6, RZ ;  /* 0x0000000604047819 */ /* 0x000fc600000006ff */
[----:B------:R-:W3:Y:S01]  /*3640*/  MUFU.EX2 R67, R67 ;  /* 0x0000004300437308 */ /* 0x000ee20000000800 */
[----:B------:R-:W-:Y:S01]  /*3650*/  LOP3.LUT R12, R8, R3, RZ, 0x3c, !PT ;  /* 0x00000003080c7212 */ /* 0x000fe200078e3cff */
[----:B------:R-:W-:Y:S01]  /*3660*/  FFMA.FTZ R150, R14, R87, -R25 ;  /* 0x000000570e967223 */ /* 0x000fe20000010819 */
[----:B------:R-:W-:Y:S01]  /*3670*/  IMAD.U32 R3, RZ, RZ, UR36 ;  /* 0x00000024ff037e24 */ /* 0x000fe2000f8e00ff */
[----:B------:R-:W-:-:S04]  /*3680*/  LOP3.LUT R8, R4, 0x7ffffe00, RZ, 0xc0, !PT ;  /* 0x7ffffe0004087812 */ /* 0x000fc800078ec0ff */
[----:B------:R-:W-:Y:S01]  /*3690*/  MUFU.EX2 R11, R11 ;  /* 0x0000000b000b7308 */ /* 0x000fe20000000800 */
[----:B0-----:R-:W-:Y:S01]  /*36a0*/  FADD.FTZ R4, R59, R114 ;  /* 0x000000723b047221 */ /* 0x001fe20000010000 */
[----:B------:R-:W-:-:S06]  /*36b0*/  LEA.HI R10, R18, R17, RZ, 0x5 ;  /* 0x00000011120a7211 */ /* 0x000fcc00078f28ff */
[----:B------:R-:W0:Y:S01]  /*36c0*/  MUFU.EX2 R22, R22 ;  /* 0x0000001600167308 */ /* 0x000e220000000800 */
[----:B------:R-:W-:Y:S01]  /*36d0*/  FFMA.FTZ R20, R20, R87, -R25 ;  /* 0x0000005714147223 */ /* 0x000fe20000010819 */
[----:B------:R-:W-:Y:S01]  /*36e0*/  LOP3.LUT P2, RZ, R5, 0x2, RZ, 0xc0, !PT ;  /* 0x0000000205ff7812 */ /* 0x000fe2000784c0ff */
[----:B-1----:R-:W-:Y:S01]  /*36f0*/  FADD.FTZ R5, R9, R4 ;  /* 0x0000000409057221 */ /* 0x002fe20000010000 */
[----:B------:R-:W-:-:S04]  /*3700*/  @!P1 IADD3 R3, R3, 0x30840, RZ ;  /* 0x0003084003039810 */ /* 0x000fc80007ffe0ff */
[----:B------:R-:W1:Y:S01]  /*3710*/  MUFU.EX2 R90, R90 ;  /* 0x0000005a005a7308 */ /* 0x000e620000000800 */
[----:B------:R-:W-:Y:S01]  /*3720*/  FFMA.FTZ R85, R92, R87, -R25 ;  /* 0x000000575c557223 */ /* 0x000fe20000010819 */
[----:B------:R-:W-:-:S06]  /*3730*/  IMAD.SHL.U32 R10, R10, 0x20, RZ ;  /* 0x000000200a0a7824 */ /* 0x000fcc00078e00ff */
[----:B------:R-:W4:Y:S01]  /*3740*/  MUFU.EX2 R13, R13 ;  /* 0x0000000d000d7308 */ /* 0x000f220000000800 */
[----:B------:R-:W-:Y:S01]  /*3750*/  @!P1 PRMT R3, RZ, 0x654, R3 ;  /* 0x00000654ff039816 */ /* 0x000fe20000000003 */
[----:B--2---:R-:W-:-:S06]  /*3760*/  FADD.FTZ R4, R118, R5 ;  /* 0x0000000576047221 */ /* 0x004fcc0000010000 */
[----:B------:R-:W2:Y:S01]  /*3770*/  MUFU.EX2 R150, R150 ;  /* 0x0000009600967308 */ /* 0x000ea20000000800 */
[----:B------:R-:W-:Y:S01]  /*3780*/  LOP3.LUT R89, R10, 0x7ffffc00, RZ, 0xc0, !PT ;  /* 0x7ffffc000a597812 */ /* 0x000fe200078ec0ff */
[----:B------:R3:W-:Y:S06]  /*3790*/  @!P1 SYNCS.ARRIVE.TRANS64.RED.A1T0 RZ, [R3+URZ], RZ ;  /* 0x000000ff03ff99a7 */ /* 0x0007ec000810043f */
[----:B------:R-:W5:Y:S01]  /*37a0*/  MUFU.EX2 R20, R20 ;  /* 0x0000001400147308 */ /* 0x000f620000000800 */
[----:B---3--:R-:W-:Y:S01]  /*37b0*/  FADD.FTZ R3, R67, R4 ;  /* 0x0000000443037221 */ /* 0x008fe20000010000 */
[----:B0-----:R-:W-:-:S06]  /*37c0*/  FADD.FTZ R4, R11, R22 ;  /* 0x000000160b047221 */ /* 0x001fcc0000010000 */
[----:B------:R0:W-:Y:S01]  /*37d0*/  MUFU.EX2 R126, R15 ;  /* 0x0000000f007e7308 */ /* 0x0001e20000000800 */
[----:B------:R-:W-:Y:S01]  /*37e0*/  IADD3 R89, R12, R8, R89 ;  /* 0x000000080c597210 */ /* 0x000fe20007ffe059 */
[----:B-1----:R-:W-:-:S06]  /*37f0*/  FADD.FTZ R12, R90, R3 ;  /* 0x000000035a0c7221 */ /* 0x002fcc0000010000 */
[----:B------:R-:W1:Y:S01]  /*3800*/  MUFU.EX2 R71, R71 ;  /* 0x0000004700477308 */ /* 0x000e620000000800 */
[-CC-:B0-----:R-:W-:Y:S01]  /*3810*/  FFMA.FTZ R15, R94, R87.reuse, -R25.reuse ;  /* 0x000000575e0f7223 */ /* 0x181fe20000010819 */
[----:B------:R-:W-:Y:S01]  /*3820*/  FFMA.FTZ R94, R98, R87, -R25 ;  /* 0x00000057625e7223 */ /* 0x000fe20000010819 */
[----:B----4-:R-:W-:-:S05]  /*3830*/  FADD.FTZ R3, R13, R4 ;  /* 0x000000040d037221 */ /* 0x010fca0000010000 */
[----:B------:R-:W0:Y:S01]  /*3840*/  MUFU.EX2 R85, R85 ;  /* 0x0000005500557308 */ /* 0x000e220000000800 */
[----:B------:R-:W-:Y:S01]  /*3850*/  FFMA.FTZ R35, R26, R87, -R25 ;  /* 0x000000571a237223 */ /* 0x000fe20000010819 */
[----:B--2---:R-:W-:-:S06]  /*3860*/  FADD.FTZ R3, R150, R3 ;  /* 0x0000000396037221 */ /* 0x004fcc0000010000 */
[----:B------:R-:W2:Y:S01]  /*3870*/  MUFU.EX2 R120, R120 ;  /* 0x0000007800787308 */ /* 0x000ea20000000800 */
[----:B------:R-:W-:-:S07]  /*3880*/  FFMA.FTZ R92, R102, R87, -R25 ;  /* 0x00000057665c7223 */ /* 0x000fce0000010819 */
[----:B------:R-:W3:Y:S01]  /*3890*/  MUFU.EX2 R15, R15 ;  /* 0x0000000f000f7308 */ /* 0x000ee20000000800 */
[----:B-----5:R-:W-:-:S07]  /*38a0*/  FADD.FTZ R4, R20, R3 ;  /* 0x0000000314047221 */ /* 0x020fce0000010000 */
[----:B------:R-:W4:Y:S01]  /*38b0*/  MUFU.EX2 R24, R24 ;  /* 0x0000001800187308 */ /* 0x000f220000000800 */
[----:B------:R-:W-:-:S07]  /*38c0*/  FFMA.FTZ R30, R30, R87, -R25 ;  /* 0x000000571e1e7223 */ /* 0x000fce0000010819 */
[----:B------:R-:W5:Y:S01]  /*38d0*/  MUFU.EX2 R94, R94 ;  /* 0x0000005e005e7308 */ /* 0x000f620000000800 */
[----:B-1----:R-:W-:Y:S01]  /*38e0*/  FADD.FTZ R5, R71, R12 ;  /* 0x0000000c47057221 */ /* 0x002fe20000010000 */
[----:B0-----:R-:W-:-:S06]  /*38f0*/  FADD.FTZ R4, R85, R4 ;  /* 0x0000000455047221 */ /* 0x001fcc0000010000 */
[----:B------:R-:W0:Y:S01]  /*3900*/  MUFU.EX2 R51, R51 ;  /* 0x0000003300337308 */ /* 0x000e220000000800 */
[----:B------:R-:W-:-:S07]  /*3910*/  FFMA.FTZ R41, R124, R87, -R25 ;  /* 0x000000577c297223 */ /* 0x000fce0000010819 */
[----:B------:R-:W1:Y:S01]  /*3920*/  MUFU.EX2 R35, R35 ;  /* 0x0000002300237308 */ /* 0x000e620000000800 */
[C---:B--2---:R-:W-:Y:S01]  /*3930*/  FADD.FTZ R91, R120.reuse, R5 ;  /* 0x00000005785b7221 */ /* 0x044fe20000010000 */
[----:B------:R-:W-:-:S06]  /*3940*/  F2FP.BF16.F32.PACK_AB R14, R120, R71 ;  /* 0x00000047780e723e */ /* 0x000fcc00000010ff */
[----:B------:R-:W2:Y:S01]  /*3950*/  MUFU.EX2 R53, R53 ;  /* 0x0000003500357308 */ /* 0x000ea20000000800 */
[----:B---3--:R-:W-:Y:S01]  /*3960*/  FADD.FTZ R71, R15, R4 ;  /* 0x000000040f477221 */ /* 0x008fe20000010000 */
[----:B------:R-:W-:-:S06]  /*3970*/  FFMA.FTZ R34, R34, R87, -R25 ;  /* 0x0000005722227223 */ /* 0x000fcc0000010819 */
[----:B------:R-:W3:Y:S01]  /*3980*/  MUFU.EX2 R92, R92 ;  /* 0x0000005c005c7308 */ /* 0x000ee20000000800 */
[----:B------:R-:W-:Y:S01]  /*3990*/  F2FP.BF16.F32.PACK_AB R10, R118, R9 ;  /* 0x00000009760a723e */ /* 0x000fe200000010ff */
[----:B----4-:R-:W-:Y:S01]  /*39a0*/  FADD.FTZ R26, R24, R91 ;  /* 0x0000005b181a7221 */ /* 0x010fe20000010000 */
[----:B------:R-:W-:-:S05]  /*39b0*/  F2FP.BF16.F32.PACK_AB R9, R22, R11 ;  /* 0x0000000b1609723e */ /* 0x000fca00000010ff */
[----:B------:R-:W4:Y:S01]  /*39c0*/  MUFU.EX2 R82, R82 ;  /* 0x0000005200527308 */ /* 0x000f220000000800 */
[----:B------:R-:W-:Y:S01]  /*39d0*/  F2FP.BF16.F32.PACK_AB R11, R150, R13 ;  /* 0x0000000d960b723e */ /* 0x000fe200000010ff */
[----:B-----5:R-:W-:-:S06]  /*39e0*/  FADD.FTZ R22, R94, R71 ;  /* 0x000000475e167221 */ /* 0x020fcc0000010000 */
[----:B------:R-:W5:Y:S01]  /*39f0*/  MUFU.EX2 R30, R30 ;  /* 0x0000001e001e7308 */ /* 0x000f620000000800 */
[-CC-:B------:R-:W-:Y:S01]  /*3a00*/  FFMA.FTZ R77, R36, R87.reuse, -R25.reuse ;  /* 0x00000057244d7223 */ /* 0x180fe20000010819 */
[----:B------:R-:W-:Y:S01]  /*3a10*/  F2FP.BF16.F32.PACK_AB R13, R85, R20 ;  /* 0x00000014550d723e */ /* 0x000fe200000010ff */
[----:B------:R-:W-:-:S05]  /*3a20*/  FFMA.FTZ R85, R74, R87, -R25 ;  /* 0x000000574a557223 */ /* 0x000fca0000010819 */
[----:B------:R-:W5:Y:S01]  /*3a30*/  MUFU.EX2 R57, R57 ;  /* 0x0000003900397308 */ /* 0x000f620000000800 */
[----:B0-----:R-:W-:Y:S01]  /*3a40*/  FADD.FTZ R26, R51, R26 ;  /* 0x0000001a331a7221 */ /* 0x001fe20000010000 */
[----:B------:R-:W-:Y:S01]  /*3a50*/  FFMA.FTZ R74, R23, R87, -R25 ;  /* 0x00000057174a7223 */ /* 0x000fe20000010819 */
[----:B-1----:R-:W-:-:S05]  /*3a60*/  FADD.FTZ R23, R35, R22 ;  /* 0x0000001623177221 */ /* 0x002fca0000010000 */
[----:B------:R-:W0:Y:S01]  /*3a70*/  MUFU.EX2 R41, R41 ;  /* 0x0000002900297308 */ /* 0x000e220000000800 */
[----:B------:R-:W-:Y:S01]  /*3a80*/  FFMA.FTZ R38, R38, R87, -R25 ;  /* 0x0000005726267223 */ /* 0x000fe20000010819 */
[----:B--2---:R-:W-:-:S06]  /*3a90*/  FADD.FTZ R91, R53, R26 ;  /* 0x0000001a355b7221 */ /* 0x004fcc0000010000 */
[----:B------:R-:W1:Y:S01]  /*3aa0*/  MUFU.EX2 R84, R84 ;  /* 0x0000005400547308 */ /* 0x000e620000000800 */
[----:B---3--:R-:W-:Y:S01]  /*3ab0*/  FADD.FTZ R23, R92, R23 ;  /* 0x000000175c177221 */ /* 0x008fe20000010000 */
[----:B------:R-:W-:-:S06]  /*3ac0*/  FFMA.FTZ R79, R40, R87, -R25 ;  /* 0x00000057284f7223 */ /* 0x000fcc0000010819 */
[----:B------:R-:W-:Y:S01]  /*3ad0*/  MUFU.EX2 R34, R34 ;  /* 0x0000002200227308 */ /* 0x000fe20000000800 */
[----:B----4-:R-:W-:Y:S01]  /*3ae0*/  FADD.FTZ R26, R82, R91 ;  /* 0x0000005b521a7221 */ /* 0x010fe20000010000 */
[----:B-----5:R-:W-:-:S06]  /*3af0*/  FADD.FTZ R22, R30, R23 ;  /* 0x000000171e167221 */ /* 0x020fcc0000010000 */
[----:B------:R-:W2:Y:S01]  /*3b00*/  MUFU.EX2 R63, R63 ;  /* 0x0000003f003f7308 */ /* 0x000ea20000000800 */
[----:B------:R-:W-:Y:S01]  /*3b10*/  FFMA.FTZ R40, R44, R87, -R25 ;  /* 0x000000572c287223 */ /* 0x000fe20000010819 */
[----:B------:R-:W-:-:S06]  /*3b20*/  F2FP.BF16.F32.PACK_AB R12, R90, R67 ;  /* 0x000000435a0c723e */ /* 0x000fcc00000010ff */
[----:B------:R-:W-:Y:S01]  /*3b30*/  MUFU.EX2 R77, R77 ;  /* 0x0000004d004d7308 */ /* 0x000fe20000000800 */
[-CC-:B------:R-:W-:Y:S01]  /*3b40*/  FFMA.FTZ R62, R62, R87.reuse, -R25.reuse ;  /* 0x000000573e3e7223 */ /* 0x180fe20000010819 */
[-CC-:B------:R-:W-:Y:S01]  /*3b50*/  FFMA.FTZ R67, R66, R87.reuse, -R25.reuse ;  /* 0x0000005742437223 */ /* 0x180fe20000010819 */
[----:B------:R-:W-:-:S05]  /*3b60*/  FFMA.FTZ R20, R68, R87, -R25 ;  /* 0x0000005744147223 */ /* 0x000fca0000010819 */
[----:B------:R-:W3:Y:S01]  /*3b70*/  MUFU.EX2 R88, R88 ;  /* 0x0000005800587308 */ /* 0x000ee20000000800 */
[----:B------:R-:W-:Y:S01]  /*3b80*/  FADD.FTZ R23, R57, R26 ;  /* 0x0000001a39177221 */ /* 0x000fe20000010000 */
[----:B------:R-:W-:Y:S01]  /*3b90*/  FFMA.FTZ R66, R21, R87, -R25 ;  /* 0x0000005715427223 */ /* 0x000fe20000010819 */
[----:B0-----:R-:W-:-:S05]  /*3ba0*/  FADD.FTZ R21, R41, R22 ;  /* 0x0000001629157221 */ /* 0x001fca0000010000 */
[----:B------:R-:W0:Y:S01]  /*3bb0*/  MUFU.EX2 R38, R38 ;  /* 0x0000002600267308 */ /* 0x000e220000000800 */
[----:B------:R-:W-:Y:S01]  /*3bc0*/  FFMA.FTZ R81, R136, R87, -R25 ;  /* 0x0000005788517223 */ /* 0x000fe20000010819 */
[----:B------:R-:W-:Y:S01]  /*3bd0*/  SEL R4, R2, 0xffffffe0, !P2 ;  /* 0xffffffe002047807 */ /* 0x000fe20005000000 */
[----:B-1----:R-:W-:-:S05]  /*3be0*/  FADD.FTZ R22, R84, R23 ;  /* 0x0000001754167221 */ /* 0x002fca0000010000 */
[----:B------:R-:W1:Y:S01]  /*3bf0*/  MUFU.EX2 R65, R65 ;  /* 0x0000004100417308 */ /* 0x000e620000000800 */
[----:B------:R-:W-:-:S07]  /*3c00*/  FFMA.FTZ R44, R48, R87, -R25 ;  /* 0x00000057302c7223 */ /* 0x000fce0000010819 */
[----:B------:R-:W4:Y:S01]  /*3c10*/  MUFU.EX2 R79, R79 ;  /* 0x0000004f004f7308 */ /* 0x000f220000000800 */
[----:B--2---:R-:W-:-:S07]  /*3c20*/  FADD.FTZ R23, R63, R22 ;  /* 0x000000163f177221 */ /* 0x004fce0000010000 */
[----:B------:R-:W2:Y:S01]  /*3c30*/  MUFU.EX2 R96, R96 ;  /* 0x0000006000607308 */ /* 0x000ea20000000800 */
[----:B------:R-:W-:-:S07]  /*3c40*/  FFMA.FTZ R83, R140, R87, -R25 ;  /* 0x000000578c537223 */ /* 0x000fce0000010819 */
[----:B------:R-:W-:Y:S08]  /*3c50*/  MUFU.EX2 R2, R62 ;  /* 0x0000003e00027308 */ /* 0x000ff00000000800 */
[----:B------:R-:W5:Y:S08]  /*3c60*/  MUFU.EX2 R40, R40 ;  /* 0x0000002800287308 */ /* 0x000f700000000800 */
[----:B------:R0:W-:Y:S01]  /*3c70*/  MUFU.EX2 R62, R20 ;  /* 0x00000014003e7308 */ /* 0x0001e20000000800 */
[----:B---3--:R-:W-:Y:S01]  /*3c80*/  FADD.FTZ R22, R88, R23 ;  /* 0x0000001758167221 */ /* 0x008fe20000010000 */
[----:B0-----:R-:W-:-:S06]  /*3c90*/  FADD.FTZ R20, R34, R21 ;  /* 0x0000001522147221 */ /* 0x001fcc0000010000 */
[----:B------:R-:W0:Y:S01]  /*3ca0*/  MUFU.EX2 R69, R69 ;  /* 0x0000004500457308 */ /* 0x000e220000000800 */
[----:B------:R-:W-:-:S07]  /*3cb0*/  FADD.FTZ R21, R77, R20 ;  /* 0x000000144d157221 */ /* 0x000fce0000010000 */
[----:B------:R-:W3:Y:S01]  /*3cc0*/  MUFU.EX2 R81, R81 ;  /* 0x0000005100517308 */ /* 0x000ee20000000800 */
[----:B------:R-:W-:Y:S01]  /*3cd0*/  FADD.FTZ R20, R38, R21 ;  /* 0x0000001526147221 */ /* 0x000fe20000010000 */
[----:B------:R-:W-:Y:S01]  /*3ce0*/  FFMA.FTZ R33, R142, R87, -R25 ;  /* 0x000000578e217223 */ /* 0x000fe20000010819 */
[----:B------:R-:W-:-:S05]  /*3cf0*/  LEA R3, R89, UR36, 0x1 ;  /* 0x0000002459037c11 */ /* 0x000fca000f8e08ff */
[----:B------:R-:W3:Y:S01]  /*3d00*/  MUFU.EX2 R100, R100 ;  /* 0x0000006400647308 */ /* 0x000ee20000000800 */
[----:B-1----:R-:W-:Y:S01]  /*3d10*/  FADD.FTZ R23, R65, R22 ;  /* 0x0000001641177221 */ /* 0x002fe20000010000 */
[----:B----4-:R-:W-:-:S06]  /*3d20*/  FADD.FTZ R21, R79, R20 ;  /* 0x000000144f157221 */ /* 0x010fcc0000010000 */
[----:B------:R-:W1:Y:S01]  /*3d30*/  MUFU.EX2 R44, R44 ;  /* 0x0000002c002c7308 */ /* 0x000e620000000800 */
[----:B------:R-:W-:Y:S01]  /*3d40*/  FFMA.FTZ R36, R144, R87, -R25 ;  /* 0x0000005790247223 */ /* 0x000fe20000010819 */
[----:B------:R-:W-:Y:S02]  /*3d50*/  VIADD R5, R3, 0x1e800 ;  /* 0x0001e80003057836 */ /* 0x000fe40000000000 */
[----:B--2---:R-:W-:-:S04]  /*3d60*/  FADD.FTZ R22, R96, R23 ;  /* 0x0000001760167221 */ /* 0x004fc80000010000 */
[----:B------:R-:W2:Y:S01]  /*3d70*/  MUFU.EX2 R32, R32 ;  /* 0x0000002000207308 */ /* 0x000ea20000000800 */
[----:B-----5:R-:W-:Y:S01]  /*3d80*/  FADD.FTZ R26, R40, R21 ;  /* 0x00000015281a7221 */ /* 0x020fe20000010000 */
[----:B------:R-:W-:-:S06]  /*3d90*/  F2FP.BF16.F32.PACK_AB R8, R114, R59 ;  /* 0x0000003b7208723e */ /* 0x000fcc00000010ff */
[----:B------:R-:W4:Y:S01]  /*3da0*/  MUFU.EX2 R83, R83 ;  /* 0x0000005300537308 */ /* 0x000f220000000800 */
[----:B------:R-:W-:Y:S01]  /*3db0*/  F2FP.BF16.F32.PACK_AB R15, R94, R15 ;  /* 0x0000000f5e0f723e */ /* 0x000fe200000010ff */
[----:B------:R-:W-:Y:S02]  /*3dc0*/  IMAD.IADD R4, R5, 0x1, R4 ;  /* 0x0000000105047824 */ /* 0x000fe400078e0204 */
[----:B------:R-:W-:Y:S01]  /*3dd0*/  FFMA.FTZ R56, R56, R87, -R25 ;  /* 0x0000005738387223 */ /* 0x000fe20000010819 */
[----:B0-----:R-:W-:-:S03]  /*3de0*/  FADD.FTZ R23, R69, R22 ;  /* 0x0000001645177221 */ /* 0x001fc60000010000 */
[----:B------:R-:W0:Y:S01]  /*3df0*/  MUFU.EX2 R33, R33 ;  /* 0x0000002100217308 */ /* 0x000e220000000800 */
[----:B---3--:R-:W-:Y:S01]  /*3e00*/  FADD.FTZ R21, R81, R26 ;  /* 0x0000001a51157221 */ /* 0x008fe20000010000 */
[----:B------:R-:W-:Y:S01]  /*3e10*/  FFMA.FTZ R18, R104, R87, -R25 ;  /* 0x0000005768127223 */ /* 0x000fe20000010819 */
[----:B------:R-:W-:Y:S05]  /*3e20*/  STSM.16.M88.4 [R3+0x1e800], R8 ;  /* 0x01e8000803007844 */ /* 0x000fea0000000200 */
[----:B------:R-:W3:Y:S01]  /*3e30*/  MUFU.EX2 R42, R42 ;  /* 0x0000002a002a7308 */ /* 0x000ee20000000800 */
[----:B------:R1:W-:Y:S01]  /*3e40*/  STSM.16.M88.4 [R4], R12 ;  /* 0x0000000c04007844 */ /* 0x0003e20000000200 */
[----:B------:R-:W-:-:S06]  /*3e50*/  FADD.FTZ R23, R100, R23 ;  /* 0x0000001764177221 */ /* 0x000fcc0000010000 */
[----:B------:R-:W5:Y:S01]  /*3e60*/  MUFU.EX2 R36, R36 ;  /* 0x0000002400247308 */ /* 0x000f620000000800 */
[----:B------:R-:W-:-:S07]  /*3e70*/  FFMA.FTZ R48, R106, R87, -R25 ;  /* 0x000000576a307223 */ /* 0x000fce0000010819 */
[----:B------:R-:W5:Y:S01]  /*3e80*/  MUFU.EX2 R47, R47 ;  /* 0x0000002f002f7308 */ /* 0x000f620000000800 */
[----:B-1----:R-:W-:Y:S01]  /*3e90*/  FADD.FTZ R12, R44, R21 ;  /* 0x000000152c0c7221 */ /* 0x002fe20000010000 */
[----:B--2---:R-:W-:-:S06]  /*3ea0*/  FADD.FTZ R14, R32, R23 ;  /* 0x00000017200e7221 */ /* 0x004fcc0000010000 */
[----:B------:R1:W2:Y:S01]  /*3eb0*/  MUFU.EX2 R17, R56 ;  /* 0x0000003800117308 */ /* 0x0002a20000000800 */
[----:B----4-:R-:W-:Y:S01]  /*3ec0*/  FADD.FTZ R12, R83, R12 ;  /* 0x0000000c530c7221 */ /* 0x010fe20000010000 */
[----:B------:R-:W-:Y:S01]  /*3ed0*/  FFMA.FTZ R148, R148, R87, -R25 ;  /* 0x0000005794947223 */ /* 0x000fe20000010819 */
[----:B------:R-:W-:-:S05]  /*3ee0*/  FADD.FTZ R11, R43, R14 ;  /* 0x0000000e2b0b7221 */ /* 0x000fca0000010000 */
[----:B------:R-:W4:Y:S01]  /*3ef0*/  MUFU.EX2 R49, R49 ;  /* 0x0000003100317308 */ /* 0x000f220000000800 */
[----:B0-----:R-:W-:Y:S01]  /*3f00*/  FADD.FTZ R9, R33, R12 ;  /* 0x0000000c21097221 */ /* 0x001fe20000010000 */
[----:B-1----:R-:W-:-:S06]  /*3f10*/  FFMA.FTZ R56, R152, R87, -R25 ;  /* 0x0000005798387223 */ /* 0x002fcc0000010819 */
[----:B------:R-:W0:Y:S01]  /*3f20*/  MUFU.EX2 R18, R18 ;  /* 0x0000001200127308 */ /* 0x000e220000000800 */
[----:B---3--:R-:W-:Y:S01]  /*3f30*/  FADD.FTZ R14, R42, R11 ;  /* 0x0000000b2a0e7221 */ /* 0x008fe20000010000 */
[----:B-----5:R-:W-:-:S06]  /*3f40*/  FADD.FTZ R12, R36, R9 ;  /* 0x00000009240c7221 */ /* 0x020fcc0000010000 */
[----:B------:R-:W1:Y:S08]  /*3f50*/  MUFU.EX2 R50, R50 ;  /* 0x0000003200327308 */ /* 0x000e700000000800 */
[----:B------:R-:W3:Y:S01]  /*3f60*/  MUFU.EX2 R48, R48 ;  /* 0x0000003000307308 */ /* 0x000ee20000000800 */
[----:B------:R-:W-:Y:S01]  /*3f70*/  FADD.FTZ R14, R47, R14 ;  /* 0x0000000e2f0e7221 */ /* 0x000fe20000010000 */
[----:B--2---:R-:W-:-:S06]  /*3f80*/  FADD.FTZ R13, R17, R12 ;  /* 0x0000000c110d7221 */ /* 0x004fcc0000010000 */
[----:B------:R-:W2:Y:S08]  /*3f90*/  MUFU.EX2 R52, R52 ;  /* 0x0000003400347308 */ /* 0x000eb00000000800 */
[----:B------:R-:W5:Y:S01]  /*3fa0*/  MUFU.EX2 R59, R148 ;  /* 0x00000094003b7308 */ /* 0x000f620000000800 */
[----:B----4-:R-:W-:Y:S01]  /*3fb0*/  FADD.FTZ R15, R49, R14 ;  /* 0x0000000e310f7221 */ /* 0x010fe20000010000 */
[----:B0-----:R-:W-:-:S06]  /*3fc0*/  FADD.FTZ R13, R18, R13 ;  /* 0x0000000d120d7221 */ /* 0x001fcc0000010000 */
[----:B------:R-:W0:Y:S01]  /*3fd0*/  MUFU.EX2 R55, R55 ;  /* 0x0000003700377308 */ /* 0x000e220000000800 */
[----:B------:R-:W-:-:S07]  /*3fe0*/  FFMA.FTZ R71, R64, R87, -R25 ;  /* 0x0000005740477223 */ /* 0x000fce0000010819 */
[----:B------:R-:W4:Y:S01]  /*3ff0*/  MUFU.EX2 R56, R56 ;  /* 0x0000003800387308 */ /* 0x000f220000000800 */
[----:B-1----:R-:W-:Y:S01]  /*4000*/  FADD.FTZ R15, R50, R15 ;  /* 0x0000000f320f7221 */ /* 0x002fe20000010000 */
[----:B---3--:R-:W-:-:S06]  /*4010*/  FADD.FTZ R12, R48, R13 ;  /* 0x0000000d300c7221 */ /* 0x008fcc0000010000 */
[----:B------:R-:W1:Y:S08]  /*4020*/  MUFU.EX2 R28, R28 ;  /* 0x0000001c001c7308 */ /* 0x000e700000000800 */
[----:B------:R-:W3:Y:S01]  /*4030*/  MUFU.EX2 R67, R67 ;  /* 0x0000004300437308 */ /* 0x000ee20000000800 */
[----:B--2---:R-:W-:Y:S01]  /*4040*/  FADD.FTZ R14, R52, R15 ;  /* 0x0000000f340e7221 */ /* 0x004fe20000010000 */
[----:B-----5:R-:W-:-:S06]  /*4050*/  FADD.FTZ R13, R59, R12 ;  /* 0x0000000c3b0d7221 */ /* 0x020fcc0000010000 */
[----:B------:R-:W2:Y:S01]  /*4060*/  MUFU.EX2 R71, R71 ;  /* 0x0000004700477308 */ /* 0x000ea20000000800 */
[----:B0-----:R-:W-:Y:S01]  /*4070*/  FADD.FTZ R15, R55, R14 ;  /* 0x0000000e370f7221 */ /* 0x001fe20000010000 */
[----:B----4-:R-:W-:Y:S01]  /*4080*/  FADD.FTZ R12, R56, R13 ;  /* 0x0000000d380c7221 */ /* 0x010fe20000010000 */
[----:B------:R-:W-:-:S05]  /*4090*/  FFMA.FTZ R64, R76, R87, -R25 ;  /* 0x000000574c407223 */ /* 0x000fca0000010819 */
[----:B------:R-:W0:Y:S01]  /*40a0*/  MUFU.EX2 R19, R19 ;  /* 0x0000001300137308 */ /* 0x000e220000000800 */
[----:B-1----:R-:W-:Y:S01]  /*40b0*/  FADD.FTZ R14, R28, R15 ;  /* 0x0000000f1c0e7221 */ /* 0x002fe20000010000 */
[----:B---3--:R-:W-:Y:S01]  /*40c0*/  FADD.FTZ R13, R67, R12 ;  /* 0x0000000c430d7221 */ /* 0x008fe20000010000 */
[----:B------:R-:W-:-:S05]  /*40d0*/  FFMA.FTZ R89, R78, R87, -R25 ;  /* 0x000000574e597223 */ /* 0x000fca0000010819 */
[----:B------:R-:W1:Y:S01]  /*40e0*/  MUFU.EX2 R54, R54 ;  /* 0x0000003600367308 */ /* 0x000e620000000800 */
[----:B------:R-:W-:Y:S01]  /*40f0*/  F2FP.BF16.F32.PACK_AB R23, R41, R30 ;  /* 0x0000001e2917723e */ /* 0x000fe200000010ff */
[----:B------:R-:W-:Y:S01]  /*4100*/  FADD.FTZ R15, R45, R14 ;  /* 0x0000000e2d0f7221 */ /* 0x000fe20000010000 */
[----:B------:R-:W-:-:S05]  /*4110*/  FFMA.FTZ R76, R80, R87, -R25 ;  /* 0x00000057504c7223 */ /* 0x000fca0000010819 */
[----:B------:R-:W3:Y:S01]  /*4120*/  MUFU.EX2 R85, R85 ;  /* 0x0000005500557308 */ /* 0x000ee20000000800 */
[-CC-:B------:R-:W-:Y:S01]  /*4130*/  FFMA.FTZ R108, R108, R87.reuse, -R25.reuse ;  /* 0x000000576c6c7223 */ /* 0x180fe20000010819 */
[-CC-:B------:R-:W-:Y:S01]  /*4140*/  FFMA.FTZ R110, R110, R87.reuse, -R25.reuse ;  /* 0x000000576e6e7223 */ /* 0x180fe20000010819 */
[-CC-:B------:R-:W-:Y:S01]  /*4150*/  FFMA.FTZ R112, R112, R87.reuse, -R25.reuse ;  /* 0x0000005770707223 */ /* 0x180fe20000010819 */
[-CC-:B------:R-:W-:Y:S01]  /*4160*/  FFMA.FTZ R103, R103, R87.reuse, -R25.reuse ;  /* 0x0000005767677223 */ /* 0x180fe20000010819 */
[-CC-:B------:R-:W-:Y:S01]  /*4170*/  FFMA.FTZ R68, R27, R87.reuse, -R25.reuse ;  /* 0x000000571b447223 */ /* 0x180fe20000010819 */
[-CC-:B------:R-:W-:Y:S02]  /*4180*/  FFMA.FTZ R116, R116, R87.reuse, -R25.reuse ;  /* 0x0000005774747223 */ /* 0x180fe40000010819 */
[----:B------:R-:W4:Y:S01]  /*4190*/  MUFU.EX2 R61, R61 ;  /* 0x0000003d003d7308 */ /* 0x000f220000000800 */
[-CC-:B------:R-:W-:Y:S01]  /*41a0*/  FFMA.FTZ R132, R132, R87.reuse, -R25.reuse ;  /* 0x0000005784847223 */ /* 0x180fe20000010819 */
[-CC-:B------:R-:W-:Y:S01]  /*41b0*/  FFMA.FTZ R130, R130, R87.reuse, -R25.reuse ;  /* 0x0000005782827223 */ /* 0x180fe20000010819 */
[-CC-:B------:R-:W-:Y:S01]  /*41c0*/  FFMA.FTZ R138, R138, R87.reuse, -R25.reuse ;  /* 0x000000578a8a7223 */ /* 0x180fe20000010819 */
[-CC-:B------:R-:W-:Y:S01]  /*41d0*/  FFMA.FTZ R134, R134, R87.reuse, -R25.reuse ;  /* 0x0000005786867223 */ /* 0x180fe20000010819 */
[----:B------:R-:W-:Y:S01]  /*41e0*/  FFMA.FTZ R146, R146, R87, -R25 ;  /* 0x0000005792927223 */ /* 0x000fe20000010819 */
[----:B------:R-:W-:Y:S01]  /*41f0*/  F2FP.BF16.F32.PACK_AB R20, R51, R24 ;  /* 0x000000183314723e */ /* 0x000fe200000010ff */
[----:B------:R-:W-:Y:S01]  /*4200*/  IMAD R5, R6, 0x2, R5 ;  /* 0x0000000206057824 */ /* 0x000fe200078e0205 */
[----:B------:R-:W5:Y:S01]  /*4210*/  MUFU.EX2 R64, R64 ;  /* 0x0000004000407308 */ /* 0x000f620000000800 */
[----:B------:R-:W-:Y:S01]  /*4220*/  F2FP.BF16.F32.PACK_AB R22, R82, R53 ;  /* 0x000000355216723e */ /* 0x000fe200000010ff */
[----:B------:R-:W-:Y:S01]  /*4230*/  FADD.FTZ R14, R2, R13 ;  /* 0x0000000d020e7221 */ /* 0x000fe20000010000 */
[----:B------:R-:W-:-:S02]  /*4240*/  F2FP.BF16.F32.PACK_AB R21, R92, R35 ;  /* 0x000000235c15723e */ /* 0x000fc400000010ff */
[C---:B------:R-:W-:Y:S01]  /*4250*/  LEA R30, R6.reuse, R3, 0x1 ;  /* 0x00000003061e7211 */ /* 0x040fe200078e08ff */
[----:B------:R-:W-:Y:S01]  /*4260*/  IMAD R6, R6, 0x2, R4 ;  /* 0x0000000206067824 */ /* 0x000fe200078e0204 */
[----:B------:R-:W-:Y:S01]  /*4270*/  F2FP.BF16.F32.PACK_AB R24, R84, R57 ;  /* 0x000000395418723e */ /* 0x000fe200000010ff */
[----:B------:R-:W5:Y:S01]  /*4280*/  MUFU.EX2 R58, R58 ;  /* 0x0000003a003a7308 */ /* 0x000f620000000800 */
[----:B------:R-:W-:Y:S02]  /*4290*/  F2FP.BF16.F32.PACK_AB R26, R88, R63 ;  /* 0x0000003f581a723e */ /* 0x000fe400000010ff */
[----:B------:R-:W-:Y:S02]  /*42a0*/  F2FP.BF16.F32.PACK_AB R25, R77, R34 ;  /* 0x000000224d19723e */ /* 0x000fe400000010ff */
[----:B------:R-:W-:Y:S02]  /*42b0*/  F2FP.BF16.F32.PACK_AB R27, R79, R38 ;  /* 0x000000264f1b723e */ /* 0x000fe400000010ff */
[----:B------:R-:W-:Y:S01]  /*42c0*/  F2FP.BF16.F32.PACK_AB R8, R96, R65 ;  /* 0x000000416008723e */ /* 0x000fe200000010ff */
[----:B------:R-:W5:Y:S01]  /*42d0*/  MUFU.EX2 R89, R89 ;  /* 0x0000005900597308 */ /* 0x000f620000000800 */
[----:B------:R-:W-:-:S02]  /*42e0*/  F2FP.BF16.F32.PACK_AB R10, R100, R69 ;  /* 0x00000045640a723e */ /* 0x000fc400000010ff */
[----:B------:R-:W-:Y:S01]  /*42f0*/  F2FP.BF16.F32.PACK_AB R9, R81, R40 ;  /* 0x000000285109723e */ /* 0x000fe200000010ff */
[----:B------:R-:W-:Y:S01]  /*4300*/  FADD.FTZ R40, R46, R15 ;  /* 0x0000000f2e287221 */ /* 0x000fe20000010000 */
[----:B------:R-:W-:Y:S01]  /*4310*/  F2FP.BF16.F32.PACK_AB R11, R83, R44 ;  /* 0x0000002c530b723e */ /* 0x000fe200000010ff */
[----:B--2---:R-:W-:Y:S01]  /*4320*/  FADD.FTZ R13, R71, R14 ;  /* 0x0000000e470d7221 */ /* 0x004fe20000010000 */
[----:B------:R-:W-:Y:S01]  /*4330*/  STSM.16.M88.4 [R30+0x1e800], R20 ;  /* 0x01e800141e007844 */ /* 0x000fe20000000200 */
[----:B------:R-:W2:Y:S01]  /*4340*/  MUFU.EX2 R73, R73 ;  /* 0x0000004900497308 */ /* 0x000ea20000000800 */
[----:B0-----:R-:W-:Y:S02]  /*4350*/  FADD.FTZ R15, R19, R40 ;  /* 0x00000028130f7221 */ /* 0x001fe40000010000 */
[----:B------:R-:W-:Y:S04]  /*4360*/  STSM.16.M88.4 [R6], R24 ;  /* 0x0000001806007844 */ /* 0x000fe80000000200 */
[----:B------:R0:W-:Y:S01]  /*4370*/  STSM.16.M88.4 [R3+0x24800], R8 ;  /* 0x0248000803007844 */ /* 0x0001e20000000200 */
[----:B------:R-:W2:Y:S08]  /*4380*/  MUFU.EX2 R76, R76 ;  /* 0x0000004c004c7308 */ /* 0x000eb00000000800 */
[----:B------:R-:W2:Y:S01]  /*4390*/  MUFU.EX2 R7, R7 ;  /* 0x0000000700077308 */ /* 0x000ea20000000800 */
[----:B0-----:R-:W-:-:S07]  /*43a0*/  FADD.FTZ R8, R62, R13 ;  /* 0x0000000d3e087221 */ /* 0x001fce0000010000 */
[----:B------:R-:W0:Y:S01]  /*43b0*/  MUFU.EX2 R51, R108 ;  /* 0x0000006c00337308 */ /* 0x000e220000000800 */
[----:B-1----:R-:W-:Y:S01]  /*43c0*/  FADD.FTZ R10, R54, R15 ;  /* 0x0000000f360a7221 */ /* 0x002fe20000010000 */
[----:B---3--:R-:W-:-:S03]  /*43d0*/  FADD.FTZ R11, R85, R8 ;  /* 0x00000008550b7221 */ /* 0x008fc60000010000 */
[----:B----4-:R-:W-:-:S03]  /*43e0*/  FADD.FTZ R15, R61, R10 ;  /* 0x0000000a3d0f7221 */ /* 0x010fc60000010000 */
[----:B------:R-:W1:Y:S01]  /*43f0*/  MUFU.EX2 R60, R60 ;  /* 0x0000003c003c7308 */ /* 0x000e620000000800 */
[----:B-----5:R-:W-:Y:S01]  /*4400*/  FADD.FTZ R8, R64, R11 ;  /* 0x0000000b40087221 */ /* 0x020fe20000010000 */
[----:B------:R-:W-:Y:S01]  /*4410*/  F2FP.BF16.F32.PACK_AB R35, R18, R17 ;  /* 0x000000111223723e */ /* 0x000fe200000010ff */
[----:B------:R-:W-:-:S05]  /*4420*/  FADD.FTZ R10, R58, R15 ;  /* 0x0000000f3a0a7221 */ /* 0x000fca0000010000 */
[----:B------:R-:W3:Y:S01]  /*4430*/  MUFU.EX2 R53, R110 ;  /* 0x0000006e00357308 */ /* 0x000ee20000000800 */
[----:B------:R-:W-:Y:S01]  /*4440*/  FADD.FTZ R17, R89, R8 ;  /* 0x0000000859117221 */ /* 0x000fe20000010000 */
[----:B--2---:R-:W-:-:S06]  /*4450*/  FADD.FTZ R10, R73, R10 ;  /* 0x0000000a490a7221 */ /* 0x004fcc0000010000 */
[----:B------:R-:W2:Y:S01]  /*4460*/  MUFU.EX2 R29, R29 ;  /* 0x0000001d001d7308 */ /* 0x000ea20000000800 */
[----:B------:R-:W-:-:S07]  /*4470*/  FADD.FTZ R8, R76, R17 ;  /* 0x000000114c087221 */ /* 0x000fce0000010000 */
[----:B------:R-:W4:Y:S01]  /*4480*/  MUFU.EX2 R112, R112 ;  /* 0x0000007000707308 */ /* 0x000f220000000800 */
[----:B------:R-:W-:Y:S01]  /*4490*/  FADD.FTZ R17, R7, R10 ;  /* 0x0000000a07117221 */ /* 0x000fe20000010000 */
[----:B0-----:R-:W-:-:S06]  /*44a0*/  FADD.FTZ R8, R51, R8 ;  /* 0x0000000833087221 */ /* 0x001fcc0000010000 */
[----:B------:R-:W0:Y:S08]  /*44b0*/  MUFU.EX2 R70, R70 ;  /* 0x0000004600467308 */ /* 0x000e300000000800 */
[----:B------:R-:W5:Y:S01]  /*44c0*/  MUFU.EX2 R63, R74 ;  /* 0x0000004a003f7308 */ /* 0x000f620000000800 */
[----:B-1----:R-:W-:Y:S01]  /*44d0*/  FADD.FTZ R10, R60, R17 ;  /* 0x000000113c0a7221 */ /* 0x002fe20000010000 */
[----:B---3--:R-:W-:-:S06]  /*44e0*/  FADD.FTZ R17, R53, R8 ;  /* 0x0000000835117221 */ /* 0x008fcc0000010000 */
[----:B------:R-:W1:Y:S01]  /*44f0*/  MUFU.EX2 R72, R72 ;  /* 0x0000004800487308 */ /* 0x000e620000000800 */
[----:B------:R-:W-:-:S07]  /*4500*/  F2FP.BF16.F32.PACK_AB R32, R43, R32 ;  /* 0x000000202b20723e */ /* 0x000fce00000010ff */
[----:B------:R-:W3:Y:S01]  /*4510*/  MUFU.EX2 R38, R103 ;  /* 0x0000006700267308 */ /* 0x000ee20000000800 */
[----:B------:R-:W-:Y:S02]  /*4520*/  F2FP.BF16.F32.PACK_AB R34, R47, R42 ;  /* 0x0000002a2f22723e */ /* 0x000fe400000010ff */
[----:B------:R-:W-:-:S05]  /*4530*/  F2FP.BF16.F32.PACK_AB R33, R36, R33 ;  /* 0x000000212421723e */ /* 0x000fca00000010ff */
[----:B------:R-:W3:Y:S01]  /*4540*/  MUFU.EX2 R75, R75 ;  /* 0x0000004b004b7308 */ /* 0x000ee20000000800 */
[----:B------:R-:W-:Y:S02]  /*4550*/  F2FP.BF16.F32.PACK_AB R12, R50, R49 ;  /* 0x00000031320c723e */ /* 0x000fe400000010ff */
[----:B------:R-:W-:Y:S02]  /*4560*/  F2FP.BF16.F32.PACK_AB R14, R55, R52 ;  /* 0x00000034370e723e */ /* 0x000fe400000010ff */
[----:B------:R-:W-:-:S03]  /*4570*/  F2FP.BF16.F32.PACK_AB R13, R59, R48 ;  /* 0x000000303b0d723e */ /* 0x000fc600000010ff */
[----:B------:R-:W3:Y:S01]  /*4580*/  MUFU.EX2 R68, R68 ;  /* 0x0000004400447308 */ /* 0x000ee20000000800 */
[----:B------:R-:W-:Y:S02]  /*4590*/  F2FP.BF16.F32.PACK_AB R15, R67, R56 ;  /* 0x00000038430f723e */ /* 0x000fe400000010ff */
[----:B------:R-:W-:Y:S02]  /*45a0*/  F2FP.BF16.F32.PACK_AB R44, R45, R28 ;  /* 0x0000001c2d2c723e */ /* 0x000fe400000010ff */
[----:B------:R-:W-:Y:S01]  /*45b0*/  F2FP.BF16.F32.PACK_AB R46, R19, R46 ;  /* 0x0000002e132e723e */ /* 0x000fe200000010ff */
[----:B--2---:R-:W-:Y:S01]  /*45c0*/  FADD.FTZ R19, R29, R10 ;  /* 0x0000000a1d137221 */ /* 0x004fe20000010000 */
[----:B------:R-:W-:Y:S01]  /*45d0*/  F2FP.BF16.F32.PACK_AB R45, R71, R2 ;  /* 0x00000002472d723e */ /* 0x000fe200000010ff */
[----:B------:R-:W2:Y:S01]  /*45e0*/  MUFU.EX2 R9, R116 ;  /* 0x0000007400097308 */ /* 0x000ea20000000800 */
[----:B----4-:R-:W-:Y:S01]  /*45f0*/  FADD.FTZ R2, R112, R17 ;  /* 0x0000001170027221 */ /* 0x010fe20000010000 */
[----:B------:R-:W-:Y:S01]  /*4600*/  STSM.16.M88.4 [R4+0x6000], R32 ;  /* 0x0060002004007844 */ /* 0x000fe20000000200 */
[----:B0-----:R-:W-:-:S03]  /*4610*/  FADD.FTZ R19, R70, R19 ;  /* 0x0000001346137221 */ /* 0x001fc60000010000 */
[----:B------:R5:W-:Y:S02]  /*4620*/  STSM.16.M88.4 [R30+0x24800], R12 ;  /* 0x0248000c1e007844 */ /* 0x000be40000000200 */
[----:B------:R-:W0:Y:S08]  /*4630*/  MUFU.EX2 R66, R66 ;  /* 0x0000004200427308 */ /* 0x000e300000000800 */
[----:B------:R-:W4:Y:S01]  /*4640*/  MUFU.EX2 R11, R132 ;  /* 0x00000084000b7308 */ /* 0x000f220000000800 */
[----:B-----5:R-:W-:Y:S01]  /*4650*/  FADD.FTZ R15, R63, R2 ;  /* 0x000000023f0f7221 */ /* 0x020fe20000010000 */
[----:B-1----:R-:W-:-:S03]  /*4660*/  FADD.FTZ R2, R72, R19 ;  /* 0x0000001348027221 */ /* 0x002fc60000010000 */
[----:B---3--:R-:W-:-:S03]  /*4670*/  FADD.FTZ R15, R38, R15 ;  /* 0x0000000f260f7221 */ /* 0x008fc60000010000 */
[----:B------:R-:W-:Y:S01]  /*4680*/  MUFU.EX2 R130, R130 ;  /* 0x0000008200827308 */ /* 0x000fe20000000800 */
[----:B------:R-:W-:Y:S01]  /*4690*/  FADD.FTZ R8, R75, R2 ;  /* 0x000000024b087221 */ /* 0x000fe20000010000 */
[----:B------:R-:W-:Y:S01]  /*46a0*/  FADD.FTZ R2, R68, R15 ;  /* 0x0000000f44027221 */ /* 0x000fe20000010000 */
[----:B------:R-:W-:-:S05]  /*46b0*/  F2FP.BF16.F32.PACK_AB R60, R60, R7 ;  /* 0x000000073c3c723e */ /* 0x000fca00000010ff */
[----:B------:R-:W1:Y:S01]  /*46c0*/  MUFU.EX2 R31, R31 ;  /* 0x0000001f001f7308 */ /* 0x000e620000000800 */
[----:B--2---:R-:W-:-:S07]  /*46d0*/  FADD.FTZ R15, R9, R2 ;  /* 0x00000002090f7221 */ /* 0x004fce0000010000 */
[----:B------:R-:W-:Y:S01]  /*46e0*/  MUFU.EX2 R122, R122 ;  /* 0x0000007a007a7308 */ /* 0x000fe20000000800 */
[----:B0-----:R-:W-:-:S07]  /*46f0*/  FADD.FTZ R2, R66, R15 ;  /* 0x0000000f42027221 */ /* 0x001fce0000010000 */
[----:B------:R-:W0:Y:S08]  /*4700*/  MUFU.EX2 R13, R138 ;  /* 0x0000008a000d7308 */ /* 0x000e300000000800 */
[----:B------:R-:W2:Y:S08]  /*4710*/  MUFU.EX2 R39, R39 ;  /* 0x0000002700277308 */ /* 0x000eb00000000800 */
[----:B------:R-:W-:Y:S08]  /*4720*/  MUFU.EX2 R37, R37 ;  /* 0x0000002500257308 */ /* 0x000ff00000000800 */
[----:B------:R-:W3:Y:S08]  /*4730*/  MUFU.EX2 R128, R128 ;  /* 0x0000008000807308 */ /* 0x000ef00000000800 */
[----:B------:R-:W-:Y:S08]  /*4740*/  MUFU.EX2 R134, R134 ;  /* 0x0000008600867308 */ /* 0x000ff00000000800 */
[----:B------:R-:W5:Y:S01]  /*4750*/  MUFU.EX2 R7, R146 ;  /* 0x0000009200077308 */ /* 0x000f620000000800 */
[----:B----4-:R-:W-:Y:S01]  /*4760*/  FADD.FTZ R15, R11, R2 ;  /* 0x000000020b0f7221 */ /* 0x010fe20000010000 */
[----:B------:R-:W-:Y:S01]  /*4770*/  F2FP.BF16.F32.PACK_AB R47, R85, R62 ;  /* 0x0000003e552f723e */ /* 0x000fe200000010ff */
[----:B-1----:R-:W-:-:S02]  /*4780*/  FADD.FTZ R17, R31, R8 ;  /* 0x000000081f117221 */ /* 0x002fc40000010000 */
[----:B------:R-:W-:Y:S01]  /*4790*/  FADD.FTZ R2, R130, R15 ;  /* 0x0000000f82027221 */ /* 0x000fe20000010000 */
[----:B------:R-:W-:Y:S02]  /*47a0*/  F2FP.BF16.F32.PACK_AB R56, R61, R54 ;  /* 0x000000363d38723e */ /* 0x000fe400000010ff */
[----:B------:R-:W-:Y:S02]  /*47b0*/  F2FP.BF16.F32.PACK_AB R58, R73, R58 ;  /* 0x0000003a493a723e */ /* 0x000fe400000010ff */
[----:B------:R-:W-:Y:S02]  /*47c0*/  F2FP.BF16.F32.PACK_AB R57, R89, R64 ;  /* 0x000000405939723e */ /* 0x000fe400000010ff */
[----:B------:R-:W-:Y:S02]  /*47d0*/  F2FP.BF16.F32.PACK_AB R59, R51, R76 ;  /* 0x0000004c333b723e */ /* 0x000fe400000010ff */
[----:B------:R-:W-:Y:S02]  /*47e0*/  F2FP.BF16.F32.PACK_AB R62, R70, R29 ;  /* 0x0000001d463e723e */ /* 0x000fe400000010ff */
[----:B------:R-:W-:-:S02]  /*47f0*/  F2FP.BF16.F32.PACK_AB R72, R75, R72 ;  /* 0x000000484b48723e */ /* 0x000fc400000010ff */
[----:B------:R-:W-:Y:S02]  /*4800*/  F2FP.BF16.F32.PACK_AB R61, R112, R53 ;  /* 0x00000035703d723e */ /* 0x000fe400000010ff */
[----:B------:R-:W-:Y:S02]  /*4810*/  F2FP.BF16.F32.PACK_AB R63, R38, R63 ;  /* 0x0000003f263f723e */ /* 0x000fe400000010ff */
[----:B------:R-:W-:Y:S01]  /*4820*/  F2FP.BF16.F32.PACK_AB R73, R9, R68 ;  /* 0x000000440949723e */ /* 0x000fe200000010ff */
[----:B0-----:R-:W-:Y:S01]  /*4830*/  FADD.FTZ R9, R13, R2 ;  /* 0x000000020d097221 */ /* 0x001fe20000010000 */
[----:B------:R-:W-:Y:S02]  /*4840*/  F2FP.BF16.F32.PACK_AB R74, R122, R31 ;  /* 0x0000001f7a4a723e */ /* 0x000fe400000010ff */
[----:B------:R-:W-:Y:S01]  /*4850*/  F2FP.BF16.F32.PACK_AB R75, R11, R66 ;  /* 0x000000420b4b723e */ /* 0x000fe200000010ff */
[----:B------:R0:W-:Y:S01]  /*4860*/  STSM.16.M88.4 [R6+0x6000], R44 ;  /* 0x0060002c06007844 */ /* 0x0001e20000000200 */
[----:B--2---:R-:W-:Y:S01]  /*4870*/  F2FP.BF16.F32.PACK_AB R12, R126, R39 ;  /* 0x000000277e0c723e */ /* 0x004fe200000010ff */
[----:B------:R-:W-:Y:S01]  /*4880*/  FADD.FTZ R8, R122, R17 ;  /* 0x000000117a087221 */ /* 0x000fe20000010000 */
[----:B------:R-:W-:-:S02]  /*4890*/  F2FP.BF16.F32.PACK_AB R13, R13, R130 ;  /* 0x000000820d0d723e */ /* 0x000fc400000010ff */
[----:B---3--:R-:W-:Y:S02]  /*48a0*/  F2FP.BF16.F32.PACK_AB R14, R128, R37 ;  /* 0x00000025800e723e */ /* 0x008fe400000010ff */
[----:B-----5:R-:W-:Y:S01]  /*48b0*/  F2FP.BF16.F32.PACK_AB R15, R7, R134 ;  /* 0x00000086070f723e */ /* 0x020fe200000010ff */
[----:B------:R0:W-:Y:S01]  /*48c0*/  STSM.16.M88.4 [R3+0x2a800], R56 ;  /* 0x02a8003803007844 */ /* 0x0001e20000000200 */
[----:B------:R-:W-:-:S03]  /*48d0*/  FADD.FTZ R17, R39, R8 ;  /* 0x0000000827117221 */ /* 0x000fc60000010000 */
[----:B------:R0:W-:Y:S04]  /*48e0*/  STSM.16.M88.4 [R4+0xc000], R60 ;  /* 0x00c0003c04007844 */ /* 0x0001e80000000200 */
[----:B------:R0:W-:Y:S04]  /*48f0*/  STSM.16.M88.4 [R30+0x2a800], R72 ;  /* 0x02a800481e007844 */ /* 0x0001e80000000200 */
[----:B------:R0:W-:Y:S01]  /*4900*/  STSM.16.M88.4 [R6+0xc000], R12 ;  /* 0x00c0000c06007844 */ /* 0x0001e20000000200 */
[----:B------:R-:W-:Y:S01]  /*4910*/  FADD.FTZ R8, R126, R17 ;  /* 0x000000117e087221 */ /* 0x000fe20000010000 */
[----:B------:R1:W-:Y:S06]  /*4920*/  MEMBAR.ALL.CTA ;  /* 0x0000000000007992 */ /* 0x0003ec0000008000 */
[----:B-1----:R-:W1:Y:S01]  /*4930*/  FENCE.VIEW.ASYNC.S ;  /* 0x00000000000073c6 */ /* 0x002e620000000000 */
[----:B------:R-:W-:Y:S01]  /*4940*/  FADD.FTZ R37, R37, R8 ;  /* 0x0000000825257221 */ /* 0x000fe20000010000 */
[----:B------:R-:W-:-:S04]  /*4950*/  IADD3 R8, R16, -0x2, RZ ;  /* 0xfffffffe10087810 */ /* 0x000fc80007ffe0ff */
[----:B------:R-:W-:Y:S01]  /*4960*/  ISETP.GE.AND P2, PT, R8, R121, PT ;  /* 0x000000790800720c */ /* 0x000fe20003f46270 */
[----:B------:R-:W-:Y:S01]  /*4970*/  FADD.FTZ R134, R134, R9 ;  /* 0x0000000986867221 */ /* 0x000fe20000010000 */
[----:B------:R-:W-:Y:S01]  /*4980*/  FADD.FTZ R2, R128, R37 ;  /* 0x0000002580027221 */ /* 0x000fe20000010000 */
[--C-:B------:R-:W-:Y:S01]  /*4990*/  IMAD.MOV.U32 R150, RZ, RZ, R151.reuse ;  /* 0x000000ffff967224 */ /* 0x100fe200078e0097 */
[-C--:B------:R-:W-:Y:S01]  /*49a0*/  MOV R149, R151.reuse ;  /* 0x0000009700957202 */ /* 0x080fe20000000f00 */
[----:B------:R-:W-:Y:S01]  /*49b0*/  FADD.FTZ R9, R7, R134 ;  /* 0x0000008607097221 */ /* 0x000fe20000010000 */
[----:B------:R-:W-:Y:S01]  /*49c0*/  IMAD.MOV.U32 R7, RZ, RZ, RZ ;  /* 0x000000ffff077224 */ /* 0x000fe200078e00ff */
[-C--:B------:R-:W-:Y:S01]  /*49d0*/  MOV R146, R151.reuse ;  /* 0x0000009700927202 */ /* 0x080fe20000000f00 */
[--C-:B------:R-:W-:Y:S01]  /*49e0*/  IMAD.MOV.U32 R148, RZ, RZ, R151.reuse ;  /* 0x000000ffff947224 */ /* 0x100fe200078e0097 */
        /* <DEDUP_REMOVED lines=14> */
[----:B------:R-:W-:Y:S01]  /*4ad0*/  MOV R122, R151 ;  /* 0x00000097007a7202 */ /* 0x000fe20000000f00 */
[----:B------:R-:W-:-:S02]  /*4ae0*/  IMAD.MOV.U32 R136, RZ, RZ, R151 ;  /* 0x000000ffff887224 */ /* 0x000fc400078e0097 */
[--C-:B------:R-:W-:Y:S02]  /*4af0*/  IMAD.MOV.U32 R135, RZ, RZ, R151.reuse ;  /* 0x000000ffff877224 */ /* 0x100fe400078e0097 */
[--C-:B------:R-:W-:Y:S02]  /*4b00*/  IMAD.MOV.U32 R133, RZ, RZ, R151.reuse ;  /* 0x000000ffff857224 */ /* 0x100fe400078e0097 */
[--C-:B------:R-:W-:Y:S02]  /*4b10*/  IMAD.MOV.U32 R132, RZ, RZ, R151.reuse ;  /* 0x000000ffff847224 */ /* 0x100fe400078e0097 */
[--C-:B------:R-:W-:Y:S02]  /*4b20*/  IMAD.MOV.U32 R130, RZ, RZ, R151.reuse ;  /* 0x000000ffff827224 */ /* 0x100fe400078e0097 */
[--C-:B------:R-:W-:Y:S02]  /*4b30*/  IMAD.MOV.U32 R129, RZ, RZ, R151.reuse ;  /* 0x000000ffff817224 */ /* 0x100fe400078e0097 */
[----:B------:R-:W-:-:S02]  /*4b40*/  IMAD.MOV.U32 R127, RZ, RZ, R151 ;  /* 0x000000ffff7f7224 */ /* 0x000fc400078e0097 */
[--C-:B------:R-:W-:Y:S02]  /*4b50*/  IMAD.MOV.U32 R126, RZ, RZ, R151.reuse ;  /* 0x000000ffff7e7224 */ /* 0x100fe400078e0097 */
[--C-:B------:R-:W-:Y:S02]  /*4b60*/  IMAD.MOV.U32 R124, RZ, RZ, R151.reuse ;  /* 0x000000ffff7c7224 */ /* 0x100fe400078e0097 */
[--C-:B------:R-:W-:Y:S02]  /*4b70*/  IMAD.MOV.U32 R123, RZ, RZ, R151.reuse ;  /* 0x000000ffff7b7224 */ /* 0x100fe400078e0097 */
[--C-:B------:R-:W-:Y:S02]  /*4b80*/  IMAD.MOV.U32 R121, RZ, RZ, R151.reuse ;  /* 0x000000ffff797224 */ /* 0x100fe400078e0097 */
[----:B------:R-:W-:Y:S01]  /*4b90*/  IMAD.MOV.U32 R120, RZ, RZ, R151 ;  /* 0x000000ffff787224 */ /* 0x000fe200078e0097 */
[----:B-1----:R-:W-:Y:S01]  /*4ba0*/  NOP ;  /* 0x0000000000007918 */ /* 0x002fe20000000000 */
[----:B0-----:R-:W-:Y:S05]  /*4bb0*/  @!P2 BRA `(.L_x_19) ;  /* 0x000000380064a947 */ /* 0x001fea0003800000 */
[----:B------:R-:W-:Y:S01]  /*4bc0*/  MOV R11, R95 ;  /* 0x0000005f000b7202 */ /* 0x000fe20000000f00 */
[----:B------:R-:W-:Y:S01]  /*4bd0*/  IMAD.MOV.U32 R10, RZ, RZ, R86 ;  /* 0x000000ffff0a7224 */ /* 0x000fe200078e0056 */
[----:B------:R-:W-:Y:S01]  /*4be0*/  CS2R R150, SRZ ;  /* 0x0000000000967805 */ /* 0x000fe2000001ff00 */
[----:B------:R-:W-:Y:S01]  /*4bf0*/  IMAD.MOV.U32 R12, RZ, RZ, RZ ;  /* 0x000000ffff0c7224 */ /* 0x000fe200078e00ff */
        /* <DEDUP_REMOVED lines=14> */
[----:B------:R-:W-:Y:S01]  /*4ce0*/  CS2R R120, SRZ ;  /* 0x0000000000787805 */ /* 0x000fe2000001ff00 */
[----:B------:R-:W-:Y:S01]  /*4cf0*/  UMOV UR4, URZ ;  /* 0x0000003f00047c82 */ /* 0x000fe20008000000 */
[----:B------:R-:W-:-:S05]  /*4d00*/  ULDC UR5, c[0x0][0x9d8] ;  /* 0x0002760000057ab9 */ /* 0x000fca0000000800 */
.L_x_28:
[----:B------:R-:W2:Y:S01]  /*4d10*/  LDL R0, [R1+0xc] ;  /* 0x00000c0001007983 */ /* 0x000ea20000100800 */
[----:B------:R-:W-:-:S04]  /*4d20*/  UIADD3 UR7, UR4, 0x1, URZ ;  /* 0x0000000104077890 */ /* 0x000fc8000fffe03f */
[----:B------:R-:W-:-:S04]  /*4d30*/  UISETP.NE.AND UP0, UPT, UR7, 0x2, UPT ;  /* 0x000000020700788c */ /* 0x000fc8000bf05270 */
[----:B------:R-:W-:Y:S02]  /*4d40*/  USEL UR10, URZ, 0x1, UP0 ;  /* 0x000000013f0a7887 */ /* 0x000fe40008000000 */
[----:B------:R-:W-:-:S04]  /*4d50*/  USEL UR7, UR7, URZ, UP0 ;  /* 0x0000003f07077287 */ /* 0x000fc80008000000 */
[----:B------:R-:W-:Y:S02]  /*4d60*/  LOP3.LUT R7, R12, UR10, RZ, 0x3c, !PT ;  /* 0x0000000a0c077c12 */ /* 0x000fe4000f8e3cff */
[----:B--2---:R-:W-:Y:S02]  /*4d70*/  ISETP.NE.AND P3, PT, R0, RZ, PT ;  /* 0x000000ff0000720c */ /* 0x004fe40003f65270 */
[----:B------:R-:W-:-:S11]  /*4d80*/  MOV R0, UR7 ;  /* 0x0000000700007c02 */ /* 0x000fd60008000f00 */
[----:B------:R-:W-:Y:S05]  /*4d90*/  @P3 BRA `(.L_x_20) ;  /* 0x0000000000283947 */ /* 0x000fea0003800000 */
[----:B------:R-:W-:Y:S05]  /*4da0*/  @!P0 BRA `(.L_x_21) ;  /* 0x0000000000048947 */ /* 0x000fea0003800000 */
[----:B------:R-:W-:Y:S01]  /*4db0*/  BPT.TRAP 0x1 ;  /* 0x000000040000795c */ /* 0x000fe20000300000 */
.L_x_21:
[----:B------:R-:W-:Y:S02]  /*4dc0*/  LEA R14, R0, UR36, 0x3 ;  /* 0x00000024000e7c11 */ /* 0x000fe4000f8e18ff */
[----:B------:R-:W-:-:S04]  /*4dd0*/  SHF.L.U32 R13, R7, 0x1f, RZ ;  /* 0x0000001f070d7819 */ /* 0x000fc800000006ff */
[----:B------:R0:W1:Y:S01]  /*4de0*/  SYNCS.PHASECHK.TRANS64.TRYWAIT P2, [R14+URZ+0x30830], R13 ;  /* 0x0308300d0e0075a7 */ /* 0x000062000804017f */
[----:B------:R-:W-:Y:S05]  /*4df0*/  @!P0 BRA `(.L_x_22) ;  /* 0x0000000000048947 */ /* 0x000fea0003800000 */
[----:B------:R-:W-:Y:S01]  /*4e00*/  BPT.TRAP 0x1 ;  /* 0x000000040000795c */ /* 0x000fe20000300000 */
.L_x_22:
[----:B-1----:R-:W-:Y:S05]  /*4e10*/  @P2 BRA `(.L_x_20) ;  /* 0x0000000000082947 */ /* 0x002fea0003800000 */
[----:B------:R-:W1:Y:S02]  /*4e20*/  SYNCS.PHASECHK.TRANS64.TRYWAIT P2, [R14+URZ+0x30830], R13 ;  /* 0x0308300d0e0075a7 */ /* 0x000e64000804017f */
[----:B-1----:R-:W-:Y:S05]  /*4e30*/  @!P2 BRA `(.L_x_23) ;  /* 0x000000880038a947 */ /* 0x002fea0003800000 */
.L_x_20:
[----:B------:R-:W2:Y:S01]  /*4e40*/  LDL.64 R16, [R1] ;  /* 0x0000000001107983 */ /* 0x000ea20000100a00 */
[----:B------:R-:W3:Y:S01]  /*4e50*/  S2R R15, SR_TID.X ;  /* 0x00000000000f7919 */ /* 0x000ee20000002100 */
[----:B------:R-:W-:Y:S02]  /*4e60*/  R2UR UR18, R0 ;  /* 0x00000000001272ca */ /* 0x000fe400000e0000 */
[----:B---3--:R-:W-:-:S05]  /*4e70*/  SHF.R.U32.HI R15, RZ, 0x7, R15 ;  /* 0x00000007ff0f7819 */ /* 0x008fca000001160f */
[----:B01----:R-:W-:-:S05]  /*4e80*/  VIADD R13, R15, 0x8 ;  /* 0x000000080f0d7836 */ /* 0x003fca0000000000 */
[----:B------:R0:W-:Y:S01]  /*4e90*/  BAR.SYNC.DEFER_BLOCKING R13, 0x100 ;  /* 0x0004000d0000751d */ /* 0x0001e20000010000 */
[----:B------:R-:W-:-:S05]  /*4ea0*/  UIMAD UR18, UR18, 0x600, UR6 ;  /* 0x00000600121278a4 */ /* 0x000fca000f8e0206 */
[----:B------:R-:W-:Y:S02]  /*4eb0*/  UMOV UR23, 0x40000040 ;  /* 0x4000004000177882 */ /* 0x000fe40000000000 */
[----:B------:R-:W-:Y:S01]  /*4ec0*/  UMOV UR22, UR18 ;  /* 0x0000001200167c82 */ /* 0x000fe20008000000 */
[----:B------:R-:W-:Y:S01]  /*4ed0*/  WARPGROUP.ARRIVE ;  /* 0x00000000000079c5 */ /* 0x000fe20000000000 */
[----:B------:R-:W-:Y:S01]  /*4ee0*/  UIADD3 UR10, UR18, 0x2, URZ ;  /* 0x00000002120a7890 */ /* 0x000fe2000fffe03f */
[----:B------:R-:W-:Y:S01]  /*4ef0*/  UMOV UR11, 0x40000040 ;  /* 0x40000040000b7882 */ /* 0x000fe20000000000 */
[----:B--2---:R-:W-:Y:S02]  /*4f00*/  R2UR UR20, R16 ;  /* 0x00000000101472ca */ /* 0x004fe400000e0000 */
[----:B------:R-:W-:-:S13]  /*4f10*/  R2UR UR21, R17 ;  /* 0x00000000111572ca */ /* 0x000fda00000e0000 */
[----:B------:R-:W-:Y:S01]  /*4f20*/  HGMMA.64x192x16.F32.BF16 R24, gdesc[UR20], RZ, !UPT, gsb0 ;  /* 0x02e00000141879f0 */ /* 0x000fe2000c0018ff */
[----:B------:R-:W-:Y:S01]  /*4f30*/  UIADD3 UR14, UR18, 0x4, URZ ;  /* 0x00000004120e7890 */ /* 0x000fe2000fffe03f */
[----:B------:R-:W-:Y:S01]  /*4f40*/  UMOV UR15, 0x40000040 ;  /* 0x40000040000f7882 */ /* 0x000fe20000000000 */
[----:B------:R-:W-:Y:S02]  /*4f50*/  WARPGROUP.DEPBAR.LE gsb0, 0x0 ;  /* 0x00008000000079c5 */ /* 0x000fe40000010000 */
[----:B------:R-:W-:-:S15]  /*4f60*/  WARPGROUP.ARRIVE ;  /* 0x00000000000079c5 */ /* 0x000fde0000000000 */
[----:B------:R-:W-:Y:S01]  /*4f70*/  HGMMA.64x192x16.F32.BF16 R24, gdesc[UR8], R24, gsb0 ;  /* 0x02e00000081879f0 */ /* 0x000fe20008001818 */
[----:B------:R-:W-:Y:S01]  /*4f80*/  UIADD3 UR18, UR18, 0x6, URZ ;  /* 0x0000000612127890 */ /* 0x000fe2000fffe03f */
[----:B------:R-:W-:Y:S01]  /*4f90*/  UMOV UR19, 0x40000040 ;  /* 0x4000004000137882 */ /* 0x000fe20000000000 */
[----:B------:R-:W-:Y:S02]  /*4fa0*/  WARPGROUP.DEPBAR.LE gsb0, 0x0 ;  /* 0x00008000000079c5 */ /* 0x000fe40000010000 */
[----:B------:R-:W-:-:S15]  /*4fb0*/  WARPGROUP.ARRIVE ;  /* 0x00000000000079c5 */ /* 0x000fde0000000000 */
[----:B------:R-:W-:Y:S03]  /*4fc0*/  HGMMA.64x192x16.F32.BF16 R24, gdesc[UR12], R24, gsb0 ;  /* 0x02e000000c1879f0 */ /* 0x000fe60008001818 */
[----:B------:R-:W-:Y:S02]  /*4fd0*/  WARPGROUP.DEPBAR.LE gsb0, 0x0 ;  /* 0x00008000000079c5 */ /* 0x000fe40000010000 */
[----:B------:R-:W-:-:S15]  /*4fe0*/  WARPGROUP.ARRIVE ;  /* 0x00000000000079c5 */ /* 0x000fde0000000000 */
[----:B------:R-:W-:Y:S03]  /*4ff0*/  HGMMA.64x192x16.F32.BF16 R24, gdesc[UR16], R24, gsb0 ;  /* 0x02e00000101879f0 */ /* 0x000fe60008001818 */
[----:B------:R-:W-:Y:S02]  /*5000*/  WARPGROUP.DEPBAR.LE gsb0, 0x0 ;  /* 0x00008000000079c5 */ /* 0x000fe40000010000 */
[----:B0-----:R-:W-:Y:S05]  /*5010*/  @P3 BRA `(.L_x_24) ;  /* 0x0000000000283947 */ /* 0x001fea0003800000 */
[----:B------:R-:W-:Y:S05]  /*5020*/  @!P0 BRA `(.L_x_25) ;  /* 0x0000000000048947 */ /* 0x000fea0003800000 */
[----:B------:R-:W-:Y:S01]  /*5030*/  BPT.TRAP 0x1 ;  /* 0x000000040000795c */ /* 0x000fe20000300000 */
.L_x_25:
[----:B------:R-:W-:Y:S01]  /*5040*/  ULEA UR7, UR4, UR36, 0x3 ;  /* 0x0000002404077291 */ /* 0x000fe2000f8e183f */
[----:B------:R-:W-:-:S08]  /*5050*/  SHF.L.U32 R12, R12, 0x1f, RZ ;  /* 0x0000001f0c0c7819 */ /* 0x000fd000000006ff */
[----:B------:R0:W1:Y:S01]  /*5060*/  SYNCS.PHASECHK.TRANS64.TRYWAIT P2, [UR7+0x30850], R12 ;  /* 0x0308500cff0075a7 */ /* 0x0000620008040147 */
[----:B------:R-:W-:Y:S05]  /*5070*/  @!P0 BRA `(.L_x_26) ;  /* 0x0000000000048947 */ /* 0x000fea0003800000 */
[----:B------:R-:W-:Y:S01]  /*5080*/  BPT.TRAP 0x1 ;  /* 0x000000040000795c */ /* 0x000fe20000300000 */
.L_x_26:
[----:B-1----:R-:W-:Y:S05]  /*5090*/  @P2 BRA `(.L_x_24) ;  /* 0x0000000000082947 */ /* 0x002fea0003800000 */
[----:B------:R-:W1:Y:S02]  /*50a0*/  SYNCS.PHASECHK.TRANS64.TRYWAIT P2, [UR7+0x30850], R12 ;  /* 0x0308500cff0075a7 */ /* 0x000e640008040147 */
[----:B-1----:R-:W-:Y:S05]  /*50b0*/  @!P2 BRA `(.L_x_27) ;  /* 0x0000008400aca947 */ /* 0x002fea0003800000 */
.L_x_24:
[----:B-1----:R-:W2:Y:S01]  /*50c0*/  LDL R13, [R1+0x8] ;  /* 0x00000800010d7983 */ /* 0x002ea20000100800 */
[----:B------:R-:W-:Y:S01]  /*50d0*/  UIADD3 UR7, UR36, 0x400, URZ ;  /* 0x0000040024077890 */ /* 0x000fe2000fffe03f */
[----:B------:R-:W-:Y:S01]  /*50e0*/  WARPGROUP.ARRIVE ;  /* 0x00000000000079c5 */ /* 0x000fe20000000000 */
[----:B------:R-:W-:Y:S01]  /*50f0*/  UMOV UR23, 0x40000040 ;  /* 0x4000004000177882 */ /* 0x000fe20000000000 */
[----:B------:R-:W-:Y:S01]  /*5100*/  UMOV UR21, 0x40000040 ;  /* 0x4000004000157882 */ /* 0x000fe20000000000 */
[----:B------:R-:W-:Y:S01]  /*5110*/  USHF.R.U32.HI UR7, URZ, 0x4, UR7 ;  /* 0x000000043f077899 */ /* 0x000fe20008011607 */
[----:B------:R-:W-:Y:S01]  /*5120*/  FMUL.FTZ R34, R34, UR5 ;  /* 0x0000000522227c20 */ /* 0x000fe20008410000 */
[----:B------:R-:W-:Y:S01]  /*5130*/  FMUL.FTZ R35, R35, UR5 ;  /* 0x0000000523237c20 */ /* 0x000fe20008410000 */
[----:B------:R-:W-:Y:S01]  /*5140*/  FMUL.FTZ R42, R42, UR5 ;  /* 0x000000052a2a7c20 */ /* 0x000fe20008410000 */
[----:B------:R-:W-:Y:S01]  /*5150*/  ULOP3.LUT UR7, UR7, 0x3fff, URZ, 0xc0, !UPT ;  /* 0x00003fff07077892 */ /* 0x000fe2000f8ec03f */
[----:B------:R-:W-:Y:S01]  /*5160*/  MUFU.TANH R152, R34 ;  /* 0x0000002200987308 */ /* 0x000fe20000002400 */
[----:B------:R-:W-:Y:S01]  /*5170*/  FMUL.FTZ R38, R38, UR5 ;  /* 0x0000000526267c20 */ /* 0x000fe20008410000 */
[----:B------:R-:W-:Y:S01]  /*5180*/  FMUL.FTZ R47, R47, UR5 ;  /* 0x000000052f2f7c20 */ /* 0x000fe20008410000 */
[----:B------:R-:W-:Y:S01]  /*5190*/  FMUL.FTZ R16, R28, UR5 ;  /* 0x000000051c107c20 */ /* 0x000fe20008410000 */
[----:B0-----:R-:W-:Y:S01]  /*51a0*/  FMUL.FTZ R12, R24, UR5 ;  /* 0x00000005180c7c20 */ /* 0x001fe20008410000 */
[----:B------:R-:W-:Y:S01]  /*51b0*/  FMUL.FTZ R43, R43, UR5 ;  /* 0x000000052b2b7c20 */ /* 0x000fe20008410000 */
[----:B------:R-:W-:Y:S01]  /*51c0*/  FMUL.FTZ R14, R26, UR5 ;  /* 0x000000051a0e7c20 */ /* 0x000fe20008410000 */
[----:B------:R-:W-:Y:S01]  /*51d0*/  FMUL.FTZ R17, R29, UR5 ;  /* 0x000000051d117c20 */ /* 0x000fe20008410000 */
[----:B------:R0:W1:Y:S01]  /*51e0*/  MUFU.TANH R153, R35 ;  /* 0x0000002300997308 */ /* 0x0000620000002400 */
[----:B------:R-:W-:Y:S01]  /*51f0*/  FMUL.FTZ R15, R27, UR5 ;  /* 0x000000051b0f7c20 */ /* 0x000fe20008410000 */
[----:B------:R-:W-:Y:S01]  /*5200*/  FMUL.FTZ R46, R46, UR5 ;  /* 0x000000052e2e7c20 */ /* 0x000fe20008410000 */
[----:B------:R-:W-:Y:S01]  /*5210*/  FMUL.FTZ R18, R30, UR5 ;  /* 0x000000051e127c20 */ /* 0x000fe20008410000 */
[----:B------:R-:W-:Y:S01]  /*5220*/  FMUL.FTZ R24, R40, UR5 ;  /* 0x0000000528187c20 */ /* 0x000fe20008410000 */
[----:B------:R-:W-:Y:S01]  /*5230*/  FMUL.FTZ R26, R44, UR5 ;  /* 0x000000052c1a7c20 */ /* 0x000fe20008410000 */
[----:B------:R-:W-:Y:S01]  /*5240*/  FMUL.FTZ R39, R39, UR5 ;  /* 0x0000000527277c20 */ /* 0x000fe20008410000 */
[----:B------:R-:W-:Y:S01]  /*5250*/  FMUL.FTZ R40, R66, UR5 ;  /* 0x0000000542287c20 */ /* 0x000fe20008410000 */
[----:B------:R-:W-:Y:S01]  /*5260*/  MUFU.TANH R28, R42 ;  /* 0x0000002a001c7308 */ /* 0x000fe20000002400 */
[----:B------:R-:W-:Y:S01]  /*5270*/  FMUL.FTZ R19, R31, UR5 ;  /* 0x000000051f137c20 */ /* 0x000fe20008410000 */
[----:B------:R-:W-:Y:S01]  /*5280*/  FMUL.FTZ R20, R32, UR5 ;  /* 0x0000000520147c20 */ /* 0x000fe20008410000 */
[----:B------:R-:W-:Y:S01]  /*5290*/  FMUL.FTZ R21, R33, UR5 ;  /* 0x0000000521157c20 */ /* 0x000fe20008410000 */
[----:B------:R-:W-:Y:S01]  /*52a0*/  FMUL.FTZ R27, R45, UR5 ;  /* 0x000000052d1b7c20 */ /* 0x000fe20008410000 */
[----:B------:R-:W-:Y:S01]  /*52b0*/  FMUL.FTZ R22, R36, UR5 ;  /* 0x0000000524167c20 */ /* 0x000fe20008410000 */
[----:B------:R-:W-:Y:S01]  /*52c0*/  FMUL.FTZ R156, R51, UR5 ;  /* 0x00000005339c7c20 */ /* 0x000fe20008410000 */
[----:B------:R-:W-:Y:S01]  /*52d0*/  FMUL.FTZ R23, R37, UR5 ;  /* 0x0000000525177c20 */ /* 0x000fe20008410000 */
[----:B------:R3:W-:Y:S01]  /*52e0*/  MUFU.TANH R154, R38 ;  /* 0x00000026009a7308 */ /* 0x0007e20000002400 */
        /* <DEDUP_REMOVED lines=9> */
[----:B0-----:R-:W-:Y:S01]  /*5380*/  FMUL.FTZ R35, R61, UR5 ;  /* 0x000000053d237c20 */ /* 0x001fe20008410000 */
[----:B---3--:R-:W-:Y:S01]  /*5390*/  FMUL.FTZ R38, R64, UR5 ;  /* 0x0000000540267c20 */ /* 0x008fe20008410000 */
        /* <DEDUP_REMOVED lines=9> */
[----:B------:R-:W-:-:S03]  /*5430*/  FMUL.FTZ R60, R86, UR5 ;  /* 0x00000005563c7c20 */ /* 0x000fc60008410000 */
[----:B------:R1:W0:Y:S08]  /*5440*/  MUFU.TANH R29, R43 ;  /* 0x0000002b001d7308 */ /* 0x0002300000002400 */
[----:B------:R-:W-:Y:S01]  /*5450*/  MUFU.TANH R14, R14 ;  /* 0x0000000e000e7308 */ /* 0x000fe20000002400 */
[----:B-1----:R-:W-:Y:S01]  /*5460*/  MOV R43, R153 ;  /* 0x00000099002b7202 */ /* 0x002fe20000000f00 */
[----:B------:R-:W-:Y:S01]  /*5470*/  FMUL.FTZ R153, R58, UR5 ;  /* 0x000000053a997c20 */ /* 0x000fe20008410000 */
[----:B------:R-:W-:-:S05]  /*5480*/  FMUL.FTZ R58, R84, UR5 ;  /* 0x00000005543a7c20 */ /* 0x000fca0008410000 */
[----:B------:R1:W3:Y:S01]  /*5490*/  MUFU.TANH R44, R46 ;  /* 0x0000002e002c7308 */ /* 0x0002e20000002400 */
[----:B0-----:R-:W-:Y:S02]  /*54a0*/  IMAD.MOV.U32 R45, RZ, RZ, R29 ;  /* 0x000000ffff2d7224 */ /* 0x001fe400078e001d */
[----:B------:R-:W-:Y:S01]  /*54b0*/  FMUL.FTZ R29, R49, UR5 ;  /* 0x00000005311d7c20 */ /* 0x000fe20008410000 */
[----:B------:R-:W-:Y:S01]  /*54c0*/  FMUL.FTZ R49, R75, UR5 ;  /* 0x000000054b317c20 */ /* 0x000fe20008410000 */
[----:B------:R-:W-:Y:S02]  /*54d0*/  IMAD.MOV.U32 R63, RZ, RZ, R45 ;  /* 0x000000ffff3f7224 */ /* 0x000fe400078e002d */
[----:B------:R-:W-:Y:S01]  /*54e0*/  FMUL.FTZ R45, R71, UR5 ;  /* 0x00000005472d7c20 */ /* 0x000fe20008410000 */
[----:B------:R-:W-:Y:S01]  /*54f0*/  FMUL.FTZ R71, R99, UR5 ;  /* 0x0000000563477c20 */ /* 0x000fe20008410000 */
[----:B------:R-:W-:Y:S01]  /*5500*/  MUFU.TANH R15, R15 ;  /* 0x0000000f000f7308 */ /* 0x000fe20000002400 */
[----:B-1----:R-:W-:Y:S01]  /*5510*/  MOV R46, R28 ;  /* 0x0000001c002e7202 */ /* 0x002fe20000000f00 */
[----:B------:R-:W-:Y:S01]  /*5520*/  FMUL.FTZ R28, R48, UR5 ;  /* 0x00000005301c7c20 */ /* 0x000fe20008410000 */
[----:B------:R-:W-:-:S02]  /*5530*/  IMAD.MOV.U32 R48, RZ, RZ, R154 ;  /* 0x000000ffff307224 */ /* 0x000fc400078e009a */
[----:B------:R-:W-:Y:S01]  /*5540*/  FMUL.FTZ R154, R55, UR5 ;  /* 0x00000005379a7c20 */ /* 0x000fe20008410000 */
[----:B------:R-:W-:Y:S01]  /*5550*/  FMUL.FTZ R55, R81, UR5 ;  /* 0x0000000551377c20 */ /* 0x000fe20008410000 */
[----:B------:R-:W-:Y:S02]  /*5560*/  IMAD.MOV.U32 R64, RZ, RZ, R46 ;  /* 0x000000ffff407224 */ /* 0x000fe400078e002e */
[----:B------:R-:W-:Y:S01]  /*5570*/  FMUL.FTZ R46, R72, UR5 ;  /* 0x00000005482e7c20 */ /* 0x000fe20008410000 */
[----:B------:R-:W-:Y:S01]  /*5580*/  MUFU.TANH R16, R16 ;  /* 0x0000001000107308 */ /* 0x000fe20000002400 */
[----:B---3--:R-:W-:Y:S01]  /*5590*/  MOV R62, R44 ;  /* 0x0000002c003e7202 */ /* 0x008fe20000000f00 */
[----:B------:R-:W-:Y:S01]  /*55a0*/  FMUL.FTZ R44, R70, UR5 ;  /* 0x00000005462c7c20 */ /* 0x000fe20008410000 */
[----:B------:R-:W-:Y:S01]  /*55b0*/  FMUL.FTZ R72, R96, UR5 ;  /* 0x0000000560487c20 */ /* 0x000fe20008410000 */
[----:B------:R-:W-:Y:S01]  /*55c0*/  FMUL.FTZ R70, R98, UR5 ;  /* 0x0000000562467c20 */ /* 0x000fe20008410000 */
[----:B------:R-:W-:Y:S01]  /*55d0*/  FMUL.FTZ R96, R116, UR5 ;  /* 0x0000000574607c20 */ /* 0x000fe20008410000 */
[----:B------:R-:W-:-:S02]  /*55e0*/  IMAD.MOV.U32 R87, RZ, RZ, R62 ;  /* 0x000000ffff577224 */ /* 0x000fc400078e003e */
[----:B------:R-:W-:Y:S01]  /*55f0*/  FMUL.FTZ R62, R88, UR5 ;  /* 0x00000005583e7c20 */ /* 0x000fe20008410000 */
[----:B------:R0:W1:Y:S01]  /*5600*/  MUFU.TANH R155, R39 ;  /* 0x00000027009b7308 */ /* 0x0000620000002400 */
[----:B------:R-:W-:Y:S02]  /*5610*/  IMAD.MOV.U32 R88, RZ, RZ, R63 ;  /* 0x000000ffff587224 */ /* 0x000fe400078e003f */
[----:B------:R-:W-:Y:S01]  /*5620*/  FMUL.FTZ R63, R89, UR5 ;  /* 0x00000005593f7c20 */ /* 0x000fe20008410000 */
[----:B------:R-:W-:Y:S01]  /*5630*/  MOV R89, R64 ;  /* 0x0000004000597202 */ /* 0x000fe20000000f00 */
[----:B------:R-:W-:Y:S01]  /*5640*/  FMUL.FTZ R64, R90, UR5 ;  /* 0x000000055a407c20 */ /* 0x000fe20008410000 */
[----:B------:R-:W-:Y:S01]  /*5650*/  FMUL.FTZ R98, R117, UR5 ;  /* 0x0000000575627c20 */ /* 0x000fe20008410000 */
[----:B------:R-:W-:Y:S01]  /*5660*/  @!P1 LEA R99, R0, UR36, 0x3 ;  /* 0x0000002400639c11 */ /* 0x000fe2000f8e18ff */
[----:B------:R-:W-:Y:S01]  /*5670*/  MUFU.TANH R18, R18 ;  /* 0x0000001200127308 */ /* 0x000fe20000002400 */
[----:B0-----:R-:W-:-:S03]  /*5680*/  FMUL.FTZ R39, R65, UR5 ;  /* 0x0000000541277c20 */ /* 0x001fc60008410000 */
[----:B------:R-:W-:-:S04]  /*5690*/  @!P1 VIADD R99, R99, 0x30840 ;  /* 0x0003084063639836 */ /* 0x000fc80000000000 */
[----:B------:R-:W-:Y:S01]  /*56a0*/  MUFU.TANH R17, R17 ;  /* 0x0000001100117308 */ /* 0x000fe20000002400 */
[----:B-1----:R-:W-:Y:S02]  /*56b0*/  IMAD.MOV.U32 R47, RZ, RZ, R155 ;  /* 0x000000ffff2f7224 */ /* 0x002fe400078e009b */
[----:B------:R-:W-:Y:S01]  /*56c0*/  FMUL.FTZ R155, R54, UR5 ;  /* 0x00000005369b7c20 */ /* 0x000fe20008410000 */
[----:B------:R-:W-:Y:S01]  /*56d0*/  FMUL.FTZ R54, R80, UR5 ;  /* 0x0000000550367c20 */ /* 0x000fe20008410000 */
[----:B------:R-:W-:Y:S02]  /*56e0*/  @!P1 PRMT R99, RZ, 0x654, R99 ;  /* 0x00000654ff639816 */ /* 0x000fe40000000063 */
[----:B------:R-:W-:Y:S01]  /*56f0*/  MOV R65, R47 ;  /* 0x0000002f00417202 */ /* 0x000fe20000000f00 */
[----:B------:R-:W-:Y:S01]  /*5700*/  FMUL.FTZ R47, R73, UR5 ;  /* 0x00000005492f7c20 */ /* 0x000fe20008410000 */
[----:B------:R-:W-:Y:S01]  /*5710*/  MUFU.TANH R19, R19 ;  /* 0x0000001300137308 */ /* 0x000fe20000002400 */
[----:B------:R-:W-:-:S02]  /*5720*/  FMUL.FTZ R73, R97, UR5 ;  /* 0x0000000561497c20 */ /* 0x000fc40008410000 */
[----:B------:R-:W-:Y:S02]  /*5730*/  IMAD.MOV.U32 R90, RZ, RZ, R65 ;  /* 0x000000ffff5a7224 */ /* 0x000fe400078e0041 */
[----:B------:R-:W-:-:S03]  /*5740*/  FMUL.FTZ R65, R91, UR5 ;  /* 0x000000055b417c20 */ /* 0x000fc60008410000 */
[----:B------:R-:W-:Y:S08]  /*5750*/  MUFU.TANH R20, R20 ;  /* 0x0000001400147308 */ /* 0x000ff00000002400 */
        /* <DEDUP_REMOVED lines=20> */
[----:B------:R-:W-:Y:S01]  /*58a0*/  MUFU.TANH R37, R37 ;  /* 0x0000002500257308 */ /* 0x000fe20000002400 */
[----:B--2---:R-:W-:Y:S01]  /*58b0*/  R2UR UR10, R13 ;  /* 0x000000000d0a72ca */ /* 0x004fe200000e0000 */
[----:B------:R-:W-:Y:S01]  /*58c0*/  FMUL.FTZ R13, R25, UR5 ;  /* 0x00000005190d7c20 */ /* 0x000fe20008410000 */
[----:B------:R-:W-:Y:S01]  /*58d0*/  FMUL.FTZ R25, R41, UR5 ;  /* 0x0000000529197c20 */ /* 0x000fe20008410000 */
[----:B------:R-:W-:-:S02]  /*58e0*/  IMAD.MOV.U32 R41, RZ, RZ, R152 ;  /* 0x000000ffff297224 */ /* 0x000fc400078e0098 */
[----:B------:R-:W-:Y:S01]  /*58f0*/  FMUL.FTZ R152, R59, UR5 ;  /* 0x000000053b987c20 */ /* 0x000fe20008410000 */
[----:B------:R-:W-:Y:S01]  /*5900*/  FMUL.FTZ R59, R85, UR5 ;  /* 0x00000005553b7c20 */ /* 0x000fe20008410000 */
[----:B------:R-:W-:Y:S01]  /*5910*/  MUFU.TANH R38, R38 ;  /* 0x0000002600267308 */ /* 0x000fe20000002400 */
[----:B------:R-:W-:Y:S02]  /*5920*/  IMAD.MOV.U32 R66, RZ, RZ, R41 ;  /* 0x000000ffff427224 */ /* 0x000fe400078e0029 */
[----:B------:R-:W-:Y:S01]  /*5930*/  FMUL.FTZ R41, R67, UR5 ;  /* 0x0000000543297c20 */ /* 0x000fe20008410000 */
[----:B------:R-:W-:Y:S01]  /*5940*/  MOV R67, R42 ;  /* 0x0000002a00437202 */ /* 0x000fe20000000f00 */
[----:B------:R-:W-:Y:S01]  /*5950*/  FMUL.FTZ R42, R68, UR5 ;  /* 0x00000005442a7c20 */ /* 0x000fe20008410000 */
[----:B------:R-:W-:Y:S02]  /*5960*/  IMAD.MOV.U32 R68, RZ, RZ, R43 ;  /* 0x000000ffff447224 */ /* 0x000fe400078e002b */
[----:B------:R-:W-:Y:S01]  /*5970*/  FMUL.FTZ R43, R69, UR5 ;  /* 0x00000005452b7c20 */ /* 0x000fe20008410000 */
[----:B------:R-:W-:Y:S01]  /*5980*/  UIADD3 UR10, UR10, 0x1e800, URZ ;  /* 0x0001e8000a0a7890 */ /* 0x000fe2000fffe03f */
[----:B------:R-:W0:Y:S01]  /*5990*/  MUFU.TANH R13, R13 ;  /* 0x0000000d000d7308 */ /* 0x000e220000002400 */
[----:B------:R-:W-:-:S02]  /*59a0*/  IMAD.MOV.U32 R69, RZ, RZ, R48 ;  /* 0x000000ffff457224 */ /* 0x000fc400078e0030 */
[----:B------:R-:W-:Y:S01]  /*59b0*/  FMUL.FTZ R48, R74, UR5 ;  /* 0x000000054a307c20 */ /* 0x000fe20008410000 */
[----:B------:R-:W-:Y:S01]  /*59c0*/  USHF.R.U32.HI UR10, URZ, 0x4, UR10 ;  /* 0x000000043f0a7899 */ /* 0x000fe2000801160a */
[----:B------:R-:W-:Y:S01]  /*59d0*/  FMNMX.FTZ R74, R12, R10, !PT ;  /* 0x0000000a0c4a7209 */ /* 0x000fe20007810000 */
[----:B------:R-:W-:Y:S01]  /*59e0*/  IMAD.MOV.U32 R79, RZ, RZ, R66 ;  /* 0x000000ffff4f7224 */ /* 0x000fe200078e0042 */
[----:B------:R-:W-:Y:S01]  /*59f0*/  MOV R81, R68 ;  /* 0x0000004400517202 */ /* 0x000fe20000000f00 */
[----:B------:R-:W-:Y:S01]  /*5a00*/  ULOP3.LUT UR14, UR10, 0x3fff, URZ, 0xc0, !UPT ;  /* 0x00003fff0a0e7892 */ /* 0x000fe2000f8ec03f */
[----:B------:R-:W1:Y:S01]  /*5a10*/  MUFU.TANH R25, R25 ;  /* 0x0000001900197308 */ /* 0x000e620000002400 */
[----:B------:R-:W-:Y:S01]  /*5a20*/  UIMAD UR10, UR4, 0x600, UR7 ;  /* 0x00000600040a78a4 */ /* 0x000fe2000f8e0207 */
[----:B------:R-:W-:Y:S01]  /*5a30*/  MOV R100, R79 ;  /* 0x0000004f00647202 */ /* 0x000fe20000000f00 */
[----:B------:R-:W-:Y:S01]  /*5a40*/  ULOP3.LUT UR14, UR14, 0x10000, URZ, 0xfc, !UPT ;  /* 0x000100000e0e7892 */ /* 0x000fe2000f8efc3f */
[----:B------:R-:W-:-:S02]  /*5a50*/  IMAD.MOV.U32 R91, RZ, RZ, R69 ;  /* 0x000000ffff5b7224 */ /* 0x000fc400078e0045 */
[----:B------:R-:W-:Y:S01]  /*5a60*/  FMUL.FTZ R66, R92, UR5 ;  /* 0x000000055c427c20 */ /* 0x000fe20008410000 */
[----:B------:R-:W-:Y:S02]  /*5a70*/  IMAD.MOV.U32 R82, RZ, RZ, R67 ;  /* 0x000000ffff527224 */ /* 0x000fe400078e0043 */
[----:B------:R-:W-:Y:S01]  /*5a80*/  FMUL.FTZ R68, R94, UR5 ;  /* 0x000000055e447c20 */ /* 0x000fe20008410000 */
[----:B------:R-:W-:Y:S01]  /*5a90*/  UMOV UR22, UR10 ;  /* 0x0000000a00167c82 */ /* 0x000fe20008000000 */
[----:B0-----:R-:W-:Y:S01]  /*5aa0*/  FMNMX.FTZ R75, R13, R74, !PT ;  /* 0x0000004a0d4b7209 */ /* 0x001fe20007810000 */
[----:B------:R-:W-:Y:S01]  /*5ab0*/  UMOV UR20, UR14 ;  /* 0x0000000e00147c82 */ /* 0x000fe20008000000 */
[----:B------:R-:W-:Y:S01]  /*5ac0*/  FMNMX.FTZ R74, R14, R11, !PT ;  /* 0x0000000b0e4a7209 */ /* 0x000fe20007810000 */
[----:B------:R-:W-:Y:S01]  /*5ad0*/  HGMMA.64x64x16.F32.BF16 R120, gdesc[UR20].tnspB, R120, gsb0 ;  /* 0x40e00000147879f0 */ /* 0x000fe20008001878 */
[----:B------:R-:W-:Y:S01]  /*5ae0*/  UIADD3 UR22, UR10, 0x80, URZ ;  /* 0x000000800a167890 */ /* 0x000fe2000fffe03f */
[----:B------:R-:W0:Y:S01]  /*5af0*/  MUFU.TANH R152, R152 ;  /* 0x0000009800987308 */ /* 0x000e220000002400 */
[----:B------:R-:W-:Y:S01]  /*5b00*/  UIADD3 UR20, UR14, 0x2, URZ ;  /* 0x000000020e147890 */ /* 0x000fe2000fffe03f */
[----:B------:R-:W-:Y:S01]  /*5b10*/  FMNMX.FTZ R77, R15, R74, !PT ;  /* 0x0000004a0f4d7209 */ /* 0x000fe20007810000 */
[----:B------:R-:W-:Y:S01]  /*5b20*/  UMOV UR23, 0x40000040 ;  /* 0x4000004000177882 */ /* 0x000fe20000000000 */
[----:B------:R-:W-:Y:S01]  /*5b30*/  UMOV UR21, 0x40000040 ;  /* 0x4000004000157882 */ /* 0x000fe20000000000 */
[----:B------:R-:W-:Y:S01]  /*5b40*/  FMNMX.FTZ R74, R16, R75, !PT ;  /* 0x0000004b104a7209 */ /* 0x000fe20007810000 */
[----:B------:R-:W-:Y:S01]  /*5b50*/  FMUL.FTZ R67, R93, UR5 ;  /* 0x000000055d437c20 */ /* 0x000fe20008410000 */
[----:B------:R-:W-:Y:S01]  /*5b60*/  FMNMX.FTZ R78, R18, R77, !PT ;  /* 0x0000004d124e7209 */ /* 0x000fe20007810000 */
[----:B------:R-:W2:Y:S01]  /*5b70*/  MUFU.TANH R40, R40 ;  /* 0x0000002800287308 */ /* 0x000ea20000002400 */
[----:B------:R-:W-:Y:S01]  /*5b80*/  FMNMX.FTZ R75, R17, R74, !PT ;  /* 0x0000004a114b7209 */ /* 0x000fe20007810000 */
[----:B------:R-:W-:Y:S01]  /*5b90*/  FMUL.FTZ R69, R95, UR5 ;  /* 0x000000055f457c20 */ /* 0x000fe20008410000 */
[----:B------:R-:W-:Y:S01]  /*5ba0*/  FMNMX.FTZ R78, R19, R78, !PT ;  /* 0x0000004e134e7209 */ /* 0x000fe20007810000 */
[----:B------:R-:W-:Y:S01]  /*5bb0*/  FMUL.FTZ R77, R101, UR5 ;  /* 0x00000005654d7c20 */ /* 0x000fe20008410000 */
[----:B------:R-:W-:-:S02]  /*5bc0*/  FMNMX.FTZ R74, R20, R75, !PT ;  /* 0x0000004b144a7209 */ /* 0x000fc40007810000 */
[----:B------:R-:W-:Y:S01]  /*5bd0*/  FMNMX.FTZ R78, R100, R78, !PT ;  /* 0x0000004e644e7209 */ /* 0x000fe20007810000 */
[----:B------:R-:W3:Y:S01]  /*5be0*/  MUFU.TANH R39, R39 ;  /* 0x0000002700277308 */ /* 0x000ee20000002400 */
[----:B------:R-:W-:Y:S02]  /*5bf0*/  FMNMX.FTZ R75, R21, R74, !PT ;  /* 0x0000004a154b7209 */ /* 0x000fe40007810000 */
[----:B------:R-:W-:Y:S02]  /*5c00*/  FMNMX.FTZ R78, R81, R78, !PT ;  /* 0x0000004e514e7209 */ /* 0x000fe40007810000 */
[----:B------:R-:W-:Y:S02]  /*5c10*/  FMNMX.FTZ R74, R22, R75, !PT ;  /* 0x0000004b164a7209 */ /* 0x000fe40007810000 */
[----:B------:R-:W-:Y:S01]  /*5c20*/  FMNMX.FTZ R78, R91, R78, !PT ;  /* 0x0000004e5b4e7209 */ /* 0x000fe20007810000 */
[----:B------:R-:W4:Y:S01]  /*5c30*/  MUFU.TANH R41, R41 ;  /* 0x0000002900297308 */ /* 0x000f220000002400 */
[----:B------:R-:W-:Y:S01]  /*5c40*/  FMNMX.FTZ R75, R23, R74, !PT ;  /* 0x0000004a174b7209 */ /* 0x000fe20007810000 */
[----:B------:R-:W-:Y:S01]  /*5c50*/  FMUL.FTZ R74, R102, UR5 ;  /* 0x00000005664a7c20 */ /* 0x000fe20008410000 */
[----:B------:R-:W-:Y:S01]  /*5c60*/  FMNMX.FTZ R78, R90, R78, !PT ;  /* 0x0000004e5a4e7209 */ /* 0x000fe20007810000 */
[----:B------:R-:W-:Y:S01]  /*5c70*/  IMAD.MOV.U32 R102, RZ, RZ, R81 ;  /* 0x000000ffff667224 */ /* 0x000fe200078e0051 */
[----:B------:R-:W-:Y:S01]  /*5c80*/  FMNMX.FTZ R80, R24, R75, !PT ;  /* 0x0000004b18507209 */ /* 0x000fe20007810000 */
[----:B------:R-:W-:Y:S01]  /*5c90*/  FMUL.FTZ R75, R103, UR5 ;  /* 0x00000005674b7c20 */ /* 0x000fe20008410000 */
[----:B------:R-:W-:Y:S01]  /*5ca0*/  FMNMX.FTZ R78, R89, R78, !PT ;  /* 0x0000004e594e7209 */ /* 0x000fe20007810000 */
[----:B------:R-:W-:Y:S01]  /*5cb0*/  IMAD.MOV.U32 R103, RZ, RZ, R82 ;  /* 0x000000ffff677224 */ /* 0x000fe200078e0052 */
[----:B-1----:R-:W-:Y:S01]  /*5cc0*/  FMNMX.FTZ R79, R25, R80, !PT ;  /* 0x00000050194f7209 */ /* 0x002fe20007810000 */
[----:B------:R-:W1:Y:S01]  /*5cd0*/  MUFU.TANH R42, R42 ;  /* 0x0000002a002a7308 */ /* 0x000e620000002400 */
[----:B------:R-:W-:Y:S01]  /*5ce0*/  FMNMX.FTZ R78, R88, R78, !PT ;  /* 0x0000004e584e7209 */ /* 0x000fe20007810000 */
[----:B------:R-:W-:Y:S01]  /*5cf0*/  FMUL.FTZ R81, R105, UR5 ;  /* 0x0000000569517c20 */ /* 0x000fe20008410000 */
[----:B------:R-:W-:-:S02]  /*5d00*/  FMNMX.FTZ R80, R26, R79, !PT ;  /* 0x0000004f1a507209 */ /* 0x000fc40007810000 */
[----:B------:R-:W-:Y:S02]  /*5d10*/  FMNMX.FTZ R78, R87, R78, !PT ;  /* 0x0000004e574e7209 */ /* 0x000fe40007810000 */
[----:B------:R-:W-:Y:S01]  /*5d20*/  FMNMX.FTZ R79, R27, R80, !PT ;  /* 0x000000501b4f7209 */ /* 0x000fe20007810000 */
[----:B------:R-:W5:Y:S01]  /*5d30*/  MUFU.TANH R44, R44 ;  /* 0x0000002c002c7308 */ /* 0x000f620000002400 */
[----:B------:R-:W-:Y:S01]  /*5d40*/  FMNMX.FTZ R78, R103, R78, !PT ;  /* 0x0000004e674e7209 */ /* 0x000fe20007810000 */
[----:B------:R-:W-:Y:S01]  /*5d50*/  FMUL.FTZ R80, R104, UR5 ;  /* 0x0000000568507c20 */ /* 0x000fe20008410000 */
[----:B------:R-:W-:Y:S01]  /*5d60*/  FMNMX.FTZ R82, R28, R79, !PT ;  /* 0x0000004f1c527209 */ /* 0x000fe20007810000 */
[----:B------:R-:W-:Y:S01]  /*5d70*/  IMAD.MOV.U32 R104, RZ, RZ, R87 ;  /* 0x000000ffff687224 */ /* 0x000fe200078e0057 */
[----:B------:R-:W-:Y:S02]  /*5d80*/  FMNMX.FTZ R79, R157, R78, !PT ;  /* 0x0000004e9d4f7209 */ /* 0x000fe40007810000 */
[----:B------:R-:W-:Y:S01]  /*5d90*/  FMNMX.FTZ R83, R29, R82, !PT ;  /* 0x000000521d537209 */ /* 0x000fe20007810000 */
[----:B------:R-:W5:Y:S01]  /*5da0*/  MUFU.TANH R43, R43 ;  /* 0x0000002b002b7308 */ /* 0x000f620000002400 */
[----:B------:R-:W-:-:S02]  /*5db0*/  FMNMX.FTZ R78, R156, R79, !PT ;  /* 0x0000004f9c4e7209 */ /* 0x000fc40007810000 */
[----:B------:R-:W-:Y:S02]  /*5dc0*/  FMNMX.FTZ R82, R30, R83, !PT ;  /* 0x000000531e527209 */ /* 0x000fe40007810000 */
[----:B------:R-:W-:Y:S01]  /*5dd0*/  FMNMX.FTZ R79, R155, R78, !PT ;  /* 0x0000004e9b4f7209 */ /* 0x000fe20007810000 */
[----:B------:R-:W-:Y:S01]  /*5de0*/  FMUL.FTZ R78, R106, UR5 ;  /* 0x000000056a4e7c20 */ /* 0x000fe20008410000 */
[----:B------:R-:W-:Y:S01]  /*5df0*/  FMNMX.FTZ R83, R31, R82, !PT ;  /* 0x000000521f537209 */ /* 0x000fe20007810000 */
[----:B------:R-:W5:Y:S01]  /*5e00*/  MUFU.TANH R45, R45 ;  /* 0x0000002d002d7308 */ /* 0x000f620000002400 */
[----:B------:R-:W-:Y:S01]  /*5e10*/  FMNMX.FTZ R82, R154, R79, !PT ;  /* 0x0000004f9a527209 */ /* 0x000fe20007810000 */
[----:B------:R-:W-:Y:S01]  /*5e20*/  IMAD.MOV.U32 R106, RZ, RZ, R89 ;  /* 0x000000ffff6a7224 */ /* 0x000fe200078e0059 */
[----:B------:R-:W-:Y:S01]  /*5e30*/  FMNMX.FTZ R84, R32, R83, !PT ;  /* 0x0000005320547209 */ /* 0x000fe20007810000 */
[----:B------:R-:W-:Y:S01]  /*5e40*/  FMUL.FTZ R79, R107, UR5 ;  /* 0x000000056b4f7c20 */ /* 0x000fe20008410000 */
[----:B------:R-:W-:Y:S01]  /*5e50*/  FMNMX.FTZ R83, R153, R82, !PT ;  /* 0x0000005299537209 */ /* 0x000fe20007810000 */
[----:B------:R-:W-:Y:S01]  /*5e60*/  IMAD.MOV.U32 R107, RZ, RZ, R90 ;  /* 0x000000ffff6b7224 */ /* 0x000fe200078e005a */
[----:B------:R-:W-:Y:S01]  /*5e70*/  FMNMX.FTZ R85, R33, R84, !PT ;  /* 0x0000005421557209 */ /* 0x000fe20007810000 */
[----:B------:R-:W5:Y:S01]  /*5e80*/  MUFU.TANH R46, R46 ;  /* 0x0000002e002e7308 */ /* 0x000f620000002400 */
[----:B0-----:R-:W-:Y:S01]  /*5e90*/  FMNMX.FTZ R83, R152, R83, !PT ;  /* 0x0000005398537209 */ /* 0x001fe20007810000 */
[----:B------:R-:W-:Y:S01]  /*5ea0*/  FMUL.FTZ R84, R108, UR5 ;  /* 0x000000056c547c20 */ /* 0x000fe20008410000 */
[----:B------:R-:W-:Y:S01]  /*5eb0*/  FMNMX.FTZ R82, R34, R85, !PT ;  /* 0x0000005522527209 */ /* 0x000fe20007810000 */
[----:B------:R-:W-:Y:S01]  /*5ec0*/  FMUL.FTZ R90, R112, UR5 ;  /* 0x00000005705a7c20 */ /* 0x000fe20008410000 */
[----:B------:R-:W-:-:S02]  /*5ed0*/  FMNMX.FTZ R86, R36, R83, !PT ;  /* 0x0000005324567209 */ /* 0x000fc40007810000 */
[----:B------:R-:W-:Y:S01]  /*5ee0*/  FMNMX.FTZ R83, R35, R82, !PT ;  /* 0x0000005223537209 */ /* 0x000fe20007810000 */
[----:B------:R-:W-:Y:S02]  /*5ef0*/  WARPGROUP.DEPBAR.LE gsb0, 0x0 ;  /* 0x00008000000079c5 */ /* 0x000fe40000010000 */
[----:B------:R-:W-:Y:S01]  /*5f00*/  WARPGROUP.ARRIVE ;  /* 0x00000000000079c5 */ /* 0x000fe20000000000 */
[----:B------:R-:W-:Y:S01]  /*5f10*/  FMNMX.FTZ R85, R37, R86, !PT ;  /* 0x0000005625557209 */ /* 0x000fe20007810000 */
[----:B------:R-:W0:Y:S01]  /*5f20*/  MUFU.TANH R48, R48 ;  /* 0x0000003000307308 */ /* 0x000e220000002400 */
[----:B------:R-:W-:Y:S02]  /*5f30*/  FMNMX.FTZ R82, R38, R83, !PT ;  /* 0x0000005326527209 */ /* 0x000fe40007810000 */
[----:B--2---:R-:W-:Y:S01]  /*5f40*/  FMNMX.FTZ R86, R40, R85, !PT ;  /* 0x0000005528567209 */ /* 0x004fe20007810000 */
[----:B------:R-:W-:Y:S01]  /*5f50*/  HGMMA.64x64x16.F32.BF16 R120, gdesc[UR20].tnspB, R120, gsb0 ;  /* 0x40e00000147879f0 */ /* 0x000fe20008001878 */
[----:B------:R-:W-:Y:S01]  /*5f60*/  UIADD3 UR22, UR10, 0x100, URZ ;  /* 0x000001000a167890 */ /* 0x000fe2000fffe03f */
[----:B---3--:R-:W-:Y:S01]  /*5f70*/  FMNMX.FTZ R83, R39, R82, !PT ;  /* 0x0000005227537209 */ /* 0x008fe20007810000 */
[----:B------:R-:W-:Y:S01]  /*5f80*/  UIADD3 UR20, UR14, 0x4, URZ ;  /* 0x000000040e147890 */ /* 0x000fe2000fffe03f */
[----:B------:R-:W2:Y:S01]  /*5f90*/  MUFU.TANH R47, R47 ;  /* 0x0000002f002f7308 */ /* 0x000ea20000002400 */
[----:B------:R-:W-:Y:S01]  /*5fa0*/  UMOV UR23, 0x40000040 ;  /* 0x4000004000177882 */ /* 0x000fe20000000000 */
[----:B------:R-:W-:Y:S01]  /*5fb0*/  UMOV UR21, 0x40000040 ;  /* 0x4000004000157882 */ /* 0x000fe20000000000 */
[----:B----4-:R-:W-:Y:S01]  /*5fc0*/  FMNMX.FTZ R87, R41, R86, !PT ;  /* 0x0000005629577209 */ /* 0x010fe20007810000 */
[----:B------:R-:W-:Y:S01]  /*5fd0*/  FMUL.FTZ R85, R109, UR5 ;  /* 0x000000056d557c20 */ /* 0x000fe20008410000 */
[----:B-1----:R-:W-:Y:S01]  /*5fe0*/  FMNMX.FTZ R82, R42, R83, !PT ;  /* 0x000000532a527209 */ /* 0x002fe20007810000 */
[----:B------:R-:W1:Y:S01]  /*5ff0*/  S2R R109, SR_TID.X ;  /* 0x00000000006d7919 */ /* 0x000e620000002100 */
[----:B-----5:R-:W-:Y:S01]  /*6000*/  FMNMX.FTZ R86, R44, R87, !PT ;  /* 0x000000572c567209 */ /* 0x020fe20007810000 */
[----:B------:R-:W3:Y:S01]  /*6010*/  MUFU.TANH R49, R49 ;  /* 0x0000003100317308 */ /* 0x000ee20000002400 */
[----:B------:R-:W-:Y:S01]  /*6020*/  FMNMX.FTZ R83, R43, R82, !PT ;  /* 0x000000522b537209 */ /* 0x000fe20007810000 */
[----:B------:R-:W-:Y:S01]  /*6030*/  FMUL.FTZ R82, R110, UR5 ;  /* 0x000000056e527c20 */ /* 0x000fe20008410000 */
[----:B------:R-:W-:Y:S01]  /*6040*/  FMNMX.FTZ R87, R45, R86, !PT ;  /* 0x000000562d577209 */ /* 0x000fe20007810000 */
[----:B------:R-:W-:Y:S01]  /*6050*/  IMAD.MOV.U32 R110, RZ, RZ, R100 ;  /* 0x000000ffff6e7224 */ /* 0x000fe200078e0064 */
[----:B------:R-:W-:-:S02]  /*6060*/  FMNMX.FTZ R86, R46, R83, !PT ;  /* 0x000000532e567209 */ /* 0x000fc40007810000 */
[----:B------:R-:W-:Y:S01]  /*6070*/  MOV R105, R88 ;  /* 0x0000005800697202 */ /* 0x000fe20000000f00 */
[----:B------:R-:W4:Y:S01]  /*6080*/  MUFU.TANH R50, R50 ;  /* 0x0000003200327308 */ /* 0x000f220000002400 */
[----:B0-----:R-:W-:Y:S02]  /*6090*/  FMNMX.FTZ R88, R48, R87, !PT ;  /* 0x0000005730587209 */ /* 0x001fe40007810000 */
[----:B--2---:R-:W-:Y:S02]  /*60a0*/  FMNMX.FTZ R83, R47, R86, !PT ;  /* 0x000000562f537209 */ /* 0x004fe40007810000 */
[----:B------:R-:W-:Y:S01]  /*60b0*/  MOV R108, R91 ;  /* 0x0000005b006c7202 */ /* 0x000fe20000000f00 */
[----:B------:R-:W-:Y:S02]  /*60c0*/  FMUL.FTZ R91, R113, UR5 ;  /* 0x00000005715b7c20 */ /* 0x000fe40008410000 */
[----:B------:R-:W0:Y:S01]  /*60d0*/  MUFU.TANH R52, R52 ;  /* 0x0000003400347308 */ /* 0x000e220000002400 */
[----:B---3--:R-:W-:-:S07]  /*60e0*/  FMNMX.FTZ R87, R49, R88, !PT ;  /* 0x0000005831577209 */ /* 0x008fce0007810000 */
[----:B------:R-:W2:Y:S01]  /*60f0*/  MUFU.TANH R51, R51 ;  /* 0x0000003300337308 */ /* 0x000ea20000002400 */
[----:B----4-:R-:W-:Y:S01]  /*6100*/  FMNMX.FTZ R86, R50, R83, !PT ;  /* 0x0000005332567209 */ /* 0x010fe20007810000 */
[----:B------:R-:W-:Y:S01]  /*6110*/  FMUL.FTZ R83, R111, UR5 ;  /* 0x000000056f537c20 */ /* 0x000fe20008410000 */
[----:B-1----:R-:W-:-:S05]  /*6120*/  ISETP.GE.U32.AND P2, PT, R109, 0x180, PT ;  /* 0x000001806d00780c */ /* 0x002fca0003f46070 */
[----:B------:R-:W1:Y:S01]  /*6130*/  MUFU.TANH R53, R53 ;  /* 0x0000003500357308 */ /* 0x000e620000002400 */
[----:B0-----:R-:W-:Y:S02]  /*6140*/  FMNMX.FTZ R88, R52, R87, !PT ;  /* 0x0000005734587209 */ /* 0x001fe40007810000 */
[----:B------:R-:W-:-:S05]  /*6150*/  SHF.R.U32.HI R109, RZ, 0x7, R109 ;  /* 0x00000007ff6d7819 */ /* 0x000fca000001166d */
[----:B------:R-:W0:Y:S01]  /*6160*/  MUFU.TANH R54, R54 ;  /* 0x0000003600367308 */ /* 0x000e220000002400 */
[----:B--2---:R-:W-:-:S07]  /*6170*/  FMNMX.FTZ R87, R51, R86, !PT ;  /* 0x0000005633577209 */ /* 0x004fce0007810000 */
[----:B------:R-:W2:Y:S01]  /*6180*/  MUFU.TANH R56, R56 ;  /* 0x0000003800387308 */ /* 0x000ea20000002400 */
[----:B-1----:R-:W-:-:S07]  /*6190*/  FMNMX.FTZ R89, R53, R88, !PT ;  /* 0x0000005835597209 */ /* 0x002fce0007810000 */
[----:B------:R-:W1:Y:S01]  /*61a0*/  MUFU.TANH R55, R55 ;  /* 0x0000003700377308 */ /* 0x000e620000002400 */
[----:B0-----:R-:W-:Y:S01]  /*61b0*/  FMNMX.FTZ R86, R54, R87, !PT ;  /* 0x0000005736567209 */ /* 0x001fe20007810000 */
[----:B------:R-:W-:Y:S02]  /*61c0*/  WARPGROUP.DEPBAR.LE gsb0, 0x0 ;  /* 0x00008000000079c5 */ /* 0x000fe40000010000 */
[----:B------:R-:W-:-:S04]  /*61d0*/  WARPGROUP.ARRIVE ;  /* 0x00000000000079c5 */ /* 0x000fc80000000000 */
[----:B------:R-:W0:Y:S01]  /*61e0*/  MUFU.TANH R57, R57 ;  /* 0x0000003900397308 */ /* 0x000e220000002400 */
[----:B--2---:R-:W-:Y:S01]  /*61f0*/  FMNMX.FTZ R88, R56, R89, !PT ;  /* 0x0000005938587209 */ /* 0x004fe20007810000 */
[----:B------:R-:W-:Y:S01]  /*6200*/  HGMMA.64x64x16.F32.BF16 R120, gdesc[UR20].tnspB, R120, gsb0 ;  /* 0x40e00000147879f0 */ /* 0x000fe20008001878 */
[----:B------:R-:W-:Y:S01]  /*6210*/  UIADD3 UR22, UR10, 0x180, URZ ;  /* 0x000001800a167890 */ /* 0x000fe2000fffe03f */
[----:B-1----:R-:W-:Y:S01]  /*6220*/  FMNMX.FTZ R87, R55, R86, !PT ;  /* 0x0000005637577209 */ /* 0x002fe20007810000 */
[----:B------:R-:W-:-:S03]  /*6230*/  UIADD3 UR20, UR14, 0x6, URZ ;  /* 0x000000060e147890 */ /* 0x000fc6000fffe03f */
[----:B------:R-:W1:Y:S01]  /*6240*/  MUFU.TANH R58, R58 ;  /* 0x0000003a003a7308 */ /* 0x000e620000002400 */
[----:B------:R-:W-:Y:S01]  /*6250*/  UMOV UR23, 0x40000040 ;  /* 0x4000004000177882 */ /* 0x000fe20000000000 */
[----:B------:R-:W-:-:S06]  /*6260*/  UMOV UR21, 0x40000040 ;  /* 0x4000004000157882 */ /* 0x000fcc0000000000 */
[----:B------:R-:W2:Y:S01]  /*6270*/  MUFU.TANH R60, R60 ;  /* 0x0000003c003c7308 */ /* 0x000ea20000002400 */
[----:B0-----:R-:W-:-:S07]  /*6280*/  FMNMX.FTZ R89, R57, R88, !PT ;  /* 0x0000005839597209 */ /* 0x001fce0007810000 */
[----:B------:R-:W0:Y:S01]  /*6290*/  MUFU.TANH R59, R59 ;  /* 0x0000003b003b7308 */ /* 0x000e220000002400 */
[----:B-1----:R-:W-:-:S07]  /*62a0*/  FMNMX.FTZ R86, R58, R87, !PT ;  /* 0x000000573a567209 */ /* 0x002fce0007810000 */
[----:B------:R-:W1:Y:S01]  /*62b0*/  MUFU.TANH R61, R61 ;  /* 0x0000003d003d7308 */ /* 0x000e620000002400 */
[----:B--2---:R-:W-:-:S07]  /*62c0*/  FMNMX.FTZ R88, R60, R89, !PT ;  /* 0x000000593c587209 */ /* 0x004fce0007810000 */
[----:B------:R-:W2:Y:S01]  /*62d0*/  MUFU.TANH R62, R62 ;  /* 0x0000003e003e7308 */ /* 0x000ea20000002400 */
[----:B0-----:R-:W-:-:S07]  /*62e0*/  FMNMX.FTZ R87, R59, R86, !PT ;  /* 0x000000563b577209 */ /* 0x001fce0007810000 */
[----:B------:R-:W0:Y:S01]  /*62f0*/  MUFU.TANH R64, R64 ;  /* 0x0000004000407308 */ /* 0x000e220000002400 */
[----:B-1----:R-:W-:Y:S01]  /*6300*/  FMNMX.FTZ R89, R61, R88, !PT ;  /* 0x000000583d597209 */ /* 0x002fe20007810000 */
[----:B------:R-:W-:Y:S02]  /*6310*/  FMUL.FTZ R88, R114, UR5 ;  /* 0x0000000572587c20 */ /* 0x000fe40008410000 */
[----:B------:R-:W3:Y:S04]  /*6320*/  LDL R114, [R1+0x10] ;  /* 0x0000100001727983 */ /* 0x000ee80000100800 */
[----:B------:R-:W1:Y:S01]  /*6330*/  MUFU.TANH R63, R63 ;  /* 0x0000003f003f7308 */ /* 0x000e620000002400 */
[----:B--2---:R-:W-:-:S07]  /*6340*/  FMNMX.FTZ R86, R62, R87, !PT ;  /* 0x000000573e567209 */ /* 0x004fce0007810000 */
[----:B------:R-:W2:Y:S01]  /*6350*/  MUFU.TANH R65, R65 ;  /* 0x0000004100417308 */ /* 0x000ea20000002400 */
[----:B0-----:R-:W-:Y:S01]  /*6360*/  FMNMX.FTZ R92, R64, R89, !PT ;  /* 0x00000059405c7209 */ /* 0x001fe20007810000 */
[----:B------:R-:W-:-:S06]  /*6370*/  FMUL.FTZ R89, R115, UR5 ;  /* 0x0000000573597c20 */ /* 0x000fcc0008410000 */
[----:B------:R-:W0:Y:S01]  /*6380*/  MUFU.TANH R66, R66 ;  /* 0x0000004200427308 */ /* 0x000e220000002400 */
[----:B-1----:R-:W-:Y:S01]  /*6390*/  FMNMX.FTZ R87, R63, R86, !PT ;  /* 0x000000563f577209 */ /* 0x002fe20007810000 */
[----:B------:R-:W-:Y:S02]  /*63a0*/  WARPGROUP.DEPBAR.LE gsb0, 0x0 ;  /* 0x00008000000079c5 */ /* 0x000fe40000010000 */
[----:B------:R-:W-:-:S04]  /*63b0*/  WARPGROUP.ARRIVE ;  /* 0x00000000000079c5 */ /* 0x000fc80000000000 */
[----:B------:R-:W1:Y:S01]  /*63c0*/  MUFU.TANH R68, R68 ;  /* 0x0000004400447308 */ /* 0x000e620000002400 */
[----:B--2---:R-:W-:Y:S01]  /*63d0*/  FMNMX.FTZ R93, R65, R92, !PT ;  /* 0x0000005c415d7209 */ /* 0x004fe20007810000 */
[----:B------:R-:W-:Y:S01]  /*63e0*/  HGMMA.64x64x16.F32.BF16 R120, gdesc[UR20].tnspB, R120, gsb0 ;  /* 0x40e00000147879f0 */ /* 0x000fe20008001878 */
[----:B------:R-:W-:Y:S01]  /*63f0*/  UIADD3 UR22, UR10, 0x200, URZ ;  /* 0x000002000a167890 */ /* 0x000fe2000fffe03f */
[----:B0-----:R-:W-:Y:S01]  /*6400*/  FMNMX.FTZ R86, R66, R87, !PT ;  /* 0x0000005742567209 */ /* 0x001fe20007810000 */
[----:B------:R-:W-:-:S03]  /*6410*/  UIADD3 UR20, UR14, 0x600, URZ ;  /* 0x000006000e147890 */ /* 0x000fc6000fffe03f */
[----:B------:R-:W0:Y:S01]  /*6420*/  MUFU.TANH R67, R67 ;  /* 0x0000004300437308 */ /* 0x000e220000002400 */
[----:B------:R-:W-:Y:S01]  /*6430*/  UMOV UR23, 0x40000040 ;  /* 0x4000004000177882 */ /* 0x000fe20000000000 */
[----:B------:R-:W-:-:S06]  /*6440*/  UMOV UR21, 0x40000040 ;  /* 0x4000004000157882 */ /* 0x000fcc0000000000 */
[----:B------:R-:W2:Y:S01]  /*6450*/  MUFU.TANH R69, R69 ;  /* 0x0000004500457308 */ /* 0x000ea20000002400 */
[----:B-1----:R-:W-:-:S07]  /*6460*/  FMNMX.FTZ R92, R68, R93, !PT ;  /* 0x0000005d445c7209 */ /* 0x002fce0007810000 */
[----:B------:R-:W1:Y:S01]  /*6470*/  MUFU.TANH R72, R72 ;  /* 0x0000004800487308 */ /* 0x000e620000002400 */
[----:B0-----:R-:W-:-:S07]  /*6480*/  FMNMX.FTZ R87, R67, R86, !PT ;  /* 0x0000005643577209 */ /* 0x001fce0007810000 */
[----:B------:R-:W0:Y:S01]  /*6490*/  MUFU.TANH R70, R70 ;  /* 0x0000004600467308 */ /* 0x000e220000002400 */
[----:B--2---:R-:W-:-:S07]  /*64a0*/  FMNMX.FTZ R93, R69, R92, !PT ;  /* 0x0000005c455d7209 */ /* 0x004fce0007810000 */
[----:B------:R-:W2:Y:S01]  /*64b0*/  MUFU.TANH R73, R73 ;  /* 0x0000004900497308 */ /* 0x000ea20000002400 */
[----:B-1----:R-:W-:-:S07]  /*64c0*/  FMNMX.FTZ R86, R72, R87, !PT ;  /* 0x0000005748567209 */ /* 0x002fce0007810000 */
[----:B------:R-:W1:Y:S01]  /*64d0*/  MUFU.TANH R71, R71 ;  /* 0x0000004700477308 */ /* 0x000e620000002400 */
[----:B0-----:R-:W-:-:S07]  /*64e0*/  FMNMX.FTZ R92, R70, R93, !PT ;  /* 0x0000005d465c7209 */ /* 0x001fce0007810000 */
[----:B------:R-:W0:Y:S01]  /*64f0*/  MUFU.TANH R76, R76 ;  /* 0x0000004c004c7308 */ /* 0x000e220000002400 */
[----:B--2---:R-:W-:-:S07]  /*6500*/  FMNMX.FTZ R87, R73, R86, !PT ;  /* 0x0000005649577209 */ /* 0x004fce0007810000 */
[----:B------:R-:W2:Y:S01]  /*6510*/  MUFU.TANH R74, R74 ;  /* 0x0000004a004a7308 */ /* 0x000ea20000002400 */
[----:B-1----:R-:W-:Y:S01]  /*6520*/  FMNMX.FTZ R93, R71, R92, !PT ;  /* 0x0000005c475d7209 */ /* 0x002fe20007810000 */
[----:B------:R-:W-:-:S06]  /*6530*/  FMUL.FTZ R92, R118, UR5 ;  /* 0x00000005765c7c20 */ /* 0x000fcc0008410000 */
        /* <DEDUP_REMOVED lines=18> */
[----:B--2---:R-:W-:Y:S01]  /*6660*/  FMNMX.FTZ R94, R78, R93, !PT ;  /* 0x0000005d4e5e7209 */ /* 0x004fe20007810000 */
[----:B------:R-:W-:-:S06]  /*6670*/  FMUL.FTZ R93, R119, UR5 ;  /* 0x00000005775d7c20 */ /* 0x000fcc0008410000 */
        /* <DEDUP_REMOVED lines=30> */
[----:B0-----:R-:W-:Y:S02]  /*6860*/  FMNMX.FTZ R86, R92, R95, !PT ;  /* 0x0000005f5c567209 */ /* 0x001fe40007810000 */
[----:B--2---:R-:W-:Y:S02]  /*6870*/  FMNMX.FTZ R87, R98, R87, !PT ;  /* 0x0000005762577209 */ /* 0x004fe40007810000 */
[----:B-1----:R-:W-:-:S03]  /*6880*/  FMNMX.FTZ R97, R93, R86, !PT ;  /* 0x000000565d617209 */ /* 0x002fc60007810000 */
[----:B------:R-:W0:Y:S04]  /*6890*/  SHFL.BFLY PT, R86, R87, 0x2, 0x1f ;  /* 0x0c401f0057567f89 */ /* 0x000e2800000e0000 */
[----:B------:R-:W1:Y:S01]  /*68a0*/  SHFL.BFLY PT, R94, R97, 0x2, 0x1f ;  /* 0x0c401f00615e7f89 */ /* 0x000e6200000e0000 */
[----:B------:R-:W-:Y:S02]  /*68b0*/  WARPGROUP.DEPBAR.LE gsb0, 0x0 ;  /* 0x00008000000079c5 */ /* 0x000fe40000010000 */
[----:B------:R-:W-:-:S06]  /*68c0*/  WARPGROUP.ARRIVE ;  /* 0x00000000000079c5 */ /* 0x000fcc0000000000 */
[----:B------:R-:W-:Y:S01]  /*68d0*/  HGMMA.64x64x16.F32.BF16 R120, gdesc[UR20].tnspB, R120, gsb0 ;  /* 0x40e00000147879f0 */ /* 0x000fe20008001878 */
[----:B------:R-:W-:Y:S02]  /*68e0*/  UIADD3 UR22, UR10, 0x380, URZ ;  /* 0x000003800a167890 */ /* 0x000fe4000fffe03f */
[----:B------:R-:W-:Y:S01]  /*68f0*/  UIADD3 UR20, UR14, 0x606, URZ ;  /* 0x000006060e147890 */ /* 0x000fe2000fffe03f */
[----:B0-----:R-:W-:Y:S01]  /*6900*/  FMNMX.FTZ R86, R87, R86, !PT ;  /* 0x0000005657567209 */ /* 0x001fe20007810000 */
[----:B------:R-:W-:Y:S01]  /*6910*/  UMOV UR23, 0x40000040 ;  /* 0x4000004000177882 */ /* 0x000fe20000000000 */
[----:B------:R-:W-:Y:S01]  /*6920*/  UMOV UR21, 0x40000040 ;  /* 0x4000004000157882 */ /* 0x000fe20000000000 */
[----:B-1----:R-:W-:Y:S01]  /*6930*/  FMNMX.FTZ R95, R97, R94, !PT ;  /* 0x0000005e615f7209 */ /* 0x002fe20007810000 */
[----:B------:R-:W0:Y:S01]  /*6940*/  LDC R87, c[0x0][0x988] ;  /* 0x00026200ff577b82 */ /* 0x000e220000000800 */
[----:B------:R-:W1:Y:S01]  /*6950*/  SHFL.BFLY PT, R101, R86, 0x1, 0x1f ;  /* 0x0c201f0056657f89 */ /* 0x000e6200000e0000 */
[----:B------:R-:W-:Y:S01]  /*6960*/  IADD3 R94, R109, 0x9, RZ ;  /* 0x000000096d5e7810 */ /* 0x000fe20007ffe0ff */
[----:B------:R-:W-:-:S02]  /*6970*/  IMAD.MOV.U32 R109, RZ, RZ, R102 ;  /* 0x000000ffff6d7224 */ /* 0x000fc400078e0066 */
[----:B------:R-:W2:Y:S01]  /*6980*/  SHFL.BFLY PT, R102, R95, 0x1, 0x1f ;  /* 0x0c201f005f667f89 */ /* 0x000ea200000e0000 */
[----:B------:R-:W-:Y:S02]  /*6990*/  SEL R97, R94, 0x9, !P2 ;  /* 0x000000095e617807 */ /* 0x000fe40005000000 */
[----:B-1----:R-:W-:Y:S02]  /*69a0*/  FMNMX.FTZ R86, R86, R101, !PT ;  /* 0x0000006556567209 */ /* 0x002fe40007810000 */
[----:B--2---:R-:W-:-:S03]  /*69b0*/  FMNMX.FTZ R95, R95, R102, !PT ;  /* 0x000000665f5f7209 */ /* 0x004fc60007810000 */
[CC--:B0-----:R-:W-:Y:S01]  /*69c0*/  FMUL.FTZ R100, R86.reuse, R87.reuse ;  /* 0x0000005756647220 */ /* 0x0c1fe20000410000 */
[----:B------:R-:W-:Y:S01]  /*69d0*/  FADD.FTZ R10, -R86, R10 ;  /* 0x0000000a560a7221 */ /* 0x000fe20000010100 */
[-C--:B------:R-:W-:Y:S02]  /*69e0*/  FMUL.FTZ R102, R95, R87.reuse ;  /* 0x000000575f667220 */ /* 0x080fe40000410000 */
[-CC-:B------:R-:W-:Y:S01]  /*69f0*/  FFMA.FTZ R94, R12, R87.reuse, -R100.reuse ;  /* 0x000000570c5e7223 */ /* 0x180fe20000010864 */
[-CC-:B------:R-:W-:Y:S01]  /*6a00*/  FFMA.FTZ R16, R16, R87.reuse, -R100.reuse ;  /* 0x0000005710107223 */ /* 0x180fe20000010864 */
[-C--:B------:R-:W-:Y:S01]  /*6a10*/  FFMA.FTZ R17, R17, R87.reuse, -R100 ;  /* 0x0000005711117223 */ /* 0x080fe20000010864 */
[-CC-:B------:R-:W-:Y:S01]  /*6a20*/  FFMA.FTZ R101, R15, R87.reuse, -R102.reuse ;  /* 0x000000570f657223 */ /* 0x180fe20000010866 */
[-CC-:B------:R-:W-:Y:S01]  /*6a30*/  FFMA.FTZ R18, R18, R87.reuse, -R102.reuse ;  /* 0x0000005712127223 */ /* 0x180fe20000010866 */
[-C--:B------:R-:W-:Y:S01]  /*6a40*/  FFMA.FTZ R19, R19, R87.reuse, -R102 ;  /* 0x0000005713137223 */ /* 0x080fe20000010866 */
[----:B------:R-:W-:Y:S01]  /*6a50*/  MUFU.EX2 R94, R94 ;  /* 0x0000005e005e7308 */ /* 0x000fe20000000800 */
[-C--:B------:R-:W-:Y:S01]  /*6a60*/  FMUL.FTZ R10, R10, R87.reuse ;  /* 0x000000570a0a7220 */ /* 0x080fe20000410000 */
[-C--:B------:R-:W-:Y:S01]  /*6a70*/  FFMA.FTZ R20, R20, R87.reuse, -R100 ;  /* 0x0000005714147223 */ /* 0x080fe20000010864 */
[-C--:B------:R-:W-:Y:S01]  /*6a80*/  FFMA.FTZ R112, R110, R87.reuse, -R102 ;  /* 0x000000576e707223 */ /* 0x080fe20000010866 */
[-C--:B------:R-:W-:Y:S01]  /*6a90*/  FFMA.FTZ R21, R21, R87.reuse, -R100 ;  /* 0x0000005715157223 */ /* 0x080fe20000010864 */
[-C--:B------:R-:W-:Y:S01]  /*6aa0*/  FFMA.FTZ R113, R109, R87.reuse, -R102 ;  /* 0x000000576d717223 */ /* 0x080fe20000010866 */
[-C--:B------:R-:W-:Y:S01]  /*6ab0*/  FFMA.FTZ R22, R22, R87.reuse, -R100 ;  /* 0x0000005716167223 */ /* 0x080fe20000010864 */
[-C--:B------:R-:W-:Y:S01]  /*6ac0*/  FFMA.FTZ R110, R108, R87.reuse, -R102 ;  /* 0x000000576c6e7223 */ /* 0x080fe20000010866 */
[----:B------:R-:W-:Y:S01]  /*6ad0*/  MUFU.EX2 R16, R16 ;  /* 0x0000001000107308 */ /* 0x000fe20000000800 */
[-C--:B------:R-:W-:Y:S01]  /*6ae0*/  FFMA.FTZ R23, R23, R87.reuse, -R100 ;  /* 0x0000005717177223 */ /* 0x080fe20000010864 */
[-C--:B------:R-:W-:Y:S01]  /*6af0*/  FFMA.FTZ R111, R107, R87.reuse, -R102 ;  /* 0x000000576b6f7223 */ /* 0x080fe20000010866 */
[-C--:B------:R-:W-:Y:S01]  /*6b00*/  FFMA.FTZ R24, R24, R87.reuse, -R100 ;  /* 0x0000005718187223 */ /* 0x080fe20000010864 */
[----:B------:R-:W-:Y:S01]  /*6b10*/  FFMA.FTZ R108, R106, R87, -R102 ;  /* 0x000000576a6c7223 */ /* 0x000fe20000010866 */
[----:B------:R-:W-:-:S02]  /*6b20*/  WARPGROUP.DEPBAR.LE gsb0, 0x0 ;  /* 0x00008000000079c5 */ /* 0x000fc40000010000 */
[----:B------:R-:W-:Y:S01]  /*6b30*/  WARPGROUP.ARRIVE ;  /* 0x00000000000079c5 */ /* 0x000fe20000000000 */
[----:B------:R-:W-:Y:S01]  /*6b40*/  MUFU.EX2 R17, R17 ;  /* 0x0000001100117308 */ /* 0x000fe20000000800 */
[-C--:B------:R-:W-:Y:S01]  /*6b50*/  FFMA.FTZ R48, R48, R87.reuse, -R102 ;  /* 0x0000005730307223 */ /* 0x080fe20000010866 */
[-C--:B------:R-:W-:Y:S01]  /*6b60*/  FFMA.FTZ R25, R25, R87.reuse, -R100 ;  /* 0x0000005719197223 */ /* 0x080fe20000010864 */
[-C--:B------:R-:W-:Y:S01]  /*6b70*/  FFMA.FTZ R109, R105, R87.reuse, -R102 ;  /* 0x00000057696d7223 */ /* 0x080fe20000010866 */
[-C--:B------:R-:W-:Y:S01]  /*6b80*/  FFMA.FTZ R26, R26, R87.reuse, -R100 ;  /* 0x000000571a1a7223 */ /* 0x080fe20000010864 */
[----:B------:R-:W-:Y:S01]  /*6b90*/  HGMMA.64x64x16.F32.BF16 R120, gdesc[UR20].tnspB, R120, gsb0 ;  /* 0x40e00000147879f0 */ /* 0x000fe20008001878 */
[----:B------:R-:W-:Y:S01]  /*6ba0*/  UIADD3 UR22, UR10, 0x400, URZ ;  /* 0x000004000a167890 */ /* 0x000fe2000fffe03f */
[-C--:B------:R-:W-:Y:S01]  /*6bb0*/  FFMA.FTZ R107, R104, R87.reuse, -R102 ;  /* 0x00000057686b7223 */ /* 0x080fe20000010866 */
[----:B------:R-:W-:Y:S01]  /*6bc0*/  UIADD3 UR20, UR14, 0xc00, URZ ;  /* 0x00000c000e147890 */ /* 0x000fe2000fffe03f */
[----:B------:R-:W-:Y:S01]  /*6bd0*/  MUFU.EX2 R101, R101 ;  /* 0x0000006500657308 */ /* 0x000fe20000000800 */
[----:B------:R-:W-:Y:S01]  /*6be0*/  UMOV UR23, 0x40000040 ;  /* 0x4000004000177882 */ /* 0x000fe20000000000 */
[----:B------:R-:W-:Y:S01]  /*6bf0*/  UMOV UR21, 0x40000040 ;  /* 0x4000004000157882 */ /* 0x000fe20000000000 */
[-C--:B------:R-:W-:Y:S01]  /*6c00*/  FFMA.FTZ R27, R27, R87.reuse, -R100 ;  /* 0x000000571b1b7223 */ /* 0x080fe20000010864 */
[-C--:B------:R-:W-:Y:S01]  /*6c10*/  FFMA.FTZ R106, R103, R87.reuse, -R102 ;  /* 0x00000057676a7223 */ /* 0x080fe20000010866 */
[-CC-:B------:R-:W-:Y:S01]  /*6c20*/  FFMA.FTZ R28, R28, R87.reuse, -R100.reuse ;  /* 0x000000571c1c7223 */ /* 0x180fe20000010864 */
[-CC-:B------:R-:W-:Y:S01]  /*6c30*/  FFMA.FTZ R29, R29, R87.reuse, -R100.reuse ;  /* 0x000000571d1d7223 */ /* 0x180fe20000010864 */
[-CC-:B------:R-:W-:Y:S01]  /*6c40*/  FFMA.FTZ R30, R30, R87.reuse, -R100.reuse ;  /* 0x000000571e1e7223 */ /* 0x180fe20000010864 */
[----:B------:R-:W-:Y:S01]  /*6c50*/  MUFU.EX2 R18, R18 ;  /* 0x0000001200127308 */ /* 0x000fe20000000800 */
[-CC-:B------:R-:W-:Y:S01]  /*6c60*/  FFMA.FTZ R31, R31, R87.reuse, -R100.reuse ;  /* 0x000000571f1f7223 */ /* 0x180fe20000010864 */
[-CC-:B------:R-:W-:Y:S01]  /*6c70*/  FFMA.FTZ R32, R32, R87.reuse, -R100.reuse ;  /* 0x0000005720207223 */ /* 0x180fe20000010864 */
[-CC-:B------:R-:W-:Y:S01]  /*6c80*/  FFMA.FTZ R33, R33, R87.reuse, -R100.reuse ;  /* 0x0000005721217223 */ /* 0x180fe20000010864 */
[-CC-:B------:R-:W-:Y:S01]  /*6c90*/  FFMA.FTZ R34, R34, R87.reuse, -R100.reuse ;  /* 0x0000005722227223 */ /* 0x180fe20000010864 */
[-CC-:B------:R-:W-:Y:S01]  /*6ca0*/  FFMA.FTZ R35, R35, R87.reuse, -R100.reuse ;  /* 0x0000005723237223 */ /* 0x180fe20000010864 */
[-CC-:B------:R-:W-:Y:S01]  /*6cb0*/  FFMA.FTZ R38, R38, R87.reuse, -R100.reuse ;  /* 0x0000005726267223 */ /* 0x180fe20000010864 */
[-CC-:B------:R-:W-:Y:S01]  /*6cc0*/  FFMA.FTZ R39, R39, R87.reuse, -R100.reuse ;  /* 0x0000005727277223 */ /* 0x180fe20000010864 */
[----:B------:R-:W0:Y:S01]  /*6cd0*/  MUFU.EX2 R19, R19 ;  /* 0x0000001300137308 */ /* 0x000e220000000800 */
[-CC-:B------:R-:W-:Y:S01]  /*6ce0*/  FFMA.FTZ R42, R42, R87.reuse, -R100.reuse ;  /* 0x000000572a2a7223 */ /* 0x180fe20000010864 */
[-CC-:B------:R-:W-:Y:S01]  /*6cf0*/  FFMA.FTZ R43, R43, R87.reuse, -R100.reuse ;  /* 0x000000572b2b7223 */ /* 0x180fe20000010864 */
[-CC-:B------:R-:W-:Y:S01]  /*6d00*/  FFMA.FTZ R46, R46, R87.reuse, -R100.reuse ;  /* 0x000000572e2e7223 */ /* 0x180fe20000010864 */
[-CC-:B------:R-:W-:Y:S01]  /*6d10*/  FFMA.FTZ R47, R47, R87.reuse, -R100.reuse ;  /* 0x000000572f2f7223 */ /* 0x180fe20000010864 */
        /* <DEDUP_REMOVED lines=12> */
[----:B0-----:R-:W-:Y:S01]  /*6de0*/  F2FP.BF16.F32.PACK_AB R15, R19, R18 ;  /* 0x00000012130f723e */ /* 0x001fe200000010ff */
        /* <DEDUP_REMOVED lines=12> */
[----:B------:R-:W-:-:S02]  /*6eb0*/  FFMA.FTZ R98, R98, R87, -R100 ;  /* 0x0000005762627223 */ /* 0x000fc40000010864 */
[----:B------:R-:W-:Y:S08]  /*6ec0*/  MUFU.EX2 R21, R21 ;  /* 0x0000001500157308 */ /* 0x000ff00000000800 */
[----:B------:R-:W-:Y:S08]  /*6ed0*/  MUFU.EX2 R113, R113 ;  /* 0x0000007100717308 */ /* 0x000ff00000000800 */
[----:B------:R-:W-:Y:S01]  /*6ee0*/  MUFU.EX2 R22, R22 ;  /* 0x0000001600167308 */ /* 0x000fe20000000800 */
[----:B------:R-:W-:-:S02]  /*6ef0*/  WARPGROUP.DEPBAR.LE gsb0, 0x0 ;  /* 0x00008000000079c5 */ /* 0x000fc40000010000 */
[----:B------:R-:W-:-:S05]  /*6f00*/  WARPGROUP.ARRIVE ;  /* 0x00000000000079c5 */ /* 0x000fca0000000000 */
[----:B------:R-:W-:Y:S01]  /*6f10*/  MUFU.EX2 R110, R110 ;  /* 0x0000006e006e7308 */ /* 0x000fe20000000800 */
[----:B------:R-:W-:Y:S01]  /*6f20*/  HGMMA.64x64x16.F32.BF16 R120, gdesc[UR20].tnspB, R120, gsb0 ;  /* 0x40e00000147879f0 */ /* 0x000fe20008001878 */
[----:B------:R-:W-:Y:S02]  /*6f30*/  UIADD3 UR22, UR10, 0x480, URZ ;  /* 0x000004800a167890 */ /* 0x000fe4000fffe03f */
[----:B------:R-:W-:-:S04]  /*6f40*/  UIADD3 UR20, UR14, 0xc02, URZ ;  /* 0x00000c020e147890 */ /* 0x000fc8000fffe03f */
[----:B------:R-:W-:Y:S01]  /*6f50*/  MUFU.EX2 R23, R23 ;  /* 0x0000001700177308 */ /* 0x000fe20000000800 */
[----:B------:R-:W-:Y:S01]  /*6f60*/  UMOV UR23, 0x40000040 ;  /* 0x4000004000177882 */ /* 0x000fe20000000000 */
[----:B------:R-:W-:-:S06]  /*6f70*/  UMOV UR21, 0x40000040 ;  /* 0x4000004000157882 */ /* 0x000fcc0000000000 */
[----:B------:R-:W-:Y:S08]  /*6f80*/  MUFU.EX2 R111, R111 ;  /* 0x0000006f006f7308 */ /* 0x000ff00000000800 */
[----:B------:R-:W-:Y:S08]  /*6f90*/  MUFU.EX2 R24, R24 ;  /* 0x0000001800187308 */ /* 0x000ff00000000800 */
[----:B------:R-:W-:Y:S08]  /*6fa0*/  MUFU.EX2 R108, R108 ;  /* 0x0000006c006c7308 */ /* 0x000ff00000000800 */
[----:B------:R-:W-:Y:S08]  /*6fb0*/  MUFU.EX2 R25, R25 ;  /* 0x0000001900197308 */ /* 0x000ff00000000800 */
[----:B------:R-:W-:Y:S01]  /*6fc0*/  MUFU.EX2 R109, R109 ;  /* 0x0000006d006d7308 */ /* 0x000fe20000000800 */
[----:B------:R-:W-:-:S07]  /*6fd0*/  FFMA.FTZ R103, R156, R87, -R102 ;  /* 0x000000579c677223 */ /* 0x000fce0000010866 */
        /* <DEDUP_REMOVED lines=11> */
[----:B------:R-:W-:Y:S01]  /*7090*/  UMOV UR21, 0x40000040 ;  /* 0x4000004000157882 */ /* 0x000fe20000000000 */
[----:B------:R-:W-:-:S05]  /*70a0*/  FFMA.FTZ R104, R154, R87, -R102 ;  /* 0x000000579a687223 */ /* 0x000fca0000010866 */
[----:B------:R-:W-:Y:S01]  /*70b0*/  MUFU.EX2 R29, R29 ;  /* 0x0000001d001d7308 */ /* 0x000fe20000000800 */
[----:B------:R-:W-:-:S07]  /*70c0*/  FFMA.FTZ R105, R152, R87, -R102 ;  /* 0x0000005798697223 */ /* 0x000fce0000010866 */
[----:B------:R-:W-:Y:S08]  /*70d0*/  MUFU.EX2 R30, R30 ;  /* 0x0000001e001e7308 */ /* 0x000ff00000000800 */
[----:B------:R-:W-:Y:S01]  /*70e0*/  MUFU.EX2 R31, R31 ;  /* 0x0000001f001f7308 */ /* 0x000fe20000000800 */
[----:B------:R-:W-:-:S07]  /*70f0*/  FFMA.FTZ R37, R37, R87, -R102 ;  /* 0x0000005725257223 */ /* 0x000fce0000010866 */
        /* <DEDUP_REMOVED lines=16> */
[----:B------:R-:W-:Y:S08]  /*7200*/  MUFU.EX2 R43, R43 ;  /* 0x0000002b002b7308 */ /* 0x000ff00000000800 */
[----:B------:R-:W-:Y:S08]  /*7210*/  MUFU.EX2 R46, R46 ;  /* 0x0000002e002e7308 */ /* 0x000ff00000000800 */
[----:B------:R-:W-:Y:S01]  /*7220*/  MUFU.EX2 R47, R47 ;  /* 0x0000002f002f7308 */ /* 0x000fe20000000800 */
[----:B------:R-:W-:-:S07]  /*7230*/  FFMA.FTZ R56, R56, R87, -R102 ;  /* 0x0000005738387223 */ /* 0x000fce0000010866 */
[----:B------:R-:W-:Y:S08]  /*7240*/  MUFU.EX2 R50, R50 ;  /* 0x0000003200327308 */ /* 0x000ff00000000800 */
[----:B------:R-:W-:Y:S08]  /*7250*/  MUFU.EX2 R51, R51 ;  /* 0x0000003300337308 */ /* 0x000ff00000000800 */
[----:B------:R-:W-:Y:S08]  /*7260*/  MUFU.EX2 R54, R54 ;  /* 0x0000003600367308 */ /* 0x000ff00000000800 */
[----:B------:R-:W-:Y:S01]  /*7270*/  MUFU.EX2 R55, R55 ;  /* 0x0000003700377308 */ /* 0x000fe20000000800 */
[----:B------:R-:W-:-:S07]  /*7280*/  FFMA.FTZ R64, R64, R87, -R102 ;  /* 0x0000005740407223 */ /* 0x000fce0000010866 */
[----:B------:R-:W-:Y:S01]  /*7290*/  MUFU.EX2 R58, R58 ;  /* 0x0000003a003a7308 */ /* 0x000fe20000000800 */
[----:B------:R-:W-:Y:S02]  /*72a0*/  WARPGROUP.DEPBAR.LE gsb0, 0x0 ;  /* 0x00008000000079c5 */ /* 0x000fe40000010000 */
[----:B------:R-:W-:-:S05]  /*72b0*/  WARPGROUP.ARRIVE ;  /* 0x00000000000079c5 */ /* 0x000fca0000000000 */
[----:B------:R-:W-:Y:S01]  /*72c0*/  MUFU.EX2 R59, R59 ;  /* 0x0000003b003b7308 */ /* 0x000fe20000000800 */
[----:B------:R-:W-:Y:S07]  /*72d0*/  HGMMA.64x64x16.F32.BF16 R120, gdesc[UR20].tnspB, R120, gsb0 ;  /* 0x40e00000147879f0 */ /* 0x000fee0008001878 */
[----:B------:R-:W-:Y:S01]  /*72e0*/  MUFU.EX2 R62, R62 ;  /* 0x0000003e003e7308 */ /* 0x000fe20000000800 */
[----:B------:R-:W-:-:S07]  /*72f0*/  FFMA.FTZ R69, R69, R87, -R102 ;  /* 0x0000005745457223 */ /* 0x000fce0000010866 */
        /* <DEDUP_REMOVED lines=17> */
[----:B------:R-:W-:Y:S02]  /*7410*/  WARPGROUP.DEPBAR.LE gsb0, 0x0 ;  /* 0x00008000000079c5 */ /* 0x000fe40000010000 */
[----:B------:R0:W-:Y:S06]  /*7420*/  BAR.ARV R97, 0x100 ;  /* 0x000400610000751d */ /* 0x0001ec0000002000 */
[----:B------:R1:W-:Y:S01]  /*7430*/  @!P1 SYNCS.ARRIVE.TRANS64.RED.A1T0 RZ, [R99+URZ], RZ ;  /* 0x000000ff63ff99a7 */ /* 0x0003e2000810043f */
[----:B------:R-:W-:Y:S01]  /*7440*/  MUFU.EX2 R84, R84 ;  /* 0x0000005400547308 */ /* 0x000fe20000000800 */
[----:B0-----:R-:W-:Y:S01]  /*7450*/  FFMA.FTZ R97, R13, R87, -R100 ;  /* 0x000000570d617223 */ /* 0x001fe20000010864 */
[----:B-1----:R-:W-:-:S06]  /*7460*/  MOV R99, UR4 ;  /* 0x0000000400637c02 */ /* 0x002fcc0008000f00 */
[----:B------:R-:W0:Y:S01]  /*7470*/  MUFU.EX2 R97, R97 ;  /* 0x0000006100617308 */ /* 0x000e220000000800 */
[----:B------:R-:W-:-:S05]  /*7480*/  @!P1 LEA R99, R99, UR36, 0x3 ;  /* 0x0000002463639c11 */ /* 0x000fca000f8e18ff */
[----:B------:R-:W-:Y:S02]  /*7490*/  @!P1 VIADD R12, R99, 0x30860 ;  /* 0x00030860630c9836 */ /* 0x000fe40000000000 */
[----:B------:R-:W-:Y:S01]  /*74a0*/  FFMA.FTZ R99, R14, R87, -R102 ;  /* 0x000000570e637223 */ /* 0x000fe20000010866 */
[----:B------:R-:W-:Y:S01]  /*74b0*/  F2FP.BF16.F32.PACK_AB R14, R17, R16 ;  /* 0x00000010110e723e */ /* 0x000fe200000010ff */
[----:B------:R-:W-:Y:S01]  /*74c0*/  MUFU.EX2 R85, R85 ;  /* 0x0000005500557308 */ /* 0x000fe20000000800 */
[----:B------:R-:W-:-:S04]  /*74d0*/  @!P1 PRMT R12, RZ, 0x654, R12 ;  /* 0x00000654ff0c9816 */ /* 0x000fc8000000000c */
[----:B------:R0:W-:Y:S03]  /*74e0*/  @!P1 SYNCS.ARRIVE.TRANS64.RED.A1T0 RZ, [R12+URZ], RZ ;  /* 0x000000ff0cff99a7 */ /* 0x0001e6000810043f */
[----:B------:R-:W1:Y:S01]  /*74f0*/  MUFU.EX2 R99, R99 ;  /* 0x0000006300637308 */ /* 0x000e620000000800 */
[----:B0-----:R-:W-:Y:S01]  /*7500*/  F2FP.BF16.F32.PACK_AB R12, R97, R94 ;  /* 0x0000005e610c723e */ /* 0x001fe200000010ff */
[-CC-:B------:R-:W-:Y:S01]  /*7510*/  FFMA.FTZ R88, R88, R87.reuse, -R102.reuse ;  /* 0x0000005758587223 */ /* 0x180fe20000010866 */
[----:B------:R-:W-:-:S05]  /*7520*/  FFMA.FTZ R89, R89, R87, -R102 ;  /* 0x0000005759597223 */ /* 0x000fca0000010866 */
[----:B------:R-:W-:Y:S01]  /*7530*/  MUFU.EX2 R90, R90 ;  /* 0x0000005a005a7308 */ /* 0x000fe20000000800 */
[----:B-1----:R-:W-:Y:S01]  /*7540*/  F2FP.BF16.F32.PACK_AB R13, R101, R99 ;  /* 0x00000063650d723e */ /* 0x002fe200000010ff */
[-CC-:B------:R-:W-:Y:S01]  /*7550*/  FFMA.FTZ R93, R93, R87.reuse, -R102.reuse ;  /* 0x000000575d5d7223 */ /* 0x180fe20000010866 */
[----:B------:R-:W-:-:S05]  /*7560*/  FFMA.FTZ R92, R92, R87, -R102 ;  /* 0x000000575c5c7223 */ /* 0x000fca0000010866 */
[----:B------:R-:W-:Y:S01]  /*7570*/  MUFU.EX2 R91, R91 ;  /* 0x0000005b005b7308 */ /* 0x000fe20000000800 */
[----:B------:R0:W-:Y:S07]  /*7580*/  STSM.16.M88.4 [R3+0x1e800], R12 ;  /* 0x01e8000c03007844 */ /* 0x0001ee0000000200 */
[----:B------:R-:W-:Y:S08]  /*7590*/  MUFU.EX2 R96, R96 ;  /* 0x0000006000607308 */ /* 0x000ff00000000800 */
[----:B------:R-:W-:Y:S01]  /*75a0*/  MUFU.EX2 R98, R98 ;  /* 0x0000006200627308 */ /* 0x000fe20000000800 */
[----:B0-----:R-:W-:-:S04]  /*75b0*/  FADD.FTZ R12, -R95, R11 ;  /* 0x0000000b5f0c7221 */ /* 0x001fc80000010100 */
[----:B------:R-:W-:-:S06]  /*75c0*/  FMUL.FTZ R11, R12, R87 ;  /* 0x000000570c0b7220 */ /* 0x000fcc0000410000 */
[----:B------:R-:W0:Y:S01]  /*75d0*/  MUFU.EX2 R11, R11 ;  /* 0x0000000b000b7308 */ /* 0x000e220000000800 */
[----:B------:R-:W-:Y:S01]  /*75e0*/  FFMA.FTZ R15, R40, R87, -R102 ;  /* 0x00000057280f7223 */ /* 0x000fe20000010866 */
[----:B------:R-:W-:-:S04]  /*75f0*/  FFMA.FTZ R94, R10, R2, R94 ;  /* 0x000000020a5e7223 */ /* 0x000fc8000001005e */
[----:B------:R-:W-:Y:S01]  /*7600*/  FADD.FTZ R97, R97, R94 ;  /* 0x0000005e61617221 */ /* 0x000fe20000010000 */
[-CC-:B------:R-:W-:Y:S01]  /*7610*/  FFMA.FTZ R14, R36, R87.reuse, -R102.reuse ;  /* 0x00000057240e7223 */ /* 0x180fe20000010866 */
[----:B------:R-:W-:Y:S01]  /*7620*/  FFMA.FTZ R36, R44, R87, -R102 ;  /* 0x000000572c247223 */ /* 0x000fe20000010866 */
[----:B0-----:R-:W-:-:S04]  /*7630*/  FFMA.FTZ R40, R11, R9, R99 ;  /* 0x000000090b287223 */ /* 0x001fc80000010063 */
[----:B------:R-:W-:Y:S01]  /*7640*/  FADD.FTZ R101, R101, R40 ;  /* 0x0000002865657221 */ /* 0x000fe20000010000 */
[----:B------:R-:W-:Y:S01]  /*7650*/  FADD.FTZ R40, R16, R97 ;  /* 0x0000006110287221 */ /* 0x000fe20000010000 */
[-CC-:B------:R-:W-:Y:S02]  /*7660*/  FFMA.FTZ R44, R45, R87.reuse, -R102.reuse ;  /* 0x000000572d2c7223 */ /* 0x180fe40000010866 */
[----:B------:R-:W-:Y:S01]  /*7670*/  FADD.FTZ R18, R18, R101 ;  /* 0x0000006512127221 */ /* 0x000fe20000010000 */
[-C--:B------:R-:W-:Y:S01]  /*7680*/  FFMA.FTZ R16, R53, R87.reuse, -R102 ;  /* 0x0000005735107223 */ /* 0x080fe20000010866 */
[----:B------:R-:W-:Y:S02]  /*7690*/  FADD.FTZ R45, R17, R40 ;  /* 0x00000028112d7221 */ /* 0x000fe40000010000 */
[----:B------:R-:W-:Y:S01]  /*76a0*/  FADD.FTZ R53, R19, R18 ;  /* 0x0000001213357221 */ /* 0x000fe20000010000 */
[----:B------:R0:W-:Y:S01]  /*76b0*/  MUFU.EX2 R2, R48 ;  /* 0x0000003000027308 */ /* 0x0001e20000000800 */
[----:B------:R-:W-:Y:S01]  /*76c0*/  FADD.FTZ R40, R20, R45 ;  /* 0x0000002d14287221 */ /* 0x000fe20000010000 */
[----:B------:R-:W-:Y:S01]  /*76d0*/  FFMA.FTZ R19, R61, R87, -R102 ;  /* 0x000000573d137223 */ /* 0x000fe20000010866 */
[----:B0-----:R-:W-:-:S02]  /*76e0*/  FADD.FTZ R48, R112, R53 ;  /* 0x0000003570307221 */ /* 0x001fc40000010000 */
[----:B------:R-:W-:Y:S02]  /*76f0*/  FADD.FTZ R53, R21, R40 ;  /* 0x0000002815357221 */ /* 0x000fe40000010000 */
[----:B------:R-:W-:Y:S02]  /*7700*/  FADD.FTZ R61, R113, R48 ;  /* 0x00000030713d7221 */ /* 0x000fe40000010000 */
[----:B------:R-:W-:Y:S01]  /*7710*/  FADD.FTZ R40, R22, R53 ;  /* 0x0000003516287221 */ /* 0x000fe20000010000 */
[-C--:B------:R-:W-:Y:S01]  /*7720*/  FFMA.FTZ R100, R157, R87.reuse, -R102 ;  /* 0x000000579d647223 */ /* 0x080fe20000010866 */
[----:B------:R-:W-:Y:S02]  /*7730*/  FADD.FTZ R48, R110, R61 ;  /* 0x0000003d6e307221 */ /* 0x000fe40000010000 */
[----:B------:R-:W-:Y:S02]  /*7740*/  FADD.FTZ R53, R23, R40 ;  /* 0x0000002817357221 */ /* 0x000fe40000010000 */
[----:B------:R-:W-:Y:S01]  /*7750*/  FADD.FTZ R61, R111, R48 ;  /* 0x000000306f3d7221 */ /* 0x000fe20000010000 */
[----:B------:R-:W0:Y:S01]  /*7760*/  MUFU.EX2 R100, R100 ;  /* 0x0000006400647308 */ /* 0x000e220000000800 */
[----:B------:R-:W-:Y:S01]  /*7770*/  FADD.FTZ R40, R24, R53 ;  /* 0x0000003518287221 */ /* 0x000fe20000010000 */
[----:B------:R-:W-:Y:S01]  /*7780*/  FFMA.FTZ R12, R155, R87, -R102 ;  /* 0x000000579b0c7223 */ /* 0x000fe20000010866 */
[----:B------:R-:W-:-:S02]  /*7790*/  FADD.FTZ R48, R108, R61 ;  /* 0x0000003d6c307221 */ /* 0x000fc40000010000 */
[----:B------:R-:W-:Y:S02]  /*77a0*/  FADD.FTZ R53, R25, R40 ;  /* 0x0000002819357221 */ /* 0x000fe40000010000 */
[----:B------:R-:W-:Y:S01]  /*77b0*/  FADD.FTZ R48, R109, R48 ;  /* 0x000000306d307221 */ /* 0x000fe20000010000 */
[----:B------:R-:W1:Y:S01]  /*77c0*/  MUFU.EX2 R103, R103 ;  /* 0x0000006700677308 */ /* 0x000e620000000800 */
[----:B------:R-:W-:Y:S01]  /*77d0*/  FADD.FTZ R40, R26, R53 ;  /* 0x000000351a287221 */ /* 0x000fe20000010000 */
[----:B------:R-:W-:Y:S01]  /*77e0*/  FFMA.FTZ R13, R153, R87, -R102 ;  /* 0x00000057990d7223 */ /* 0x000fe20000010866 */
[----:B------:R-:W-:-:S05]  /*77f0*/  FADD.FTZ R53, R107, R48 ;  /* 0x000000306b357221 */ /* 0x000fca0000010000 */
[----:B------:R-:W2:Y:S01]  /*7800*/  MUFU.EX2 R12, R12 ;  /* 0x0000000c000c7308 */ /* 0x000ea20000000800 */
[----:B------:R-:W-:Y:S01]  /*7810*/  FADD.FTZ R61, R27, R40 ;  /* 0x000000281b3d7221 */ /* 0x000fe20000010000 */
[----:B------:R-:W-:-:S06]  /*7820*/  FADD.FTZ R53, R106, R53 ;  /* 0x000000356a357221 */ /* 0x000fcc0000010000 */
[----:B------:R-:W4:Y:S01]  /*7830*/  MUFU.EX2 R104, R104 ;  /* 0x0000006800687308 */ /* 0x000f220000000800 */
[----:B------:R-:W-:Y:S01]  /*7840*/  FADD.FTZ R40, R28, R61 ;  /* 0x0000003d1c287221 */ /* 0x000fe20000010000 */
[----:B0-----:R-:W-:-:S06]  /*7850*/  FADD.FTZ R48, R100, R53 ;  /* 0x0000003564307221 */ /* 0x001fcc0000010000 */
[----:B------:R-:W0:Y:S01]  /*7860*/  MUFU.EX2 R13, R13 ;  /* 0x0000000d000d7308 */ /* 0x000e220000000800 */
[----:B------:R-:W-:Y:S01]  /*7870*/  FADD.FTZ R53, R29, R40 ;  /* 0x000000281d357221 */ /* 0x000fe20000010000 */
[----:B-1----:R-:W-:-:S06]  /*7880*/  FADD.FTZ R61, R103, R48 ;  /* 0x00000030673d7221 */ /* 0x002fcc0000010000 */
[----:B------:R-:W1:Y:S01]  /*7890*/  MUFU.EX2 R105, R105 ;  /* 0x0000006900697308 */ /* 0x000e620000000800 */
[----:B------:R-:W-:Y:S01]  /*78a0*/  FADD.FTZ R40, R30, R53 ;  /* 0x000000351e287221 */ /* 0x000fe20000010000 */
[----:B--2---:R-:W-:-:S06]  /*78b0*/  FADD.FTZ R61, R12, R61 ;  /* 0x0000003d0c3d7221 */ /* 0x004fcc0000010000 */
[----:B------:R-:W2:Y:S01]  /*78c0*/  MUFU.EX2 R14, R14 ;  /* 0x0000000e000e7308 */ /* 0x000ea20000000800 */
[----:B------:R-:W-:Y:S01]  /*78d0*/  FADD.FTZ R53, R31, R40 ;  /* 0x000000281f357221 */ /* 0x000fe20000010000 */
[----:B----4-:R-:W-:-:S06]  /*78e0*/  FADD.FTZ R40, R104, R61 ;  /* 0x0000003d68287221 */ /* 0x010fcc0000010000 */
        /* <DEDUP_REMOVED lines=14> */
[----:B0-----:R-:W-:Y:S01]  /*79d0*/  FADD.FTZ R48, R15, R48 ;  /* 0x000000300f307221 */ /* 0x001fe20000010000 */
[----:B------:R-:W-:Y:S02]  /*79e0*/  FFMA.FTZ R9, R52, R87, -R102 ;  /* 0x0000005734097223 */ /* 0x000fe40000010866 */
[----:B------:R-:W-:Y:S01]  /*79f0*/  FADD.FTZ R53, R39, R40 ;  /* 0x0000002827357221 */ /* 0x000fe20000010000 */
[----:B-1----:R-:W-:Y:S02]  /*7a00*/  FADD.FTZ R61, R41, R48 ;  /* 0x00000030293d7221 */ /* 0x002fe40000010000 */
[----:B------:R-:W0:Y:S01]  /*7a10*/  MUFU.EX2 R49, R49 ;  /* 0x0000003100317308 */ /* 0x000e220000000800 */
[----:B------:R-:W-:Y:S02]  /*7a20*/  F2FP.BF16.F32.PACK_AB R30, R31, R30 ;  /* 0x0000001e1f1e723e */ /* 0x000fe400000010ff */
[----:B------:R-:W-:Y:S01]  /*7a30*/  F2FP.BF16.F32.PACK_AB R31, R104, R12 ;  /* 0x0000000c681f723e */ /* 0x000fe200000010ff */
[----:B------:R-:W-:Y:S01]  /*7a40*/  FADD.FTZ R12, R42, R53 ;  /* 0x000000352a0c7221 */ /* 0x000fe20000010000 */
[----:B--2---:R-:W-:-:S03]  /*7a50*/  FADD.FTZ R61, R36, R61 ;  /* 0x0000003d243d7221 */ /* 0x004fc60000010000 */
[----:B------:R-:W1:Y:S01]  /*7a60*/  MUFU.EX2 R9, R9 ;  /* 0x0000000900097308 */ /* 0x000e620000000800 */
[----:B------:R-:W-:Y:S01]  /*7a70*/  FADD.FTZ R53, R43, R12 ;  /* 0x0000000c2b357221 */ /* 0x000fe20000010000 */
[----:B----4-:R-:W-:Y:S01]  /*7a80*/  FADD.FTZ R61, R44, R61 ;  /* 0x0000003d2c3d7221 */ /* 0x010fe20000010000 */
[----:B------:R-:W-:-:S05]  /*7a90*/  FFMA.FTZ R17, R57, R87, -R102 ;  /* 0x0000005739117223 */ /* 0x000fca0000010866 */
[----:B------:R-:W2:Y:S01]  /*7aa0*/  MUFU.EX2 R16, R16 ;  /* 0x0000001000107308 */ /* 0x000ea20000000800 */
[----:B------:R-:W-:Y:S01]  /*7ab0*/  FADD.FTZ R40, R46, R53 ;  /* 0x000000352e287221 */ /* 0x000fe20000010000 */
[----:B------:R-:W-:Y:S01]  /*7ac0*/  F2FP.BF16.F32.PACK_AB R20, R21, R20 ;  /* 0x000000141514723e */ /* 0x000fe200000010ff */
[----:B------:R-:W-:Y:S01]  /*7ad0*/  FADD.FTZ R48, R2, R61 ;  /* 0x0000003d02307221 */ /* 0x000fe20000010000 */
[----:B------:R-:W-:Y:S01]  /*7ae0*/  F2FP.BF16.F32.PACK_AB R22, R23, R22 ;  /* 0x000000161716723e */ /* 0x000fe200000010ff */
[----:B------:R-:W-:Y:S01]  /*7af0*/  FFMA.FTZ R18, R60, R87, -R102 ;  /* 0x000000573c127223 */ /* 0x000fe20000010866 */
[----:B------:R-:W-:Y:S02]  /*7b00*/  F2FP.BF16.F32.PACK_AB R21, R113, R112 ;  /* 0x000000707115723e */ /* 0x000fe400000010ff */
[----:B------:R-:W4:Y:S01]  /*7b10*/  MUFU.EX2 R57, R56 ;  /* 0x0000003800397308 */ /* 0x000f220000000800 */
[----:B------:R-:W-:Y:S02]  /*7b20*/  F2FP.BF16.F32.PACK_AB R23, R111, R110 ;  /* 0x0000006e6f17723e */ /* 0x000fe400000010ff */
[----:B------:R-:W-:-:S02]  /*7b30*/  F2FP.BF16.F32.PACK_AB R32, R33, R32 ;  /* 0x000000202120723e */ /* 0x000fc400000010ff */
[----:B------:R-:W-:Y:S01]  /*7b40*/  F2FP.BF16.F32.PACK_AB R33, R105, R13 ;  /* 0x0000000d6921723e */ /* 0x000fe200000010ff */
[----:B------:R-:W-:Y:S01]  /*7b50*/  FADD.FTZ R13, R47, R40 ;  /* 0x000000282f0d7221 */ /* 0x000fe20000010000 */
[----:B0-----:R-:W-:Y:S01]  /*7b60*/  FADD.FTZ R48, R49, R48 ;  /* 0x0000003031307221 */ /* 0x001fe20000010000 */
[----:B------:R-:W0:Y:S01]  /*7b70*/  MUFU.EX2 R17, R17 ;  /* 0x0000001100117308 */ /* 0x000e220000000800 */
[----:B------:R5:W-:Y:S01]  /*7b80*/  STSM.16.M88.4 [R4], R20 ;  /* 0x0000001404007844 */ /* 0x000be20000000200 */
[----:B------:R-:W-:Y:S02]  /*7b90*/  F2FP.BF16.F32.PACK_AB R34, R35, R34 ;  /* 0x000000222322723e */ /* 0x000fe400000010ff */
[----:B------:R-:W-:-:S04]  /*7ba0*/  F2FP.BF16.F32.PACK_AB R35, R37, R14 ;  /* 0x0000000e2523723e */ /* 0x000fc800000010ff */
[----:B------:R-:W3:Y:S01]  /*7bb0*/  MUFU.EX2 R18, R18 ;  /* 0x0000001200127308 */ /* 0x000ee20000000800 */
[----:B------:R-:W-:Y:S01]  /*7bc0*/  FFMA.FTZ R45, R65, R87, -R102 ;  /* 0x00000057412d7223 */ /* 0x000fe20000010866 */
[----:B-----5:R-:W-:Y:S01]  /*7bd0*/  FADD.FTZ R20, R50, R13 ;  /* 0x0000000d32147221 */ /* 0x020fe20000010000 */
[----:B-1----:R-:W-:-:S05]  /*7be0*/  FADD.FTZ R13, R9, R48 ;  /* 0x00000030090d7221 */ /* 0x002fca0000010000 */
[----:B------:R-:W1:Y:S01]  /*7bf0*/  MUFU.EX2 R19, R19 ;  /* 0x0000001300137308 */ /* 0x000e620000000800 */
[----:B------:R-:W-:Y:S01]  /*7c00*/  FADD.FTZ R21, R51, R20 ;  /* 0x0000001433157221 */ /* 0x000fe20000010000 */
[----:B--2---:R-:W-:Y:S01]  /*7c10*/  FADD.FTZ R14, R16, R13 ;  /* 0x0000000d100e7221 */ /* 0x004fe20000010000 */
[----:B------:R-:W-:Y:S02]  /*7c20*/  FFMA.FTZ R52, R68, R87, -R102 ;  /* 0x0000005744347223 */ /* 0x000fe40000010866 */
[----:B------:R-:W-:Y:S01]  /*7c30*/  FADD.FTZ R20, R54, R21 ;  /* 0x0000001536147221 */ /* 0x000fe20000010000 */
[----:B----4-:R-:W-:Y:S02]  /*7c40*/  FADD.FTZ R14, R57, R14 ;  /* 0x0000000e390e7221 */ /* 0x010fe40000010000 */
[----:B------:R-:W2:Y:S01]  /*7c50*/  MUFU.EX2 R65, R64 ;  /* 0x0000004000417308 */ /* 0x000ea20000000800 */
[----:B------:R-:W-:Y:S01]  /*7c60*/  F2FP.BF16.F32.PACK_AB R41, R41, R15 ;  /* 0x0000000f2929723e */ /* 0x000fe200000010ff */
[----:B------:R-:W-:Y:S01]  /*7c70*/  FADD.FTZ R13, R55, R20 ;  /* 0x00000014370d7221 */ /* 0x000fe20000010000 */
[----:B0-----:R-:W-:Y:S01]  /*7c80*/  FADD.FTZ R15, R17, R14 ;  /* 0x0000000e110f7221 */ /* 0x001fe20000010000 */
[----:B------:R-:W-:-:S04]  /*7c90*/  F2FP.BF16.F32.PACK_AB R49, R49, R2 ;  /* 0x000000023131723e */ /* 0x000fc800000010ff */
[----:B------:R-:W0:Y:S01]  /*7ca0*/  MUFU.EX2 R45, R45 ;  /* 0x0000002d002d7308 */ /* 0x000e220000000800 */
[----:B------:R-:W-:Y:S01]  /*7cb0*/  FADD.FTZ R14, R58, R13 ;  /* 0x0000000d3a0e7221 */ /* 0x000fe20000010000 */
[----:B---3--:R-:W-:-:S06]  /*7cc0*/  FADD.FTZ R2, R18, R15 ;  /* 0x0000000f12027221 */ /* 0x008fcc0000010000 */
[----:B------:R-:W3:Y:S01]  /*7cd0*/  MUFU.EX2 R52, R52 ;  /* 0x0000003400347308 */ /* 0x000ee20000000800 */
[----:B------:R-:W-:Y:S01]  /*7ce0*/  FADD.FTZ R13, R59, R14 ;  /* 0x0000000e3b0d7221 */ /* 0x000fe20000010000 */
[----:B-1----:R-:W-:-:S06]  /*7cf0*/  FADD.FTZ R2, R19, R2 ;  /* 0x0000000213027221 */ /* 0x002fcc0000010000 */
[----:B------:R-:W1:Y:S01]  /*7d00*/  MUFU.EX2 R69, R69 ;  /* 0x0000004500457308 */ /* 0x000e620000000800 */
[----:B------:R-:W-:Y:S01]  /*7d10*/  FADD.FTZ R14, R62, R13 ;  /* 0x0000000d3e0e7221 */ /* 0x000fe20000010000 */
[----:B--2---:R-:W-:Y:S01]  /*7d20*/  FADD.FTZ R2, R65, R2 ;  /* 0x0000000241027221 */ /* 0x004fe20000010000 */
[----:B------:R-:W-:Y:S02]  /*7d30*/  F2FP.BF16.F32.PACK_AB R50, R51, R50 ;  /* 0x000000323332723e */ /* 0x000fe400000010ff */
[----:B------:R-:W-:-:S03]  /*7d40*/  F2FP.BF16.F32.PACK_AB R51, R16, R9 ;  /* 0x000000091033723e */ /* 0x000fc600000010ff */
[----:B------:R-:W2:Y:S01]  /*7d50*/  MUFU.EX2 R70, R70 ;  /* 0x0000004600467308 */ /* 0x000ea20000000800 */
[----:B------:R-:W-:Y:S01]  /*7d60*/  FADD.FTZ R9, R63, R14 ;  /* 0x0000000e3f097221 */ /* 0x000fe20000010000 */
[----:B0-----:R-:W-:-:S06]  /*7d70*/  FADD.FTZ R13, R45, R2 ;  /* 0x000000022d0d7221 */ /* 0x001fcc0000010000 */
        /* <DEDUP_REMOVED lines=8> */
[----:B--2---:R-:W-:-:S06]  /*7e00*/  FADD.FTZ R14, R70, R13 ;  /* 0x0000000d460e7221 */ /* 0x004fcc0000010000 */
        /* <DEDUP_REMOVED lines=8> */
[----:B-1----:R-:W-:Y:S01]  /*7e90*/  FADD.FTZ R13, R75, R14 ;  /* 0x0000000e4b0d7221 */ /* 0x002fe20000010000 */
[----:B------:R-:W-:-:S05]  /*7ea0*/  F2FP.BF16.F32.PACK_AB R57, R17, R57 ;  /* 0x000000391139723e */ /* 0x000fca00000010ff */
[----:B------:R-:W1:Y:S01]  /*7eb0*/  MUFU.EX2 R83, R83 ;  /* 0x0000005300537308 */ /* 0x000e620000000800 */
[----:B------:R-:W-:Y:S01]  /*7ec0*/  FADD.FTZ R2, R80, R9 ;  /* 0x0000000950027221 */ /* 0x000fe20000010000 */
[----:B--2---:R-:W-:Y:S01]  /*7ed0*/  FADD.FTZ R14, R78, R13 ;  /* 0x0000000d4e0e7221 */ /* 0x004fe20000010000 */
[----:B------:R-:W-:-:S05]  /*7ee0*/  F2FP.BF16.F32.PACK_AB R58, R59, R58 ;  /* 0x0000003a3b3a723e */ /* 0x000fca00000010ff */
[----:B------:R-:W2:Y:S01]  /*7ef0*/  MUFU.EX2 R17, R88 ;  /* 0x0000005800117308 */ /* 0x000ea20000000800 */
[----:B------:R-:W-:Y:S01]  /*7f00*/  F2FP.BF16.F32.PACK_AB R59, R19, R18 ;  /* 0x00000012133b723e */ /* 0x000fe200000010ff */
[----:B------:R-:W-:Y:S01]  /*7f10*/  FADD.FTZ R9, R81, R2 ;  /* 0x0000000251097221 */ /* 0x000fe20000010000 */
[----:B0-----:R-:W-:-:S05]  /*7f20*/  FADD.FTZ R14, R79, R14 ;  /* 0x0000000e4f0e7221 */ /* 0x001fca0000010000 */
[----:B------:R-:W0:Y:S01]  /*7f30*/  MUFU.EX2 R89, R89 ;  /* 0x0000005900597308 */ /* 0x000e220000000800 */
[----:B------:R-:W-:Y:S01]  /*7f40*/  FADD.FTZ R2, R84, R9 ;  /* 0x0000000954027221 */ /* 0x000fe20000010000 */
[----:B---3--:R-:W-:-:S06]  /*7f50*/  FADD.FTZ R14, R15, R14 ;  /* 0x0000000e0f0e7221 */ /* 0x008fcc0000010000 */
[----:B------:R-:W-:Y:S01]  /*7f60*/  MUFU.EX2 R19, R92 ;  /* 0x0000005c00137308 */ /* 0x000fe20000000800 */
[----:B------:R-:W-:-:S07]  /*7f70*/  F2FP.BF16.F32.PACK_AB R24, R25, R24 ;  /* 0x000000181918723e */ /* 0x000fce00000010ff */
[----:B------:R-:W3:Y:S01]  /*7f80*/  MUFU.EX2 R93, R93 ;  /* 0x0000005d005d7308 */ /* 0x000ee20000000800 */
[----:B------:R-:W-:Y:S01]  /*7f90*/  F2FP.BF16.F32.PACK_AB R26, R27, R26 ;  /* 0x0000001a1b1a723e */ /* 0x000fe200000010ff */
[----:B------:R-:W-:Y:S01]  /*7fa0*/  FADD.FTZ R9, R85, R2 ;  /* 0x0000000255097221 */ /* 0x000fe20000010000 */
[----:B------:R-:W-:Y:S01]  /*7fb0*/  F2FP.BF16.F32.PACK_AB R25, R109, R108 ;  /* 0x0000006c6d19723e */ /* 0x000fe200000010ff */
[----:B-1----:R-:W-:Y:S01]  /*7fc0*/  FADD.FTZ R14, R83, R14 ;  /* 0x0000000e530e7221 */ /* 0x002fe20000010000 */
[----:B------:R-:W-:Y:S02]  /*7fd0*/  F2FP.BF16.F32.PACK_AB R27, R106, R107 ;  /* 0x0000006b6a1b723e */ /* 0x000fe400000010ff */
[----:B------:R-:W-:Y:S02]  /*7fe0*/  F2FP.BF16.F32.PACK_AB R28, R29, R28 ;  /* 0x0000001c1d1c723e */ /* 0x000fe400000010ff */
[----:B------:R-:W-:Y:S01]  /*7ff0*/  F2FP.BF16.F32.PACK_AB R29, R103, R100 ;  /* 0x00000064671d723e */ /* 0x000fe200000010ff */
[----:B------:R-:W-:Y:S01]  /*8000*/  FADD.FTZ R2, R90, R9 ;  /* 0x000000095a027221 */ /* 0x000fe20000010000 */
[----:B------:R-:W-:Y:S01]  /*8010*/  F2FP.BF16.F32.PACK_AB R42, R43, R42 ;  /* 0x0000002a2b2a723e */ /* 0x000fe200000010ff */
[----:B--2---:R-:W-:Y:S01]  /*8020*/  FADD.FTZ R14, R17, R14 ;  /* 0x0000000e110e7221 */ /* 0x004fe20000010000 */
[----:B------:R-:W-:-:S02]  /*8030*/  F2FP.BF16.F32.PACK_AB R40, R39, R38 ;  /* 0x000000262728723e */ /* 0x000fc400000010ff */
[----:B------:R-:W-:Y:S01]  /*8040*/  F2FP.BF16.F32.PACK_AB R43, R44, R36 ;  /* 0x000000242c2b723e */ /* 0x000fe200000010ff */
[----:B------:R-:W-:Y:S01]  /*8050*/  STSM.16.M88.4 [R5], R24 ;  /* 0x0000001805007844 */ /* 0x000fe20000000200 */
[----:B------:R-:W-:Y:S02]  /*8060*/  F2FP.BF16.F32.PACK_AB R48, R47, R46 ;  /* 0x0000002e2f30723e */ /* 0x000fe400000010ff */
[----:B------:R-:W-:Y:S01]  /*8070*/  F2FP.BF16.F32.PACK_AB R56, R55, R54 ;  /* 0x000000363738723e */ /* 0x000fe200000010ff */
[----:B------:R-:W-:Y:S01]  /*8080*/  STSM.16.M88.4 [R6], R28 ;  /* 0x0000001c06007844 */ /* 0x000fe20000000200 */
[----:B------:R-:W-:Y:S01]  /*8090*/  F2FP.BF16.F32.PACK_AB R66, R67, R66 ;  /* 0x000000424342723e */ /* 0x000fe200000010ff */
[----:B------:R-:W-:Y:S01]  /*80a0*/  FADD.FTZ R9, R91, R2 ;  /* 0x000000025b097221 */ /* 0x000fe20000010000 */
[----:B------:R-:W-:Y:S01]  /*80b0*/  F2FP.BF16.F32.PACK_AB R64, R63, R62 ;  /* 0x0000003e3f40723e */ /* 0x000fe200000010ff */
[----:B------:R-:W-:Y:S01]  /*80c0*/  STSM.16.M88.4 [R3+0x24800], R32 ;  /* 0x0248002003007844 */ /* 0x000fe20000000200 */
[----:B------:R-:W-:-:S02]  /*80d0*/  F2FP.BF16.F32.PACK_AB R65, R45, R65 ;  /* 0x000000412d41723e */ /* 0x000fc400000010ff */
[----:B------:R-:W-:Y:S02]  /*80e0*/  F2FP.BF16.F32.PACK_AB R67, R69, R52 ;  /* 0x000000344543723e */ /* 0x000fe400000010ff */
[----:B------:R-:W-:Y:S01]  /*80f0*/  F2FP.BF16.F32.PACK_AB R72, R73, R72 ;  /* 0x000000484948723e */ /* 0x000fe200000010ff */
[----:B------:R-:W-:Y:S01]  /*8100*/  STSM.16.M88.4 [R4+0x6000], R40 ;  /* 0x0060002804007844 */ /* 0x000fe20000000200 */
[----:B------:R-:W-:Y:S01]  /*8110*/  F2FP.BF16.F32.PACK_AB R73, R71, R70 ;  /* 0x000000464749723e */ /* 0x000fe200000010ff */
[----:B0-----:R-:W-:Y:S01]  /*8120*/  FADD.FTZ R2, R89, R14 ;  /* 0x0000000e59027221 */ /* 0x001fe20000010000 */
[----:B------:R-:W-:Y:S02]  /*8130*/  F2FP.BF16.F32.PACK_AB R74, R77, R76 ;  /* 0x0000004c4d4a723e */ /* 0x000fe400000010ff */
[----:B------:R-:W-:Y:S02]  /*8140*/  F2FP.BF16.F32.PACK_AB R75, R75, R12 ;  /* 0x0000000c4b4b723e */ /* 0x000fe400000010ff */
[----:B------:R-:W-:Y:S01]  /*8150*/  F2FP.BF16.F32.PACK_AB R80, R81, R80 ;  /* 0x000000505150723e */ /* 0x000fe200000010ff */
[----:B------:R-:W-:Y:S01]  /*8160*/  STSM.16.M88.4 [R5+0x6000], R48 ;  /* 0x0060003005007844 */ /* 0x000fe20000000200 */
[----:B------:R-:W-:-:S02]  /*8170*/  F2FP.BF16.F32.PACK_AB R81, R79, R78 ;  /* 0x0000004e4f51723e */ /* 0x000fc400000010ff */
[----:B------:R-:W-:Y:S02]  /*8180*/  F2FP.BF16.F32.PACK_AB R82, R85, R84 ;  /* 0x000000545552723e */ /* 0x000fe400000010ff */
[----:B------:R-:W-:Y:S01]  /*8190*/  F2FP.BF16.F32.PACK_AB R83, R83, R15 ;  /* 0x0000000f5353723e */ /* 0x000fe200000010ff */
[----:B------:R-:W-:Y:S01]  /*81a0*/  STSM.16.M88.4 [R6+0x6000], R56 ;  /* 0x0060003806007844 */ /* 0x000fe20000000200 */
[----:B------:R-:W-:Y:S02]  /*81b0*/  F2FP.BF16.F32.PACK_AB R12, R91, R90 ;  /* 0x0000005a5b0c723e */ /* 0x000fe400000010ff */
[----:B------:R-:W-:Y:S02]  /*81c0*/  F2FP.BF16.F32.PACK_AB R13, R89, R17 ;  /* 0x00000011590d723e */ /* 0x000fe400000010ff */
[----:B------:R-:W-:Y:S02]  /*81d0*/  F2FP.BF16.F32.PACK_AB R14, R98, R96 ;  /* 0x00000060620e723e */ /* 0x000fe400000010ff */
[----:B---3--:R-:W-:Y:S01]  /*81e0*/  F2FP.BF16.F32.PACK_AB R15, R93, R19 ;  /* 0x000000135d0f723e */ /* 0x008fe200000010ff */
[----:B------:R-:W-:Y:S04]  /*81f0*/  STSM.16.M88.4 [R3+0x2a800], R64 ;  /* 0x02a8004003007844 */ /* 0x000fe80000000200 */
[----:B------:R-:W-:Y:S04]  /*8200*/  STSM.16.M88.4 [R4+0xc000], R72 ;  /* 0x00c0004804007844 */ /* 0x000fe80000000200 */
[----:B------:R-:W-:Y:S04]  /*8210*/  STSM.16.M88.4 [R5+0xc000], R80 ;  /* 0x00c0005005007844 */ /* 0x000fe80000000200 */
[----:B------:R0:W-:Y:S01]  /*8220*/  STSM.16.M88.4 [R6+0xc000], R12 ;  /* 0x00c0000c06007844 */ /* 0x0001e20000000200 */
[----:B------:R-:W-:Y:S01]  /*8230*/  @!PT LDS RZ, [RZ] ;  /* 0x00000000fffff984 */ /* 0x000fe20000000800 */
[----:B------:R-:W-:Y:S01]  /*8240*/  @!PT LDS RZ, [RZ] ;  /* 0x00000000fffff984 */ /* 0x000fe20000000800 */
[----:B------:R-:W-:Y:S01]  /*8250*/  @!PT LDS RZ, [RZ] ;  /* 0x00000000fffff984 */ /* 0x000fe20000000800 */
[----:B------:R-:W-:Y:S01]  /*8260*/  @!PT LDS RZ, [RZ] ;  /* 0x00000000fffff984 */ /* 0x000fe20000000800 */
[----:B------:R1:W-:Y:S06]  /*8270*/  MEMBAR.ALL.CTA ;  /* 0x0000000000007992 */ /* 0x0003ec0000008000 */
[----:B-1----:R-:W1:Y:S01]  /*8280*/  FENCE.VIEW.ASYNC.S ;  /* 0x00000000000073c6 */ /* 0x002e620000000000 */
[----:B------:R-:W-:Y:S01]  /*8290*/  ISETP.GT.AND P2, PT, R8, R114, PT ;  /* 0x000000720800720c */ /* 0x000fe20003f44270 */
[----:B------:R-:W-:Y:S01]  /*82a0*/  FADD.FTZ R9, R96, R9 ;  /* 0x0000000960097221 */ /* 0x000fe20000010000 */
[----:B------:R-:W-:Y:S01]  /*82b0*/  FADD.FTZ R16, R19, R2 ;  /* 0x0000000213107221 */ /* 0x000fe20000010000 */
[----:B------:R-:W-:Y:S01]  /*82c0*/  R2UR UR4, R0 ;  /* 0x00000000000472ca */ /* 0x000fe200000e0000 */
[-C--:B------:R-:W-:Y:S01]  /*82d0*/  FMUL.FTZ R120, R120, R10.reuse ;  /* 0x0000000a78787220 */ /* 0x080fe20000410000 */
[----:B------:R-:W-:Y:S01]  /*82e0*/  FADD.FTZ R2, R98, R9 ;  /* 0x0000000962027221 */ /* 0x000fe20000010000 */
[-C--:B------:R-:W-:Y:S01]  /*82f0*/  FMUL.FTZ R121, R121, R10.reuse ;  /* 0x0000000a79797220 */ /* 0x080fe20000410000 */
        /* <DEDUP_REMOVED lines=13> */
[----:B------:R-:W-:Y:S01]  /*83d0*/  FMUL.FTZ R149, R149, R10 ;  /* 0x0000000a95957220 */ /* 0x000fe20000410000 */
        /* <DEDUP_REMOVED lines=16> */
[----:B------:R-:W-:Y:S01]  /*84e0*/  FADD.FTZ R9, R93, R16 ;  /* 0x000000105d097221 */ /* 0x000fe20000010000 */
[----:B------:R-:W-:Y:S01]  /*84f0*/  VIADD R8, R8, 0xffffffff ;  /* 0xffffffff08087836 */ /* 0x000fe20000000000 */
[----:B0-----:R-:W-:Y:S01]  /*8500*/  MOV R12, R7 ;  /* 0x00000007000c7202 */ /* 0x001fe20000000f00 */
[----:B------:R-:W-:-:S02]  /*8510*/  IMAD.MOV.U32 R11, RZ, RZ, R95 ;  /* 0x000000ffff0b7224 */ /* 0x000fc400078e005f */
[----:B------:R-:W-:Y:S01]  /*8520*/  IMAD.MOV.U32 R10, RZ, RZ, R86 ;  /* 0x000000ffff0a7224 */ /* 0x000fe200078e0056 */
[----:B-1----:R-:W-:Y:S01]  /*8530*/  NOP ;  /* 0x0000000000007918 */ /* 0x002fe20000000000 */
[----:B------:R-:W-:Y:S05]  /*8540*/  @P2 BRA `(.L_x_28) ;  /* 0xffffffc400f02947 */ /* 0x000fea000383ffff */
.L_x_19:
[----:B------:R-:W-:Y:S06]  /*8550*/  BAR.ARV 0x8, 0x200 ;  /* 0x0208000000007b1d */ /* 0x000fec0000002000 */
[----:B------:R-:W-:Y:S05]  /*8560*/  @!P0 BRA `(.L_x_29) ;  /* 0x0000000000048947 */ /* 0x000fea0003800000 */
[----:B------:R-:W-:Y:S01]  /*8570*/  BPT.TRAP 0x1 ;  /* 0x000000040000795c */ /* 0x000fe20000300000 */
.L_x_29:
[----:B------:R-:W-:Y:S02]  /*8580*/  SHF.L.U32 R7, R7, 0x1f, RZ ;  /* 0x0000001f07077819 */ /* 0x000fe400000006ff */
[----:B------:R-:W-:-:S04]  /*8590*/  LEA R6, R0, UR36, 0x3 ;  /* 0x0000002400067c11 */ /* 0x000fc8000f8e18ff */
[----:B------:R0:W1:Y:S01]  /*85a0*/  SYNCS.PHASECHK.TRANS64.TRYWAIT P2, [R6+URZ+0x30850], R7 ;  /* 0x03085007060075a7 */ /* 0x000062000804017f */
[----:B------:R-:W-:Y:S05]  /*85b0*/  @!P0 BRA `(.L_x_30) ;  /* 0x0000000000048947 */ /* 0x000fea0003800000 */
[----:B------:R-:W-:Y:S01]  /*85c0*/  BPT.TRAP 0x1 ;  /* 0x000000040000795c */ /* 0x000fe20000300000 */
.L_x_30:
[----:B-1----:R-:W-:Y:S05]  /*85d0*/  @P2 BRA `(.L_x_31) ;  /* 0x0000000000082947 */ /* 0x002fea0003800000 */
[----:B------:R-:W1:Y:S02]  /*85e0*/  SYNCS.PHASECHK.TRANS64.TRYWAIT P0, [R6+URZ+0x30850], R7 ;  /* 0x03085007060075a7 */ /* 0x000e64000800017f */
[----:B-1----:R-:W-:Y:S05]  /*85f0*/  @!P0 BRA `(.L_x_32) ;  /* 0x0000005000748947 */ /* 0x002fea0003800000 */
.L_x_31:
[----:B------:R-:W2:Y:S01]  /*8600*/  LDL.LU R3, [R1+0x8] ;  /* 0x0000080001037983 */ /* 0x000ea20000300800 */
[----:B------:R-:W-:Y:S01]  /*8610*/  R2UR UR5, R0 ;  /* 0x00000000000572ca */ /* 0x000fe200000e0000 */
[----:B------:R-:W-:Y:S01]  /*8620*/  UIADD3 UR36, UR36, 0x400, URZ ;  /* 0x0000040024247890 */ /* 0x000fe2000fffe03f */
[----:B------:R-:W-:Y:S01]  /*8630*/  WARPGROUP.ARRIVE ;  /* 0x00000000000079c5 */ /* 0x000fe20000000000 */
[----:B------:R-:W-:Y:S01]  /*8640*/  UMOV UR7, 0x40000040 ;  /* 0x4000004000077882 */ /* 0x000fe20000000000 */
[----:B------:R-:W-:Y:S01]  /*8650*/  UMOV UR11, 0x40000040 ;  /* 0x40000040000b7882 */ /* 0x000fe20000000000 */
[----:B------:R-:W-:Y:S01]  /*8660*/  USHF.R.U32.HI UR36, URZ, 0x4, UR36 ;  /* 0x000000043f247899 */ /* 0x000fe20008011624 */
[----:B------:R-:W3:Y:S01]  /*8670*/  SHFL.BFLY PT, R0, R9, 0x2, 0x1f ;  /* 0x0c401f0009007f89 */ /* 0x000ee200000e0000 */
[----:B------:R-:W-:Y:S01]  /*8680*/  UMOV UR9, 0x40000040 ;  /* 0x4000004000097882 */ /* 0x000fe20000000000 */
[----:B------:R-:W-:Y:S01]  /*8690*/  MOV R33, RZ ;  /* 0x000000ff00217202 */ /* 0x000fe20000000f00 */
[----:B------:R-:W-:Y:S01]  /*86a0*/  ULOP3.LUT UR6, UR36, 0x3fff, URZ, 0xc0, !UPT ;  /* 0x00003fff24067892 */ /* 0x000fe2000f8ec03f */
[----:B------:R-:W-:Y:S01]  /*86b0*/  MOV R16, RZ ;  /* 0x000000ff00107202 */ /* 0x000fe20000000f00 */
[----:B01----:R-:W-:-:S02]  /*86c0*/  @!P1 VIADD R6, R6, 0x30860 ;  /* 0x0003086006069836 */ /* 0x003fc40000000000 */
[----:B------:R-:W-:Y:S01]  /*86d0*/  UIMAD UR6, UR5, 0x600, UR6 ;  /* 0x00000600050678a4 */ /* 0x000fe2000f8e0206 */
[----:B------:R-:W-:Y:S02]  /*86e0*/  IMAD.MOV.U32 R23, RZ, RZ, -0x800000 ;  /* 0xff800000ff177424 */ /* 0x000fe400078e00ff */
[----:B------:R-:W-:Y:S01]  /*86f0*/  UMOV UR5, 0x40000040 ;  /* 0x4000004000057882 */ /* 0x000fe20000000000 */
[----:B------:R-:W-:Y:S01]  /*8700*/  UIADD3 UR10, UR6, 0x80, URZ ;  /* 0x00000080060a7890 */ /* 0x000fe2000fffe03f */
[----:B------:R-:W-:Y:S01]  /*8710*/  @!P1 PRMT R6, RZ, 0x654, R6 ;  /* 0x00000654ff069816 */ /* 0x000fe20000000006 */
[----:B---3--:R-:W-:-:S05]  /*8720*/  FADD.FTZ R4, R0, R9 ;  /* 0x0000000900047221 */ /* 0x008fca0000010000 */
[----:B------:R-:W0:Y:S02]  /*8730*/  SHFL.BFLY PT, R5, R4, 0x1, 0x1f ;  /* 0x0c201f0004057f89 */ /* 0x000e2400000e0000 */
[----:B0-----:R-:W-:-:S05]  /*8740*/  FADD.FTZ R8, R4, R5 ;  /* 0x0000000504087221 */ /* 0x001fca0000010000 */
[----:B------:R-:W-:-:S13]  /*8750*/  FSETP.NE.FTZ.AND P2, PT, R8, RZ, PT ;  /* 0x000000ff0800720b */ /* 0x000fda0003f55000 */
[----:B------:R-:W0:Y:S08]  /*8760*/  @P2 MUFU.LG2 R5, R8 ;  /* 0x0000000800052308 */ /* 0x000e300000000c00 */
[----:B------:R-:W-:Y:S01]  /*8770*/  @P2 MUFU.RCP R16, R8 ;  /* 0x0000000800102308 */ /* 0x000fe20000001000 */
[----:B0-----:R-:W-:Y:S01]  /*8780*/  @P2 FMUL.FTZ R4, R5, 0.69314718246459960938 ;  /* 0x3f31721805042820 */ /* 0x001fe20000410000 */
[----:B--2---:R-:W-:-:S02]  /*8790*/  R2UR UR4, R3 ;  /* 0x00000000030472ca */ /* 0x004fc400000e0000 */
[----:B------:R-:W0:Y:S11]  /*87a0*/  SHFL.BFLY PT, R3, R2, 0x2, 0x1f ;  /* 0x0c401f0002037f89 */ /* 0x000e3600000e0000 */
[----:B------:R-:W-:-:S04]  /*87b0*/  UIADD3 UR4, UR4, 0x1e800, URZ ;  /* 0x0001e80004047890 */ /* 0x000fc8000fffe03f */
[----:B------:R-:W-:-:S04]  /*87c0*/  USHF.R.U32.HI UR4, URZ, 0x4, UR4 ;  /* 0x000000043f047899 */ /* 0x000fc80008011604 */
[----:B------:R-:W-:-:S04]  /*87d0*/  ULOP3.LUT UR4, UR4, 0x3fff, URZ, 0xc0, !UPT ;  /* 0x00003fff04047892 */ /* 0x000fc8000f8ec03f */
[----:B------:R-:W-:Y:S01]  /*87e0*/  ULOP3.LUT UR4, UR4, 0x10000, URZ, 0xfc, !UPT ;  /* 0x0001000004047892 */ /* 0x000fe2000f8efc3f */
[----:B0-----:R-:W-:-:S03]  /*87f0*/  FADD.FTZ R3, R3, R2 ;  /* 0x0000000203037221 */ /* 0x001fc60000010000 */
[----:B------:R-:W-:Y:S02]  /*8800*/  UIADD3 UR8, UR4, 0x2, URZ ;  /* 0x0000000204087890 */ /* 0x000fe4000fffe03f */
[----:B------:R-:W0:Y:S03]  /*8810*/  SHFL.BFLY PT, R0, R3, 0x1, 0x1f ;  /* 0x0c201f0003007f89 */ /* 0x000e2600000e0000 */
[----:B------:R-:W-:Y:S01]  /*8820*/  HGMMA.64x64x16.F32.BF16 R120, gdesc[UR4].tnspB, R120, gsb0 ;  /* 0x40e00000047879f0 */ /* 0x000fe20008001878 */
[----:B------:R-:W-:Y:S01]  /*8830*/  UMOV UR7, 0x40000040 ;  /* 0x4000004000077882 */ /* 0x000fe20000000000 */
[----:B------:R-:W-:Y:S01]  /*8840*/  UMOV UR5, 0x40000040 ;  /* 0x4000004000057882 */ /* 0x000fe20000000000 */
[----:B0-----:R-:W-:Y:S01]  /*8850*/  FADD.FTZ R7, R3, R0 ;  /* 0x0000000003077221 */ /* 0x001fe20000010000 */
[----:B------:R-:W-:-:S04]  /*8860*/  IMAD.MOV.U32 R0, RZ, RZ, -0x800000 ;  /* 0xff800000ff007424 */ /* 0x000fc800078e00ff */
[----:B------:R-:W-:-:S13]  /*8870*/  FSETP.NE.FTZ.AND P0, PT, R7, RZ, PT ;  /* 0x000000ff0700720b */ /* 0x000fda0003f15000 */
[----:B------:R-:W0:Y:S01]  /*8880*/  @P0 MUFU.LG2 R2, R7 ;  /* 0x0000000700020308 */ /* 0x000e220000000c00 */
[C---:B------:R-:W-:Y:S01]  /*8890*/  @P0 FMUL.FTZ R3, R87.reuse, 0.69314718246459960938 ;  /* 0x3f31721857030820 */ /* 0x040fe20000410000 */
[----:B------:R-:W-:-:S04]  /*88a0*/  @P2 FMUL.FTZ R87, R87, 0.69314718246459960938 ;  /* 0x3f31721857572820 */ /* 0x000fc80000410000 */
[----:B------:R-:W-:Y:S02]  /*88b0*/  @P2 FFMA.FTZ R0, R87, R95, R4 ;  /* 0x0000005f57002223 */ /* 0x000fe40000010004 */
[----:B------:R-:W1:Y:S01]  /*88c0*/  @P0 MUFU.RCP R33, R7 ;  /* 0x0000000700210308 */ /* 0x000e620000001000 */
[----:B0-----:R-:W-:-:S04]  /*88d0*/  @P0 FMUL.FTZ R2, R2, 0.69314718246459960938 ;  /* 0x3f31721802020820 */ /* 0x001fc80000410000 */
[----:B------:R-:W-:Y:S01]  /*88e0*/  @P0 FFMA.FTZ R23, R3, R86, R2 ;  /* 0x0000005603170223 */ /* 0x000fe20000010002 */
[----:B------:R-:W-:Y:S01]  /*88f0*/  PLOP3.LUT P0, PT, PT, PT, PT, 0x8, 0x0 ;  /* 0x000000000000781c */ /* 0x000fe20003f0e170 */
[----:B------:R-:W-:Y:S02]  /*8900*/  WARPGROUP.DEPBAR.LE gsb0, 0x0 ;  /* 0x00008000000079c5 */ /* 0x000fe40000010000 */
[----:B------:R-:W-:-:S06]  /*8910*/  WARPGROUP.ARRIVE ;  /* 0x00000000000079c5 */ /* 0x000fcc0000000000 */
[----:B------:R-:W-:Y:S01]  /*8920*/  HGMMA.64x64x16.F32.BF16 R120, gdesc[UR8].tnspB, R120, gsb0 ;  /* 0x40e00000087879f0 */ /* 0x000fe20008001878 */
[----:B------:R-:W-:Y:S02]  /*8930*/  UIADD3 UR10, UR6, 0x100, URZ ;  /* 0x00000100060a7890 */ /* 0x000fe4000fffe03f */
[----:B------:R-:W-:Y:S01]  /*8940*/  UIADD3 UR8, UR4, 0x4, URZ ;  /* 0x0000000404087890 */ /* 0x000fe2000fffe03f */
[----:B------:R-:W-:Y:S01]  /*8950*/  UMOV UR11, 0x40000040 ;  /* 0x40000040000b7882 */ /* 0x000fe20000000000 */
[----:B------:R-:W-:Y:S01]  /*8960*/  UMOV UR9, 0x40000040 ;  /* 0x4000004000097882 */ /* 0x000fe20000000000 */
        /* <DEDUP_REMOVED lines=56> */
[----:B------:R-:W-:Y:S02]  /*8cf0*/  UIADD3 UR6, UR6, 0x580, URZ ;  /* 0x0000058006067890 */ /* 0x000fe4000fffe03f */
[----:B------:R-:W-:Y:S01]  /*8d00*/  UIADD3 UR4, UR4, 0xc06, URZ ;  /* 0x00000c0604047890 */ /* 0x000fe2000fffe03f */
[----:B------:R-:W-:Y:S02]  /*8d10*/  WARPGROUP.DEPBAR.LE gsb0, 0x0 ;  /* 0x00008000000079c5 */ /* 0x000fe40000010000 */
[----:B------:R-:W-:-:S06]  /*8d20*/  WARPGROUP.ARRIVE ;  /* 0x00000000000079c5 */ /* 0x000fcc0000000000 */
[----:B------:R-:W-:Y:S03]  /*8d30*/  HGMMA.64x64x16.F32.BF16 R120, gdesc[UR8].tnspB, R120, gsb0 ;  /* 0x40e00000087879f0 */ /* 0x000fe60008001878 */
[----:B------:R-:W-:Y:S02]  /*8d40*/  WARPGROUP.DEPBAR.LE gsb0, 0x0 ;  /* 0x00008000000079c5 */ /* 0x000fe40000010000 */
[----:B------:R-:W-:-:S06]  /*8d50*/  WARPGROUP.ARRIVE ;  /* 0x00000000000079c5 */ /* 0x000fcc0000000000 */
[----:B------:R-:W-:Y:S03]  /*8d60*/  HGMMA.64x64x16.F32.BF16 R120, gdesc[UR4].tnspB, R120, gsb0 ;  /* 0x40e00000047879f0 */ /* 0x000fe60008001878 */
[----:B------:R-:W-:Y:S02]  /*8d70*/  WARPGROUP.DEPBAR.LE gsb0, 0x0 ;  /* 0x00008000000079c5 */ /* 0x000fe40000010000 */
[----:B------:R0:W-:Y:S01]  /*8d80*/  @!P1 SYNCS.ARRIVE.TRANS64.RED.A1T0 RZ, [R6+URZ], RZ ;  /* 0x000000ff06ff99a7 */ /* 0x0001e2000810043f */
[-C--:B-1----:R-:W-:Y:S01]  /*8d90*/  FMUL.FTZ R38, R120, R33.reuse ;  /* 0x0000002178267220 */ /* 0x082fe20000410000 */
[-C--:B------:R-:W-:Y:S01]  /*8da0*/  FMUL.FTZ R39, R121, R33.reuse ;  /* 0x0000002179277220 */ /* 0x080fe20000410000 */
[-C--:B------:R-:W-:Y:S01]  /*8db0*/  FMUL.FTZ R2, R124, R33.reuse ;  /* 0x000000217c027220 */ /* 0x080fe20000410000 */
[-C--:B------:R-:W-:Y:S01]  /*8dc0*/  FMUL.FTZ R3, R125, R33.reuse ;  /* 0x000000217d037220 */ /* 0x080fe20000410000 */
[-C--:B------:R-:W-:Y:S01]  /*8dd0*/  FMUL.FTZ R4, R128, R33.reuse ;  /* 0x0000002180047220 */ /* 0x080fe20000410000 */
[-C--:B------:R-:W-:Y:S01]  /*8de0*/  FMUL.FTZ R5, R129, R33.reuse ;  /* 0x0000002181057220 */ /* 0x080fe20000410000 */
[-C--:B------:R-:W-:Y:S01]  /*8df0*/  FMUL.FTZ R7, R133, R33.reuse ;  /* 0x0000002185077220 */ /* 0x080fe20000410000 */
[-C--:B0-----:R-:W-:Y:S01]  /*8e00*/  FMUL.FTZ R6, R132, R33.reuse ;  /* 0x0000002184067220 */ /* 0x081fe20000410000 */
        /* <DEDUP_REMOVED lines=23> */
[----:B------:R-:W-:-:S07]  /*8f80*/  FMUL.FTZ R151, R151, R16 ;  /* 0x0000001097977220 */ /* 0x000fce0000410000 */
.L_x_12:
[----:B------:R-:W-:Y:S05]  /*8f90*/  @P0 BRA `(.L_x_33) ;  /* 0x0000000c00b80947 */ /* 0x000fea0003800000 */
[----:B------:R-:W2:Y:S01]  /*8fa0*/  LDL.LU R47, [R1+0x14] ;  /* 0x00001400012f7983 */ /* 0x000ea20000300800 */
[----:B------:R-:W0:Y:S01]  /*8fb0*/  LDC R46, c[0x0][0xbe8] ;  /* 0x0002fa00ff2e7b82 */ /* 0x000e220000000800 */
[----:B------:R-:W-:Y:S01]  /*8fc0*/  ULDC.64 UR4, c[0x0][0xbd0] ;  /* 0x0002f40000047ab9 */ /* 0x000fe20000000a00 */
[----:B------:R-:W-:Y:S01]  /*8fd0*/  ULDC.64 UR6, c[0x0][0xb38] ;  /* 0x0002ce0000067ab9 */ /* 0x000fe20000000a00 */
[----:B------:R-:W1:Y:S05]  /*8fe0*/  S2R R16, SR_TID.X ;  /* 0x0000000000107919 */ /* 0x000e6a0000002100 */
[----:B------:R-:W3:Y:S01]  /*8ff0*/  S2UR UR9, SR_CTAID.Z ;  /* 0x00000000000979c3 */ /* 0x000ee20000002700 */
[----:B------:R-:W4:Y:S07]  /*9000*/  S2R R40, SR_CTAID.X ;  /* 0x0000000000287919 */ /* 0x000f2e0000002500 */
[----:B------:R-:W5:Y:S08]  /*9010*/  LDC.64 R48, c[0x0][0xbd8] ;  /* 0x0002f600ff307b82 */ /* 0x000f700000000a00 */
[----:B------:R-:W5:Y:S08]  /*9020*/  S2UR UR8, SR_CTAID.Y ;  /* 0x00000000000879c3 */ /* 0x000f700000002600 */
[----:B------:R-:W5:Y:S01]  /*9030*/  LDC R52, c[0x0][0xc50] ;  /* 0x00031400ff347b82 */ /* 0x000f620000000800 */
[----:B-1----:R-:W-:-:S05]  /*9040*/  VIADD R27, R16, 0xffffff80 ;  /* 0xffffff80101b7836 */ /* 0x002fca0000000000 */
[----:B------:R-:W-:Y:S02]  /*9050*/  SHF.R.S32.HI R22, RZ, 0x1f, R27 ;  /* 0x0000001fff167819 */ /* 0x000fe4000001141b */
[----:B------:R-:W1:Y:S02]  /*9060*/  LDC.64 R50, c[0x0][0xb40] ;  /* 0x0002d000ff327b82 */ /* 0x000e640000000a00 */
[----:B------:R-:W-:-:S04]  /*9070*/  LEA.HI R26, R22, R27, RZ, 0x7 ;  /* 0x0000001b161a7211 */ /* 0x000fc800078f38ff */
[----:B------:R-:W-:-:S04]  /*9080*/  LOP3.LUT R16, R26, 0xffffff80, RZ, 0xc0, !PT ;  /* 0xffffff801a107812 */ /* 0x000fc800078ec0ff */
[----:B------:R-:W-:-:S04]  /*9090*/  IADD3 R53, R27, -R16, RZ ;  /* 0x800000101b357210 */ /* 0x000fc80007ffe0ff */
[----:B------:R-:W-:-:S04]  /*90a0*/  SHF.R.S32.HI R28, RZ, 0x1f, R53 ;  /* 0x0000001fff1c7819 */ /* 0x000fc80000011435 */
[----:B------:R-:W-:-:S04]  /*90b0*/  LEA.HI R54, R28, R53, RZ, 0x2 ;  /* 0x000000351c367211 */ /* 0x000fc800078f10ff */
[--C-:B------:R-:W-:Y:S02]  /*90c0*/  SHF.R.S32.HI R16, RZ, 0x2, R54.reuse ;  /* 0x00000002ff107819 */ /* 0x100fe40000011436 */
[----:B------:R-:W-:Y:S02]  /*90d0*/  SHF.R.S32.HI R17, RZ, 0x1f, R54 ;  /* 0x0000001fff117819 */ /* 0x000fe40000011436 */
[----:B------:R-:W-:Y:S02]  /*90e0*/  LEA.HI R22, R22, R27, RZ, 0x2 ;  /* 0x0000001b16167211 */ /* 0x000fe400078f10ff */
[----:B------:R-:W-:Y:S02]  /*90f0*/  LEA.HI R17, R17, R16, RZ, 0x3 ;  /* 0x0000001011117211 */ /* 0x000fe400078f18ff */
[----:B------:R-:W-:Y:S02]  /*9100*/  LOP3.LUT R22, R22, 0xfffffffc, RZ, 0xc0, !PT ;  /* 0xfffffffc16167812 */ /* 0x000fe400078ec0ff */
[----:B------:R-:W-:-:S02]  /*9110*/  LOP3.LUT R17, R17, 0xfffffff8, RZ, 0xc0, !PT ;  /* 0xfffffff811117812 */ /* 0x000fc400078ec0ff */
[----:B------:R-:W-:Y:S01]  /*9120*/  SHF.R.S32.HI R29, RZ, 0x7, R26 ;  /* 0x00000007ff1d7819 */ /* 0x000fe2000001141a */
[----:B------:R-:W-:Y:S01]  /*9130*/  BAR.SYNC.DEFER_BLOCKING 0x1, 0x180 ;  /* 0x0046000000007b1d */ /* 0x000fe20000010000 */
[----:B0-----:R-:W-:Y:S01]  /*9140*/  ISETP.NE.AND P0, PT, R46, 0x1, PT ;  /* 0x000000012e00780c */ /* 0x001fe20003f05270 */
[----:B------:R-:W-:Y:S02]  /*9150*/  IMAD.IADD R27, R27, 0x1, -R22 ;  /* 0x000000011b1b7824 */ /* 0x000fe400078e0a16 */
[----:B------:R-:W-:Y:S02]  /*9160*/  IMAD.IADD R26, R16, 0x1, -R17 ;  /* 0x00000001101a7824 */ /* 0x000fe400078e0a11 */
[----:B------:R-:W-:Y:S01]  /*9170*/  IMAD.HI R16, R29, 0x55555556, RZ ;  /* 0x555555561d107827 */ /* 0x000fe200078e02ff */
[----:B------:R-:W-:Y:S02]  /*9180*/  LEA.HI R22, R27, R27, RZ, 0x1 ;  /* 0x0000001b1b167211 */ /* 0x000fe400078f08ff */
[----:B------:R-:W-:-:S02]  /*9190*/  LEA.HI R17, R28, R53, RZ, 0x5 ;  /* 0x000000351c117211 */ /* 0x000fc400078f28ff */
[----:B------:R-:W-:Y:S02]  /*91a0*/  LEA.HI R16, R16, R16, RZ, 0x1 ;  /* 0x0000001010107211 */ /* 0x000fe400078f08ff */
[----:B------:R-:W-:Y:S01]  /*91b0*/  LOP3.LUT R28, R22, 0x1ffffffe, RZ, 0xc0, !PT ;  /* 0x1ffffffe161c7812 */ /* 0x000fe200078ec0ff */
[----:B------:R-:W0:Y:S01]  /*91c0*/  @P0 LDC R44, c[0x0][0xbec] ;  /* 0x0002fb00ff2c0b82 */ /* 0x000e220000000800 */
[----:B------:R-:W-:Y:S01]  /*91d0*/  SHF.R.S32.HI R17, RZ, 0x5, R17 ;  /* 0x00000005ff117819 */ /* 0x000fe20000011411 */
[----:B------:R-:W-:Y:S01]  /*91e0*/  IMAD R22, R16, -0x3, R29 ;  /* 0xfffffffd10167824 */ /* 0x000fe200078e021d */
[----:B------:R-:W-:-:S03]  /*91f0*/  IADD3 R29, R27, -R28, RZ ;  /* 0x8000001c1b1d7210 */ /* 0x000fc60007ffe0ff */
[----:B------:R-:W-:Y:S02]  /*9200*/  IMAD R27, R17, 0x10, R26 ;  /* 0x00000010111b7824 */ /* 0x000fe400078e021a */
[----:B------:R-:W3:Y:S08]  /*9210*/  @P0 LDC R56, c[0x0][0xbec] ;  /* 0x0002fb00ff380b82 */ /* 0x000ef00000000800 */
[----:B------:R-:W1:Y:S01]  /*9220*/  @P0 LDC R45, c[0x0][0xbf0] ;  /* 0x0002fc00ff2d0b82 */ /* 0x000e620000000800 */
[----:B------:R-:W-:-:S07]  /*9230*/  IMAD R22, R22, 0x40, R27 ;  /* 0x0000004016167824 */ /* 0x000fce00078e021b */
[----:B------:R-:W1:Y:S01]  /*9240*/  @P0 LDC R55, c[0x0][0xbf0] ;  /* 0x0002fc00ff370b82 */ /* 0x000e620000000800 */
[----:B------:R-:W-:-:S04]  /*9250*/  IMAD R29, R29, 0x8, R22 ;  /* 0x000000081d1d7824 */ /* 0x000fc800078e0216 */
[----:B----4-:R-:W-:-:S04]  /*9260*/  IMAD R29, R40, 0xc0, R29 ;  /* 0x000000c0281d7824 */ /* 0x010fc800078e021d */
[----:B---3--:R-:W-:-:S04]  /*9270*/  @P0 IMAD.HI.U32 R56, R29, R56, RZ ;  /* 0x000000381d380227 */ /* 0x008fc800078e00ff */
[----:B------:R-:W-:Y:S01]  /*9280*/  IMAD R22, R40, 0xc0, R22 ;  /* 0x000000c028167824 */ /* 0x000fe200078e0216 */
[----:B------:R-:W-:Y:S01]  /*9290*/  LOP3.LUT R54, R54, 0x7ffffffc, RZ, 0xc0, !PT ;  /* 0x7ffffffc36367812 */ /* 0x000fe200078ec0ff */
[----:B------:R-:W-:Y:S01]  /*92a0*/  BSSY B0, `(.L_x_34) ;  /* 0x0000089000007945 */ /* 0x000fe20003800000 */
[----:B--2---:R-:W-:Y:S01]  /*92b0*/  SHF.R.S32.HI R42, RZ, 0x1f, R47 ;  /* 0x0000001fff2a7819 */ /* 0x004fe2000001142f */
[----:B------:R-:W-:-:S04]  /*92c0*/  IMAD.WIDE.U32 R16, R47, UR4, RZ ;  /* 0x000000042f107c25 */ /* 0x000fc8000f8e00ff */
[C---:B------:R-:W-:Y:S01]  /*92d0*/  IMAD R26, R42.reuse, UR4, RZ ;  /* 0x000000042a1a7c24 */ /* 0x040fe2000f8e02ff */
[----:B------:R-:W-:Y:S01]  /*92e0*/  USHF.R.S32.HI UR4, URZ, 0x1f, UR9 ;  /* 0x0000001f3f047899 */ /* 0x000fe20008011409 */
[----:B------:R-:W-:Y:S02]  /*92f0*/  IMAD R42, R42, UR6, RZ ;  /* 0x000000062a2a7c24 */ /* 0x000fe4000f8e02ff */
[C---:B------:R-:W-:Y:S02]  /*9300*/  IMAD R41, R47.reuse, UR5, R26 ;  /* 0x000000052f297c24 */ /* 0x040fe4000f8e021a */
[----:B------:R-:W-:-:S03]  /*9310*/  IMAD.WIDE.U32 R26, R47, UR6, RZ ;  /* 0x000000062f1a7c25 */ /* 0x000fc6000f8e00ff */
[----:B------:R-:W-:Y:S01]  /*9320*/  IADD3 R17, R17, R41, RZ ;  /* 0x0000002911117210 */ /* 0x000fe20007ffe0ff */
[C---:B------:R-:W-:Y:S01]  /*9330*/  IMAD R41, R47.reuse, UR7, R42 ;  /* 0x000000072f297c24 */ /* 0x040fe2000f8e022a */
[----:B------:R-:W-:Y:S01]  /*9340*/  IADD3 R47, -R47, RZ, RZ ;  /* 0x000000ff2f2f7210 */ /* 0x000fe20007ffe1ff */
[----:B-----5:R-:W-:Y:S01]  /*9350*/  IMAD R28, R48, UR4, RZ ;  /* 0x00000004301c7c24 */ /* 0x020fe2000f8e02ff */
[----:B------:R-:W-:-:S03]  /*9360*/  ULDC.64 UR6, c[0x0][0xb48] ;  /* 0x0002d20000067ab9 */ /* 0x000fc60000000a00 */
[----:B------:R-:W-:Y:S02]  /*9370*/  IMAD R43, R49, UR9, R28 ;  /* 0x00000009312b7c24 */ /* 0x000fe4000f8e021c */
[----:B------:R-:W-:Y:S02]  /*9380*/  IMAD R49, R52, R47, UR8 ;  /* 0x0000000834317e24 */ /* 0x000fe4000f8e022f */
[----:B------:R-:W-:-:S04]  /*9390*/  IMAD.WIDE.U32 R16, R48, UR9, R16 ;  /* 0x0000000930107c25 */ /* 0x000fc8000f8e0010 */
[----:B0-----:R-:W-:Y:S01]  /*93a0*/  @P0 IMAD.HI.U32 R28, R29, R44, RZ ;  /* 0x0000002c1d1c0227 */ /* 0x001fe200078e00ff */
[----:B------:R-:W-:-:S03]  /*93b0*/  SHF.R.S32.HI R44, RZ, 0x1f, R49 ;  /* 0x0000001fff2c7819 */ /* 0x000fc60000011431 */
[----:B------:R-:W-:Y:S02]  /*93c0*/  IMAD.IADD R27, R27, 0x1, R41 ;  /* 0x000000011b1b7824 */ /* 0x000fe400078e0229 */
[----:B------:R-:W-:Y:S02]  /*93d0*/  IMAD.IADD R17, R17, 0x1, R43 ;  /* 0x0000000111117824 */ /* 0x000fe400078e022b */
[C---:B-1----:R-:W-:Y:S01]  /*93e0*/  IMAD R42, R50.reuse, UR4, RZ ;  /* 0x00000004322a7c24 */ /* 0x042fe2000f8e02ff */
[----:B------:R-:W-:Y:S01]  /*93f0*/  ULDC.64 UR4, c[0x0][0xbe0] ;  /* 0x0002f80000047ab9 */ /* 0x000fe20000000a00 */
[----:B------:R-:W-:Y:S01]  /*9400*/  IMAD.MOV.U32 R41, RZ, RZ, R29 ;  /* 0x000000ffff297224 */ /* 0x000fe200078e001d */
[----:B------:R-:W-:Y:S01]  /*9410*/  @P0 SHF.R.U32.HI R41, RZ, R45, R28 ;  /* 0x0000002dff290219 */ /* 0x000fe2000001161c */
[----:B------:R-:W-:Y:S01]  /*9420*/  IMAD R45, R51, UR9, R42 ;  /* 0x00000009332d7c24 */ /* 0x000fe2000f8e022a */
[----:B------:R-:W-:Y:S01]  /*9430*/  MOV R43, R29 ;  /* 0x0000001d002b7202 */ /* 0x000fe20000000f00 */
[----:B------:R-:W-:Y:S01]  /*9440*/  IMAD.WIDE.U32 R26, R50, UR9, R26 ;  /* 0x00000009321a7c25 */ /* 0x000fe2000f8e001a */
[----:B------:R-:W-:Y:S01]  /*9450*/  @P0 SHF.R.U32.HI R43, RZ, R55, R56 ;  /* 0x00000037ff2b0219 */ /* 0x000fe20000011638 */
[----:B------:R-:W-:-:S02]  /*9460*/  ULDC.64 UR8, c[0x0][0xb28] ;  /* 0x0002ca0000087ab9 */ /* 0x000fc40000000a00 */
[----:B------:R-:W-:Y:S02]  /*9470*/  IMAD R28, R44, UR4, RZ ;  /* 0x000000042c1c7c24 */ /* 0x000fe4000f8e02ff */
[----:B------:R-:W-:-:S04]  /*9480*/  IMAD.WIDE.U32 R16, R49, UR4, R16 ;  /* 0x0000000431107c25 */ /* 0x000fc8000f8e0010 */
[----:B------:R-:W-:Y:S01]  /*9490*/  IMAD.IADD R27, R27, 0x1, R45 ;  /* 0x000000011b1b7824 */ /* 0x000fe200078e022d */
[----:B------:R-:W-:Y:S01]  /*94a0*/  SHF.R.S32.HI R45, RZ, 0x1f, R41 ;  /* 0x0000001fff2d7819 */ /* 0x000fe20000011429 */
[----:B------:R-:W-:Y:S01]  /*94b0*/  IMAD R44, R44, UR6, RZ ;  /* 0x000000062c2c7c24 */ /* 0x000fe2000f8e02ff */
[----:B------:R-:W-:Y:S01]  /*94c0*/  IADD3 R16, P0, R41, R16, RZ ;  /* 0x0000001029107210 */ /* 0x000fe20007f1e0ff */
[C---:B------:R-:W-:Y:S01]  /*94d0*/  IMAD R42, R49.reuse, UR5, R28 ;  /* 0x00000005312a7c24 */ /* 0x040fe2000f8e021c */
[----:B------:R-:W-:Y:S01]  /*94e0*/  SHF.R.S32.HI R28, RZ, 0x1f, R43 ;  /* 0x0000001fff1c7819 */ /* 0x000fe2000001142b */
[----:B------:R-:W-:Y:S01]  /*94f0*/  IMAD.MOV R41, RZ, RZ, -R41 ;  /* 0x000000ffff297224 */ /* 0x000fe200078e0a29 */
[----:B------:R-:W-:Y:S01]  /*9500*/  ULDC.64 UR4, c[0x0][0xb30] ;  /* 0x0002cc0000047ab9 */ /* 0x000fe20000000a00 */
[----:B------:R-:W-:Y:S01]  /*9510*/  IMAD R47, R49, UR7, R44 ;  /* 0x00000007312f7c24 */ /* 0x000fe2000f8e022c */
[----:B------:R-:W-:Y:S01]  /*9520*/  IADD3 R44, -R43, RZ, RZ ;  /* 0x000000ff2b2c7210 */ /* 0x000fe20007ffe1ff */
[----:B------:R-:W-:-:S02]  /*9530*/  IMAD R28, R28, UR4, RZ ;  /* 0x000000041c1c7c24 */ /* 0x000fc4000f8e02ff */
[----:B------:R-:W-:Y:S01]  /*9540*/  IMAD R41, R46, R41, R29 ;  /* 0x000000292e297224 */ /* 0x000fe200078e021d */
[----:B------:R-:W-:Y:S01]  /*9550*/  IADD3.X R17, R45, R17, R42, P0, !PT ;  /* 0x000000112d117210 */ /* 0x000fe200007fe42a */
[----:B------:R-:W-:Y:S01]  /*9560*/  IMAD.WIDE.U32 R26, R49, UR6, R26 ;  /* 0x00000006311a7c25 */ /* 0x000fe2000f8e001a */
[----:B------:R-:W-:-:S03]  /*9570*/  ULDC.64 UR6, c[0x0][0xbc8] ;  /* 0x0002f20000067ab9 */ /* 0x000fc60000000a00 */
[----:B------:R-:W-:Y:S02]  /*9580*/  IMAD R29, R46, R44, R29 ;  /* 0x0000002c2e1d7224 */ /* 0x000fe400078e021d */
[----:B------:R-:W-:Y:S01]  /*9590*/  IMAD R45, R43, UR5, R28 ;  /* 0x000000052b2d7c24 */ /* 0x000fe2000f8e021c */
[----:B------:R-:W-:Y:S01]  /*95a0*/  SHF.R.S32.HI R28, RZ, 0x1f, R41 ;  /* 0x0000001fff1c7819 */ /* 0x000fe20000011429 */
[----:B------:R-:W-:Y:S01]  /*95b0*/  IMAD.IADD R27, R27, 0x1, R47 ;  /* 0x000000011b1b7824 */ /* 0x000fe200078e022f */
[----:B------:R-:W-:Y:S01]  /*95c0*/  SHF.R.S32.HI R42, RZ, 0x1f, R29 ;  /* 0x0000001fff2a7819 */ /* 0x000fe2000001141d */
[----:B------:R-:W0:Y:S01]  /*95d0*/  S2UR UR5, SR_CgaCtaId ;  /* 0x00000000000579c3 */ /* 0x000e220000008800 */
[----:B------:R-:W-:-:S04]  /*95e0*/  IMAD.WIDE.U32 R26, R43, UR4, R26 ;  /* 0x000000042b1a7c25 */ /* 0x000fc8000f8e001a */
[----:B------:R-:W-:Y:S02]  /*95f0*/  IMAD R28, R28, UR6, RZ ;  /* 0x000000061c1c7c24 */ /* 0x000fe4000f8e02ff */
[----:B------:R-:W-:Y:S02]  /*9600*/  IMAD.IADD R27, R27, 0x1, R45 ;  /* 0x000000011b1b7824 */ /* 0x000fe400078e022d */
[----:B------:R-:W-:Y:S02]  /*9610*/  IMAD R42, R42, UR8, RZ ;  /* 0x000000082a2a7c24 */ /* 0x000fe4000f8e02ff */
[C---:B------:R-:W-:Y:S02]  /*9620*/  IMAD R43, R41.reuse, UR7, R28 ;  /* 0x00000007292b7c24 */ /* 0x040fe4000f8e021c */
[----:B------:R-:W-:Y:S01]  /*9630*/  IMAD.WIDE.U32 R16, R41, UR6, R16 ;  /* 0x0000000629107c25 */ /* 0x000fe2000f8e0010 */
[----:B------:R-:W-:-:S03]  /*9640*/  ULDC.64 UR6, c[0x0][0xba8] ;  /* 0x0002ea0000067ab9 */ /* 0x000fc60000000a00 */
[C---:B------:R-:W-:Y:S01]  /*9650*/  IMAD R41, R29.reuse, UR9, R42 ;  /* 0x000000091d297c24 */ /* 0x040fe2000f8e022a */
[----:B------:R-:W-:Y:S01]  /*9660*/  LEA R28, P0, R16, UR6, 0x2 ;  /* 0x00000006101c7c11 */ /* 0x000fe2000f8010ff */
[----:B------:R-:W-:Y:S01]  /*9670*/  IMAD.WIDE.U32 R26, R29, UR8, R26 ;  /* 0x000000081d1a7c25 */ /* 0x000fe2000f8e001a */
[----:B------:R-:W-:Y:S01]  /*9680*/  IADD3 R29, R17, R43, RZ ;  /* 0x0000002b111d7210 */ /* 0x000fe20007ffe0ff */
[----:B------:R-:W-:Y:S01]  /*9690*/  ULDC.64 UR8, c[0x0][0xb00] ;  /* 0x0002c00000087ab9 */ /* 0x000fe20000000a00 */
[----:B------:R-:W-:Y:S01]  /*96a0*/  UMOV UR4, 0x400 ;  /* 0x0000040000047882 */ /* 0x000fe20000000000 */
[----:B------:R-:W-:Y:S01]  /*96b0*/  IMAD.IADD R17, R27, 0x1, R41 ;  /* 0x000000011b117824 */ /* 0x000fe200078e0229 */
[----:B------:R-:W-:Y:S01]  /*96c0*/  LEA R48, P1, R26, UR8, 0x2 ;  /* 0x000000081a307c11 */ /* 0x000fe2000f8210ff */
[----:B------:R-:W-:Y:S01]  /*96d0*/  ULDC UR6, c[0x0][0xa88] ;  /* 0x0002a20000067ab9 */ /* 0x000fe20000000800 */
[----:B------:R-:W-:Y:S02]  /*96e0*/  LEA.HI.X R29, R16, UR7, R29, 0x2, P0 ;  /* 0x00000007101d7c11 */ /* 0x000fe400080f141d */
[----:B------:R-:W-:Y:S01]  /*96f0*/  LEA.HI.X R50, R26, UR9, R17, 0x2, P1 ;  /* 0x000000091a327c11 */ /* 0x000fe200088f1411 */
[----:B------:R-:W-:Y:S04]  /*9700*/  SHFL.IDX PT, R16, R28, RZ, 0x1c1f ;  /* 0x001c1fff1c107589 */ /* 0x000fe800000e0000 */
[----:B------:R-:W1:Y:S04]  /*9710*/  SHFL.IDX PT, R17, R29, RZ, 0x1c1f ;  /* 0x001c1fff1d117589 */ /* 0x000e6800000e0000 */
[----:B------:R-:W-:Y:S04]  /*9720*/  SHFL.IDX PT, R26, R28, 0x1, 0x1c1f ;  /* 0x003c1f001c1a7f89 */ /* 0x000fe800000e0000 */
[----:B------:R-:W2:Y:S01]  /*9730*/  SHFL.IDX PT, R27, R29, 0x1, 0x1c1f ;  /* 0x003c1f001d1b7f89 */ /* 0x000ea200000e0000 */
[----:B0-----:R-:W-:Y:S01]  /*9740*/  ULEA UR4, UR5, UR4, 0x18 ;  /* 0x0000000405047291 */ /* 0x001fe2000f8ec03f */
[----:B------:R-:W-:Y:S01]  /*9750*/  IMAD R45, R46, UR6, RZ ;  /* 0x000000062e2d7c24 */ /* 0x000fe2000f8e02ff */
[----:B------:R-:W-:Y:S01]  /*9760*/  LOP3.LUT P0, RZ, R53, 0x3, RZ, 0xc0, !PT ;  /* 0x0000000335ff7812 */ /* 0x000fe2000780c0ff */
[----:B------:R-:W-:Y:S01]  /*9770*/  VIADD R44, R22, 0x8 ;  /* 0x00000008162c7836 */ /* 0x000fe20000000000 */
[----:B------:R-:W-:-:S02]  /*9780*/  UIADD3 UR4, UR4, 0x30820, URZ ;  /* 0x0003082004047890 */ /* 0x000fc4000fffe03f */
[-C--:B------:R-:W-:Y:S02]  /*9790*/  ISETP.GE.OR P1, PT, R22, R45.reuse, P0 ;  /* 0x0000002d1600720c */ /* 0x080fe40000726670 */
[-C--:B------:R-:W-:Y:S01]  /*97a0*/  ISETP.GE.OR P0, PT, R44, R45.reuse, P0 ;  /* 0x0000002d2c00720c */ /* 0x080fe20000706670 */
[----:B------:R-:W-:Y:S01]  /*97b0*/  UPRMT UR4, URZ, 0x654, UR4 ;  /* 0x000006543f047896 */ /* 0x000fe20008000004 */
[----:B------:R-:W-:-:S08]  /*97c0*/  ISETP.GE.AND P2, PT, R22, R45, PT ;  /* 0x0000002d1600720c */ /* 0x000fd00003f46270 */
[----:B------:R-:W-:Y:S01]  /*97d0*/  SYNCS.ARRIVE.TRANS64.RED.A1T0 RZ, [UR4], RZ ;  /* 0x000000ffffff79a7 */ /* 0x000fe20008100404 */
[----:B-1----:R0:W-:Y:S04]  /*97e0*/  @!P1 ST.E desc[UR42][R16.64], R23 ;  /* 0x0000001710009985 */ /* 0x0021e8000c10192a */
[----:B--2---:R0:W-:Y:S01]  /*97f0*/  @!P0 ST.E desc[UR42][R26.64], R0 ;  /* 0x000000001a008985 */ /* 0x0041e2000c10192a */
[----:B------:R-:W-:-:S03]  /*9800*/  IADD3 R47, R53, -R54, RZ ;  /* 0x80000036352f7210 */ /* 0x000fc60007ffe0ff */
[----:B------:R0:W1:Y:S04]  /*9810*/  SHFL.IDX PT, R42, R48, RZ, 0x1c1f ;  /* 0x001c1fff302a7589 */ /* 0x00006800000e0000 */
[----:B------:R0:W2:Y:S01]  /*9820*/  SHFL.IDX PT, R43, R50, RZ, 0x1c1f ;  /* 0x001c1fff322b7589 */ /* 0x0000a200000e0000 */
[----:B------:R-:W-:Y:S01]  /*9830*/  IMAD.SHL.U32 R47, R47, 0x2, RZ ;  /* 0x000000022f2f7824 */ /* 0x000fe200078e00ff */
[----:B------:R-:W-:Y:S06]  /*9840*/  @P2 BRA `(.L_x_35) ;  /* 0x0000000000b82947 */ /* 0x000fec0003800000 */
[----:B------:R-:W-:Y:S01]  /*9850*/  ULDC UR4, c[0x0][0xac8] ;  /* 0x0002b20000047ab9 */ /* 0x000fe20000000800 */
[C---:B0-----:R-:W-:Y:S01]  /*9860*/  VIADD R0, R47.reuse, 0x8 ;  /* 0x000000082f007836 */ /* 0x041fe20000000000 */
[C---:B------:R-:W-:Y:S01]  /*9870*/  ISETP.GE.AND P0, PT, R47.reuse, UR4, PT ;  /* 0x000000042f007c0c */ /* 0x040fe2000bf06270 */
[C---:B------:R-:W-:Y:S01]  /*9880*/  VIADD R23, R47.reuse, 0x18 ;  /* 0x000000182f177836 */ /* 0x040fe20000000000 */
[C---:B------:R-:W-:Y:S01]  /*9890*/  IADD3 R22, R47.reuse, 0x10, RZ ;  /* 0x000000102f167810 */ /* 0x040fe20007ffe0ff */
[C---:B------:R-:W-:Y:S01]  /*98a0*/  VIADD R26, R47.reuse, 0x20 ;  /* 0x000000202f1a7836 */ /* 0x040fe20000000000 */
[C---:B------:R-:W-:Y:S01]  /*98b0*/  IADD3 R27, R47.reuse, 0x28, RZ ;  /* 0x000000282f1b7810 */ /* 0x040fe20007ffe0ff */
[C---:B------:R-:W-:Y:S01]  /*98c0*/  VIADD R29, R47.reuse, 0x30 ;  /* 0x000000302f1d7836 */ /* 0x040fe20000000000 */
[----:B------:R-:W-:Y:S01]  /*98d0*/  ISETP.GE.AND P1, PT, R22, UR4, PT ;  /* 0x0000000416007c0c */ /* 0x000fe2000bf26270 */
[----:B------:R-:W-:Y:S01]  /*98e0*/  VIADD R40, R47, 0x38 ;  /* 0x000000382f287836 */ /* 0x000fe20000000000 */
[----:B------:R-:W-:-:S02]  /*98f0*/  ISETP.GE.AND P2, PT, R23, UR4, PT ;  /* 0x0000000417007c0c */ /* 0x000fc4000bf46270 */
[----:B------:R-:W-:Y:S02]  /*9900*/  ISETP.GE.AND P3, PT, R26, UR4, PT ;  /* 0x000000041a007c0c */ /* 0x000fe4000bf66270 */
[----:B------:R-:W-:Y:S01]  /*9910*/  ISETP.GE.AND P4, PT, R27, UR4, PT ;  /* 0x000000041b007c0c */ /* 0x000fe2000bf86270 */
[----:B-12---:R-:W-:Y:S01]  /*9920*/  @!P0 IMAD.WIDE R16, R47, 0x4, R42 ;  /* 0x000000042f108825 */ /* 0x006fe200078e022a */
[----:B------:R-:W-:Y:S02]  /*9930*/  ISETP.GE.AND P5, PT, R29, UR4, PT ;  /* 0x000000041d007c0c */ /* 0x000fe4000bfa6270 */
[----:B------:R-:W-:Y:S02]  /*9940*/  ISETP.GE.AND P6, PT, R40, UR4, PT ;  /* 0x0000000428007c0c */ /* 0x000fe4000bfc6270 */
[----:B------:R0:W-:Y:S01]  /*9950*/  @!P0 ST.E.64 desc[UR42][R16.64], R38 ;  /* 0x0000002610008985 */ /* 0x0001e2000c101b2a */
[----:B------:R-:W-:Y:S02]  /*9960*/  ISETP.GE.AND P0, PT, R0, UR4, PT ;  /* 0x0000000400007c0c */ /* 0x000fe4000bf06270 */
[----:B------:R-:W-:-:S02]  /*9970*/  @!P1 LEA.HI R22, R22, R22, RZ, 0x1 ;  /* 0x0000001616169211 */ /* 0x000fc400078f08ff */
[----:B------:R-:W-:Y:S02]  /*9980*/  @!P3 LEA.HI R26, R26, R26, RZ, 0x1 ;  /* 0x0000001a1a1ab211 */ /* 0x000fe400078f08ff */
[----:B------:R-:W-:-:S04]  /*9990*/  @!P4 LEA.HI R28, R27, R27, RZ, 0x1 ;  /* 0x0000001b1b1cc211 */ /* 0x000fc800078f08ff */
[----:B------:R-:W-:-:S03]  /*99a0*/  @!P6 LEA.HI R40, R40, R40, RZ, 0x1 ;  /* 0x000000282828e211 */ /* 0x000fc600078f08ff */
[----:B------:R-:W-:Y:S02]  /*99b0*/  @!P0 LEA.HI R0, R0, R0, RZ, 0x1 ;  /* 0x0000000000008211 */ /* 0x000fe400078f08ff */
[----:B0-----:R-:W-:Y:S02]  /*99c0*/  @!P2 LEA.HI R16, R23, R23, RZ, 0x1 ;  /* 0x000000171710a211 */ /* 0x001fe400078f08ff */
[----:B------:R-:W-:Y:S02]  /*99d0*/  @!P0 LOP3.LUT R17, R0, 0xfffffffe, RZ, 0xc0, !PT ;  /* 0xfffffffe00118812 */ /* 0x000fe400078ec0ff */
[----:B------:R-:W-:Y:S02]  /*99e0*/  @!P5 LEA.HI R38, R29, R29, RZ, 0x1 ;  /* 0x0000001d1d26d211 */ /* 0x000fe400078f08ff */
[----:B------:R-:W-:Y:S02]  /*99f0*/  @!P1 LOP3.LUT R23, R22, 0xfffffffe, RZ, 0xc0, !PT ;  /* 0xfffffffe16179812 */ /* 0x000fe400078ec0ff */
[----:B------:R-:W-:Y:S01]  /*9a00*/  @!P2 LOP3.LUT R27, R16, 0xfffffffe, RZ, 0xc0, !PT ;  /* 0xfffffffe101ba812 */ /* 0x000fe200078ec0ff */
[----:B------:R-:W-:Y:S01]  /*9a10*/  @!P0 IMAD.WIDE R16, R17, 0x4, R42 ;  /* 0x0000000411108825 */ /* 0x000fe200078e022a */
[----:B------:R-:W-:-:S02]  /*9a20*/  @!P3 LOP3.LUT R29, R26, 0xfffffffe, RZ, 0xc0, !PT ;  /* 0xfffffffe1a1db812 */ /* 0x000fc400078ec0ff */
[----:B------:R-:W-:Y:S01]  /*9a30*/  @!P4 LOP3.LUT R39, R28, 0xfffffffe, RZ, 0xc0, !PT ;  /* 0xfffffffe1c27c812 */ /* 0x000fe200078ec0ff */
[--C-:B------:R-:W-:Y:S01]  /*9a40*/  @!P1 IMAD.WIDE R22, R23, 0x4, R42.reuse ;  /* 0x0000000417169825 */ /* 0x100fe200078e022a */
[----:B------:R-:W-:Y:S01]  /*9a50*/  @!P5 LOP3.LUT R41, R38, 0xfffffffe, RZ, 0xc0, !PT ;  /* 0xfffffffe2629d812 */ /* 0x000fe200078ec0ff */
[----:B------:R3:W-:Y:S01]  /*9a60*/  @!P0 ST.E.64 desc[UR42][R16.64], R2 ;  /* 0x0000000210008985 */ /* 0x0007e2000c101b2a */
[----:B------:R-:W-:Y:S01]  /*9a70*/  @!P6 LOP3.LUT R49, R40, 0xfffffffe, RZ, 0xc0, !PT ;  /* 0xfffffffe2831e812 */ /* 0x000fe200078ec0ff */
[--C-:B------:R-:W-:Y:S02]  /*9a80*/  @!P2 IMAD.WIDE R26, R27, 0x4, R42.reuse ;  /* 0x000000041b1aa825 */ /* 0x100fe400078e022a */
[----:B------:R3:W-:Y:S02]  /*9a90*/  @!P1 ST.E.64 desc[UR42][R22.64], R4 ;  /* 0x0000000416009985 */ /* 0x0007e4000c101b2a */
[--C-:B------:R-:W-:Y:S02]  /*9aa0*/  @!P3 IMAD.WIDE R28, R29, 0x4, R42.reuse ;  /* 0x000000041d1cb825 */ /* 0x100fe400078e022a */
[----:B------:R3:W-:Y:S02]  /*9ab0*/  @!P2 ST.E.64 desc[UR42][R26.64], R6 ;  /* 0x000000061a00a985 */ /* 0x0007e4000c101b2a */
[----:B------:R-:W-:-:S02]  /*9ac0*/  @!P4 IMAD.WIDE R38, R39, 0x4, R42 ;  /* 0x000000042726c825 */ /* 0x000fc400078e022a */
[----:B------:R3:W-:Y:S02]  /*9ad0*/  @!P3 ST.E.64 desc[UR42][R28.64], R10 ;  /* 0x0000000a1c00b985 */ /* 0x0007e4000c101b2a */
[--C-:B------:R-:W-:Y:S02]  /*9ae0*/  @!P5 IMAD.WIDE R40, R41, 0x4, R42.reuse ;  /* 0x000000042928d825 */ /* 0x100fe400078e022a */
[----:B------:R3:W-:Y:S02]  /*9af0*/  @!P4 ST.E.64 desc[UR42][R38.64], R14 ;  /* 0x0000000e2600c985 */ /* 0x0007e4000c101b2a */
[----:B------:R-:W-:Y:S02]  /*9b00*/  @!P6 IMAD.WIDE R42, R49, 0x4, R42 ;  /* 0x00000004312ae825 */ /* 0x000fe400078e022a */
[----:B------:R3:W-:Y:S04]  /*9b10*/  @!P5 ST.E.64 desc[UR42][R40.64], R20 ;  /* 0x000000142800d985 */ /* 0x0007e8000c101b2a */
[----:B------:R3:W-:Y:S02]  /*9b20*/  @!P6 ST.E.64 desc[UR42][R42.64], R32 ;  /* 0x000000202a00e985 */ /* 0x0007e4000c101b2a */
.L_x_35:
[----:B------:R-:W-:Y:S05]  /*9b30*/  BSYNC B0 ;  /* 0x0000000000007941 */ /* 0x000fea0003800000 */
.L_x_34:
[----:B------:R-:W-:Y:S01]  /*9b40*/  ISETP.GE.AND P0, PT, R44, R45, PT ;  /* 0x0000002d2c00720c */ /* 0x000fe20003f06270 */
[----:B0--3--:R3:W4:Y:S04]  /*9b50*/  SHFL.IDX PT, R17, R50, 0x1, 0x1c1f ;  /* 0x003c1f0032117f89 */ /* 0x00972800000e0000 */
[----:B------:R3:W0:Y:S08]  /*9b60*/  SHFL.IDX PT, R16, R48, 0x1, 0x1c1f ;  /* 0x003c1f0030107f89 */ /* 0x00063000000e0000 */
[----:B---3--:R-:W-:Y:S05]  /*9b70*/  @P0 BRA `(.L_x_10) ;  /* 0x0000003800b00947 */ /* 0x008fea0003800000 */
[C---:B------:R-:W-:Y:S01]  /*9b80*/  IADD3 R0, R47.reuse, 0x8, RZ ;  /* 0x000000082f007810 */ /* 0x040fe20007ffe0ff */
[----:B------:R-:W-:Y:S01]  /*9b90*/  ULDC UR4, c[0x0][0xac8] ;  /* 0x0002b20000047ab9 */ /* 0x000fe20000000800 */
[C---:B------:R-:W-:Y:S01]  /*9ba0*/  VIADD R6, R47.reuse, 0x10 ;  /* 0x000000102f067836 */ /* 0x040fe20000000000 */
[C---:B------:R-:W-:Y:S01]  /*9bb0*/  IADD3 R10, R47.reuse, 0x20, RZ ;  /* 0x000000202f0a7810 */ /* 0x040fe20007ffe0ff */
[C---:B------:R-:W-:Y:S01]  /*9bc0*/  VIADD R7, R47.reuse, 0x18 ;  /* 0x000000182f077836 */ /* 0x040fe20000000000 */
[----:B------:R-:W-:Y:S01]  /*9bd0*/  ISETP.GE.AND P1, PT, R0, UR4, PT ;  /* 0x0000000400007c0c */ /* 0x000fe2000bf26270 */
[C---:B------:R-:W-:Y:S01]  /*9be0*/  VIADD R11, R47.reuse, 0x28 ;  /* 0x000000282f0b7836 */ /* 0x040fe20000000000 */
[----:B------:R-:W-:Y:S01]  /*9bf0*/  ISETP.GE.AND P2, PT, R6, UR4, PT ;  /* 0x0000000406007c0c */ /* 0x000fe2000bf46270 */
[----:B------:R-:W-:Y:S01]  /*9c00*/  VIADD R15, R47, 0x30 ;  /* 0x000000302f0f7836 */ /* 0x000fe20000000000 */
[----:B------:R-:W-:Y:S02]  /*9c10*/  ISETP.GE.AND P3, PT, R7, UR4, PT ;  /* 0x0000000407007c0c */ /* 0x000fe4000bf66270 */
[----:B------:R-:W-:-:S02]  /*9c20*/  ISETP.GE.AND P4, PT, R10, UR4, PT ;  /* 0x000000040a007c0c */ /* 0x000fc4000bf86270 */
[----:B------:R-:W-:Y:S02]  /*9c30*/  ISETP.GE.AND P0, PT, R47, UR4, PT ;  /* 0x000000042f007c0c */ /* 0x000fe4000bf06270 */
[----:B------:R-:W-:Y:S02]  /*9c40*/  ISETP.GE.AND P5, PT, R11, UR4, PT ;  /* 0x000000040b007c0c */ /* 0x000fe4000bfa6270 */
[----:B------:R-:W-:Y:S02]  /*9c50*/  ISETP.GE.AND P6, PT, R15, UR4, PT ;  /* 0x000000040f007c0c */ /* 0x000fe4000bfc6270 */
[----:B------:R-:W-:Y:S02]  /*9c60*/  @!P1 LEA.HI R0, R0, R0, RZ, 0x1 ;  /* 0x0000000000009211 */ /* 0x000fe400078f08ff */
[----:B------:R-:W-:Y:S02]  /*9c70*/  @!P2 LEA.HI R6, R6, R6, RZ, 0x1 ;  /* 0x000000060606a211 */ /* 0x000fe400078f08ff */
[----:B------:R-:W-:-:S02]  /*9c80*/  @!P1 LOP3.LUT R5, R0, 0xfffffffe, RZ, 0xc0, !PT ;  /* 0xfffffffe00059812 */ /* 0x000fc400078ec0ff */
[----:B------:R-:W-:Y:S01]  /*9c90*/  @!P3 LEA.HI R0, R7, R7, RZ, 0x1 ;  /* 0x000000070700b211 */ /* 0x000fe200078f08ff */
[--C-:B0---4-:R-:W-:Y:S01]  /*9ca0*/  @!P0 IMAD.WIDE R2, R47, 0x4, R16.reuse ;  /* 0x000000042f028825 */ /* 0x111fe200078e0210 */
[----:B------:R-:W-:Y:S02]  /*9cb0*/  @!P4 LEA.HI R10, R10, R10, RZ, 0x1 ;  /* 0x0000000a0a0ac211 */ /* 0x000fe400078f08ff */
[----:B------:R-:W-:Y:S01]  /*9cc0*/  @!P5 LEA.HI R14, R11, R11, RZ, 0x1 ;  /* 0x0000000b0b0ed211 */ /* 0x000fe200078f08ff */
[----:B------:R-:W-:Y:S01]  /*9cd0*/  @!P1 IMAD.WIDE R4, R5, 0x4, R16 ;  /* 0x0000000405049825 */ /* 0x000fe200078e0210 */
[----:B------:R-:W-:Y:S01]  /*9ce0*/  @!P6 LEA.HI R20, R15, R15, RZ, 0x1 ;  /* 0x0000000f0f14e211 */ /* 0x000fe200078f08ff */
[----:B------:R0:W-:Y:S01]  /*9cf0*/  @!P0 ST.E.64 desc[UR42][R2.64], R30 ;  /* 0x0000001e02008985 */ /* 0x0001e2000c101b2a */
[----:B------:R-:W-:Y:S02]  /*9d00*/  @!P2 LOP3.LUT R7, R6, 0xfffffffe, RZ, 0xc0, !PT ;  /* 0xfffffffe0607a812 */ /* 0x000fe400078ec0ff */
[----:B------:R-:W-:Y:S01]  /*9d10*/  @!P3 LOP3.LUT R11, R0, 0xfffffffe, RZ, 0xc0, !PT ;  /* 0xfffffffe000bb812 */ /* 0x000fe200078ec0ff */
[----:B------:R3:W-:Y:S01]  /*9d20*/  @!P1 ST.E.64 desc[UR42][R4.64], R36 ;  /* 0x0000002404009985 */ /* 0x0007e2000c101b2a */
[----:B------:R-:W-:-:S02]  /*9d30*/  @!P4 LOP3.LUT R15, R10, 0xfffffffe, RZ, 0xc0, !PT ;  /* 0xfffffffe0a0fc812 */ /* 0x000fc400078ec0ff */
[----:B------:R-:W-:Y:S02]  /*9d40*/  @!P5 LOP3.LUT R21, R14, 0xfffffffe, RZ, 0xc0, !PT ;  /* 0xfffffffe0e15d812 */ /* 0x000fe400078ec0ff */
[----:B------:R-:W-:Y:S02]  /*9d50*/  @!P6 LOP3.LUT R23, R20, 0xfffffffe, RZ, 0xc0, !PT ;  /* 0xfffffffe1417e812 */ /* 0x000fe400078ec0ff */
[----:B------:R-:W-:Y:S01]  /*9d60*/  IADD3 R47, R47, 0x38, RZ ;  /* 0x000000382f2f7810 */ /* 0x000fe20007ffe0ff */
[----:B0-----:R-:W-:-:S03]  /*9d70*/  @!P2 IMAD.WIDE R2, R7, 0x4, R16 ;  /* 0x000000040702a825 */ /* 0x001fc600078e0210 */
[----:B------:R-:W-:Y:S01]  /*9d80*/  ISETP.GE.AND P0, PT, R47, UR4, PT ;  /* 0x000000042f007c0c */ /* 0x000fe2000bf06270 */
[--C-:B---3--:R-:W-:Y:S01]  /*9d90*/  @!P3 IMAD.WIDE R4, R11, 0x4, R16.reuse ;  /* 0x000000040b04b825 */ /* 0x108fe200078e0210 */
[----:B------:R3:W-:Y:S03]  /*9da0*/  @!P2 ST.E.64 desc[UR42][R2.64], R8 ;  /* 0x000000080200a985 */ /* 0x0007e6000c101b2a */
[--C-:B------:R-:W-:Y:S01]  /*9db0*/  @!P4 IMAD.WIDE R6, R15, 0x4, R16.reuse ;  /* 0x000000040f06c825 */ /* 0x100fe200078e0210 */
[----:B------:R3:W-:Y:S03]  /*9dc0*/  @!P3 ST.E.64 desc[UR42][R4.64], R12 ;  /* 0x0000000c0400b985 */ /* 0x0007e6000c101b2a */
[--C-:B------:R-:W-:Y:S01]  /*9dd0*/  @!P5 IMAD.WIDE R10, R21, 0x4, R16.reuse ;  /* 0x00000004150ad825 */ /* 0x100fe200078e0210 */
[----:B------:R3:W-:Y:S03]  /*9de0*/  @!P4 ST.E.64 desc[UR42][R6.64], R18 ;  /* 0x000000120600c985 */ /* 0x0007e6000c101b2a */
[----:B------:R-:W-:Y:S01]  /*9df0*/  @!P6 IMAD.WIDE R14, R23, 0x4, R16 ;  /* 0x00000004170ee825 */ /* 0x000fe200078e0210 */
[----:B------:R3:W-:Y:S04]  /*9e00*/  @!P5 ST.E.64 desc[UR42][R10.64], R24 ;  /* 0x000000180a00d985 */ /* 0x0007e8000c101b2a */
[----:B------:R3:W-:Y:S01]  /*9e10*/  @!P6 ST.E.64 desc[UR42][R14.64], R34 ;  /* 0x000000220e00e985 */ /* 0x0007e2000c101b2a */
[----:B------:R-:W-:Y:S05]  /*9e20*/  @P0 BRA `(.L_x_10) ;  /* 0x0000003800040947 */ /* 0x000fea0003800000 */
[----:B------:R-:W-:-:S04]  /*9e30*/  LEA.HI R47, R47, R47, RZ, 0x1 ;  /* 0x0000002f2f2f7211 */ /* 0x000fc800078f08ff */
[----:B---3--:R-:W-:-:S05]  /*9e40*/  LOP3.LUT R3, R47, 0xfffffffe, RZ, 0xc0, !PT ;  /* 0xfffffffe2f037812 */ /* 0x008fca00078ec0ff */
[----:B------:R-:W-:-:S05]  /*9e50*/  IMAD.WIDE R2, R3, 0x4, R16 ;  /* 0x0000000403027825 */ /* 0x000fca00078e0210 */
[----:B------:R0:W-:Y:S01]  /*9e60*/  ST.E.64 desc[UR42][R2.64], R150 ;  /* 0x0000009602007985 */ /* 0x0001e2000c101b2a */
[----:B------:R-:W-:Y:S05]  /*9e70*/  BRA `(.L_x_10) ;  /* 0x0000003400f07947 */ /* 0x000fea0003800000 */
.L_x_33:
[----:B------:R-:W0:Y:S02]  /*9e80*/  S2R R2, SR_TID.X ;  /* 0x0000000000027919 */ /* 0x000e240000002100 */
[----:B0-----:R-:W-:-:S05]  /*9e90*/  VIADD R0, R2, 0xffffff80 ;  /* 0xffffff8002007836 */ /* 0x001fca0000000000 */
[----:B------:R-:W-:-:S13]  /*9ea0*/  ISETP.GT.AND P0, PT, R0, 0xbf, PT ;  /* 0x000000bf0000780c */ /* 0x000fda0003f04270 */
[----:B------:R-:W-:Y:S05]  /*9eb0*/  @P0 BRA `(.L_x_10) ;  /* 0x0000003400e00947 */ /* 0x000fea0003800000 */
[----:B------:R-:W0:Y:S01]  /*9ec0*/  S2R R0, SR_CTAID.X ;  /* 0x0000000000007919 */ /* 0x000e220000002500 */
[----:B------:R-:W1:Y:S01]  /*9ed0*/  LDC R6, c[0x0][0xbe8] ;  /* 0x0002fa00ff067b82 */ /* 0x000e620000000800 */
[----:B------:R-:W-:Y:S02]  /*9ee0*/  ULDC UR4, c[0x0][0xa88] ;  /* 0x0002a20000047ab9 */ /* 0x000fe40000000800 */
[----:B-1----:R-:W-:Y:S02]  /*9ef0*/  IMAD R3, R6, UR4, RZ ;  /* 0x0000000406037c24 */ /* 0x002fe4000f8e02ff */
[----:B0-----:R-:W-:-:S04]  /*9f00*/  IMAD R0, R0, 0xc0, R2 ;  /* 0x000000c000007824 */ /* 0x001fc800078e0202 */
[----:B------:R-:W-:-:S05]  /*9f10*/  VIADD R0, R0, 0xffffff80 ;  /* 0xffffff8000007836 */ /* 0x000fca0000000000 */
[----:B------:R-:W-:-:S13]  /*9f20*/  ISETP.GE.AND P0, PT, R0, R3, PT ;  /* 0x000000030000720c */ /* 0x000fda0003f06270 */
[----:B------:R-:W-:Y:S05]  /*9f30*/  @P0 BRA `(.L_x_10) ;  /* 0x0000003400c00947 */ /* 0x000fea0003800000 */
[----:B------:R-:W2:Y:S01]  /*9f40*/  LDL.LU R7, [R1+0x14] ;  /* 0x0000140001077983 */ /* 0x000ea20000300800 */
[----:B------:R-:W-:Y:S01]  /*9f50*/  ISETP.NE.AND P0, PT, R6, 0x1, PT ;  /* 0x000000010600780c */ /* 0x000fe20003f05270 */
[----:B------:R-:W0:Y:S01]  /*9f60*/  S2UR UR4, SR_CTAID.Z ;  /* 0x00000000000479c3 */ /* 0x000e220000002700 */
[----:B------:R-:W-:-:S07]  /*9f70*/  ULDC.64 UR6, c[0x0][0xbd0] ;  /* 0x0002f40000067ab9 */ /* 0x000fce0000000a00 */
[----:B------:R-:W1:Y:S08]  /*9f80*/  LDC.64 R12, c[0x0][0xbd8] ;  /* 0x0002f600ff0c7b82 */ /* 0x000e700000000a00 */
[----:B------:R-:W3:Y:S08]  /*9f90*/  @P0 LDC R9, c[0x0][0xbec] ;  /* 0x0002fb00ff090b82 */ /* 0x000ef00000000800 */
[----:B------:R-:W4:Y:S01]  /*9fa0*/  S2UR UR8, SR_CTAID.Y ;  /* 0x00000000000879c3 */ /* 0x000f220000002600 */
[----:B0-----:R-:W-:-:S07]  /*9fb0*/  USHF.R.S32.HI UR5, URZ, 0x1f, UR4 ;  /* 0x0000001f3f057899 */ /* 0x001fce0008011404 */
[----:B------:R-:W4:Y:S01]  /*9fc0*/  LDC R8, c[0x0][0xc50] ;  /* 0x00031400ff087b82 */ /* 0x000f220000000800 */
[----:B-1----:R-:W-:-:S04]  /*9fd0*/  IMAD R10, R12, UR5, RZ ;  /* 0x000000050c0a7c24 */ /* 0x002fc8000f8e02ff */
[----:B------:R-:W-:-:S03]  /*9fe0*/  IMAD R13, R13, UR4, R10 ;  /* 0x000000040d0d7c24 */ /* 0x000fc6000f8e020a */
[----:B------:R-:W0:Y:S01]  /*9ff0*/  @P0 LDC R11, c[0x0][0xbf0] ;  /* 0x0002fc00ff0b0b82 */ /* 0x000e220000000800 */
[----:B--2---:R-:W-:Y:S01]  /*a000*/  SHF.R.S32.HI R4, RZ, 0x1f, R7 ;  /* 0x0000001fff047819 */ /* 0x004fe20000011407 */
[----:B------:R-:W-:-:S04]  /*a010*/  IMAD.WIDE.U32 R2, R7, UR6, RZ ;  /* 0x0000000607027c25 */ /* 0x000fc8000f8e00ff */
[----:B------:R-:W-:-:S04]  /*a020*/  IMAD R4, R4, UR6, RZ ;  /* 0x0000000604047c24 */ /* 0x000fc8000f8e02ff */
[C---:B------:R-:W-:Y:S01]  /*a030*/  IMAD R5, R7.reuse, UR7, R4 ;  /* 0x0000000707057c24 */ /* 0x040fe2000f8e0204 */
[----:B------:R-:W-:Y:S01]  /*a040*/  IADD3 R7, -R7, RZ, RZ ;  /* 0x000000ff07077210 */ /* 0x000fe20007ffe1ff */
[----:B---3--:R-:W-:-:S04]  /*a050*/  @P0 IMAD.HI.U32 R4, R0, R9, RZ ;  /* 0x0000000900040227 */ /* 0x008fc800078e00ff */
[----:B------:R-:W-:Y:S02]  /*a060*/  IMAD.IADD R3, R3, 0x1, R5 ;  /* 0x0000000103037824 */ /* 0x000fe400078e0205 */
[----:B------:R-:W-:Y:S01]  /*a070*/  IMAD.MOV.U32 R5, RZ, RZ, R0 ;  /* 0x000000ffff057224 */ /* 0x000fe200078e0000 */
[----:B0-----:R-:W-:Y:S01]  /*a080*/  @P0 SHF.R.U32.HI R5, RZ, R11, R4 ;  /* 0x0000000bff050219 */ /* 0x001fe20000011604 */
[----:B----4-:R-:W-:Y:S02]  /*a090*/  IMAD R9, R8, R7, UR8 ;  /* 0x0000000808097e24 */ /* 0x010fe4000f8e0207 */
[----:B------:R-:W-:Y:S01]  /*a0a0*/  IMAD.WIDE.U32 R2, R12, UR4, R2 ;  /* 0x000000040c027c25 */ /* 0x000fe2000f8e0002 */
[----:B------:R-:W-:Y:S01]  /*a0b0*/  IADD3 R7, -R5, RZ, RZ ;  /* 0x000000ff05077210 */ /* 0x000fe20007ffe1ff */
[----:B------:R-:W-:Y:S01]  /*a0c0*/  ULDC.64 UR4, c[0x0][0xbe0] ;  /* 0x0002f80000047ab9 */ /* 0x000fe20000000a00 */
[----:B------:R-:W-:Y:S01]  /*a0d0*/  SHF.R.S32.HI R4, RZ, 0x1f, R9 ;  /* 0x0000001fff047819 */ /* 0x000fe20000011409 */
[----:B------:R-:W-:-:S02]  /*a0e0*/  IMAD.IADD R3, R13, 0x1, R3 ;  /* 0x000000010d037824 */ /* 0x000fc400078e0203 */
[----:B------:R-:W-:Y:S02]  /*a0f0*/  IMAD R7, R6, R7, R0 ;  /* 0x0000000706077224 */ /* 0x000fe400078e0200 */
[----:B------:R-:W-:Y:S02]  /*a100*/  IMAD R4, R4, UR4, RZ ;  /* 0x0000000404047c24 */ /* 0x000fe4000f8e02ff */
[----:B------:R-:W-:Y:S01]  /*a110*/  IMAD.WIDE.U32 R2, R9, UR4, R2 ;  /* 0x0000000409027c25 */ /* 0x000fe2000f8e0002 */
[----:B------:R-:W-:-:S03]  /*a120*/  SHF.R.S32.HI R0, RZ, 0x1f, R7 ;  /* 0x0000001fff007819 */ /* 0x000fc60000011407 */
[----:B------:R-:W-:Y:S01]  /*a130*/  IMAD R4, R9, UR5, R4 ;  /* 0x0000000509047c24 */ /* 0x000fe2000f8e0204 */
[----:B------:R-:W-:Y:S01]  /*a140*/  SHF.R.S32.HI R9, RZ, 0x1f, R5 ;  /* 0x0000001fff097819 */ /* 0x000fe20000011405 */
[----:B------:R-:W-:Y:S01]  /*a150*/  ULDC.64 UR4, c[0x0][0xbc8] ;  /* 0x0002f20000047ab9 */ /* 0x000fe20000000a00 */
[----:B------:R-:W-:Y:S01]  /*a160*/  IADD3 R2, P0, R5, R2, RZ ;  /* 0x0000000205027210 */ /* 0x000fe20007f1e0ff */
[----:B------:R-:W-:-:S03]  /*a170*/  IMAD R0, R0, UR4, RZ ;  /* 0x0000000400007c24 */ /* 0x000fc6000f8e02ff */
[----:B------:R-:W-:Y:S01]  /*a180*/  IADD3.X R3, R9, R3, R4, P0, !PT ;  /* 0x0000000309037210 */ /* 0x000fe200007fe404 */
[C---:B------:R-:W-:Y:S02]  /*a190*/  IMAD R5, R7.reuse, UR5, R0 ;  /* 0x0000000507057c24 */ /* 0x040fe4000f8e0200 */
[----:B------:R-:W-:Y:S01]  /*a1a0*/  IMAD.WIDE.U32 R2, R7, UR4, R2 ;  /* 0x0000000407027c25 */ /* 0x000fe2000f8e0002 */
[----:B------:R-:W-:-:S03]  /*a1b0*/  ULDC.64 UR4, c[0x0][0xba8] ;  /* 0x0002ea0000047ab9 */ /* 0x000fc60000000a00 */
[----:B------:R-:W-:Y:S01]  /*a1c0*/  IMAD.IADD R3, R3, 0x1, R5 ;  /* 0x0000000103037824 */ /* 0x000fe200078e0205 */
[----:B------:R-:W-:-:S04]  /*a1d0*/  LEA R4, P0, R2, UR4, 0x2 ;  /* 0x0000000402047c11 */ /* 0x000fc8000f8010ff */
[----:B------:R-:W-:Y:S02]  /*a1e0*/  LEA.HI.X R5, R2, UR5, R3, 0x2, P0 ;  /* 0x0000000502057c11 */ /* 0x000fe400080f1403 */
[----:B------:R-:W-:-:S05]  /*a1f0*/  MOV R3, 0xff800000 ;  /* 0xff80000000037802 */ /* 0x000fca0000000f00 */
[----:B------:R0:W-:Y:S01]  /*a200*/  STG.E desc[UR42][R4.64], R3 ;  /* 0x0000000304007986 */ /* 0x0001e2000c10192a */
[----:B------:R-:W-:Y:S05]  /*a210*/  BRA `(.L_x_10) ;  /* 0x0000003400087947 */ /* 0x000fea0003800000 */
.L_x_8:
[----:B------:R-:W-:-:S08]  /*a220*/  NOP ;  /* 0x0000000000007918 */ /* 0x000fd00000000000 */
[----:B------:R-:W0:-:S00]  /*a230*/  USETMAXREG.DEALLOC.CTAPOOL 0x20 ;  /* 0x00000020000079c8 */ /* 0x000e0000080e0500 */
[----:B0-----:R-:W-:Y:S01]  /*a240*/  LOP3.LUT R22, R0, 0x3, RZ, 0xc0, !PT ;  /* 0x0000000300167812 */ /* 0x001fe200078ec0ff */
[----:B------:R-:W0:Y:S05]  /*a250*/  S2R R17, SR_CTAID.Z ;  /* 0x0000000000117919 */ /* 0x000e2a0000002700 */
[----:B------:R-:W1:Y:S01]  /*a260*/  S2UR UR6, SR_CTAID.Y ;  /* 0x00000000000679c3 */ /* 0x000e620000002600 */
[----:B------:R-:W2:Y:S02]  /*a270*/  SHFL.IDX PT, R0, R22, RZ, 0x1f ;  /* 0x00001fff16007589 */ /* 0x000ea400000e0000 */
[----:B--2---:R-:W-:-:S13]  /*a280*/  ISETP.NE.AND P0, PT, R0, RZ, PT ;  /* 0x000000ff0000720c */ /* 0x004fda0003f05270 */
[----:B01----:R-:W-:Y:S05]  /*a290*/  @!P0 BRA `(.L_x_36) ;  /* 0x0000000000288947 */ /* 0x003fea0003800000 */
[----:B------:R-:W-:Y:S01]  /*a2a0*/  ULDC UR7, c[0x0][0xc50] ;  /* 0x0003140000077ab9 */ /* 0x000fe20000000800 */
[----:B------:R-:W-:Y:S01]  /*a2b0*/  UMOV UR36, UR6 ;  /* 0x0000000600247c82 */ /* 0x000fe20008000000 */
[----:B------:R-:W-:-:S06]  /*a2c0*/  UISETP.NE.AND UP0, UPT, UR7, 0x1, UPT ;  /* 0x000000010700788c */ /* 0x000fcc000bf05270 */
[----:B------:R-:W-:-:S13]  /*a2d0*/  PLOP3.LUT P0, PT, PT, PT, UP0, 0x80, 0x0 ;  /* 0x000000000000781c */ /* 0x000fda0003f0f008 */
[----:B------:R-:W-:Y:S05]  /*a2e0*/  @!P0 BRA `(.L_x_37) ;  /* 0x0000000000308947 */ /* 0x000fea0003800000 */
[----:B------:R-:W-:Y:S01]  /*a2f0*/  ULDC UR4, c[0x0][0xc54] ;  /* 0x0003150000047ab9 */ /* 0x000fe20000000800 */
[----:B------:R-:W-:Y:S01]  /*a300*/  ULDC UR36, c[0x0][0xc58] ;  /* 0x0003160000247ab9 */ /* 0x000fe20000000800 */
[----:B------:R-:W-:-:S04]  /*a310*/  UIMAD.WIDE.U32 UR4, UR6, UR4, URZ ;  /* 0x00000004060472a5 */ /* 0x000fc8000f8e003f */
[----:B------:R-:W-:Y:S01]  /*a320*/  USHF.R.U32.HI UR36, URZ, UR36, UR5 ;  /* 0x000000243f247299 */ /* 0x000fe20008011605 */
[----:B------:R-:W-:Y:S11]  /*a330*/  BRA `(.L_x_37) ;  /* 0x00000000001c7947 */ /* 0x000ff60003800000 */
.L_x_36:
[----:B------:R-:W-:Y:S01]  /*a340*/  ULDC UR7, c[0x0][0xc50] ;  /* 0x0003140000077ab9 */ /* 0x000fe20000000800 */
[----:B------:R-:W-:Y:S01]  /*a350*/  UMOV UR36, UR6 ;  /* 0x0000000600247c82 */ /* 0x000fe20008000000 */
[----:B------:R-:W-:-:S11]  /*a360*/  UISETP.NE.AND UP0, UPT, UR7, 0x1, UPT ;  /* 0x000000010700788c */ /* 0x000fd6000bf05270 */
[----:B------:R-:W-:Y:S01]  /*a370*/  @UP0 ULDC UR4, c[0x0][0xc54] ;  /* 0x0003150000040ab9 */ /* 0x000fe20000000800 */
[----:B------:R-:W-:Y:S01]  /*a380*/  @UP0 ULDC UR8, c[0x0][0xc58] ;  /* 0x0003160000080ab9 */ /* 0x000fe20000000800 */
[----:B------:R-:W-:-:S04]  /*a390*/  UIMAD.WIDE.U32 UR4, UR6, UR4, URZ ;  /* 0x00000004060472a5 */ /* 0x000fc8000f8e003f */
[----:B------:R-:W-:-:S12]  /*a3a0*/  @UP0 USHF.R.U32.HI UR36, URZ, UR8, UR5 ;  /* 0x000000083f240299 */ /* 0x000fd80008011605 */
.L_x_37:
[----:B------:R-:W-:Y:S01]  /*a3b0*/  ISETP.GE.AND P0, PT, R17, RZ, PT ;  /* 0x000000ff1100720c */ /* 0x000fe20003f06270 */
[----:B------:R-:W-:Y:S01]  /*a3c0*/  UIADD3 UR4, -UR36, URZ, URZ ;  /* 0x0000003f24047290 */ /* 0x000fe2000fffe13f */
[----:B------:R-:W-:Y:S01]  /*a3d0*/  IMAD.MOV.U32 R8, RZ, RZ, 0x1 ;  /* 0x00000001ff087424 */ /* 0x000fe200078e00ff */
[----:B------:R-:W-:Y:S01]  /*a3e0*/  MOV R2, 0x1 ;  /* 0x0000000100027802 */ /* 0x000fe20000000f00 */
[----:B------:R-:W-:Y:S01]  /*a3f0*/  IMAD.MOV.U32 R0, RZ, RZ, RZ ;  /* 0x000000ffff007224 */ /* 0x000fe200078e00ff */
[----:B------:R-:W-:-:S08]  /*a400*/  UIMAD UR6, UR7, UR4, UR6 ;  /* 0x00000004070672a4 */ /* 0x000fd0000f8e0206 */
[----:B------:R-:W-:Y:S05]  /*a410*/  @!P0 BRA `(.L_x_38) ;  /* 0x0000002c00cc8947 */ /* 0x000fea0003800000 */
[----:B------:R-:W-:Y:S01]  /*a420*/  ULDC.64 UR4, c[0x0][0x418] ;  /* 0x0001060000047ab9 */ /* 0x000fe20000000a00 */
[----:B------:R-:W-:Y:S01]  /*a430*/  ULOP3.LUT UR40, UR6, 0xffff, URZ, 0xc0, !UPT ;  /* 0x0000ffff06287892 */ /* 0x000fe2000f8ec03f */
[----:B------:R-:W-:Y:S01]  /*a440*/  IMAD.MOV.U32 R25, RZ, RZ, RZ ;  /* 0x000000ffff197224 */ /* 0x000fe200078e00ff */
[----:B------:R-:W-:-:S03]  /*a450*/  UISETP.NE.U32.AND UP0, UPT, UR4, URZ, UPT ;  /* 0x0000003f0400728c */ /* 0x000fc6000bf05070 */
[----:B------:R-:W-:Y:S01]  /*a460*/  ULDC UR4, c[0x0][0x424] ;  /* 0x0001090000047ab9 */ /* 0x000fe20000000800 */
[----:B------:R-:W-:-:S03]  /*a470*/  UISETP.NE.AND.EX UP0, UPT, UR5, URZ, UPT, UP0 ;  /* 0x0000003f0500728c */ /* 0x000fc6000bf05300 */
[----:B------:R-:W-:Y:S01]  /*a480*/  ULDC UR5, c[0x0][0x2f0] ;  /* 0x0000bc0000057ab9 */ /* 0x000fe20000000800 */
[----:B------:R-:W-:-:S04]  /*a490*/  USEL UR4, UR4, 0x1, UP0 ;  /* 0x0000000104047887 */ /* 0x000fc80008000000 */
[----:B------:R-:W-:-:S04]  /*a4a0*/  UIMAD UR4, UR4, UR5, URZ ;  /* 0x00000005040472a4 */ /* 0x000fc8000f8e023f */
[----:B------:R-:W-:Y:S02]  /*a4b0*/  UISETP.GE.AND UP0, UPT, UR4, 0x1, UPT ;  /* 0x000000010400788c */ /* 0x000fe4000bf06270 */
[----:B------:R-:W-:-:S04]  /*a4c0*/  UIADD3 UR5, UR4, 0xbf, URZ ;  /* 0x000000bf04057890 */ /* 0x000fc8000fffe03f */
[----:B------:R-:W-:Y:S01]  /*a4d0*/  PLOP3.LUT P0, PT, PT, PT, UP0, 0x80, 0x0 ;  /* 0x000000000000781c */ /* 0x000fe20003f0f008 */
[----:B------:R-:W-:-:S04]  /*a4e0*/  UIMAD.WIDE UR4, UR5, 0x2aaaaaab, URZ ;  /* 0x2aaaaaab050478a5 */ /* 0x000fc8000f8e023f */
[----:B------:R-:W-:-:S04]  /*a4f0*/  USHF.R.U32.HI UR39, URZ, 0x1f, UR5 ;  /* 0x0000001f3f277899 */ /* 0x000fc80008011605 */
[----:B------:R-:W-:-:S04]  /*a500*/  ULEA.HI.SX32 UR39, UR5, UR39, 0x1b ;  /* 0x0000002705277291 */ /* 0x000fc8000f8fda3f */
[----:B------:R-:W-:Y:S08]  /*a510*/  @!P0 BRA `(.L_x_39) ;  /* 0x0000000000808947 */ /* 0x000ff00003800000 */
[----:B------:R-:W-:-:S04]  /*a520*/  USHF.R.U32.HI UR4, URZ, 0x10, UR6 ;  /* 0x000000103f047899 */ /* 0x000fc80008011606 */
[----:B------:R-:W-:-:S11]  /*a530*/  UISETP.NE.AND UP0, UPT, UR4, URZ, UPT ;  /* 0x0000003f0400728c */ /* 0x000fd6000bf05270 */
[----:B------:R-:W-:Y:S02]  /*a540*/  @!UP0 ULDC UR4, c[0x0][0x9f0] ;  /* 0x00027c0000048ab9 */ /* 0x000fe40000000800 */
[----:B------:R-:W-:Y:S01]  /*a550*/  IMAD.U32 R4, RZ, RZ, UR4 ;  /* 0x00000004ff047e24 */ /* 0x000fe2000f8e00ff */
[----:B------:R-:W-:-:S04]  /*a560*/  UIADD3 UR5, UR39, -0x1, UR4 ;  /* 0xffffffff27057890 */ /* 0x000fc8000fffe004 */
[-C--:B------:R-:W-:Y:S02]  /*a570*/  IABS R5, R4.reuse ;  /* 0x0000000400057213 */ /* 0x080fe40000000000 */
[----:B------:R-:W-:Y:S01]  /*a580*/  IMAD.U32 R6, RZ, RZ, UR5 ;  /* 0x00000005ff067e24 */ /* 0x000fe2000f8e00ff */
[----:B------:R-:W-:Y:S01]  /*a590*/  IABS R4, R4 ;  /* 0x0000000400047213 */ /* 0x000fe20000000000 */
[----:B------:R-:W0:Y:S01]  /*a5a0*/  I2F.RP R0, R5 ;  /* 0x0000000500007306 */ /* 0x000e220000209400 */
[----:B------:R-:W-:Y:S02]  /*a5b0*/  ULOP3.LUT UR5, UR5, UR4, URZ, 0x3c, !UPT ;  /* 0x0000000405057292 */ /* 0x000fe4000f8e3c3f */
[----:B------:R-:W-:-:S04]  /*a5c0*/  IADD3 R4, RZ, -R4, RZ ;  /* 0x80000004ff047210 */ /* 0x000fc80007ffe0ff */
[----:B------:R-:W-:Y:S01]  /*a5d0*/  ISETP.LE.AND P2, PT, RZ, UR5, PT ;  /* 0x00000005ff007c0c */ /* 0x000fe2000bf43270 */
[----:B0-----:R-:W0:Y:S02]  /*a5e0*/  MUFU.RCP R0, R0 ;  /* 0x0000000000007308 */ /* 0x001e240000001000 */
[----:B0-----:R-:W-:Y:S02]  /*a5f0*/  IADD3 R2, R0, 0xffffffe, RZ ;  /* 0x0ffffffe00027810 */ /* 0x001fe40007ffe0ff */
[----:B------:R-:W-:-:S04]  /*a600*/  IABS R0, R6 ;  /* 0x0000000600007213 */ /* 0x000fc80000000000 */
[----:B------:R0:W1:Y:S02]  /*a610*/  F2I.FTZ.U32.TRUNC.NTZ R3, R2 ;  /* 0x0000000200037305 */ /* 0x000064000021f000 */
[----:B0-----:R-:W-:Y:S02]  /*a620*/  IMAD.MOV.U32 R2, RZ, RZ, RZ ;  /* 0x000000ffff027224 */ /* 0x001fe400078e00ff */
[----:B-1----:R-:W-:-:S04]  /*a630*/  IMAD.MOV R10, RZ, RZ, -R3 ;  /* 0x000000ffff0a7224 */ /* 0x002fc800078e0a03 */
        /* <DEDUP_REMOVED lines=8> */
[----:B------:R-:W-:Y:S02]  /*a6c0*/  ISETP.NE.AND P1, PT, RZ, UR4, PT ;  /* 0x00000004ff007c0c */ /* 0x000fe4000bf25270 */
[----:B------:R-:W-:-:S13]  /*a6d0*/  ISETP.GE.U32.AND P0, PT, R0, R5, PT ;  /* 0x000000050000720c */ /* 0x000fda0003f06070 */
[----:B------:R-:W-:-:S05]  /*a6e0*/  @P0 VIADD R3, R3, 0x1 ;  /* 0x0000000103030836 */ /* 0x000fca0000000000 */
[----:B------:R-:W-:Y:S02]  /*a6f0*/  @!P2 IADD3 R3, -R3, RZ, RZ ;  /* 0x000000ff0303a210 */ /* 0x000fe40007ffe1ff */
[----:B------:R-:W-:-:S05]  /*a700*/  @!P1 LOP3.LUT R3, RZ, UR4, RZ, 0x33, !PT ;  /* 0x00000004ff039c12 */ /* 0x000fca000f8e33ff */
[----:B------:R-:W-:-:S07]  /*a710*/  IMAD.MOV.U32 R25, RZ, RZ, R3 ;  /* 0x000000ffff197224 */ /* 0x000fce00078e0003 */
.L_x_39:
[----:B------:R-:W-:Y:S01]  /*a720*/  IMAD R24, R25, UR40, RZ ;  /* 0x0000002819187c24 */ /* 0x000fe2000f8e02ff */
[----:B------:R-:W-:Y:S01]  /*a730*/  MOV R2, 0x1 ;  /* 0x0000000100027802 */ /* 0x000fe20000000f00 */
[----:B------:R-:W-:-:S03]  /*a740*/  IMAD.MOV.U32 R0, RZ, RZ, RZ ;  /* 0x000000ffff007224 */ /* 0x000fc600078e00ff */
[----:B------:R-:W-:-:S04]  /*a750*/  VIADDMNMX R26, R24, R25, UR39, PT ;  /* 0x00000027181a7e46 */ /* 0x000fc8000b800119 */
[----:B------:R-:W-:-:S13]  /*a760*/  ISETP.GT.AND P0, PT, R26, R24, PT ;  /* 0x000000181a00720c */ /* 0x000fda0003f04270 */
[----:B------:R-:W-:Y:S05]  /*a770*/  @!P0 BRA `(.L_x_38) ;  /* 0x0000002800f48947 */ /* 0x000fea0003800000 */
[----:B------:R-:W0:Y:S01]  /*a780*/  S2UR UR4, SR_CgaCtaId ;  /* 0x00000000000479c3 */ /* 0x000e220000008800 */
[----:B------:R-:W-:Y:S02]  /*a790*/  UMOV UR38, 0x400 ;  /* 0x0000040000267882 */ /* 0x000fe40000000000 */
[----:B0-----:R-:W-:-:S04]  /*a7a0*/  ULEA UR38, UR4, UR38, 0x18 ;  /* 0x0000002604267291 */ /* 0x001fc8000f8ec03f */
[----:B------:R-:W-:-:S04]  /*a7b0*/  UIADD3 UR4, UR38, 0x12400, URZ ;  /* 0x0001240026047890 */ /* 0x000fc8000fffe03f */
[----:B------:R-:W-:-:S06]  /*a7c0*/  ULOP3.LUT UP0, URZ, UR4, 0x3ff, URZ, 0xc0, !UPT ;  /* 0x000003ff043f7892 */ /* 0x000fcc000f80c03f */
[----:B------:R-:W-:-:S13]  /*a7d0*/  PLOP3.LUT P0, PT, PT, PT, UP0, 0x80, 0x0 ;  /* 0x000000000000781c */ /* 0x000fda0003f0f008 */
[----:B------:R-:W-:Y:S05]  /*a7e0*/  @!P0 BRA `(.L_x_40) ;  /* 0x0000000000408947 */ /* 0x000fea0003800000 */
[----:B------:R-:W-:Y:S01]  /*a7f0*/  MOV R2, 0x0 ;  /* 0x0000000000027802 */ /* 0x000fe20000000f00 */
[----:B------:R-:W-:Y:S01]  /*a800*/  ULDC.64 UR4, c[0x4][0xa8] ;  /* 0x01002a0000047ab9 */ /* 0x000fe20000000a00 */
[----:B------:R-:W-:Y:S01]  /*a810*/  ULDC.64 UR6, c[0x4][0xb0] ;  /* 0x01002c0000067ab9 */ /* 0x000fe20000000a00 */
[----:B------:R-:W-:Y:S01]  /*a820*/  IMAD.U32 R4, RZ, RZ, UR4 ;  /* 0x00000004ff047e24 */ /* 0x000fe2000f8e00ff */
[----:B------:R-:W-:Y:S01]  /*a830*/  MOV R6, UR6 ;  /* 0x0000000600067c02 */ /* 0x000fe20008000f00 */
[----:B------:R-:W-:Y:S01]  /*a840*/  IMAD.U32 R5, RZ, RZ, UR5 ;  /* 0x00000005ff057e24 */ /* 0x000fe2000f8e00ff */
[----:B------:R-:W0:Y:S01]  /*a850*/  LDC.64 R2, c[0x4][R2] ;  /* 0x0100000002027b82 */ /* 0x000e220000000a00 */
[----:B------:R-:W-:Y:S01]  /*a860*/  ULDC.64 UR4, c[0x4][0x30] ;  /* 0x01000c0000047ab9 */ /* 0x000fe20000000a00 */
[----:B------:R-:W-:Y:S01]  /*a870*/  IMAD.U32 R7, RZ, RZ, UR7 ;  /* 0x00000007ff077e24 */ /* 0x000fe2000f8e00ff */
[----:B------:R-:W-:Y:S01]  /*a880*/  MOV R11, UR5 ;  /* 0x00000005000b7c02 */ /* 0x000fe20008000f00 */
[----:B------:R-:W-:Y:S01]  /*a890*/  IMAD.U32 R10, RZ, RZ, UR4 ;  /* 0x00000004ff0a7e24 */ /* 0x000fe2000f8e00ff */
[----:B------:R-:W-:Y:S01]  /*a8a0*/  MOV R13, RZ ;  /* 0x000000ff000d7202 */ /* 0x000fe20000000f00 */
[----:B------:R-:W-:-:S02]  /*a8b0*/  IMAD.MOV.U32 R8, RZ, RZ, 0x70 ;  /* 0x00000070ff087424 */ /* 0x000fc400078e00ff */
[----:B------:R-:W-:-:S07]  /*a8c0*/  IMAD.MOV.U32 R12, RZ, RZ, 0x1 ;  /* 0x00000001ff0c7424 */ /* 0x000fce00078e00ff */
[----:B------:R-:W-:-:S07]  /*a8d0*/  LEPC R20, `(.L_x_40) ;  /* 0x000000001014794e */ /* 0x000fce0000000000 */
[----:B0-----:R-:W-:Y:S05]  /*a8e0*/  CALL.ABS.NOINC R2 ;  /* 0x0000000002007343 */ /* 0x001fea0003c00000 */
.L_x_40:
        /* <DEDUP_REMOVED lines=8> */
[----:B------:R0:W1:Y:S01]  /*a970*/  LDC.64 R2, c[0x4][R16] ;  /* 0x0100000010027b82 */ /* 0x0000620000000a00 */
[----:B------:R-:W-:Y:S01]  /*a980*/  IMAD.U32 R5, RZ, RZ, UR5 ;  /* 0x00000005ff057e24 */ /* 0x000fe2000f8e00ff */
[----:B------:R-:W-:Y:S01]  /*a990*/  ULDC.64 UR4, c[0x4][0x38] ;  /* 0x01000e0000047ab9 */ /* 0x000fe20000000a00 */
[----:B------:R-:W-:Y:S01]  /*a9a0*/  MOV R6, UR6 ;  /* 0x0000000600067c02 */ /* 0x000fe20008000f00 */
[----:B------:R-:W-:Y:S01]  /*a9b0*/  IMAD.U32 R7, RZ, RZ, UR7 ;  /* 0x00000007ff077e24 */ /* 0x000fe2000f8e00ff */
[----:B------:R-:W-:Y:S01]  /*a9c0*/  MOV R11, UR5 ;  /* 0x00000005000b7c02 */ /* 0x000fe20008000f00 */
[----:B------:R-:W-:Y:S01]  /*a9d0*/  IMAD.U32 R10, RZ, RZ, UR4 ;  /* 0x00000004ff0a7e24 */ /* 0x000fe2000f8e00ff */
[----:B------:R-:W-:Y:S01]  /*a9e0*/  MOV R13, RZ ;  /* 0x000000ff000d7202 */ /* 0x000fe20000000f00 */
[----:B------:R-:W-:-:S02]  /*a9f0*/  IMAD.MOV.U32 R8, RZ, RZ, 0x70 ;  /* 0x00000070ff087424 */ /* 0x000fc400078e00ff */
[----:B0-----:R-:W-:-:S07]  /*aa00*/  IMAD.MOV.U32 R12, RZ, RZ, 0x1 ;  /* 0x00000001ff0c7424 */ /* 0x001fce00078e00ff */
[----:B------:R-:W-:-:S07]  /*aa10*/  LEPC R20, `(.L_x_42) ;  /* 0x000000001014794e */ /* 0x000fce0000000000 */
[----:B-1----:R-:W-:Y:S05]  /*aa20*/  CALL.ABS.NOINC R2 ;  /* 0x0000000002007343 */ /* 0x002fea0003c00000 */
.L_x_42:
[----:B------:R0:W1:Y:S01]  /*aa30*/  LDC.64 R2, c[0x4][R16] ;  /* 0x0100000010027b82 */ /* 0x0000620000000a00 */
[----:B------:R-:W-:Y:S01]  /*aa40*/  ULDC.64 UR4, c[0x4][0xa8] ;  /* 0x01002a0000047ab9 */ /* 0x000fe20000000a00 */
[----:B------:R-:W-:Y:S01]  /*aa50*/  ULDC.64 UR6, c[0x4][0xb0] ;  /* 0x01002c0000067ab9 */ /* 0x000fe20000000a00 */
[----:B------:R-:W-:Y:S01]  /*aa60*/  IMAD.U32 R4, RZ, RZ, UR4 ;  /* 0x00000004ff047e24 */ /* 0x000fe2000f8e00ff */
[----:B------:R-:W-:Y:S01]  /*aa70*/  MOV R6, UR6 ;  /* 0x0000000600067c02 */ /* 0x000fe20008000f00 */
[----:B------:R-:W-:Y:S01]  /*aa80*/  IMAD.U32 R5, RZ, RZ, UR5 ;  /* 0x00000005ff057e24 */ /* 0x000fe2000f8e00ff */
[----:B------:R-:W-:Y:S01]  /*aa90*/  ULDC.64 UR4, c[0x4][0x40] ;  /* 0x0100100000047ab9 */ /* 0x000fe20000000a00 */
        /* <DEDUP_REMOVED lines=8> */
.L_x_41:
[----:B------:R-:W0:Y:S01]  /*ab20*/  LDC.64 R2, c[0x0][0x9f8] ;  /* 0x00027e00ff027b82 */ /* 0x000e220000000a00 */
[----:B------:R-:W-:-:S07]  /*ab30*/  IMAD.MOV.U32 R18, RZ, RZ, R17 ;  /* 0x000000ffff127224 */ /* 0x000fce00078e0011 */
[----:B------:R-:W1:Y:S01]  /*ab40*/  LDC.64 R4, c[0x0][0x418] ;  /* 0x00010600ff047b82 */ /* 0x000e620000000a00 */
[----:B0-----:R-:W-:-:S04]  /*ab50*/  ISETP.NE.U32.AND P0, PT, R2, RZ, PT ;  /* 0x000000ff0200720c */ /* 0x001fc80003f05070 */
[----:B------:R-:W-:-:S13]  /*ab60*/  ISETP.NE.AND.EX P0, PT, R3, RZ, PT, P0 ;  /* 0x000000ff0300720c */ /* 0x000fda0003f05300 */
[----:B------:R-:W0:Y:S02]  /*ab70*/  @P0 LDC.64 R2, c[0x0][0x9f8] ;  /* 0x00027e00ff020b82 */ /* 0x000e240000000a00 */
[----:B0-----:R-:W-:-:S05]  /*ab80*/  @P0 IMAD.WIDE R2, R17, 0x4, R2 ;  /* 0x0000000411020825 */ /* 0x001fca00078e0202 */
[----:B------:R-:W2:Y:S01]  /*ab90*/  @P0 LDG.E R18, desc[UR42][R2.64] ;  /* 0x0000002a02120981 */ /* 0x000ea2000c1e1900 */
[----:B-1----:R-:W-:Y:S01]  /*aba0*/  ISETP.NE.U32.AND P0, PT, R4, RZ, PT ;  /* 0x000000ff0400720c */ /* 0x002fe20003f05070 */
[----:B------:R-:W-:Y:S01]  /*abb0*/  UMOV UR4, 0xffffffff ;  /* 0xffffffff00047882 */ /* 0x000fe20000000000 */
[----:B------:R-:W-:Y:S02]  /*abc0*/  VIADD R17, R26, 0xffffffff ;  /* 0xffffffff1a117836 */ /* 0x000fe40000000000 */
[----:B------:R-:W-:-:S04]  /*abd0*/  ISETP.NE.AND.EX P1, PT, R5, RZ, PT, P0 ;  /* 0x000000ff0500720c */ /* 0x000fc80003f25300 */
[----:B------:R-:W-:Y:S02]  /*abe0*/  P2R R23, PR, RZ, 0x2 ;  /* 0x00000002ff177803 */ /* 0x000fe40000000000 */
[----:B--2---:R-:W-:Y:S02]  /*abf0*/  SHF.R.S32.HI R19, RZ, 0x1f, R18 ;  /* 0x0000001fff137819 */ /* 0x004fe40000011412 */
[----:B------:R-:W-:Y:S01]  /*ac00*/  SEL R16, R18, RZ, !P1 ;  /* 0x000000ff12107207 */ /* 0x000fe20004800000 */
[----:B------:R-:W-:Y:S06]  /*ac10*/  BRA.DIV UR4, `(.L_x_43) ;  /* 0x0000002e04007947 */ /* 0x000fec000b800000 */
[----:B------:R0:W1:Y:S02]  /*ac20*/  SHFL.IDX PT, R14, R22, RZ, 0x1f ;  /* 0x00001fff160e7589 */ /* 0x00006400000e0000 */
.L_x_111:
[----:B-1----:R-:W-:Y:S02]  /*ac30*/  ISETP.NE.AND P0, PT, R14, RZ, PT ;  /* 0x000000ff0e00720c */ /* 0x002fe40003f05270 */
[----:B------:R-:W-:-:S04]  /*ac40*/  PLOP3.LUT P2, PT, PT, PT, PT, 0x8, 0x0 ;  /* 0x000000000000781c */ /* 0x000fc80003f4e170 */
[----:B0-----:R-:W-:-:S07]  /*ac50*/  P2R R22, PR, RZ, 0x4 ;  /* 0x00000004ff167803 */ /* 0x001fce0000000000 */
[----:B------:R-:W-:Y:S05]  /*ac60*/  @P0 BRA `(.L_x_44) ;  /* 0x0000000000d00947 */ /* 0x000fea0003800000 */
[----:B------:R-:W-:-:S03]  /*ac70*/  UMOV UR4, 0xffffffff ;  /* 0xffffffff00047882 */ /* 0x000fc60000000000 */
[----:B------:R-:W-:Y:S05]  /*ac80*/  BRA.DIV UR4, `(.L_x_45) ;  /* 0x0000002e04047947 */ /* 0x000fea000b800000 */
[----:B------:R-:W-:-:S13]  /*ac90*/  ELECT P6, URZ, PT ;  /* 0x00000000003f782f */ /* 0x000fda00038c0000 */
.L_x_114:
[----:B------:R-:W-:Y:S05]  /*aca0*/  @!P6 BRA `(.L_x_44) ;  /* 0x0000000000c0e947 */ /* 0x000fea0003800000 */
[----:B------:R-:W-:Y:S01]  /*acb0*/  MOV R0, 0x1 ;  /* 0x0000000100007802 */ /* 0x000fe20000000f00 */
[----:B------:R-:W-:-:S03]  /*acc0*/  IMAD.MOV.U32 R16, RZ, RZ, R18 ;  /* 0x000000ffff107224 */ /* 0x000fc600078e0012 */
[----:B------:R-:W-:Y:S01]  /*acd0*/  SHF.L.U32 R0, R0, 0x1f, RZ ;  /* 0x0000001f00007819 */ /* 0x000fe200000006ff */
[----:B------:R-:W-:Y:S06]  /*ace0*/  @!P1 BRA `(.L_x_46) ;  /* 0x0000000000489947 */ /* 0x000fec0003800000 */
[----:B------:R-:W0:Y:S01]  /*acf0*/  LDC R6, c[0x0][0x43c] ;  /* 0x00010f00ff067b82 */ /* 0x000e220000000800 */
[----:B------:R-:W-:Y:S01]  /*ad00*/  IMAD.MOV.U32 R7, RZ, RZ, R17 ;  /* 0x000000ffff077224 */ /* 0x000fe200078e0011 */
[----:B------:R-:W-:Y:S02]  /*ad10*/  ULDC.64 UR4, c[0x0][0x428] ;  /* 0x00010a0000047ab9 */ /* 0x000fe40000000a00 */
[----:B------:R-:W-:-:S04]  /*ad20*/  IMAD R9, R19, UR4, RZ ;  /* 0x0000000413097c24 */ /* 0x000fc8000f8e02ff */
[----:B------:R-:W-:Y:S01]  /*ad30*/  IMAD R9, R18, UR5, R9 ;  /* 0x0000000512097c24 */ /* 0x000fe2000f8e0209 */
[----:B0-----:R-:W-:-:S13]  /*ad40*/  ISETP.NE.AND P0, PT, R6, 0x1, PT ;  /* 0x000000010600780c */ /* 0x001fda0003f05270 */
[----:B------:R-:W0:Y:S02]  /*ad50*/  @P0 LDC.64 R2, c[0x0][0x440] ;  /* 0x00011000ff020b82 */ /* 0x000e240000000a00 */
[----:B0-----:R-:W-:-:S05]  /*ad60*/  @P0 IMAD.HI.U32 R2, R17, R2, RZ ;  /* 0x0000000211020227 */ /* 0x001fca00078e00ff */
[----:B------:R-:W-:-:S04]  /*ad70*/  @P0 SHF.R.U32.HI R7, RZ, R3, R2 ;  /* 0x00000003ff070219 */ /* 0x000fc80000011602 */
[----:B------:R-:W-:Y:S02]  /*ad80*/  SHF.R.S32.HI R3, RZ, 0x1f, R7 ;  /* 0x0000001fff037819 */ /* 0x000fe40000011407 */
[----:B------:R-:W-:-:S05]  /*ad90*/  MOV R2, R7 ;  /* 0x0000000700027202 */ /* 0x000fca0000000f00 */
[----:B------:R-:W-:-:S04]  /*ada0*/  IMAD.WIDE.U32 R2, R18, UR4, R2 ;  /* 0x0000000412027c25 */ /* 0x000fc8000f8e0002 */
[----:B------:R-:W-:Y:S01]  /*adb0*/  IMAD.IADD R3, R3, 0x1, R9 ;  /* 0x0000000103037824 */ /* 0x000fe200078e0209 */
[----:B------:R-:W-:-:S04]  /*adc0*/  LEA R4, P0, R2, R4, 0x2 ;  /* 0x0000000402047211 */ /* 0x000fc800078010ff */
[----:B------:R-:W-:-:S05]  /*add0*/  LEA.HI.X R5, R2, R5, R3, 0x2, P0 ;  /* 0x0000000502057211 */ /* 0x000fca00000f1403 */
[----:B------:R0:W5:Y:S01]  /*ade0*/  LDG.E R16, desc[UR42][R4.64] ;  /* 0x0000002a04107981 */ /* 0x000162000c1e1900 */
[----:B------:R-:W-:-:S04]  /*adf0*/  IMAD.MOV R2, RZ, RZ, -R7 ;  /* 0x000000ffff027224 */ /* 0x000fc800078e0a07 */
[----:B------:R-:W-:-:S07]  /*ae00*/  IMAD R17, R6, R2, R17 ;  /* 0x0000000206117224 */ /* 0x000fce00078e0211 */
.L_x_46:
[----:B------:R-:W1:Y:S01]  /*ae10*/  SYNCS.PHASECHK.TRANS64.TRYWAIT P0, [UR38+0x30840], R0 ;  /* 0x03084000ff0075a7 */ /* 0x000e620008000166 */
[----:B------:R-:W-:Y:S01]  /*ae20*/  ISETP.NE.AND P1, PT, R28, RZ, PT ;  /* 0x000000ff1c00720c */ /* 0x000fe20003f25270 */
[----:B-1----:R-:W-:-:S12]  /*ae30*/  @!P0 BRA `(.L_x_47) ;  /* 0x0000002800b88947 */ /* 0x002fd80003800000 */
.L_x_115:
[----:B------:R-:W-:Y:S05]  /*ae40*/  @P1 BRA `(.L_x_48) ;  /* 0x0000000000181947 */ /* 0x000fea0003800000 */
[----:B------:R-:W2:Y:S01]  /*ae50*/  S2R R2, SR_TID.X ;  /* 0x0000000000027919 */ /* 0x000ea20000002100 */
[----:B-1----:R-:W-:-:S04]  /*ae60*/  MOV R0, 0x6000 ;  /* 0x0000600000007802 */ /* 0x002fc80000000f00 */
[----:B------:R3:W-:Y:S01]  /*ae70*/  SYNCS.ARRIVE.TRANS64 RZ, [UR38+0x30830], R0 ;  /* 0x03083000ffff79a7 */ /* 0x0007e20008000026 */
[----:B--2---:R-:W-:-:S13]  /*ae80*/  LOP3.LUT P0, RZ, R2, 0x1f, RZ, 0xc0, !PT ;  /* 0x0000001f02ff7812 */ /* 0x004fda000780c0ff */
[----:B---3--:R-:W-:Y:S05]  /*ae90*/  @!P0 BRA `(.L_x_48) ;  /* 0x0000000000048947 */ /* 0x008fea0003800000 */
[----:B------:R-:W-:Y:S01]  /*aea0*/  BPT.TRAP 0x1 ;  /* 0x000000040000795c */ /* 0x000fe20000300000 */
.L_x_48:
[----:B------:R-:W-:Y:S01]  /*aeb0*/  R2UR UR11, R17 ;  /* 0x00000000110b72ca */ /* 0x000fe200000e0000 */
[----:B------:R-:W-:Y:S01]  /*aec0*/  ULDC.64 UR4, c[0x0][0x198] ;  /* 0x0000660000047ab9 */ /* 0x000fe20000000a00 */
[----:B-----5:R-:W-:Y:S01]  /*aed0*/  R2UR UR13, R16 ;  /* 0x00000000100d72ca */ /* 0x020fe200000e0000 */
[----:B------:R-:W-:Y:S01]  /*aee0*/  UIADD3 UR4, UP0, UR4, 0x370, URZ ;  /* 0x0000037004047890 */ /* 0x000fe2000ff1e03f */
[----:B------:R-:W-:Y:S01]  /*aef0*/  PLOP3.LUT P0, PT, PT, PT, PT, 0x80, 0x0 ;  /* 0x000000000000781c */ /* 0x000fe20003f0f070 */
[----:B------:R-:W-:Y:S02]  /*af00*/  UIADD3 UR8, UR38, 0x12400, URZ ;  /* 0x0001240026087890 */ /* 0x000fe4000fffe03f */
[----:B------:R-:W-:Y:S01]  /*af10*/  UIADD3 UR9, UR38, 0x30830, URZ ;  /* 0x0003083026097890 */ /* 0x000fe2000fffe03f */
[----:B------:R-:W-:Y:S01]  /*af20*/  P2R R22, PR, RZ, 0x1 ;  /* 0x00000001ff167803 */ /* 0x000fe20000000000 */
[----:B------:R-:W-:Y:S01]  /*af30*/  UIADD3.X UR5, URZ, UR5, URZ, UP0, !UPT ;  /* 0x000000053f057290 */ /* 0x000fe200087fe43f */
[----:B------:R-:W-:Y:S01]  /*af40*/  UMOV UR6, 0x0 ;  /* 0x0000000000067882 */ /* 0x000fe20000000000 */
[----:B------:R-:W-:-:S02]  /*af50*/  UMOV UR7, 0x14f00000 ;  /* 0x14f0000000077882 */ /* 0x000fc40000000000 */
[----:B------:R-:W-:Y:S01]  /*af60*/  UIMAD UR11, UR11, 0xc0, URZ ;  /* 0x000000c00b0b78a4 */ /* 0x000fe2000f8e023f */
[----:B------:R-:W-:Y:S01]  /*af70*/  UMOV UR10, URZ ;  /* 0x0000003f000a7c82 */ /* 0x000fe20008000000 */
[----:B------:R-:W-:-:S07]  /*af80*/  UMOV UR12, UR36 ;  /* 0x00000024000c7c82 */ /* 0x000fce0008000000 */
[----:B------:R2:W-:Y:S02]  /*af90*/  UTMALDG.4D [UR8], [UR4], desc[UR6] ;  /* 0x00000608040075b4 */ /* 0x0005e40008019000 */
[----:B--2---:R-:W-:Y:S01]  /*afa0*/  NOP ;  /* 0x0000000000007918 */ /* 0x004fe20000000000 */
.L_x_44:
[----:B------:R-:W-:Y:S05]  /*afb0*/  WARPSYNC.ALL ;  /* 0x0000000000007948 */ /* 0x000fea0003800000 */
[----:B-1----:R-:W1:Y:S01]  /*afc0*/  S2R R0, SR_CTAID.Z ;  /* 0x0000000000007919 */ /* 0x002e620000002700 */
[----:B------:R-:W-:Y:S02]  /*afd0*/  UIADD3 UR5, UR38, 0xc400, URZ ;  /* 0x0000c40026057890 */ /* 0x000fe4000fffe03f */
[----:B------:R-:W-:Y:S01]  /*afe0*/  USHF.R.S32.HI UR4, URZ, 0x1f, UR36 ;  /* 0x0000001f3f047899 */ /* 0x000fe20008011424 */
[----:B------:R-:W-:Y:S01]  /*aff0*/  BAR.SYNC.DEFER_BLOCKING 0x8, 0x200 ;  /* 0x0208000000007b1d */ /* 0x000fe20000010000 */
[----:B------:R-:W-:-:S05]  /*b000*/  ULOP3.LUT UP0, URZ, UR5, 0x3ff, URZ, 0xc0, !UPT ;  /* 0x000003ff053f7892 */ /* 0x000fca000f80c03f */
[----:B------:R-:W-:Y:S01]  /*b010*/  ULDC.64 UR6, c[0x0][0x2d8] ;  /* 0x0000b60000067ab9 */ /* 0x000fe20000000a00 */
[----:B------:R-:W-:Y:S01]  /*b020*/  PLOP3.LUT P0, PT, PT, PT, UP0, 0x80, 0x0 ;  /* 0x000000000000781c */ /* 0x000fe20003f0f008 */
[----:B------:R-:W-:Y:S02]  /*b030*/  UIMAD UR4, UR4, UR6, URZ ;  /* 0x00000006040472a4 */ /* 0x000fe4000f8e023f */
[----:B------:R-:W-:Y:S02]  /*b040*/  UIMAD.WIDE.U32 UR44, UR36, UR6, URZ ;  /* 0x00000006242c72a5 */ /* 0x000fe4000f8e003f */
[----:B------:R-:W-:-:S04]  /*b050*/  UIMAD UR4, UR36, UR7, UR4 ;  /* 0x00000007240472a4 */ /* 0x000fc8000f8e0204 */
[----:B------:R-:W-:Y:S01]  /*b060*/  UIADD3 UR41, UR45, UR4, URZ ;  /* 0x000000042d297290 */ /* 0x000fe2000fffe03f */
[----:B-1----:R-:W-:-:S03]  /*b070*/  SHF.R.S32.HI R29, RZ, 0x1f, R0 ;  /* 0x0000001fff1d7819 */ /* 0x002fc60000011400 */
[----:B------:R-:W-:Y:S08]  /*b080*/  @!P0 BRA `(.L_x_49) ;  /* 0x0000000000408947 */ /* 0x000ff00003800000 */
[----:B------:R-:W-:Y:S01]  /*b090*/  MOV R2, 0x0 ;  /* 0x0000000000027802 */ /* 0x000fe20000000f00 */
[----:B------:R-:W-:Y:S01]  /*b0a0*/  ULDC.64 UR6, c[0x4][0xa8] ;  /* 0x01002a0000067ab9 */ /* 0x000fe20000000a00 */
[----:B------:R-:W-:Y:S01]  /*b0b0*/  ULDC.64 UR8, c[0x4][0xb0] ;  /* 0x01002c0000087ab9 */ /* 0x000fe20000000a00 */
[----:B------:R-:W-:Y:S01]  /*b0c0*/  ULDC.64 UR4, c[0x4][0x20] ;  /* 0x0100080000047ab9 */ /* 0x000fe20000000a00 */
[----:B0-----:R-:W-:Y:S01]  /*b0d0*/  IMAD.U32 R4, RZ, RZ, UR6 ;  /* 0x00000006ff047e24 */ /* 0x001fe2000f8e00ff */
[----:B------:R-:W-:Y:S01]  /*b0e0*/  MOV R6, UR8 ;  /* 0x0000000800067c02 */ /* 0x000fe20008000f00 */
[----:B------:R-:W0:Y:S01]  /*b0f0*/  LDC.64 R2, c[0x4][R2] ;  /* 0x0100000002027b82 */ /* 0x000e220000000a00 */
[----:B------:R-:W-:Y:S01]  /*b100*/  IMAD.U32 R5, RZ, RZ, UR7 ;  /* 0x00000007ff057e24 */ /* 0x000fe2000f8e00ff */
[----:B------:R-:W-:Y:S01]  /*b110*/  MOV R11, UR5 ;  /* 0x00000005000b7c02 */ /* 0x000fe20008000f00 */
[----:B------:R-:W-:Y:S01]  /*b120*/  IMAD.U32 R7, RZ, RZ, UR9 ;  /* 0x00000009ff077e24 */ /* 0x000fe2000f8e00ff */
[----:B------:R-:W-:Y:S01]  /*b130*/  MOV R13, RZ ;  /* 0x000000ff000d7202 */ /* 0x000fe20000000f00 */
[----:B------:R-:W-:-:S02]  /*b140*/  IMAD.U32 R10, RZ, RZ, UR4 ;  /* 0x00000004ff0a7e24 */ /* 0x000fc4000f8e00ff */
[----:B------:R-:W-:Y:S02]  /*b150*/  IMAD.MOV.U32 R8, RZ, RZ, 0x70 ;  /* 0x00000070ff087424 */ /* 0x000fe400078e00ff */
[----:B------:R-:W-:-:S07]  /*b160*/  IMAD.MOV.U32 R12, RZ, RZ, 0x1 ;  /* 0x00000001ff0c7424 */ /* 0x000fce00078e00ff */
[----:B------:R-:W-:-:S07]  /*b170*/  LEPC R20, `(.L_x_49) ;  /* 0x000000001014794e */ /* 0x000fce0000000000 */
[----:B0-----:R-:W-:Y:S05]  /*b180*/  CALL.ABS.NOINC R2 ;  /* 0x0000000002007343 */ /* 0x001fea0003c00000 */
.L_x_49:
[----:B------:R-:W1:Y:S01]  /*b190*/  LDC R20, c[0x0][0x448] ;  /* 0x00011200ff147b82 */ /* 0x000e620000000800 */
[----:B------:R-:W2:Y:S01]  /*b1a0*/  S2R R12, SR_TID.X ;  /* 0x00000000000c7919 */ /* 0x000ea20000002100 */
[----:B------:R-:W-:Y:S01]  /*b1b0*/  SHF.R.U32.HI R6, RZ, 0x3, R28 ;  /* 0x00000003ff067819 */ /* 0x000fe2000001161c */
[----:B------:R-:W-:Y:S01]  /*b1c0*/  UMOV UR4, UR44 ;  /* 0x0000002c00047c82 */ /* 0x000fe20008000000 */
[----:B------:R-:W-:Y:S01]  /*b1d0*/  UMOV UR5, UR41 ;  /* 0x0000002900057c82 */ /* 0x000fe20008000000 */
[----:B------:R-:W3:Y:S01]  /*b1e0*/  S2R R21, SR_CTAID.X ;  /* 0x0000000000157919 */ /* 0x000ee20000002500 */
[----:B------:R-:W-:Y:S01]  /*b1f0*/  ULDC.64 UR6, c[0x0][0x2c8] ;  /* 0x0000b20000067ab9 */ /* 0x000fe20000000a00 */
[----:B------:R-:W4:Y:S01]  /*b200*/  S2R R10, SR_CTAID.Z ;  /* 0x00000000000a7919 */ /* 0x000f220000002700 */
[----:B-1----:R-:W-:Y:S01]  /*b210*/  ISETP.NE.AND P0, PT, R20, 0x1, PT ;  /* 0x000000011400780c */ /* 0x002fe20003f05270 */
[----:B--2---:R-:W-:-:S12]  /*b220*/  IMAD.SHL.U32 R3, R12, 0x10, RZ ;  /* 0x000000100c037824 */ /* 0x004fd800078e00ff */
[----:B------:R-:W1:Y:S01]  /*b230*/  @P0 LDC R0, c[0x0][0x44c] ;  /* 0x00011300ff000b82 */ /* 0x000e620000000800 */
[----:B------:R-:W-:-:S05]  /*b240*/  LOP3.LUT R3, R6, 0x70, R3, 0xf8, !PT ;  /* 0x0000007006037812 */ /* 0x000fca00078ef803 */
[----:B---3--:R-:W-:Y:S02]  /*b250*/  IMAD R7, R21, 0xc0, R3 ;  /* 0x000000c015077824 */ /* 0x008fe400078e0203 */
[----:B0-----:R-:W0:Y:S02]  /*b260*/  @P0 LDC R5, c[0x0][0x450] ;  /* 0x00011400ff050b82 */ /* 0x001e240000000800 */
[----:B------:R-:W-:Y:S01]  /*b270*/  IMAD.MOV.U32 R9, RZ, RZ, R7 ;  /* 0x000000ffff097224 */ /* 0x000fe200078e0007 */
[----:B------:R-:W-:-:S05]  /*b280*/  IADD3 R8, R7, 0x80, RZ ;  /* 0x0000008007087810 */ /* 0x000fca0007ffe0ff */
[----:B------:R-:W2:Y:S08]  /*b290*/  @P0 LDC R11, c[0x0][0x44c] ;  /* 0x00011300ff0b0b82 */ /* 0x000eb00000000800 */
[----:B------:R-:W3:Y:S01]  /*b2a0*/  @P0 LDC R4, c[0x0][0x450] ;  /* 0x00011400ff040b82 */ /* 0x000ee20000000800 */
[----:B-1----:R-:W-:-:S07]  /*b2b0*/  @P0 IMAD.HI.U32 R0, R7, R0, RZ ;  /* 0x0000000007000227 */ /* 0x002fce00078e00ff */
[----:B------:R-:W1:Y:S01]  /*b2c0*/  LDC.64 R2, c[0x0][0x2e0] ;  /* 0x0000b800ff027b82 */ /* 0x000e620000000a00 */
[----:B0-----:R-:W-:Y:S01]  /*b2d0*/  @P0 SHF.R.U32.HI R9, RZ, R5, R0 ;  /* 0x00000005ff090219 */ /* 0x001fe20000011600 */
[----:B------:R-:W-:Y:S02]  /*b2e0*/  IMAD.MOV.U32 R0, RZ, RZ, R8 ;  /* 0x000000ffff007224 */ /* 0x000fe400078e0008 */
[----:B--2---:R-:W-:-:S05]  /*b2f0*/  @P0 IMAD.HI.U32 R5, R8, R11, RZ ;  /* 0x0000000b08050227 */ /* 0x004fca00078e00ff */
[----:B---3--:R-:W-:Y:S01]  /*b300*/  @P0 SHF.R.U32.HI R0, RZ, R4, R5 ;  /* 0x00000004ff000219 */ /* 0x008fe20000011605 */
[----:B-1----:R-:W-:-:S04]  /*b310*/  IMAD R4, R29, R2, RZ ;  /* 0x000000021d047224 */ /* 0x002fc800078e02ff */
[C---:B----4-:R-:W-:Y:S01]  /*b320*/  IMAD R5, R10.reuse, R3, R4 ;  /* 0x000000030a057224 */ /* 0x050fe200078e0204 */
[----:B------:R-:W-:Y:S01]  /*b330*/  SHF.R.S32.HI R4, RZ, 0x1f, R9 ;  /* 0x0000001fff047819 */ /* 0x000fe20000011409 */
[----:B------:R-:W-:Y:S01]  /*b340*/  IMAD.WIDE.U32 R2, R10, R2, UR4 ;  /* 0x000000040a027e25 */ /* 0x000fe2000f8e0002 */
[----:B------:R-:W-:Y:S01]  /*b350*/  ULDC.64 UR4, c[0x0][0x2d0] ;  /* 0x0000b40000047ab9 */ /* 0x000fe20000000a00 */
[----:B------:R-:W-:Y:S02]  /*b360*/  SHF.R.S32.HI R10, RZ, 0x1f, R0 ;  /* 0x0000001fff0a7819 */ /* 0x000fe40000011400 */
[----:B------:R-:W-:Y:S02]  /*b370*/  IMAD R4, R4, UR4, RZ ;  /* 0x0000000404047c24 */ /* 0x000fe4000f8e02ff */
[----:B------:R-:W-:Y:S02]  /*b380*/  IMAD.IADD R3, R3, 0x1, R5 ;  /* 0x0000000103037824 */ /* 0x000fe400078e0205 */
[----:B------:R-:W-:-:S02]  /*b390*/  IMAD R11, R9, UR5, R4 ;  /* 0x00000005090b7c24 */ /* 0x000fc4000f8e0204 */
[C---:B------:R-:W-:Y:S01]  /*b3a0*/  IMAD.WIDE.U32 R4, R9.reuse, UR4, R2 ;  /* 0x0000000409047c25 */ /* 0x040fe2000f8e0002 */
[----:B------:R-:W-:-:S03]  /*b3b0*/  IADD3 R9, -R9, RZ, RZ ;  /* 0x000000ff09097210 */ /* 0x000fc60007ffe1ff */
[----:B------:R-:W-:Y:S02]  /*b3c0*/  IMAD.IADD R5, R5, 0x1, R11 ;  /* 0x0000000105057824 */ /* 0x000fe400078e020b */
[----:B------:R-:W-:Y:S02]  /*b3d0*/  IMAD R9, R20, R9, R7 ;  /* 0x0000000914097224 */ /* 0x000fe400078e0207 */
[----:B------:R-:W-:Y:S02]  /*b3e0*/  IMAD.MOV R7, RZ, RZ, -R0 ;  /* 0x000000ffff077224 */ /* 0x000fe400078e0a00 */
[----:B------:R-:W-:Y:S02]  /*b3f0*/  IMAD R11, R10, UR4, RZ ;  /* 0x000000040a0b7c24 */ /* 0x000fe4000f8e02ff */
[----:B------:R-:W-:Y:S01]  /*b400*/  IMAD R7, R20, R7, R8 ;  /* 0x0000000714077224 */ /* 0x000fe200078e0208 */
[----:B------:R-:W-:Y:S01]  /*b410*/  SHF.R.S32.HI R8, RZ, 0x1f, R9 ;  /* 0x0000001fff087819 */ /* 0x000fe20000011409 */
[----:B------:R-:W-:-:S04]  /*b420*/  IMAD.WIDE.U32 R2, R0, UR4, R2 ;  /* 0x0000000400027c25 */ /* 0x000fc8000f8e0002 */
[----:B------:R-:W-:Y:S01]  /*b430*/  IMAD R13, R0, UR5, R11 ;  /* 0x00000005000d7c24 */ /* 0x000fe2000f8e020b */
[----:B------:R-:W-:Y:S01]  /*b440*/  SHF.R.S32.HI R0, RZ, 0x1f, R7 ;  /* 0x0000001fff007819 */ /* 0x000fe20000011407 */
[----:B------:R-:W-:Y:S01]  /*b450*/  IMAD R8, R8, UR6, RZ ;  /* 0x0000000608087c24 */ /* 0x000fe2000f8e02ff */
[----:B------:R-:W-:Y:S01]  /*b460*/  ULDC.64 UR4, c[0x0][0x280] ;  /* 0x0000a00000047ab9 */ /* 0x000fe20000000a00 */
[----:B------:R-:W-:Y:S01]  /*b470*/  IMAD.WIDE.U32 R4, R9, UR6, R4 ;  /* 0x0000000609047c25 */ /* 0x000fe2000f8e0004 */
[----:B------:R-:W-:-:S03]  /*b480*/  IADD3 R3, R3, R13, RZ ;  /* 0x0000000d03037210 */ /* 0x000fc60007ffe0ff */
[----:B------:R-:W-:Y:S01]  /*b490*/  IMAD R11, R9, UR7, R8 ;  /* 0x00000007090b7c24 */ /* 0x000fe2000f8e0208 */
[----:B------:R-:W-:Y:S01]  /*b4a0*/  LEA R9, P0, R4, UR4, 0x1 ;  /* 0x0000000404097c11 */ /* 0x000fe2000f8008ff */
[----:B------:R-:W-:Y:S02]  /*b4b0*/  IMAD R0, R0, UR6, RZ ;  /* 0x0000000600007c24 */ /* 0x000fe4000f8e02ff */
[----:B------:R-:W-:Y:S02]  /*b4c0*/  IMAD.IADD R11, R5, 0x1, R11 ;  /* 0x00000001050b7824 */ /* 0x000fe400078e020b */
[C---:B------:R-:W-:Y:S02]  /*b4d0*/  IMAD R13, R7.reuse, UR7, R0 ;  /* 0x00000007070d7c24 */ /* 0x040fe4000f8e0200 */
[----:B------:R-:W-:Y:S01]  /*b4e0*/  IMAD.WIDE.U32 R2, R7, UR6, R2 ;  /* 0x0000000607027c25 */ /* 0x000fe2000f8e0002 */
[----:B------:R-:W-:Y:S02]  /*b4f0*/  LEA.HI.X R10, R4, UR5, R11, 0x1, P0 ;  /* 0x00000005040a7c11 */ /* 0x000fe400080f0c0b */
[----:B------:R-:W-:Y:S01]  /*b500*/  SHF.L.U32 R7, R12, 0x3, RZ ;  /* 0x000000030c077819 */ /* 0x000fe200000006ff */
[----:B------:R-:W-:Y:S01]  /*b510*/  IMAD.IADD R3, R3, 0x1, R13 ;  /* 0x0000000103037824 */ /* 0x000fe200078e020d */
[----:B------:R-:W-:Y:S01]  /*b520*/  LEA R0, P0, R2, UR4, 0x1 ;  /* 0x0000000402007c11 */ /* 0x000fe2000f8008ff */
[----:B------:R-:W-:Y:S01]  /*b530*/  ULDC UR4, c[0x0][0x2b8] ;  /* 0x0000ae0000047ab9 */ /* 0x000fe20000000800 */
[----:B------:R-:W-:-:S02]  /*b540*/  IMAD.SHL.U32 R4, R28, 0x8, RZ ;  /* 0x000000081c047824 */ /* 0x000fc400078e00ff */
[----:B------:R-:W-:Y:S02]  /*b550*/  LEA.HI.X R8, R2, UR5, R3, 0x1, P0 ;  /* 0x0000000502087c11 */ /* 0x000fe400080f0c03 */
[C---:B------:R-:W-:Y:S02]  /*b560*/  LOP3.LUT R2, R7.reuse, 0x1f8, RZ, 0xc0, !PT ;  /* 0x000001f807027812 */ /* 0x040fe400078ec0ff */
[----:B------:R-:W-:Y:S02]  /*b570*/  LOP3.LUT R7, R7, 0x38, RZ, 0xc0, !PT ;  /* 0x0000003807077812 */ /* 0x000fe400078ec0ff */
[----:B------:R-:W-:Y:S02]  /*b580*/  LOP3.LUT R3, R2, 0x38, R12, 0x78, !PT ;  /* 0x0000003802037812 */ /* 0x000fe400078e780c */
[----:B------:R-:W-:Y:S01]  /*b590*/  ISETP.GE.AND P0, PT, R7, UR4, PT ;  /* 0x0000000407007c0c */ /* 0x000fe2000bf06270 */
[----:B------:R-:W-:Y:S01]  /*b5a0*/  UMOV UR4, 0xffffffff ;  /* 0xffffffff00047882 */ /* 0x000fe20000000000 */
[----:B------:R-:W-:-:S02]  /*b5b0*/  LOP3.LUT R4, R3, 0x200, R4, 0xf8, !PT ;  /* 0x0000020003047812 */ /* 0x000fc400078ef804 */
[----:B------:R-:W-:Y:S09]  /*b5c0*/  BRA.DIV UR4, `(.L_x_50) ;  /* 0x0000002204ec7947 */ /* 0x000ff2000b800000 */
[----:B------:R-:W0:Y:S01]  /*b5d0*/  S2R R2, SR_CTAID.X ;  /* 0x0000000000027919 */ /* 0x000e220000002500 */
[----:B------:R-:W-:Y:S02]  /*b5e0*/  ULDC UR4, c[0x0][0x288] ;  /* 0x0000a20000047ab9 */ /* 0x000fe40000000800 */
[----:B------:R-:W-:Y:S01]  /*b5f0*/  IMAD R5, R20, UR4, RZ ;  /* 0x0000000414057c24 */ /* 0x000fe2000f8e02ff */
[----:B------:R-:W1:Y:S04]  /*b600*/  SHFL.IDX PT, R14, R9, RZ, 0x181f ;  /* 0x00181fff090e7589 */ /* 0x000e6800000e0000 */
[----:B------:R-:W-:Y:S04]  /*b610*/  SHFL.IDX PT, R21, R10, 0x1, 0x181f ;  /* 0x00381f000a157f89 */ /* 0x000fe800000e0000 */
[----:B------:R-:W-:Y:S01]  /*b620*/  SHFL.IDX PT, R20, R10, 0x2, 0x181f ;  /* 0x00581f000a147f89 */ /* 0x000fe200000e0000 */
[----:B0-----:R-:W-:-:S03]  /*b630*/  IMAD R6, R2, 0xc0, R6 ;  /* 0x000000c002067824 */ /* 0x001fc600078e0206 */
[----:B------:R-:W0:Y:S01]  /*b640*/  SHFL.IDX PT, R2, R10, RZ, 0x181f ;  /* 0x00181fff0a027589 */ /* 0x000e2200000e0000 */
[C---:B------:R-:W-:Y:S01]  /*b650*/  VIADD R12, R6.reuse, 0x10 ;  /* 0x00000010060c7836 */ /* 0x040fe20000000000 */
[----:B------:R-:W-:-:S13]  /*b660*/  ISETP.GE.AND P1, PT, R6, R5, PT ;  /* 0x000000050600720c */ /* 0x000fda0003f26270 */
[----:B-1----:R-:W-:Y:S02]  /*b670*/  @!P1 LEA R14, P2, R7, R14, 0x1 ;  /* 0x0000000e070e9211 */ /* 0x002fe400078408ff */
[----:B------:R-:W-:-:S03]  /*b680*/  @!P1 LEA R29, R4, UR38, 0x1 ;  /* 0x00000026041d9c11 */ /* 0x000fc6000f8e08ff */
[----:B0-----:R-:W-:Y:S01]  /*b690*/  @!P1 IMAD.X R3, RZ, RZ, R2, P2 ;  /* 0x000000ffff039224 */ /* 0x001fe200010e0602 */
[----:B------:R-:W-:Y:S02]  /*b6a0*/  @!P1 MOV R2, R14 ;  /* 0x0000000e00029202 */ /* 0x000fe40000000f00 */
[----:B------:R-:W-:Y:S04]  /*b6b0*/  SHFL.IDX PT, R14, R9, 0x2, 0x181f ;  /* 0x00581f00090e7f89 */ /* 0x000fe800000e0000 */
[----:B------:R0:W-:Y:S01]  /*b6c0*/  @!P1 LDGSTS.E.BYPASS.LTC128B.128 [R29+0xc400], desc[UR42][R2.64], !P0 ;  /* 0x0c400000021d9fae */ /* 0x0001e2000c101d6a */
[----:B------:R-:W-:Y:S01]  /*b6d0*/  ISETP.GE.AND P1, PT, R12, R5, PT ;  /* 0x000000050c00720c */ /* 0x000fe20003f26270 */
[----:B------:R-:W-:-:S05]  /*b6e0*/  VIADD R12, R6, 0x20 ;  /* 0x00000020060c7836 */ /* 0x000fca0000000000 */
[----:B------:R-:W-:Y:S01]  /*b6f0*/  ISETP.GE.AND P2, PT, R12, R5, PT ;  /* 0x000000050c00720c */ /* 0x000fe20003f46270 */
[----:B------:R-:W-:Y:S01]  /*b700*/  VIADD R12, R6, 0x30 ;  /* 0x00000030060c7836 */ /* 0x000fe20000000000 */
[----:B0-----:R-:W0:Y:S11]  /*b710*/  SHFL.IDX PT, R2, R9, 0x1, 0x181f ;  /* 0x00381f0009027f89 */ /* 0x001e3600000e0000 */
[----:B------:R-:W-:-:S02]  /*b720*/  @!P2 LEA R29, R4, UR38, 0x1 ;  /* 0x00000026041dac11 */ /* 0x000fc4000f8e08ff */
[----:B0-----:R-:W-:-:S04]  /*b730*/  @!P1 LEA R2, P3, R7, R2, 0x1 ;  /* 0x0000000207029211 */ /* 0x001fc800078608ff */
[----:B------:R-:W-:Y:S02]  /*b740*/  @!P1 IADD3.X R3, RZ, R21, RZ, P3, !PT ;  /* 0x00000015ff039210 */ /* 0x000fe40001ffe4ff */
[----:B------:R-:W-:-:S05]  /*b750*/  @!P1 LEA R21, R4, UR38, 0x1 ;  /* 0x0000002604159c11 */ /* 0x000fca000f8e08ff */
[----:B------:R0:W-:Y:S02]  /*b760*/  @!P1 LDGSTS.E.BYPASS.LTC128B.128 [R21+0xcc00], desc[UR42][R2.64], !P0 ;  /* 0x0cc0000002159fae */ /* 0x0001e4000c101d6a */
[----:B0-----:R-:W-:Y:S02]  /*b770*/  @!P2 LEA R2, P1, R7, R14, 0x1 ;  /* 0x0000000e0702a211 */ /* 0x001fe400078208ff */
[----:B------:R-:W-:Y:S03]  /*b780*/  SHFL.IDX PT, R21, R10, 0x3, 0x181f ;  /* 0x00781f000a157f89 */ /* 0x000fe600000e0000 */
[----:B------:R-:W-:Y:S01]  /*b790*/  @!P2 IMAD.X R3, RZ, RZ, R20, P1 ;  /* 0x000000ffff03a224 */ /* 0x000fe200008e0614 */
[----:B------:R-:W-:Y:S01]  /*b7a0*/  ISETP.GE.AND P1, PT, R12, R5, PT ;  /* 0x000000050c00720c */ /* 0x000fe20003f26270 */
[----:B------:R-:W-:Y:S01]  /*b7b0*/  SHFL.IDX PT, R14, R9, 0x4, 0x181f ;  /* 0x00981f00090e7f89 */ /* 0x000fe200000e0000 */
[----:B------:R-:W-:-:S03]  /*b7c0*/  IADD3 R12, R6, 0x40, RZ ;  /* 0x00000040060c7810 */ /* 0x000fc60007ffe0ff */
[----:B------:R0:W-:Y:S01]  /*b7d0*/  @!P2 LDGSTS.E.BYPASS.LTC128B.128 [R29+0xd400], desc[UR42][R2.64], !P0 ;  /* 0x0d400000021dafae */ /* 0x0001e2000c101d6a */
[----:B------:R-:W-:Y:S02]  /*b7e0*/  ISETP.GE.AND P2, PT, R12, R5, PT ;  /* 0x000000050c00720c */ /* 0x000fe40003f46270 */
[----:B------:R-:W-:Y:S01]  /*b7f0*/  IADD3 R12, R6, 0x50, RZ ;  /* 0x00000050060c7810 */ /* 0x000fe20007ffe0ff */
[----:B------:R-:W-:Y:S04]  /*b800*/  SHFL.IDX PT, R20, R10, 0x4, 0x181f ;  /* 0x00981f000a147f89 */ /* 0x000fe800000e0000 */
[----:B0-----:R-:W0:Y:S02]  /*b810*/  SHFL.IDX PT, R29, R9, 0x3, 0x181f ;  /* 0x00781f00091d7f89 */ /* 0x001e2400000e0000 */
[----:B0-----:R-:W-:-:S04]  /*b820*/  @!P1 LEA R2, P3, R7, R29, 0x1 ;  /* 0x0000001d07029211 */ /* 0x001fc800078608ff */
[C---:B------:R-:W-:Y:S01]  /*b830*/  @!P2 LEA R29, R4.reuse, UR38, 0x1 ;  /* 0x00000026041dac11 */ /* 0x040fe2000f8e08ff */
[----:B------:R-:W-:Y:S01]  /*b840*/  @!P1 IMAD.X R3, RZ, RZ, R21, P3 ;  /* 0x000000ffff039224 */ /* 0x000fe200018e0615 */
[----:B------:R-:W-:-:S05]  /*b850*/  @!P1 LEA R21, R4, UR38, 0x1 ;  /* 0x0000002604159c11 */ /* 0x000fca000f8e08ff */
[----:B------:R0:W-:Y:S02]  /*b860*/  @!P1 LDGSTS.E.BYPASS.LTC128B.128 [R21+0xdc00], desc[UR42][R2.64], !P0 ;  /* 0x0dc0000002159fae */ /* 0x0001e4000c101d6a */
[----:B0-----:R-:W-:Y:S02]  /*b870*/  @!P2 LEA R2, P1, R7, R14, 0x1 ;  /* 0x0000000e0702a211 */ /* 0x001fe400078208ff */
[----:B------:R-:W-:Y:S03]  /*b880*/  SHFL.IDX PT, R21, R10, 0x5, 0x181f ;  /* 0x00b81f000a157f89 */ /* 0x000fe600000e0000 */
[----:B------:R-:W-:Y:S01]  /*b890*/  @!P2 IMAD.X R3, RZ, RZ, R20, P1 ;  /* 0x000000ffff03a224 */ /* 0x000fe200008e0614 */
[----:B------:R-:W-:Y:S01]  /*b8a0*/  ISETP.GE.AND P1, PT, R12, R5, PT ;  /* 0x000000050c00720c */ /* 0x000fe20003f26270 */
[----:B------:R-:W-:Y:S01]  /*b8b0*/  SHFL.IDX PT, R14, R9, 0x6, 0x181f ;  /* 0x00d81f00090e7f89 */ /* 0x000fe200000e0000 */
[----:B------:R-:W-:-:S03]  /*b8c0*/  VIADD R12, R6, 0x60 ;  /* 0x00000060060c7836 */ /* 0x000fc60000000000 */
[----:B------:R0:W-:Y:S02]  /*b8d0*/  @!P2 LDGSTS.E.BYPASS.LTC128B.128 [R29+0xe400], desc[UR42][R2.64], !P0 ;  /* 0x0e400000021dafae */ /* 0x0001e4000c101d6a */
[----:B------:R-:W-:Y:S01]  /*b8e0*/  ISETP.GE.AND P2, PT, R12, R5, PT ;  /* 0x000000050c00720c */ /* 0x000fe20003f46270 */
[----:B------:R-:W-:Y:S01]  /*b8f0*/  VIADD R12, R6, 0x70 ;  /* 0x00000070060c7836 */ /* 0x000fe20000000000 */
[----:B------:R-:W-:Y:S04]  /*b900*/  SHFL.IDX PT, R20, R10, 0x6, 0x181f ;  /* 0x00d81f000a147f89 */ /* 0x000fe800000e0000 */
[----:B------:R-:W-:Y:S04]  /*b910*/  SHFL.IDX PT, R10, R10, 0x7, 0x181f ;  /* 0x00f81f000a0a7f89 */ /* 0x000fe800000e0000 */
[----:B0-----:R-:W0:Y:S02]  /*b920*/  SHFL.IDX PT, R29, R9, 0x5, 0x181f ;  /* 0x00b81f00091d7f89 */ /* 0x001e2400000e0000 */
[----:B0-----:R-:W-:-:S02]  /*b930*/  @!P1 LEA R2, P3, R7, R29, 0x1 ;  /* 0x0000001d07029211 */ /* 0x001fc400078608ff */
[----:B------:R-:W-:-:S03]  /*b940*/  @!P1 LEA R29, R4, UR38, 0x1 ;  /* 0x00000026041d9c11 */ /* 0x000fc6000f8e08ff */
[----:B------:R-:W-:Y:S01]  /*b950*/  @!P1 IMAD.X R3, RZ, RZ, R21, P3 ;  /* 0x000000ffff039224 */ /* 0x000fe200018e0615 */
[----:B------:R-:W-:-:S04]  /*b960*/  @!P2 LEA R21, R4, UR38, 0x1 ;  /* 0x000000260415ac11 */ /* 0x000fc8000f8e08ff */
[----:B------:R0:W-:Y:S02]  /*b970*/  @!P1 LDGSTS.E.BYPASS.LTC128B.128 [R29+0xec00], desc[UR42][R2.64], !P0 ;  /* 0x0ec00000021d9fae */ /* 0x0001e4000c101d6a */
[----:B0-----:R-:W-:Y:S02]  /*b980*/  @!P2 LEA R2, P1, R7, R14, 0x1 ;  /* 0x0000000e0702a211 */ /* 0x001fe400078208ff */
[----:B------:R-:W0:Y:S02]  /*b990*/  SHFL.IDX PT, R14, R9, 0x7, 0x181f ;  /* 0x00f81f00090e7f89 */ /* 0x000e2400000e0000 */
[----:B------:R-:W-:Y:S02]  /*b9a0*/  @!P2 IADD3.X R3, RZ, R20, RZ, P1, !PT ;  /* 0x00000014ff03a210 */ /* 0x000fe40000ffe4ff */
[----:B------:R-:W-:Y:S01]  /*b9b0*/  ISETP.GE.AND P1, PT, R12, R5, PT ;  /* 0x000000050c00720c */ /* 0x000fe20003f26270 */
[----:B------:R-:W-:Y:S01]  /*b9c0*/  SHFL.IDX PT, R20, R8, RZ, 0x181f ;  /* 0x00181fff08147589 */ /* 0x000fe200000e0000 */
[----:B------:R-:W-:-:S03]  /*b9d0*/  VIADD R12, R6, 0x80 ;  /* 0x00000080060c7836 */ /* 0x000fc60000000000 */
[----:B------:R1:W-:Y:S02]  /*b9e0*/  @!P2 LDGSTS.E.BYPASS.LTC128B.128 [R21+0xf400], desc[UR42][R2.64], !P0 ;  /* 0x0f4000000215afae */ /* 0x0003e4000c101d6a */
[----:B------:R-:W-:Y:S01]  /*b9f0*/  ISETP.GE.AND P2, PT, R12, R5, PT ;  /* 0x000000050c00720c */ /* 0x000fe20003f46270 */
[----:B------:R-:W-:Y:S01]  /*ba00*/  VIADD R12, R6, 0x90 ;  /* 0x00000090060c7836 */ /* 0x000fe20000000000 */
[----:B------:R-:W-:Y:S04]  /*ba10*/  SHFL.IDX PT, R9, R8, 0x2, 0x181f ;  /* 0x00581f0008097f89 */ /* 0x000fe800000e0000 */
[----:B------:R-:W-:Y:S01]  /*ba20*/  @!P1 LEA R29, R4, UR38, 0x1 ;  /* 0x00000026041d9c11 */ /* 0x000fe2000f8e08ff */
[----:B-1----:R-:W1:Y:S01]  /*ba30*/  SHFL.IDX PT, R21, R0, RZ, 0x181f ;  /* 0x00181fff00157589 */ /* 0x002e6200000e0000 */
[----:B0-----:R-:W-:-:S03]  /*ba40*/  @!P1 LEA R2, P3, R7, R14, 0x1 ;  /* 0x0000000e07029211 */ /* 0x001fc600078608ff */
[----:B------:R-:W-:Y:S01]  /*ba50*/  SHFL.IDX PT, R14, R0, 0x2, 0x181f ;  /* 0x00581f00000e7f89 */ /* 0x000fe200000e0000 */
[----:B------:R-:W-:-:S03]  /*ba60*/  @!P1 IADD3.X R3, RZ, R10, RZ, P3, !PT ;  /* 0x0000000aff039210 */ /* 0x000fc60001ffe4ff */
[----:B------:R-:W-:Y:S04]  /*ba70*/  SHFL.IDX PT, R10, R8, 0x1, 0x181f ;  /* 0x00381f00080a7f89 */ /* 0x000fe800000e0000 */
[----:B------:R1:W-:Y:S04]  /*ba80*/  @!P1 LDGSTS.E.BYPASS.LTC128B.128 [R29+0xfc00], desc[UR42][R2.64], !P0 ;  /* 0x0fc00000021d9fae */ /* 0x0003e8000c101d6a */
[----:B------:R-:W-:Y:S01]  /*ba90*/  SHFL.IDX PT, R8, R8, 0x3, 0x181f ;  /* 0x00781f0008087f89 */ /* 0x000fe200000e0000 */
[----:B-1----:R-:W-:Y:S02]  /*baa0*/  @!P2 LEA R2, P1, R7, R21, 0x1 ;  /* 0x000000150702a211 */ /* 0x002fe400078208ff */
[----:B------:R-:W-:-:S03]  /*bab0*/  @!P2 LEA R21, R4, UR38, 0x1 ;  /* 0x000000260415ac11 */ /* 0x000fc6000f8e08ff */
[----:B------:R-:W-:Y:S01]  /*bac0*/  @!P2 IMAD.X R3, RZ, RZ, R20, P1 ;  /* 0x000000ffff03a224 */ /* 0x000fe200008e0614 */
[----:B------:R-:W-:Y:S01]  /*bad0*/  ISETP.GE.AND P1, PT, R12, R5, PT ;  /* 0x000000050c00720c */ /* 0x000fe20003f26270 */
[----:B------:R-:W0:Y:S01]  /*bae0*/  SHFL.IDX PT, R20, R0, 0x1, 0x181f ;  /* 0x00381f0000147f89 */ /* 0x000e2200000e0000 */
[----:B------:R-:W-:-:S03]  /*baf0*/  IADD3 R12, R6, 0xa0, RZ ;  /* 0x000000a0060c7810 */ /* 0x000fc60007ffe0ff */
[----:B------:R1:W-:Y:S01]  /*bb00*/  @!P2 LDGSTS.E.BYPASS.LTC128B.128 [R21+0x10400], desc[UR42][R2.64], !P0 ;  /* 0x104000000215afae */ /* 0x0003e2000c101d6a */
[----:B------:R-:W-:-:S07]  /*bb10*/  ISETP.GE.AND P2, PT, R12, R5, PT ;  /* 0x000000050c00720c */ /* 0x000fce0003f46270 */
[----:B-1----:R-:W-:Y:S02]  /*bb20*/  @!P1 LEA R21, R4, UR38, 0x1 ;  /* 0x0000002604159c11 */ /* 0x002fe4000f8e08ff */
[----:B0-----:R-:W-:-:S05]  /*bb30*/  @!P1 LEA R2, P3, R7, R20, 0x1 ;  /* 0x0000001407029211 */ /* 0x001fca00078608ff */
[----:B------:R-:W-:-:S05]  /*bb40*/  @!P1 IMAD.X R3, RZ, RZ, R10, P3 ;  /* 0x000000ffff039224 */ /* 0x000fca00018e060a */
[----:B------:R0:W-:Y:S02]  /*bb50*/  @!P1 LDGSTS.E.BYPASS.LTC128B.128 [R21+0x10c00], desc[UR42][R2.64], !P0 ;  /* 0x10c0000002159fae */ /* 0x0001e4000c101d6a */
[----:B0-----:R-:W-:Y:S02]  /*bb60*/  @!P2 LEA R2, P1, R7, R14, 0x1 ;  /* 0x0000000e0702a211 */ /* 0x001fe400078208ff */
[----:B------:R0:W1:Y:S03]  /*bb70*/  SHFL.IDX PT, R14, R0, 0x3, 0x181f ;  /* 0x00781f00000e7f89 */ /* 0x00006600000e0000 */
[----:B------:R-:W-:Y:S01]  /*bb80*/  @!P2 IMAD.X R3, RZ, RZ, R9, P1 ;  /* 0x000000ffff03a224 */ /* 0x000fe200008e0609 */
[----:B------:R-:W-:-:S05]  /*bb90*/  @!P2 LEA R9, R4, UR38, 0x1 ;  /* 0x000000260409ac11 */ /* 0x000fca000f8e08ff */
[----:B------:R0:W-:Y:S02]  /*bba0*/  @!P2 LDGSTS.E.BYPASS.LTC128B.128 [R9+0x11400], desc[UR42][R2.64], !P0 ;  /* 0x114000000209afae */ /* 0x0001e4000c101d6a */
.L_x_140:
[----:B------:R-:W-:Y:S01]  /*bbb0*/  IADD3 R6, R6, 0xb0, RZ ;  /* 0x000000b006067810 */ /* 0x000fe20007ffe0ff */
[----:B0-----:R-:W-:-:S03]  /*bbc0*/  IMAD.MOV.U32 R0, RZ, RZ, 0x1 ;  /* 0x00000001ff007424 */ /* 0x001fc600078e00ff */
[----:B------:R-:W-:Y:S02]  /*bbd0*/  ISETP.GE.AND P1, PT, R6, R5, PT ;  /* 0x000000050600720c */ /* 0x000fe40003f26270 */
[----:B------:R-:W-:-:S11]  /*bbe0*/  SHF.L.U32 R0, R0, 0x1f, RZ ;  /* 0x0000001f00007819 */ /* 0x000fd600000006ff */
[----:B-1----:R-:W-:Y:S02]  /*bbf0*/  @!P1 LEA R2, P2, R7, R14, 0x1 ;  /* 0x0000000e07029211 */ /* 0x002fe400078408ff */
[----:B------:R-:W-:-:S03]  /*bc00*/  @!P1 LEA R5, R4, UR38, 0x1 ;  /* 0x0000002604059c11 */ /* 0x000fc6000f8e08ff */
[----:B------:R-:W-:-:S05]  /*bc10*/  @!P1 IMAD.X R3, RZ, RZ, R8, P2 ;  /* 0x000000ffff039224 */ /* 0x000fca00010e0608 */
[----:B------:R-:W-:Y:S01]  /*bc20*/  @!PT LDS RZ, [RZ] ;  /* 0x00000000fffff984 */ /* 0x000fe20000000800 */
[----:B------:R-:W-:Y:S01]  /*bc30*/  @!PT LDS RZ, [RZ] ;  /* 0x00000000fffff984 */ /* 0x000fe20000000800 */
[----:B------:R-:W-:Y:S01]  /*bc40*/  @!PT LDS RZ, [RZ] ;  /* 0x00000000fffff984 */ /* 0x000fe20000000800 */
[----:B------:R0:W-:Y:S01]  /*bc50*/  @!P1 LDGSTS.E.BYPASS.LTC128B.128 [R5+0x11c00], desc[UR42][R2.64], !P0 ;  /* 0x11c0000002059fae */ /* 0x0001e2000c101d6a */
[----:B------:R-:W-:Y:S01]  /*bc60*/  NOP ;  /* 0x0000000000007918 */ /* 0x000fe20000000000 */
[----:B------:R-:W-:Y:S02]  /*bc70*/  SYNCS.ARRIVE.TRANS64.RED.A0T1 RZ, [UR38+0x30800], RZ ;  /* 0x030800ffffff79a7 */ /* 0x000fe40008200426 */
[----:B------:R-:W-:Y:S01]  /*bc80*/  ARRIVES.LDGSTSBAR.64.TRANSCNT [UR38+0x30800] ;  /* 0x03080000ff0079b0 */ /* 0x000fe20008000aa6 */
[----:B------:R-:W-:Y:S01]  /*bc90*/  NOP ;  /* 0x0000000000007918 */ /* 0x000fe20000000000 */
[----:B------:R-:W-:Y:S01]  /*bca0*/  SYNCS.ARRIVE.TRANS64.A1T0 RZ, [UR38+0x30800], RZ ;  /* 0x030800ffffff79a7 */ /* 0x000fe20008100026 */
[----:B------:R-:W-:-:S04]  /*bcb0*/  IADD3 R7, R26, -0x2, RZ ;  /* 0xfffffffe1a077810 */ /* 0x000fc80007ffe0ff */
[----:B------:R-:W-:Y:S01]  /*bcc0*/  ISETP.GE.AND P1, PT, R7, R24, PT ;  /* 0x000000180700720c */ /* 0x000fe20003f26270 */
[----:B------:R-:W1:Y:S02]  /*bcd0*/  SYNCS.PHASECHK.TRANS64.TRYWAIT P0, [UR38+0x30820], R0 ;  /* 0x03082000ff0075a7 */ /* 0x000e640008000166 */
[----:B01----:R-:W-:Y:S10]  /*bce0*/  @!P0 BRA `(.L_x_51) ;  /* 0x0000002800bc8947 */ /* 0x003ff40003800000 */
.L_x_141:
[----:B------:R-:W-:Y:S02]  /*bcf0*/  IMAD.MOV.U32 R8, RZ, RZ, 0x1 ;  /* 0x00000001ff087424 */ /* 0x000fe400078e00ff */
[----:B0-----:R-:W-:Y:S01]  /*bd00*/  IMAD.MOV.U32 R0, RZ, RZ, RZ ;  /* 0x000000ffff007224 */ /* 0x001fe200078e00ff */
[----:B------:R-:W-:Y:S06]  /*bd10*/  @!P1 BRA `(.L_x_52) ;  /* 0x0000001000d09947 */ /* 0x000fec0003800000 */
[----:B------:R-:W-:Y:S01]  /*bd20*/  UIADD3 UR4, UR40, 0x1, URZ ;  /* 0x0000000128047890 */ /* 0x000fe2000fffe03f */
[----:B------:R-:W0:Y:S01]  /*bd30*/  S2R R4, SR_TID.X ;  /* 0x0000000000047919 */ /* 0x000e220000002100 */
[----:B------:R-:W-:Y:S02]  /*bd40*/  LOP3.LUT R24, RZ, R24, RZ, 0x33, !PT ;  /* 0x00000018ff187212 */ /* 0x000fe400078e33ff */
[----:B------:R-:W-:Y:S02]  /*bd50*/  MOV R8, 0x1 ;  /* 0x0000000100087802 */ /* 0x000fe40000000f00 */
[----:B------:R-:W-:-:S05]  /*bd60*/  IMAD R25, R25, UR4, RZ ;  /* 0x0000000419197c24 */ /* 0x000fca000f8e02ff */
[----:B------:R-:W-:-:S04]  /*bd70*/  VIMNMX R25, R25, UR39, PT ;  /* 0x0000002719197c48 */ /* 0x000fc8000bfe0100 */
[----:B------:R-:W-:Y:S02]  /*bd80*/  IADD3 R3, -R25, RZ, RZ ;  /* 0x000000ff19037210 */ /* 0x000fe40007ffe1ff */
[----:B------:R-:W-:Y:S02]  /*bd90*/  LOP3.LUT R2, RZ, R25, RZ, 0x33, !PT ;  /* 0x00000019ff027212 */ /* 0x000fe400078e33ff */
[----:B------:R-:W-:-:S05]  /*bda0*/  VIADDMNMX R24, R3, 0x1, R24, !PT ;  /* 0x0000000103187846 */ /* 0x000fca0007800118 */
[----:B------:R-:W-:Y:S02]  /*bdb0*/  VIADD R3, R24, 0xfffffffe ;  /* 0xfffffffe18037836 */ /* 0x000fe40000000000 */
[----:B------:R-:W-:-:S03]  /*bdc0*/  IMAD.IADD R10, R25, 0x1, R24 ;  /* 0x00000001190a7824 */ /* 0x000fc600078e0218 */
[----:B------:R-:W-:Y:S02]  /*bdd0*/  ISETP.NE.AND P0, PT, R3, R2, PT ;  /* 0x000000020300720c */ /* 0x000fe40003f05270 */
[----:B------:R-:W-:Y:S02]  /*bde0*/  LOP3.LUT R9, R10, 0x1, RZ, 0xc0, !PT ;  /* 0x000000010a097812 */ /* 0x000fe400078ec0ff */
[----:B0-----:R-:W-:Y:S01]  /*bdf0*/  LOP3.LUT R6, R4, 0x1f, RZ, 0xc0, !PT ;  /* 0x0000001f04067812 */ /* 0x001fe200078ec0ff */
[----:B------:R-:W-:-:S08]  /*be00*/  IMAD.MOV.U32 R4, RZ, RZ, R16 ;  /* 0x000000ffff047224 */ /* 0x000fd000078e0010 */
[----:B------:R-:W-:Y:S05]  /*be10*/  @!P0 BRA `(.L_x_53) ;  /* 0x0000000c00148947 */ /* 0x000fea0003800000 */
[----:B------:R-:W-:Y:S01]  /*be20*/  BSSY B0, `(.L_x_53) ;  /* 0x00000c4000007945 */ /* 0x000fe20003800000 */
[----:B------:R-:W-:Y:S01]  /*be30*/  IMAD.IADD R10, R10, 0x1, -R9 ;  /* 0x000000010a0a7824 */ /* 0x000fe200078e0a09 */
[----:B------:R-:W-:Y:S01]  /*be40*/  MOV R11, 0x1 ;  /* 0x00000001000b7802 */ /* 0x000fe20000000f00 */
[----:B------:R-:W-:-:S07]  /*be50*/  IMAD.MOV.U32 R4, RZ, RZ, R16 ;  /* 0x000000ffff047224 */ /* 0x000fce00078e0010 */
.L_x_80:
[----:B------:R-:W-:Y:S01]  /*be60*/  ISETP.NE.AND P0, PT, R22, RZ, PT ;  /* 0x000000ff1600720c */ /* 0x000fe20003f05270 */
[----:B------:R-:W-:Y:S01]  /*be70*/  VIADD R10, R10, 0xfffffffe ;  /* 0xfffffffe0a0a7836 */ /* 0x000fe20000000000 */
[----:B------:R-:W-:Y:S04]  /*be80*/  BSSY B1, `(.L_x_54) ;  /* 0x000005b000017945 */ /* 0x000fe80003800000 */
[----:B------:R-:W-:-:S07]  /*be90*/  ISETP.NE.AND P1, PT, R10, RZ, PT ;  /* 0x000000ff0a00720c */ /* 0x000fce0003f25270 */
[----:B------:R-:W-:Y:S06]  /*bea0*/  @!P0 BRA `(.L_x_55) ;  /* 0x0000000400608947 */ /* 0x000fec0003800000 */
[----:B------:R-:W-:Y:S02]  /*beb0*/  ISETP.NE.AND P0, PT, R23, RZ, PT ;  /* 0x000000ff1700720c */ /* 0x000fe40003f05270 */
[----:B------:R-:W-:Y:S02]  /*bec0*/  SHF.L.U32 R8, R11, 0x1f, RZ ;  /* 0x0000001f0b087819 */ /* 0x000fe400000006ff */
[----:B------:R-:W-:-:S09]  /*bed0*/  MOV R12, R7 ;  /* 0x00000007000c7202 */ /* 0x000fd20000000f00 */
[----:B------:R-:W-:Y:S05]  /*bee0*/  @!P0 BRA `(.L_x_56) ;  /* 0x00000000004c8947 */ /* 0x000fea0003800000 */
        /* <DEDUP_REMOVED lines=9> */
[--C-:B------:R-:W-:Y:S01]  /*bf80*/  SHF.R.S32.HI R3, RZ, 0x1f, R13.reuse ;  /* 0x0000001fff037819 */ /* 0x100fe2000001140d */
[----:B------:R-:W-:-:S04]  /*bf90*/  IMAD.MOV.U32 R2, RZ, RZ, R13 ;  /* 0x000000ffff027224 */ /* 0x000fc800078e000d */
[----:B------:R-:W-:Y:S01]  /*bfa0*/  IMAD.WIDE.U32 R2, R18, UR4, R2 ;  /* 0x0000000412027c25 */ /* 0x000fe2000f8e0002 */
[----:B------:R-:W-:-:S04]  /*bfb0*/  ULDC.64 UR4, c[0x0][0x418] ;  /* 0x0001060000047ab9 */ /* 0x000fc80000000a00 */
[----:B------:R-:W-:Y:S02]  /*bfc0*/  IADD3 R3, R5, R3, RZ ;  /* 0x0000000305037210 */ /* 0x000fe40007ffe0ff */
[----:B------:R-:W-:-:S04]  /*bfd0*/  LEA R4, P0, R2, UR4, 0x2 ;  /* 0x0000000402047c11 */ /* 0x000fc8000f8010ff */
[----:B------:R-:W-:-:S05]  /*bfe0*/  LEA.HI.X R5, R2, UR5, R3, 0x2, P0 ;  /* 0x0000000502057c11 */ /* 0x000fca00080f1403 */
[----:B------:R0:W5:Y:S01]  /*bff0*/  LDG.E R4, desc[UR42][R4.64] ;  /* 0x0000002a04047981 */ /* 0x000162000c1e1900 */
[----:B------:R-:W-:-:S04]  /*c000*/  IMAD.MOV R2, RZ, RZ, -R13 ;  /* 0x000000ffff027224 */ /* 0x000fc800078e0a0d */
[----:B------:R-:W-:-:S07]  /*c010*/  IMAD R12, R12, R2, R7 ;  /* 0x000000020c0c7224 */ /* 0x000fce00078e0207 */
.L_x_56:
[----:B------:R-:W1:Y:S01]  /*c020*/  SYNCS.PHASECHK.TRANS64.TRYWAIT P0, [UR38+0x30848], R8 ;  /* 0x03084808ff0075a7 */ /* 0x000e620008000166 */
[----:B------:R-:W-:Y:S01]  /*c030*/  BSSY B2, `(.L_x_57) ;  /* 0x0000003000027945 */ /* 0x000fe20003800000 */
[----:B------:R-:W-:-:S03]  /*c040*/  ISETP.NE.AND P2, PT, R28, RZ, PT ;  /* 0x000000ff1c00720c */ /* 0x000fc60003f45270 */
[----:B-1----:R-:W-:Y:S10]  /*c050*/  @!P0 BRA `(.L_x_58) ;  /* 0x0000002400f88947 */ /* 0x002ff40003800000 */
.L_x_142:
[----:B------:R-:W-:Y:S05]  /*c060*/  BSYNC B2 ;  /* 0x0000000000027941 */ /* 0x000fea0003800000 */
.L_x_57:
[----:B------:R-:W-:Y:S04]  /*c070*/  BSSY B2, `(.L_x_59) ;  /* 0x0000007000027945 */ /* 0x000fe80003800000 */
[----:B------:R-:W-:Y:S05]  /*c080*/  @P2 BRA `(.L_x_60) ;  /* 0x0000000000142947 */ /* 0x000fea0003800000 */
[----:B------:R-:W-:Y:S01]  /*c090*/  ISETP.NE.AND P0, PT, R6, RZ, PT ;  /* 0x000000ff0600720c */ /* 0x000fe20003f05270 */
[----:B------:R-:W-:-:S04]  /*c0a0*/  IMAD.MOV.U32 R2, RZ, RZ, 0x6000 ;  /* 0x00006000ff027424 */ /* 0x000fc800078e00ff */
[----:B------:R2:W-:Y:S08]  /*c0b0*/  SYNCS.ARRIVE.TRANS64 RZ, [UR38+0x30838], R2 ;  /* 0x03083802ffff79a7 */ /* 0x0005f00008000026 */
[----:B--2---:R-:W-:Y:S05]  /*c0c0*/  @!P0 BRA `(.L_x_60) ;  /* 0x0000000000048947 */ /* 0x004fea0003800000 */
[----:B------:R-:W-:Y:S01]  /*c0d0*/  BPT.TRAP 0x1 ;  /* 0x000000040000795c */ /* 0x000fe20000300000 */
.L_x_60:
[----:B------:R-:W-:Y:S05]  /*c0e0*/  BSYNC B2 ;  /* 0x0000000000027941 */ /* 0x000fea0003800000 */
.L_x_59:
[----:B0-----:R-:W-:Y:S01]  /*c0f0*/  MOV R5, RZ ;  /* 0x000000ff00057202 */ /* 0x001fe20000000f00 */
[----:B------:R-:W-:Y:S01]  /*c100*/  ULDC.64 UR4, c[0x0][0x198] ;  /* 0x0000660000047ab9 */ /* 0x000fe20000000a00 */
[----:B------:R-:W-:Y:S01]  /*c110*/  PLOP3.LUT P0, PT, PT, PT, PT, 0x80, 0x0 ;  /* 0x000000000000781c */ /* 0x000fe20003f0f070 */
[----:B------:R-:W-:Y:S01]  /*c120*/  UIADD3 UR4, UP0, UR4, 0x370, URZ ;  /* 0x0000037004047890 */ /* 0x000fe2000ff1e03f */
[----:B------:R-:W-:Y:S01]  /*c130*/  R2UR UR34, R5 ;  /* 0x00000000052272ca */ /* 0x000fe200000e0000 */
[----:B------:R-:W-:Y:S01]  /*c140*/  IMAD R2, R12, 0xc0, RZ ;  /* 0x000000c00c027824 */ /* 0x000fe200078e02ff */
[----:B------:R-:W-:Y:S02]  /*c150*/  UIADD3 UR32, UR38, 0x18400, URZ ;  /* 0x0001840026207890 */ /* 0x000fe4000fffe03f */
[----:B------:R-:W-:Y:S02]  /*c160*/  UIADD3 UR33, UR38, 0x30838, URZ ;  /* 0x0003083826217890 */ /* 0x000fe4000fffe03f */
[----:B------:R-:W-:Y:S01]  /*c170*/  UIADD3.X UR5, URZ, UR5, URZ, UP0, !UPT ;  /* 0x000000053f057290 */ /* 0x000fe200087fe43f */
[----:B------:R-:W-:Y:S01]  /*c180*/  UMOV UR6, 0x0 ;  /* 0x0000000000067882 */ /* 0x000fe20000000000 */
[----:B------:R-:W-:-:S10]  /*c190*/  UMOV UR7, 0x14f00000 ;  /* 0x14f0000000077882 */ /* 0x000fd40000000000 */
.L_x_61:
[----:B------:R-:W-:-:S13]  /*c1a0*/  @P0 ELECT P3, URZ, PT ;  /* 0x00000000003f082f */ /* 0x000fda0003860000 */
[----:B-----5:R-:W-:Y:S02]  /*c1b0*/  @P3 R2UR UR37, R4 ;  /* 0x00000000042532ca */ /* 0x020fe400000e0000 */
[----:B------:R-:W-:Y:S02]  /*c1c0*/  @P3 R2UR UR35, R2 ;  /* 0x00000000022332ca */ /* 0x000fe400000e0000 */
[----:B------:R-:W-:Y:S02]  /*c1d0*/  @P3 PLOP3.LUT P0, PT, P3, PT, PT, 0x8, 0x0 ;  /* 0x000000000000381c */ /* 0x000fe40001f0e170 */
[----:B------:R-:W-:-:S09]  /*c1e0*/  PLOP3.LUT P3, PT, PT, PT, PT, 0x8, 0x0 ;  /* 0x000000000000781c */ /* 0x000fd20003f6e170 */
[----:B------:R0:W-:Y:S02]  /*c1f0*/  UTMALDG.4D [UR32], [UR4], desc[UR6] ;  /* 0x00000620040075b4 */ /* 0x0001e40008019000 */
[----:B0-----:R-:W-:Y:S05]  /*c200*/  @P0 BRA.U.ANY `(.L_x_61) ;  /* 0xfffffffd00e40947 */ /* 0x001fea000393ffff */
[----:B------:R-:W0:Y:S01]  /*c210*/  SYNCS.PHASECHK.TRANS64.TRYWAIT P0, [UR38+0x30860], R8 ;  /* 0x03086008ff0075a7 */ /* 0x000e220008000166 */
[----:B------:R-:W-:Y:S04]  /*c220*/  BSSY B2, `(.L_x_62) ;  /* 0x0000002000027945 */ /* 0x000fe80003800000 */
[----:B0-----:R-:W-:Y:S05]  /*c230*/  @!P0 BRA `(.L_x_63) ;  /* 0x0000002400988947 */ /* 0x001fea0003800000 */
.L_x_143:
[----:B------:R-:W-:Y:S05]  /*c240*/  BSYNC B2 ;  /* 0x0000000000027941 */ /* 0x000fea0003800000 */
.L_x_62:
[----:B------:R-:W-:Y:S01]  /*c250*/  BSSY B2, `(.L_x_64) ;  /* 0x0000009000027945 */ /* 0x000fe20003800000 */
[----:B------:R-:W-:Y:S02]  /*c260*/  IMAD.MOV.U32 R2, RZ, RZ, 0x0 ;  /* 0x00000000ff027424 */ /* 0x000fe400078e00ff */
[----:B01----:R-:W-:Y:S01]  /*c270*/  IMAD.MOV.U32 R3, RZ, RZ, 0x14f00000 ;  /* 0x14f00000ff037424 */ /* 0x003fe200078e00ff */
[----:B------:R-:W-:Y:S06]  /*c280*/  @P2 BRA `(.L_x_65) ;  /* 0x0000000000142947 */ /* 0x000fec0003800000 */
[----:B------:R-:W-:Y:S02]  /*c290*/  ISETP.NE.AND P0, PT, R6, RZ, PT ;  /* 0x000000ff0600720c */ /* 0x000fe40003f05270 */
[----:B------:R-:W-:-:S04]  /*c2a0*/  MOV R8, 0x6000 ;  /* 0x0000600000087802 */ /* 0x000fc80000000f00 */
[----:B------:R0:W-:Y:S07]  /*c2b0*/  SYNCS.ARRIVE.TRANS64 RZ, [UR38+0x30850], R8 ;  /* 0x03085008ffff79a7 */ /* 0x0001ee0008000026 */
[----:B------:R-:W-:Y:S05]  /*c2c0*/  @!P0 BRA `(.L_x_65) ;  /* 0x0000000000048947 */ /* 0x000fea0003800000 */
[----:B------:R-:W-:Y:S01]  /*c2d0*/  BPT.TRAP 0x1 ;  /* 0x000000040000795c */ /* 0x000fe20000300000 */
.L_x_65:
[----:B------:R-:W-:Y:S05]  /*c2e0*/  BSYNC B2 ;  /* 0x0000000000027941 */ /* 0x000fea0003800000 */
.L_x_64:
[----:B------:R-:W-:Y:S01]  /*c2f0*/  R2UR UR7, R3 ;  /* 0x00000000030772ca */ /* 0x000fe200000e0000 */
[----:B------:R-:W-:Y:S01]  /*c300*/  ULDC.64 UR4, c[0x0][0x198] ;  /* 0x0000660000047ab9 */ /* 0x000fe20000000a00 */
[----:B------:R-:W-:Y:S01]  /*c310*/  R2UR UR10, R5 ;  /* 0x00000000050a72ca */ /* 0x000fe200000e0000 */
[----:B------:R-:W-:Y:S01]  /*c320*/  UIADD3 UR4, UP0, UR4, 0x470, URZ ;  /* 0x0000047004047890 */ /* 0x000fe2000ff1e03f */
[----:B------:R-:W-:Y:S01]  /*c330*/  R2UR UR6, R2 ;  /* 0x00000000020672ca */ /* 0x000fe200000e0000 */
[----:B------:R-:W-:Y:S01]  /*c340*/  IMAD R2, R17, 0xc0, RZ ;  /* 0x000000c011027824 */ /* 0x000fe200078e02ff */
[----:B------:R-:W-:Y:S01]  /*c350*/  PLOP3.LUT P0, PT, PT, PT, PT, 0x80, 0x0 ;  /* 0x000000000000781c */ /* 0x000fe20003f0f070 */
[----:B------:R-:W-:Y:S02]  /*c360*/  UIADD3 UR8, UR38, 0x400, URZ ;  /* 0x0000040026087890 */ /* 0x000fe4000fffe03f */
[----:B------:R-:W-:Y:S02]  /*c370*/  UIADD3 UR9, UR38, 0x30850, URZ ;  /* 0x0003085026097890 */ /* 0x000fe4000fffe03f */
[----:B------:R-:W-:-:S12]  /*c380*/  UIADD3.X UR5, URZ, UR5, URZ, UP0, !UPT ;  /* 0x000000053f057290 */ /* 0x000fd800087fe43f */
.L_x_66:
[----:B------:R-:W-:-:S13]  /*c390*/  @P0 ELECT P2, URZ, PT ;  /* 0x00000000003f082f */ /* 0x000fda0003840000 */
[----:B------:R-:W-:Y:S01]  /*c3a0*/  @P2 R2UR UR13, R16 ;  /* 0x00000000100d22ca */ /* 0x000fe200000e0000 */
[----:B------:R-:W-:Y:S01]  /*c3b0*/  UMOV UR12, UR36 ;  /* 0x00000024000c7c82 */ /* 0x000fe20008000000 */
[----:B------:R-:W-:Y:S02]  /*c3c0*/  @P2 R2UR UR11, R2 ;  /* 0x00000000020b22ca */ /* 0x000fe400000e0000 */
[----:B------:R-:W-:Y:S02]  /*c3d0*/  @P2 PLOP3.LUT P0, PT, P2, PT, PT, 0x8, 0x0 ;  /* 0x000000000000281c */ /* 0x000fe4000170e170 */
[----:B------:R-:W-:-:S09]  /*c3e0*/  PLOP3.LUT P2, PT, PT, PT, PT, 0x8, 0x0 ;  /* 0x000000000000781c */ /* 0x000fd20003f4e170 */
[----:B------:R1:W-:Y:S02]  /*c3f0*/  UTMALDG.4D [UR8], [UR4], desc[UR6] ;  /* 0x00000608040075b4 */ /* 0x0003e40008019000 */
[----:B-1----:R-:W-:Y:S05]  /*c400*/  @P0 BRA.U.ANY `(.L_x_66) ;  /* 0xfffffffd00e00947 */ /* 0x002fea000393ffff */
[----:B------:R-:W-:Y:S02]  /*c410*/  IMAD.MOV.U32 R17, RZ, RZ, R12 ;  /* 0x000000ffff117224 */ /* 0x000fe400078e000c */
[----:B------:R-:W-:-:S07]  /*c420*/  IMAD.MOV.U32 R16, RZ, RZ, R4 ;  /* 0x000000ffff107224 */ /* 0x000fce00078e0004 */
.L_x_55:
[----:B------:R-:W-:Y:S05]  /*c430*/  BSYNC B1 ;  /* 0x0000000000017941 */ /* 0x000fea0003800000 */
.L_x_54:
[----:B------:R-:W-:Y:S01]  /*c440*/  ISETP.NE.AND P0, PT, R22, RZ, PT ;  /* 0x000000ff1600720c */ /* 0x000fe20003f05270 */
[----:B------:R-:W-:Y:S01]  /*c450*/  BSSY B1, `(.L_x_67) ;  /* 0x000005d000017945 */ /* 0x000fe20003800000 */
[----:B0-----:R-:W-:-:S11]  /*c460*/  LOP3.LUT R8, R11, 0x1, RZ, 0x3c, !PT ;  /* 0x000000010b087812 */ /* 0x001fd600078e3cff */
[----:B------:R-:W-:Y:S05]  /*c470*/  @!P0 BRA `(.L_x_68) ;  /* 0x0000000400688947 */ /* 0x000fea0003800000 */
[----:B------:R-:W-:Y:S02]  /*c480*/  ISETP.NE.AND P0, PT, R23, RZ, PT ;  /* 0x000000ff1700720c */ /* 0x000fe40003f05270 */
[----:B------:R-:W-:Y:S02]  /*c490*/  SHF.L.U32 R12, R8, 0x1f, RZ ;  /* 0x0000001f080c7819 */ /* 0x000fe400000006ff */
[----:B------:R-:W-:-:S09]  /*c4a0*/  IADD3 R13, R7, -0x1, RZ ;  /* 0xffffffff070d7810 */ /* 0x000fd20007ffe0ff */
        /* <DEDUP_REMOVED lines=20> */
.L_x_69:
[----:B------:R-:W1:Y:S01]  /*c5f0*/  SYNCS.PHASECHK.TRANS64.TRYWAIT P0, [UR38+0x30840], R12 ;  /* 0x0308400cff0075a7 */ /* 0x000e620008000166 */
[----:B------:R-:W-:Y:S01]  /*c600*/  BSSY B2, `(.L_x_70) ;  /* 0x0000003000027945 */ /* 0x000fe20003800000 */
[----:B------:R-:W-:-:S03]  /*c610*/  ISETP.NE.AND P2, PT, R28, RZ, PT ;  /* 0x000000ff1c00720c */ /* 0x000fc60003f45270 */
[----:B-1----:R-:W-:Y:S10]  /*c620*/  @!P0 BRA `(.L_x_71) ;  /* 0x0000002000b48947 */ /* 0x002ff40003800000 */
.L_x_144:
[----:B------:R-:W-:Y:S05]  /*c630*/  BSYNC B2 ;  /* 0x0000000000027941 */ /* 0x000fea0003800000 */
.L_x_70:
[----:B------:R-:W-:Y:S04]  /*c640*/  BSSY B2, `(.L_x_72) ;  /* 0x0000007000027945 */ /* 0x000fe80003800000 */
[----:B------:R-:W-:Y:S05]  /*c650*/  @P2 BRA `(.L_x_73) ;  /* 0x0000000000142947 */ /* 0x000fea0003800000 */
[----:B------:R-:W-:Y:S01]  /*c660*/  ISETP.NE.AND P0, PT, R6, RZ, PT ;  /* 0x000000ff0600720c */ /* 0x000fe20003f05270 */
[----:B------:R-:W-:-:S04]  /*c670*/  IMAD.MOV.U32 R2, RZ, RZ, 0x6000 ;  /* 0x00006000ff027424 */ /* 0x000fc800078e00ff */
[----:B------:R2:W-:Y:S08]  /*c680*/  SYNCS.ARRIVE.TRANS64 RZ, [UR38+0x30830], R2 ;  /* 0x03083002ffff79a7 */ /* 0x0005f00008000026 */
[----:B--2---:R-:W-:Y:S05]  /*c690*/  @!P0 BRA `(.L_x_73) ;  /* 0x0000000000048947 */ /* 0x004fea0003800000 */
[----:B------:R-:W-:Y:S01]  /*c6a0*/  BPT.TRAP 0x1 ;  /* 0x000000040000795c */ /* 0x000fe20000300000 */
.L_x_73:
[----:B------:R-:W-:Y:S05]  /*c6b0*/  BSYNC B2 ;  /* 0x0000000000027941 */ /* 0x000fea0003800000 */
.L_x_72:
        /* <DEDUP_REMOVED lines=11> */
.L_x_74:
[----:B------:R-:W-:-:S13]  /*c770*/  @P0 ELECT P3, URZ, PT ;  /* 0x00000000003f082f */ /* 0x000fda0003860000 */
[----:B-----5:R-:W-:Y:S01]  /*c780*/  @P3 R2UR UR13, R4 ;  /* 0x00000000040d32ca */ /* 0x020fe200000e0000 */
[----:B------:R-:W-:Y:S01]  /*c790*/  UMOV UR12, UR36 ;  /* 0x00000024000c7c82 */ /* 0x000fe20008000000 */
[----:B------:R-:W-:Y:S02]  /*c7a0*/  @P3 R2UR UR11, R2 ;  /* 0x00000000020b32ca */ /* 0x000fe400000e0000 */
[----:B------:R-:W-:Y:S02]  /*c7b0*/  @P3 PLOP3.LUT P0, PT, P3, PT, PT, 0x8, 0x0 ;  /* 0x000000000000381c */ /* 0x000fe40001f0e170 */
[----:B------:R-:W-:-:S09]  /*c7c0*/  PLOP3.LUT P3, PT, PT, PT, PT, 0x8, 0x0 ;  /* 0x000000000000781c */ /* 0x000fd20003f6e170 */
[----:B------:R0:W-:Y:S02]  /*c7d0*/  UTMALDG.4D [UR8], [UR4], desc[UR6] ;  /* 0x00000608040075b4 */ /* 0x0001e40008019000 */
[----:B0-----:R-:W-:Y:S05]  /*c7e0*/  @P0 BRA.U.ANY `(.L_x_74) ;  /* 0xfffffffd00e00947 */ /* 0x001fea000393ffff */
[----:B------:R-:W-:Y:S01]  /*c7f0*/  SHF.L.U32 R2, R11, 0x1f, RZ ;  /* 0x0000001f0b027819 */ /* 0x000fe200000006ff */
[----:B------:R-:W-:Y:S03]  /*c800*/  BSSY B2, `(.L_x_75) ;  /* 0x0000003000027945 */ /* 0x000fe60003800000 */
[----:B------:R-:W0:Y:S02]  /*c810*/  SYNCS.PHASECHK.TRANS64.TRYWAIT P0, [UR38+0x30868], R2 ;  /* 0x03086802ff0075a7 */ /* 0x000e240008000166 */
[----:B0-----:R-:W-:Y:S05]  /*c820*/  @!P0 BRA `(.L_x_76) ;  /* 0x00000020004c8947 */ /* 0x001fea0003800000 */
.L_x_145:
[----:B------:R-:W-:Y:S05]  /*c830*/  BSYNC B2 ;  /* 0x0000000000027941 */ /* 0x000fea0003800000 */
.L_x_75:
[----:B------:R-:W-:Y:S01]  /*c840*/  BSSY B2, `(.L_x_77) ;  /* 0x0000009000027945 */ /* 0x000fe20003800000 */
[----:B0-----:R-:W-:Y:S02]  /*c850*/  IMAD.MOV.U32 R2, RZ, RZ, 0x0 ;  /* 0x00000000ff027424 */ /* 0x001fe400078e00ff */
[----:B-1----:R-:W-:Y:S01]  /*c860*/  IMAD.MOV.U32 R3, RZ, RZ, 0x14f00000 ;  /* 0x14f00000ff037424 */ /* 0x002fe200078e00ff */
[----:B------:R-:W-:Y:S06]  /*c870*/  @P2 BRA `(.L_x_78) ;  /* 0x0000000000142947 */ /* 0x000fec0003800000 */
[----:B------:R-:W-:Y:S02]  /*c880*/  ISETP.NE.AND P0, PT, R6, RZ, PT ;  /* 0x000000ff0600720c */ /* 0x000fe40003f05270 */
[----:B------:R-:W-:-:S04]  /*c890*/  MOV R11, 0x6000 ;  /* 0x00006000000b7802 */ /* 0x000fc80000000f00 */
[----:B------:R0:W-:Y:S07]  /*c8a0*/  SYNCS.ARRIVE.TRANS64 RZ, [UR38+0x30858], R11 ;  /* 0x0308580bffff79a7 */ /* 0x0001ee0008000026 */
[----:B------:R-:W-:Y:S05]  /*c8b0*/  @!P0 BRA `(.L_x_78) ;  /* 0x0000000000048947 */ /* 0x000fea0003800000 */
[----:B------:R-:W-:Y:S01]  /*c8c0*/  BPT.TRAP 0x1 ;  /* 0x000000040000795c */ /* 0x000fe20000300000 */
.L_x_78:
[----:B------:R-:W-:Y:S05]  /*c8d0*/  BSYNC B2 ;  /* 0x0000000000027941 */ /* 0x000fea0003800000 */
.L_x_77:
        /* <DEDUP_REMOVED lines=10> */
.L_x_79:
        /* <DEDUP_REMOVED lines=10> */
.L_x_68:
[----:B------:R-:W-:Y:S05]  /*ca20*/  BSYNC B1 ;  /* 0x0000000000017941 */ /* 0x000fea0003800000 */
.L_x_67:
[----:B------:R-:W-:Y:S01]  /*ca30*/  IADD3 R7, R7, -0x2, RZ ;  /* 0xfffffffe07077810 */ /* 0x000fe20007ffe0ff */
[----:B0-----:R-:W-:Y:S01]  /*ca40*/  IMAD.MOV.U32 R11, RZ, RZ, R8 ;  /* 0x000000ffff0b7224 */ /* 0x001fe200078e0008 */
[----:B------:R-:W-:Y:S06]  /*ca50*/  @P1 BRA `(.L_x_80) ;  /* 0xfffffff400001947 */ /* 0x000fec000383ffff */
[----:B------:R-:W-:Y:S05]  /*ca60*/  BSYNC B0 ;  /* 0x0000000000007941 */ /* 0x000fea0003800000 */
.L_x_53:
[----:B------:R-:W-:Y:S01]  /*ca70*/  ISETP.NE.AND P0, PT, R9, RZ, PT ;  /* 0x000000ff0900720c */ /* 0x000fe20003f05270 */
[----:B------:R-:W-:-:S12]  /*ca80*/  BSSY B0, `(.L_x_52) ;  /* 0x000005d000007945 */ /* 0x000fd80003800000 */
[----:B------:R-:W-:Y:S05]  /*ca90*/  @!P0 BRA `(.L_x_81) ;  /* 0x00000004006c8947 */ /* 0x000fea0003800000 */
[----:B------:R-:W-:Y:S01]  /*caa0*/  ISETP.NE.AND P1, PT, R22, RZ, PT ;  /* 0x000000ff1600720c */ /* 0x000fe20003f25270 */
[----:B------:R-:W-:-:S12]  /*cab0*/  IMAD.MOV.U32 R0, RZ, RZ, 0x1 ;  /* 0x00000001ff007424 */ /* 0x000fd800078e00ff */
[----:B------:R-:W-:Y:S05]  /*cac0*/  @!P1 BRA `(.L_x_81) ;  /* 0x0000000400609947 */ /* 0x000fea0003800000 */
[----:B------:R-:W-:Y:S02]  /*cad0*/  ISETP.NE.AND P1, PT, R23, RZ, PT ;  /* 0x000000ff1700720c */ /* 0x000fe40003f25270 */
[----:B------:R-:W-:-:S11]  /*cae0*/  SHF.L.U32 R9, R8, 0x1f, RZ ;  /* 0x0000001f08097819 */ /* 0x000fd600000006ff */
[----:B------:R-:W-:Y:S05]  /*caf0*/  @!P1 BRA `(.L_x_82) ;  /* 0x00000000004c9947 */ /* 0x000fea0003800000 */
[----:B------:R-:W0:Y:S01]  /*cb00*/  LDC R10, c[0x0][0x43c] ;  /* 0x00010f00ff0a7b82 */ /* 0x000e220000000800 */
[----:B------:R-:W-:Y:S01]  /*cb10*/  MOV R11, R7 ;  /* 0x00000007000b7202 */ /* 0x000fe20000000f00 */
        /* <DEDUP_REMOVED lines=10> */
[----:B------:R-:W-:-:S03]  /*cbc0*/  ULDC.64 UR4, c[0x0][0x418] ;  /* 0x0001060000047ab9 */ /* 0x000fc60000000a00 */
[----:B------:R-:W-:Y:S01]  /*cbd0*/  IMAD.IADD R3, R19, 0x1, R3 ;  /* 0x0000000113037824 */ /* 0x000fe200078e0203 */
[----:B------:R-:W-:-:S04]  /*cbe0*/  LEA R4, P0, R2, UR4, 0x2 ;  /* 0x0000000402047c11 */ /* 0x000fc8000f8010ff */
[----:B------:R-:W-:-:S05]  /*cbf0*/  LEA.HI.X R5, R2, UR5, R3, 0x2, P0 ;  /* 0x0000000502057c11 */ /* 0x000fca00080f1403 */
[----:B------:R0:W5:Y:S01]  /*cc00*/  LDG.E R4, desc[UR42][R4.64] ;  /* 0x0000002a04047981 */ /* 0x000162000c1e1900 */
[----:B------:R-:W-:-:S05]  /*cc10*/  IADD3 R2, -R11, RZ, RZ ;  /* 0x000000ff0b027210 */ /* 0x000fca0007ffe1ff */
[----:B------:R-:W-:-:S07]  /*cc20*/  IMAD R7, R10, R2, R7 ;  /* 0x000000020a077224 */ /* 0x000fce00078e0207 */
.L_x_82:
[----:B------:R-:W1:Y:S01]  /*cc30*/  SYNCS.PHASECHK.TRANS64.TRYWAIT P0, [UR38+0x30848], R9 ;  /* 0x03084809ff0075a7 */ /* 0x000e620008000166 */
[----:B------:R-:W-:Y:S01]  /*cc40*/  BSSY B1, `(.L_x_83) ;  /* 0x0000003000017945 */ /* 0x000fe20003800000 */
[----:B------:R-:W-:-:S03]  /*cc50*/  ISETP.NE.AND P1, PT, R28, RZ, PT ;  /* 0x000000ff1c00720c */ /* 0x000fc60003f25270 */
[----:B-1----:R-:W-:Y:S10]  /*cc60*/  @!P0 BRA `(.L_x_84) ;  /* 0x0000001c00548947 */ /* 0x002ff40003800000 */
.L_x_146:
[----:B------:R-:W-:Y:S05]  /*cc70*/  BSYNC B1 ;  /* 0x0000000000017941 */ /* 0x000fea0003800000 */
.L_x_83:
[----:B------:R-:W-:Y:S04]  /*cc80*/  BSSY B1, `(.L_x_85) ;  /* 0x0000007000017945 */ /* 0x000fe80003800000 */
[----:B------:R-:W-:Y:S05]  /*cc90*/  @P1 BRA `(.L_x_86) ;  /* 0x0000000000141947 */ /* 0x000fea0003800000 */
[----:B------:R-:W-:Y:S01]  /*cca0*/  ISETP.NE.AND P0, PT, R6, RZ, PT ;  /* 0x000000ff0600720c */ /* 0x000fe20003f05270 */
[----:B-1----:R-:W-:-:S04]  /*ccb0*/  IMAD.MOV.U32 R2, RZ, RZ, 0x6000 ;  /* 0x00006000ff027424 */ /* 0x002fc800078e00ff */
[----:B------:R2:W-:Y:S08]  /*ccc0*/  SYNCS.ARRIVE.TRANS64 RZ, [UR38+0x30838], R2 ;  /* 0x03083802ffff79a7 */ /* 0x0005f00008000026 */
[----:B--2---:R-:W-:Y:S05]  /*ccd0*/  @!P0 BRA `(.L_x_86) ;  /* 0x0000000000048947 */ /* 0x004fea0003800000 */
[----:B------:R-:W-:Y:S01]  /*cce0*/  BPT.TRAP 0x1 ;  /* 0x000000040000795c */ /* 0x000fe20000300000 */
.L_x_86:
[----:B------:R-:W-:Y:S05]  /*ccf0*/  BSYNC B1 ;  /* 0x0000000000017941 */ /* 0x000fea0003800000 */
.L_x_85:
[----:B0-----:R-:W-:Y:S01]  /*cd00*/  IMAD.MOV.U32 R5, RZ, RZ, RZ ;  /* 0x000000ffff057224 */ /* 0x001fe200078e00ff */
[----:B------:R-:W-:Y:S01]  /*cd10*/  ULDC.64 UR4, c[0x0][0x198] ;  /* 0x0000660000047ab9 */ /* 0x000fe20000000a00 */
[----:B------:R-:W-:Y:S01]  /*cd20*/  PLOP3.LUT P0, PT, PT, PT, PT, 0x80, 0x0 ;  /* 0x000000000000781c */ /* 0x000fe20003f0f070 */
[----:B------:R-:W-:Y:S01]  /*cd30*/  UIADD3 UR4, UP0, UR4, 0x370, URZ ;  /* 0x0000037004047890 */ /* 0x000fe2000ff1e03f */
[----:B-1----:R-:W-:Y:S01]  /*cd40*/  IMAD R2, R7, 0xc0, RZ ;  /* 0x000000c007027824 */ /* 0x002fe200078e02ff */
[----:B------:R-:W-:Y:S01]  /*cd50*/  R2UR UR10, R5 ;  /* 0x00000000050a72ca */ /* 0x000fe200000e0000 */
[----:B------:R-:W-:Y:S02]  /*cd60*/  UIADD3 UR8, UR38, 0x18400, URZ ;  /* 0x0001840026087890 */ /* 0x000fe4000fffe03f */
[----:B------:R-:W-:Y:S02]  /*cd70*/  UIADD3 UR9, UR38, 0x30838, URZ ;  /* 0x0003083826097890 */ /* 0x000fe4000fffe03f */
[----:B------:R-:W-:Y:S01]  /*cd80*/  UIADD3.X UR5, URZ, UR5, URZ, UP0, !UPT ;  /* 0x000000053f057290 */ /* 0x000fe200087fe43f */
[----:B------:R-:W-:Y:S01]  /*cd90*/  UMOV UR6, 0x0 ;  /* 0x0000000000067882 */ /* 0x000fe20000000000 */
[----:B------:R-:W-:-:S10]  /*cda0*/  UMOV UR7, 0x14f00000 ;  /* 0x14f0000000077882 */ /* 0x000fd40000000000 */
.L_x_87:
        /* <DEDUP_REMOVED lines=11> */
.L_x_147:
[----:B------:R-:W-:Y:S05]  /*ce60*/  BSYNC B1 ;  /* 0x0000000000017941 */ /* 0x000fea0003800000 */
.L_x_88:
[----:B------:R-:W-:Y:S01]  /*ce70*/  BSSY B1, `(.L_x_90) ;  /* 0x0000009000017945 */ /* 0x000fe20003800000 */
[----:B0-----:R-:W-:Y:S01]  /*ce80*/  MOV R2, 0x0 ;  /* 0x0000000000027802 */ /* 0x001fe20000000f00 */
[----:B------:R-:W-:Y:S02]  /*ce90*/  IMAD.MOV.U32 R3, RZ, RZ, 0x14f00000 ;  /* 0x14f00000ff037424 */ /* 0x000fe400078e00ff */
[----:B------:R-:W-:Y:S05]  /*cea0*/  @P1 BRA `(.L_x_91) ;  /* 0x0000000000141947 */ /* 0x000fea0003800000 */
[----:B------:R-:W-:Y:S01]  /*ceb0*/  ISETP.NE.AND P0, PT, R6, RZ, PT ;  /* 0x000000ff0600720c */ /* 0x000fe20003f05270 */
[----:B------:R-:W-:-:S04]  /*cec0*/  IMAD.MOV.U32 R9, RZ, RZ, 0x6000 ;  /* 0x00006000ff097424 */ /* 0x000fc800078e00ff */
[----:B------:R0:W-:Y:S08]  /*ced0*/  SYNCS.ARRIVE.TRANS64 RZ, [UR38+0x30850], R9 ;  /* 0x03085009ffff79a7 */ /* 0x0001f00008000026 */
[----:B0-----:R-:W-:Y:S05]  /*cee0*/  @!P0 BRA `(.L_x_91) ;  /* 0x0000000000048947 */ /* 0x001fea0003800000 */
[----:B------:R-:W-:Y:S01]  /*cef0*/  BPT.TRAP 0x1 ;  /* 0x000000040000795c */ /* 0x000fe20000300000 */
.L_x_91:
[----:B------:R-:W-:Y:S05]  /*cf00*/  BSYNC B1 ;  /* 0x0000000000017941 */ /* 0x000fea0003800000 */
.L_x_90:
        /* <DEDUP_REMOVED lines=10> */
.L_x_92:
[----:B------:R-:W-:-:S13]  /*cfb0*/  @P0 ELECT P1, URZ, PT ;  /* 0x00000000003f082f */ /* 0x000fda0003820000 */
[----:B------:R-:W-:Y:S01]  /*cfc0*/  @P1 R2UR UR13, R16 ;  /* 0x00000000100d12ca */ /* 0x000fe200000e0000 */
[----:B------:R-:W-:Y:S01]  /*cfd0*/  UMOV UR12, UR36 ;  /* 0x00000024000c7c82 */ /* 0x000fe20008000000 */
[----:B------:R-:W-:Y:S02]  /*cfe0*/  @P1 R2UR UR11, R2 ;  /* 0x00000000020b12ca */ /* 0x000fe400000e0000 */
[----:B------:R-:W-:Y:S02]  /*cff0*/  @P1 PLOP3.LUT P0, PT, P1, PT, PT, 0x8, 0x0 ;  /* 0x000000000000181c */ /* 0x000fe40000f0e170 */
[----:B------:R-:W-:-:S09]  /*d000*/  PLOP3.LUT P1, PT, PT, PT, PT, 0x8, 0x0 ;  /* 0x000000000000781c */ /* 0x000fd20003f2e170 */
[----:B------:R0:W-:Y:S02]  /*d010*/  UTMALDG.4D [UR8], [UR4], desc[UR6] ;  /* 0x00000608040075b4 */ /* 0x0001e40008019000 */
[----:B0-----:R-:W-:Y:S05]  /*d020*/  @P0 BRA.U.ANY `(.L_x_92) ;  /* 0xfffffffd00e00947 */ /* 0x001fea000393ffff */
[----:B------:R-:W-:Y:S01]  /*d030*/  MOV R17, R7 ;  /* 0x0000000700117202 */ /* 0x000fe20000000f00 */
[----:B------:R-:W-:-:S07]  /*d040*/  IMAD.MOV.U32 R16, RZ, RZ, R4 ;  /* 0x000000ffff107224 */ /* 0x000fce00078e0004 */
.L_x_81:
[----:B------:R-:W-:Y:S05]  /*d050*/  BSYNC B0 ;  /* 0x0000000000007941 */ /* 0x000fea0003800000 */
.L_x_52:
[----:B------:R-:W-:Y:S01]  /*d060*/  ISETP.NE.AND P0, PT, R22, RZ, PT ;  /* 0x000000ff1600720c */ /* 0x000fe20003f05270 */
[----:B------:R-:W-:-:S12]  /*d070*/  BSSY B0, `(.L_x_93) ;  /* 0x0000027000007945 */ /* 0x000fd80003800000 */
[----:B------:R-:W-:Y:S05]  /*d080*/  @!P0 BRA `(.L_x_94) ;  /* 0x0000000000948947 */ /* 0x000fea0003800000 */
[----:B------:R-:W-:Y:S01]  /*d090*/  LEA R3, R0, UR38, 0x3 ;  /* 0x0000002600037c11 */ /* 0x000fe2000f8e18ff */
[----:B------:R-:W-:Y:S01]  /*d0a0*/  BSSY B1, `(.L_x_95) ;  /* 0x0000005000017945 */ /* 0x000fe20003800000 */
[----:B------:R-:W-:Y:S02]  /*d0b0*/  SHF.L.U32 R2, R8, 0x1f, RZ ;  /* 0x0000001f08027819 */ /* 0x000fe400000006ff */
[----:B------:R-:W-:Y:S02]  /*d0c0*/  ISETP.NE.AND P1, PT, R28, RZ, PT ;  /* 0x000000ff1c00720c */ /* 0x000fe40003f25270 */
[----:B------:R-:W0:Y:S02]  /*d0d0*/  SYNCS.PHASECHK.TRANS64.TRYWAIT P0, [R3+URZ+0x30860], R2 ;  /* 0x03086002030075a7 */ /* 0x000e24000800017f */
[----:B0-----:R-:W-:Y:S09]  /*d0e0*/  @!P0 BRA `(.L_x_96) ;  /* 0x0000001800648947 */ /* 0x001ff20003800000 */
.L_x_148:
[----:B------:R-:W-:Y:S05]  /*d0f0*/  BSYNC B1 ;  /* 0x0000000000017941 */ /* 0x000fea0003800000 */
.L_x_95:
[----:B------:R-:W-:Y:S04]  /*d100*/  BSSY B1, `(.L_x_97) ;  /* 0x0000008000017945 */ /* 0x000fe80003800000 */
[----:B------:R-:W-:Y:S05]  /*d110*/  @P1 BRA `(.L_x_98) ;  /* 0x0000000000181947 */ /* 0x000fea0003800000 */
[----:B------:R-:W1:Y:S01]  /*d120*/  S2R R4, SR_TID.X ;  /* 0x0000000000047919 */ /* 0x000e620000002100 */
[----:B0-----:R-:W-:-:S04]  /*d130*/  IMAD.MOV.U32 R2, RZ, RZ, 0x6000 ;  /* 0x00006000ff027424 */ /* 0x001fc800078e00ff */
[----:B------:R2:W-:Y:S01]  /*d140*/  SYNCS.ARRIVE.TRANS64 RZ, [R3+URZ+0x30850], R2 ;  /* 0x0308500203ff79a7 */ /* 0x0005e2000800003f */
[----:B-1----:R-:W-:-:S13]  /*d150*/  LOP3.LUT P0, RZ, R4, 0x1f, RZ, 0xc0, !PT ;  /* 0x0000001f04ff7812 */ /* 0x002fda000780c0ff */
[----:B--2---:R-:W-:Y:S05]  /*d160*/  @!P0 BRA `(.L_x_98) ;  /* 0x0000000000048947 */ /* 0x004fea0003800000 */
[----:B------:R-:W-:Y:S01]  /*d170*/  BPT.TRAP 0x1 ;  /* 0x000000040000795c */ /* 0x000fe20000300000 */
.L_x_98:
[----:B------:R-:W-:Y:S05]  /*d180*/  BSYNC B1 ;  /* 0x0000000000017941 */ /* 0x000fea0003800000 */
.L_x_97:
[----:B------:R-:W-:Y:S01]  /*d190*/  R2UR UR8, R0 ;  /* 0x00000000000872ca */ /* 0x000fe200000e0000 */
[----:B------:R-:W-:Y:S01]  /*d1a0*/  ULDC.64 UR4, c[0x0][0x198] ;  /* 0x0000660000047ab9 */ /* 0x000fe20000000a00 */
[----:B------:R-:W-:Y:S01]  /*d1b0*/  R2UR UR9, R3 ;  /* 0x00000000030972ca */ /* 0x000fe200000e0000 */
[----:B------:R-:W-:Y:S01]  /*d1c0*/  UIADD3 UR4, UP0, UR4, 0x470, URZ ;  /* 0x0000047004047890 */ /* 0x000fe2000ff1e03f */
[----:B------:R-:W-:Y:S01]  /*d1d0*/  PLOP3.LUT P0, PT, PT, PT, PT, 0x80, 0x0 ;  /* 0x000000000000781c */ /* 0x000fe20003f0f070 */
[----:B------:R-:W-:Y:S01]  /*d1e0*/  IMAD R17, R17, 0xc0, RZ ;  /* 0x000000c011117824 */ /* 0x000fe200078e02ff */
[----:B------:R-:W-:Y:S01]  /*d1f0*/  UMOV UR6, 0x0 ;  /* 0x0000000000067882 */ /* 0x000fe20000000000 */
[----:B------:R-:W-:Y:S01]  /*d200*/  UIADD3.X UR5, URZ, UR5, URZ, UP0, !UPT ;  /* 0x000000053f057290 */ /* 0x000fe200087fe43f */
[----:B------:R-:W-:Y:S01]  /*d210*/  UMOV UR7, 0x14f00000 ;  /* 0x14f0000000077882 */ /* 0x000fe20000000000 */
[----:B------:R-:W-:-:S04]  /*d220*/  UMOV UR10, URZ ;  /* 0x0000003f000a7c82 */ /* 0x000fc80008000000 */
[----:B------:R-:W-:Y:S02]  /*d230*/  UIMAD UR8, UR8, 0x6000, UR38 ;  /* 0x00006000080878a4 */ /* 0x000fe4000f8e0226 */
[----:B------:R-:W-:Y:S02]  /*d240*/  UIADD3 UR9, UR9, 0x30850, URZ ;  /* 0x0003085009097890 */ /* 0x000fe4000fffe03f */
[----:B------:R-:W-:-:S12]  /*d250*/  UIADD3 UR8, UR8, 0x400, URZ ;  /* 0x0000040008087890 */ /* 0x000fd8000fffe03f */
.L_x_99:
        /* <DEDUP_REMOVED lines=8> */
.L_x_94:
[----:B------:R-:W-:Y:S05]  /*d2e0*/  BSYNC B0 ;  /* 0x0000000000007941 */ /* 0x000fea0003800000 */
.L_x_93:
[----:B------:R-:W-:Y:S01]  /*d2f0*/  IADD3 R0, R0, 0x1, RZ ;  /* 0x0000000100007810 */ /* 0x000fe20007ffe0ff */
[----:B0-----:R-:W-:-:S03]  /*d300*/  IMAD.MOV.U32 R2, RZ, RZ, RZ ;  /* 0x000000ffff027224 */ /* 0x001fc600078e00ff */
[----:B------:R-:W-:-:S04]  /*d310*/  ISETP.NE.AND P0, PT, R0, 0x2, PT ;  /* 0x000000020000780c */ /* 0x000fc80003f05270 */
[----:B------:R-:W-:Y:S02]  /*d320*/  SEL R3, RZ, 0x1, P0 ;  /* 0x00000001ff037807 */ /* 0x000fe40000000000 */
[----:B------:R-:W-:Y:S02]  /*d330*/  SEL R0, R0, RZ, P0 ;  /* 0x000000ff00007207 */ /* 0x000fe40000000000 */
[----:B------:R-:W-:-:S07]  /*d340*/  LOP3.LUT R8, R8, R3, RZ, 0x3c, !PT ;  /* 0x0000000308087212 */ /* 0x000fce00078e3cff */
.L_x_38:
[----:B------:R-:W0:Y:S01]  /*d350*/  S2R R4, SR_CgaCtaId ;  /* 0x0000000000047919 */ /* 0x000e220000008800 */
[----:B------:R-:W-:Y:S02]  /*d360*/  MOV R3, 0x400 ;  /* 0x0000040000037802 */ /* 0x000fe40000000f00 */
[----:B------:R-:W-:Y:S02]  /*d370*/  SHF.L.U32 R2, R2, 0x1f, RZ ;  /* 0x0000001f02027819 */ /* 0x000fe400000006ff */
[----:B0-----:R-:W-:-:S04]  /*d380*/  LEA R7, R4, R3, 0x18 ;  /* 0x0000000304077211 */ /* 0x001fc800078ec0ff */
[----:B------:R-:W0:Y:S02]  /*d390*/  SYNCS.PHASECHK.TRANS64.TRYWAIT P0, [R7+URZ+0x30820], R2 ;  /* 0x03082002070075a7 */ /* 0x000e24000800017f */
[----:B0-----:R-:W-:Y:S05]  /*d3a0*/  @!P0 BRA `(.L_x_100) ;  /* 0x0000001400c88947 */ /* 0x001fea0003800000 */
.L_x_149:
[----:B------:R-:W-:-:S03]  /*d3b0*/  UMOV UR4, 0xffffffff ;  /* 0xffffffff00047882 */ /* 0x000fc60000000000 */
[----:B------:R-:W-:Y:S05]  /*d3c0*/  BRA.DIV UR4, `(.L_x_101) ;  /* 0x0000001604d47947 */ /* 0x000fea000b800000 */
[----:B0-----:R-:W0:Y:S02]  /*d3d0*/  S2R R2, SR_TID.X ;  /* 0x0000000000027919 */ /* 0x001e240000002100 */
[----:B0-----:R-:W-:-:S04]  /*d3e0*/  SHF.R.U32.HI R2, RZ, 0x5, R2 ;  /* 0x00000005ff027819 */ /* 0x001fc80000011602 */
[----:B------:R-:W-:-:S05]  /*d3f0*/  LOP3.LUT R2, R2, 0x3, RZ, 0xc0, !PT ;  /* 0x0000000302027812 */ /* 0x000fca00078ec0ff */
[----:B------:R0:W1:Y:S02]  /*d400*/  SHFL.IDX PT, R14, R2, RZ, 0x1f ;  /* 0x00001fff020e7589 */ /* 0x00006400000e0000 */
.L_x_152:
[----:B-1----:R-:W-:-:S13]  /*d410*/  ISETP.NE.AND P0, PT, R14, RZ, PT ;  /* 0x000000ff0e00720c */ /* 0x002fda0003f05270 */
[----:B------:R-:W-:Y:S05]  /*d420*/  @P0 BRA `(.L_x_10) ;  /* 0x0000000000840947 */ /* 0x000fea0003800000 */
[----:B------:R-:W-:-:S03]  /*d430*/  UMOV UR4, 0xffffffff ;  /* 0xffffffff00047882 */ /* 0x000fc60000000000 */
[----:B------:R-:W-:Y:S05]  /*d440*/  BRA.DIV UR4, `(.L_x_102) ;  /* 0x0000001604e87947 */ /* 0x000fea000b800000 */
[----:B------:R-:W-:-:S13]  /*d450*/  ELECT P6, URZ, PT ;  /* 0x00000000003f782f */ /* 0x000fda00038c0000 */
.L_x_155:
[----:B------:R-:W-:Y:S05]  /*d460*/  @!P6 BRA `(.L_x_10) ;  /* 0x000000000074e947 */ /* 0x000fea0003800000 */
[----:B------:R-:W-:-:S04]  /*d470*/  LOP3.LUT R27, R27, 0x2, RZ, 0xfc, !PT ;  /* 0x000000021b1b7812 */ /* 0x000fc800078efcff */
[----:B------:R-:W-:-:S13]  /*d480*/  ISETP.NE.AND P2, PT, R27, 0x3, PT ;  /* 0x000000031b00780c */ /* 0x000fda0003f45270 */
[----:B------:R-:W-:Y:S05]  /*d490*/  @!P2 BRA `(.L_x_103) ;  /* 0x000000000004a947 */ /* 0x000fea0003800000 */
[----:B------:R-:W-:Y:S01]  /*d4a0*/  BPT.TRAP 0x1 ;  /* 0x000000040000795c */ /* 0x000fe20000300000 */
.L_x_103:
[----:B------:R-:W-:Y:S01]  /*d4b0*/  VIADD R9, R7, 0x30840 ;  /* 0x0003084007097836 */ /* 0x000fe20000000000 */
[----:B------:R-:W-:Y:S01]  /*d4c0*/  SHF.L.U32 R4, R8, 0x1f, RZ ;  /* 0x0000001f08047819 */ /* 0x000fe200000006ff */
[----:B0-----:R-:W-:-:S03]  /*d4d0*/  VIADD R2, R0, 0x1 ;  /* 0x0000000100027836 */ /* 0x001fc60000000000 */
[----:B------:R-:W-:Y:S02]  /*d4e0*/  LEA R5, R0, R9, 0x3 ;  /* 0x0000000900057211 */ /* 0x000fe400078e18ff */
[C---:B------:R-:W-:Y:S02]  /*d4f0*/  ISETP.NE.AND P1, PT, R2.reuse, 0x2, PT ;  /* 0x000000020200780c */ /* 0x040fe40003f25270 */
[----:B------:R-:W0:Y:S02]  /*d500*/  SYNCS.PHASECHK.TRANS64.TRYWAIT P0, [R5+URZ], R4 ;  /* 0x00000004050075a7 */ /* 0x000e24000800017f */
[----:B------:R-:W-:Y:S02]  /*d510*/  SEL R3, RZ, 0x1, P1 ;  /* 0x00000001ff037807 */ /* 0x000fe40000800000 */
[----:B------:R-:W-:Y:S02]  /*d520*/  SEL R6, R2, RZ, P1 ;  /* 0x000000ff02067207 */ /* 0x000fe40000800000 */
[----:B------:R-:W-:-:S03]  /*d530*/  LOP3.LUT R2, R8, R3, RZ, 0x3c, !PT ;  /* 0x0000000308027212 */ /* 0x000fc600078e3cff */
[----:B------:R-:W-:Y:S01]  /*d540*/  IMAD R3, R6, 0x8, R9 ;  /* 0x0000000806037824 */ /* 0x000fe200078e0209 */
[----:B------:R-:W-:Y:S01]  /*d550*/  SHF.L.U32 R2, R2, 0x1f, RZ ;  /* 0x0000001f02027819 */ /* 0x000fe200000006ff */
[----:B0-----:R-:W-:Y:S06]  /*d560*/  @!P0 BRA `(.L_x_104) ;  /* 0x0000001400c08947 */ /* 0x001fec0003800000 */
.L_x_156:
[----:B------:R-:W1:Y:S02]  /*d570*/  SYNCS.PHASECHK.TRANS64.TRYWAIT P0, [R3+URZ], R2 ;  /* 0x00000002030075a7 */ /* 0x000e64000800017f */
[----:B-1----:R-:W-:Y:S05]  /*d580*/  @!P0 BRA `(.L_x_105) ;  /* 0x0000001400cc8947 */ /* 0x002fea0003800000 */
.L_x_157:
[----:B------:R-:W-:Y:S05]  /*d590*/  @!P2 BRA `(.L_x_106) ;  /* 0x000000000004a947 */ /* 0x000fea0003800000 */
[----:B------:R-:W-:Y:S01]  /*d5a0*/  BPT.TRAP 0x1 ;  /* 0x000000040000795c */ /* 0x000fe20000300000 */
.L_x_106:
[----:B-1----:R-:W-:-:S05]  /*d5b0*/  IADD3 R3, R7, 0x30860, RZ ;  /* 0x0003086007037810 */ /* 0x002fca0007ffe0ff */
[----:B0-----:R-:W-:-:S04]  /*d5c0*/  IMAD R5, R0, 0x8, R3 ;  /* 0x0000000800057824 */ /* 0x001fc800078e0203 */
[----:B------:R-:W0:Y:S02]  /*d5d0*/  SYNCS.PHASECHK.TRANS64.TRYWAIT P0, [R5+URZ], R4 ;  /* 0x00000004050075a7 */ /* 0x000e24000800017f */
[----:B0-----:R-:W-:Y:S05]  /*d5e0*/  @!P0 BRA `(.L_x_107) ;  /* 0x0000001400c88947 */ /* 0x001fea0003800000 */
.L_x_158:
[----:B------:R-:W-:-:S07]  /*d5f0*/  IMAD R3, R6, 0x8, R3 ;  /* 0x0000000806037824 */ /* 0x000fce00078e0203 */
.L_x_108:
[----:B-1----:R1:W2:Y:S02]  /*d600*/  SYNCS.PHASECHK.TRANS64.TRYWAIT P0, [R3+URZ], R2 ;  /* 0x00000002030075a7 */ /* 0x0022a4000800017f */
[----:B--2---:R-:W-:Y:S05]  /*d610*/  @!P0 NANOSLEEP.SYNCS 0x989680 ;  /* 0x009896800000895d */ /* 0x004fea0003900000 */
[----:B------:R-:W2:Y:S02]  /*d620*/  @!P0 SYNCS.PHASECHK.TRANS64 P0, [R3+URZ], R2 ;  /* 0x00000002030085a7 */ /* 0x000ea4000800007f */
[----:B--2---:R-:W-:Y:S05]  /*d630*/  @!P0 BRA `(.L_x_108) ;  /* 0xfffffffc00f08947 */ /* 0x004fea000383ffff */
.L_x_10:
[----:B------:R-:W-:Y:S05]  /*d640*/  BSYNC B6 ;  /* 0x0000000000067941 */ /* 0x000fea0003800000 */
.L_x_7:
[----:B------:R-:W-:Y:S05]  /*d650*/  EXIT ;  /* 0x000000000000794d */ /* 0x000fea0003800000 */
.L_x_14:
[----:B0-----:R-:W-:-:S04]  /*d660*/  MOV R7, UR36 ;  /* 0x0000002400077c02 */ /* 0x001fc80008000f00 */
[----:B------:R0:W1:Y:S03]  /*d670*/  SYNCS.PHASECHK.TRANS64.TRYWAIT P1, [R7+URZ+0x30800], R8 ;  /* 0x03080008070075a7 */ /* 0x000066000802017f */
[----:B-1----:R-:W-:Y:S05]  /*d680*/  @!P1 NANOSLEEP.SYNCS 0x989680 ;  /* 0x009896800000995d */ /* 0x002fea0003900000 */
[----:B------:R-:W1:Y:S02]  /*d690*/  @!P1 SYNCS.PHASECHK.TRANS64 P1, [R7+URZ+0x30800], R8 ;  /* 0x03080008070095a7 */ /* 0x000e64000802007f */
[----:B-1----:R-:W-:Y:S05]  /*d6a0*/  @!P1 BRA `(.L_x_14) ;  /* 0xfffffffc00ec9947 */ /* 0x002fea000383ffff */
[----:B------:R-:W-:Y:S05]  /*d6b0*/  BRA `(.L_x_109) ;  /* 0xffffff3800c47947 */ /* 0x000fea000383ffff */
.L_x_18:
[----:B0-----:R-:W-:-:S04]  /*d6c0*/  IMAD.U32 R9, RZ, RZ, UR36 ;  /* 0x00000024ff097e24 */ /* 0x001fc8000f8e00ff */
[----:B------:R0:W2:Y:S03]  /*d6d0*/  SYNCS.PHASECHK.TRANS64.TRYWAIT P2, [R9+URZ+0x30830], R8 ;  /* 0x03083008090075a7 */ /* 0x0000a6000804017f */
[----:B--2---:R-:W-:Y:S05]  /*d6e0*/  @!P2 NANOSLEEP.SYNCS 0x989680 ;  /* 0x009896800000a95d */ /* 0x004fea0003900000 */
[----:B------:R-:W2:Y:S02]  /*d6f0*/  @!P2 SYNCS.PHASECHK.TRANS64 P2, [R9+URZ+0x30830], R8 ;  /* 0x030830080900a5a7 */ /* 0x000ea4000804007f */
[----:B--2---:R-:W-:Y:S05]  /*d700*/  @!P2 BRA `(.L_x_18) ;  /* 0xfffffffc00eca947 */ /* 0x004fea000383ffff */
[----:B------:R-:W-:Y:S05]  /*d710*/  BRA `(.L_x_17) ;  /* 0xffffff3800f87947 */ /* 0x000fea000383ffff */
.L_x_23:
[----:B-1----:R1:W2:Y:S02]  /*d720*/  SYNCS.PHASECHK.TRANS64.TRYWAIT P2, [R14+URZ+0x30830], R13 ;  /* 0x0308300d0e0075a7 */ /* 0x0022a4000804017f */
[----:B--2---:R-:W-:Y:S05]  /*d730*/  @!P2 NANOSLEEP.SYNCS 0x989680 ;  /* 0x009896800000a95d */ /* 0x004fea0003900000 */
[----:B------:R-:W2:Y:S02]  /*d740*/  @!P2 SYNCS.PHASECHK.TRANS64 P2, [R14+URZ+0x30830], R13 ;  /* 0x0308300d0e00a5a7 */ /* 0x000ea4000804007f */
[----:B--2---:R-:W-:Y:S05]  /*d750*/  @!P2 BRA `(.L_x_23) ;  /* 0xfffffffc00f0a947 */ /* 0x004fea000383ffff */
[----:B------:R-:W-:Y:S05]  /*d760*/  BRA `(.L_x_20) ;  /* 0xffffff7400b47947 */ /* 0x000fea000383ffff */
.L_x_27:
[----:B-1----:R-:W-:-:S04]  /*d770*/  IMAD.U32 R13, RZ, RZ, UR7 ;  /* 0x00000007ff0d7e24 */ /* 0x002fc8000f8e00ff */
[----:B------:R1:W2:Y:S03]  /*d780*/  SYNCS.PHASECHK.TRANS64.TRYWAIT P2, [R13+URZ+0x30850], R12 ;  /* 0x0308500c0d0075a7 */ /* 0x0002a6000804017f */
[----:B--2---:R-:W-:Y:S05]  /*d790*/  @!P2 NANOSLEEP.SYNCS 0x989680 ;  /* 0x009896800000a95d */ /* 0x004fea0003900000 */
[----:B------:R-:W2:Y:S02]  /*d7a0*/  @!P2 SYNCS.PHASECHK.TRANS64 P2, [R13+URZ+0x30850], R12 ;  /* 0x0308500c0d00a5a7 */ /* 0x000ea4000804007f */
[----:B--2---:R-:W-:Y:S05]  /*d7b0*/  @!P2 BRA `(.L_x_27) ;  /* 0xfffffffc00eca947 */ /* 0x004fea000383ffff */
[----:B------:R-:W-:Y:S05]  /*d7c0*/  BRA `(.L_x_24) ;  /* 0xffffff78003c7947 */ /* 0x000fea000383ffff */
.L_x_32:
[----:B-1----:R1:W2:Y:S02]  /*d7d0*/  SYNCS.PHASECHK.TRANS64.TRYWAIT P0, [R6+URZ+0x30850], R7 ;  /* 0x03085007060075a7 */ /* 0x0022a4000800017f */
[----:B--2---:R-:W-:Y:S05]  /*d7e0*/  @!P0 NANOSLEEP.SYNCS 0x989680 ;  /* 0x009896800000895d */ /* 0x004fea0003900000 */
[----:B------:R-:W2:Y:S02]  /*d7f0*/  @!P0 SYNCS.PHASECHK.TRANS64 P0, [R6+URZ+0x30850], R7 ;  /* 0x03085007060085a7 */ /* 0x000ea4000800007f */
[----:B--2---:R-:W-:Y:S05]  /*d800*/  @!P0 BRA `(.L_x_32) ;  /* 0xfffffffc00f08947 */ /* 0x004fea000383ffff */
[----:B------:R-:W-:Y:S05]  /*d810*/  BRA `(.L_x_31) ;  /* 0xffffffac00787947 */ /* 0x000fea000383ffff */
.L_x_43:
[----:B------:R-:W-:Y:S01]  /*d820*/  MOV R13, R22 ;  /* 0x00000016000d7202 */ /* 0x000fe20000000f00 */
[----:B------:R-:W-:Y:S01]  /*d830*/  IMAD.MOV.U32 R12, RZ, RZ, RZ ;  /* 0x000000ffff0c7224 */ /* 0x000fe200078e00ff */
[----:B------:R-:W-:Y:S01]  /*d840*/  MOV R15, 0xffffffff ;  /* 0xffffffff000f7802 */ /* 0x000fe20000000f00 */
[----:B------:R-:W-:-:S07]  /*d850*/  IMAD.MOV.U32 R11, RZ, RZ, 0x1f ;  /* 0x0000001fff0b7424 */ /* 0x000fce00078e00ff */
[----:B------:R-:W-:Y:S05]  /*d860*/  WARPSYNC.COLLECTIVE R15, `(.L_x_110) ;  /* 0x000000000f087348 */ /* 0x000fea0003c00000 */
[----:B------:R0:W1:Y:S02]  /*d870*/  SHFL.IDX P6, R14, R13, R12, R11 ;  /* 0x0000000c0d0e7389 */ /* 0x00006400000c000b */
[----:B01----:R-:W-:Y:S01]  /*d880*/  ENDCOLLECTIVE ;  /* 0x000000000000791b */ /* 0x003fe20003800000 */
.L_x_110:
[----:B------:R-:W-:Y:S05]  /*d890*/  BRA `(.L_x_111) ;  /* 0xffffffd000e47947 */ /* 0x000fea000383ffff */
.L_x_45:
[----:B------:R-:W-:Y:S01]  /*d8a0*/  BSSY B0, `(.L_x_112) ;  /* 0x0000006000007945 */ /* 0x000fe20003800000 */
[----:B------:R-:W-:-:S07]  /*d8b0*/  IMAD.MOV.U32 R15, RZ, RZ, -0x1 ;  /* 0xffffffffff0f7424 */ /* 0x000fce00078e00ff */
[----:B------:R-:W-:Y:S05]  /*d8c0*/  WARPSYNC.COLLECTIVE R15, `(.L_x_113) ;  /* 0x000000000f0c7348 */ /* 0x000fea0003c00000 */
[----:B------:R-:W-:Y:S02]  /*d8d0*/  ELECT P6, UR62, PT ;  /* 0x00000000003e782f */ /* 0x000fe400038c0000 */
[----:B------:R-:W-:Y:S01]  /*d8e0*/  MOV R14, UR62 ;  /* 0x0000003e000e7c02 */ /* 0x000fe20008000f00 */
[----:B------:R-:W-:Y:S10]  /*d8f0*/  ENDCOLLECTIVE ;  /* 0x000000000000791b */ /* 0x000ff40003800000 */
.L_x_113:
[----:B------:R-:W-:Y:S05]  /*d900*/  BSYNC B0 ;  /* 0x0000000000007941 */ /* 0x000fea0003800000 */
.L_x_112:
[----:B------:R-:W-:Y:S05]  /*d910*/  BRA `(.L_x_114) ;  /* 0xffffffd000e07947 */ /* 0x000fea000383ffff */
.L_x_47:
[----:B-1----:R-:W-:-:S04]  /*d920*/  IMAD.U32 R3, RZ, RZ, UR38 ;  /* 0x00000026ff037e24 */ /* 0x002fc8000f8e00ff */
[----:B------:R1:W2:Y:S03]  /*d930*/  SYNCS.PHASECHK.TRANS64.TRYWAIT P0, [R3+URZ+0x30840], R0 ;  /* 0x03084000030075a7 */ /* 0x0002a6000800017f */
[----:B--2---:R-:W-:Y:S05]  /*d940*/  @!P0 NANOSLEEP.SYNCS 0x989680 ;  /* 0x009896800000895d */ /* 0x004fea0003900000 */
[----:B------:R-:W2:Y:S02]  /*d950*/  @!P0 SYNCS.PHASECHK.TRANS64 P0, [R3+URZ+0x30840], R0 ;  /* 0x03084000030085a7 */ /* 0x000ea4000800007f */
[----:B--2---:R-:W-:Y:S05]  /*d960*/  @!P0 BRA `(.L_x_47) ;  /* 0xfffffffc00ec8947 */ /* 0x004fea000383ffff */
[----:B------:R-:W-:Y:S05]  /*d970*/  BRA `(.L_x_115) ;  /* 0xffffffd400307947 */ /* 0x000fea000383ffff */
.L_x_50:
[----:B------:R-:W-:Y:S01]  /*d980*/  MOV R13, R10 ;  /* 0x0000000a000d7202 */ /* 0x000fe20000000f00 */
[----:B------:R-:W-:Y:S01]  /*d990*/  IMAD.MOV.U32 R12, RZ, RZ, RZ ;  /* 0x000000ffff0c7224 */ /* 0x000fe200078e00ff */
[----:B------:R-:W-:Y:S01]  /*d9a0*/  MOV R15, 0xffffffff ;  /* 0xffffffff000f7802 */ /* 0x000fe20000000f00 */
[----:B------:R-:W-:Y:S02]  /*d9b0*/  IMAD.MOV.U32 R11, RZ, RZ, 0x181f ;  /* 0x0000181fff0b7424 */ /* 0x000fe400078e00ff */
[----:B------:R-:W-:-:S07]  /*d9c0*/  IMAD R6, R21, 0xc0, R6 ;  /* 0x000000c015067824 */ /* 0x000fce00078e0206 */
[----:B------:R-:W-:Y:S05]  /*d9d0*/  WARPSYNC.COLLECTIVE R15, `(.L_x_116) ;  /* 0x000000000f087348 */ /* 0x000fea0003c00000 */
[----:B------:R0:W1:Y:S02]  /*d9e0*/  SHFL.IDX P6, R14, R13, R12, R11 ;  /* 0x0000000c0d0e7389 */ /* 0x00006400000c000b */
[----:B01----:R-:W-:Y:S01]  /*d9f0*/  ENDCOLLECTIVE ;  /* 0x000000000000791b */ /* 0x003fe20003800000 */
.L_x_116:
[----:B------:R-:W-:Y:S02]  /*da00*/  IMAD.MOV.U32 R13, RZ, RZ, R9 ;  /* 0x000000ffff0d7224 */ /* 0x000fe400078e0009 */
[----:B------:R-:W-:-:S07]  /*da10*/  IMAD.MOV.U32 R2, RZ, RZ, R14 ;  /* 0x000000ffff027224 */ /* 0x000fce00078e000e */
[----:B------:R-:W-:Y:S05]  /*da20*/  WARPSYNC.COLLECTIVE R15, `(.L_x_117) ;  /* 0x000000000f087348 */ /* 0x000fea0003c00000 */
[----:B------:R0:W1:Y:S02]  /*da30*/  SHFL.IDX P6, R14, R13, R12, R11 ;  /* 0x0000000c0d0e7389 */ /* 0x00006400000c000b */
[----:B01----:R-:W-:Y:S01]  /*da40*/  ENDCOLLECTIVE ;  /* 0x000000000000791b */ /* 0x003fe20003800000 */
.L_x_117:
[----:B------:R-:W-:Y:S02]  /*da50*/  ULDC UR4, c[0x0][0x288] ;  /* 0x0000a20000047ab9 */ /* 0x000fe40000000800 */
[----:B------:R-:W-:-:S05]  /*da60*/  IMAD R5, R20, UR4, RZ ;  /* 0x0000000414057c24 */ /* 0x000fca000f8e02ff */
[----:B------:R-:W-:Y:S02]  /*da70*/  ISETP.GE.AND P1, PT, R6, R5, PT ;  /* 0x000000050600720c */ /* 0x000fe40003f26270 */
[----:B------:R-:W-:Y:S01]  /*da80*/  MOV R13, R10 ;  /* 0x0000000a000d7202 */ /* 0x000fe20000000f00 */
[----:B------:R-:W-:-:S10]  /*da90*/  IMAD.MOV.U32 R12, RZ, RZ, 0x1 ;  /* 0x00000001ff0c7424 */ /* 0x000fd400078e00ff */
[----:B------:R-:W-:Y:S02]  /*daa0*/  @!P1 LEA R29, R4, UR38, 0x1 ;  /* 0x00000026041d9c11 */ /* 0x000fe4000f8e08ff */
[----:B------:R-:W-:-:S04]  /*dab0*/  @!P1 LEA R14, P2, R7, R14, 0x1 ;  /* 0x0000000e070e9211 */ /* 0x000fc800078408ff */
[----:B------:R-:W-:Y:S01]  /*dac0*/  @!P1 IADD3.X R3, RZ, R2, RZ, P2, !PT ;  /* 0x00000002ff039210 */ /* 0x000fe200017fe4ff */
[----:B------:R-:W-:Y:S02]  /*dad0*/  @!P1 IMAD.MOV.U32 R2, RZ, RZ, R14 ;  /* 0x000000ffff029224 */ /* 0x000fe400078e000e */
[----:B------:R-:W-:-:S03]  /*dae0*/  VIADD R14, R6, 0x10 ;  /* 0x00000010060e7836 */ /* 0x000fc60000000000 */
[----:B------:R-:W-:Y:S01]  /*daf0*/  @!PT LDS RZ, [RZ] ;  /* 0x00000000fffff984 */ /* 0x000fe20000000800 */
[----:B------:R-:W-:Y:S01]  /*db00*/  @!PT LDS RZ, [RZ] ;  /* 0x00000000fffff984 */ /* 0x000fe20000000800 */
[----:B------:R-:W-:Y:S01]  /*db10*/  @!PT LDS RZ, [RZ] ;  /* 0x00000000fffff984 */ /* 0x000fe20000000800 */
[----:B------:R0:W-:Y:S02]  /*db20*/  @!P1 LDGSTS.E.BYPASS.LTC128B.128 [R29+0xc400], desc[UR42][R2.64], !P0 ;  /* 0x0c400000021d9fae */ /* 0x0001e4000c101d6a */
[----:B------:R-:W-:-:S13]  /*db30*/  ISETP.GE.AND P1, PT, R14, R5, PT ;  /* 0x000000050e00720c */ /* 0x000fda0003f26270 */
[----:B0-----:R-:W-:Y:S05]  /*db40*/  WARPSYNC.COLLECTIVE R15, `(.L_x_118) ;  /* 0x000000000f087348 */ /* 0x001fea0003c00000 */
[----:B------:R1:W2:Y:S02]  /*db50*/  SHFL.IDX P6, R14, R13, R12, R11 ;  /* 0x0000000c0d0e7389 */ /* 0x0002a400000c000b */
[----:B012---:R-:W-:Y:S01]  /*db60*/  ENDCOLLECTIVE ;  /* 0x000000000000791b */ /* 0x007fe20003800000 */
.L_x_118:
[----:B------:R-:W-:Y:S01]  /*db70*/  MOV R13, R9 ;  /* 0x00000009000d7202 */ /* 0x000fe20000000f00 */
[----:B------:R-:W-:-:S07]  /*db80*/  IMAD.MOV.U32 R21, RZ, RZ, R14 ;  /* 0x000000ffff157224 */ /* 0x000fce00078e000e */
[----:B------:R-:W-:Y:S05]  /*db90*/  WARPSYNC.COLLECTIVE R15, `(.L_x_119) ;  /* 0x000000000f087348 */ /* 0x000fea0003c00000 */
[----:B------:R0:W1:Y:S02]  /*dba0*/  SHFL.IDX P6, R14, R13, R12, R11 ;  /* 0x0000000c0d0e7389 */ /* 0x00006400000c000b */
[----:B01----:R-:W-:Y:S01]  /*dbb0*/  ENDCOLLECTIVE ;  /* 0x000000000000791b */ /* 0x003fe20003800000 */
.L_x_119:
[----:B------:R-:W-:Y:S02]  /*dbc0*/  IMAD.MOV.U32 R13, RZ, RZ, R10 ;  /* 0x000000ffff0d7224 */ /* 0x000fe400078e000a */
[----:B------:R-:W-:Y:S02]  /*dbd0*/  IMAD.MOV.U32 R12, RZ, RZ, 0x2 ;  /* 0x00000002ff0c7424 */ /* 0x000fe400078e00ff */
[----:B------:R-:W-:Y:S01]  /*dbe0*/  IMAD.MOV.U32 R2, RZ, RZ, R14 ;  /* 0x000000ffff027224 */ /* 0x000fe200078e000e */
[----:B------:R-:W-:-:S04]  /*dbf0*/  IADD3 R14, R6, 0x20, RZ ;  /* 0x00000020060e7810 */ /* 0x000fc80007ffe0ff */
[----:B------:R-:W-:-:S13]  /*dc00*/  ISETP.GE.AND P2, PT, R14, R5, PT ;  /* 0x000000050e00720c */ /* 0x000fda0003f46270 */
[----:B------:R-:W-:Y:S05]  /*dc10*/  WARPSYNC.COLLECTIVE R15, `(.L_x_120) ;  /* 0x000000000f087348 */ /* 0x000fea0003c00000 */
[----:B------:R0:W1:Y:S02]  /*dc20*/  SHFL.IDX P6, R14, R13, R12, R11 ;  /* 0x0000000c0d0e7389 */ /* 0x00006400000c000b */
[----:B01----:R-:W-:Y:S01]  /*dc30*/  ENDCOLLECTIVE ;  /* 0x000000000000791b */ /* 0x003fe20003800000 */
.L_x_120:
[----:B------:R-:W-:-:S05]  /*dc40*/  @!P1 LEA R2, P3, R7, R2, 0x1 ;  /* 0x0000000207029211 */ /* 0x000fca00078608ff */
[----:B------:R-:W-:Y:S01]  /*dc50*/  @!P1 IMAD.X R3, RZ, RZ, R21, P3 ;  /* 0x000000ffff039224 */ /* 0x000fe200018e0615 */
[C---:B------:R-:W-:Y:S02]  /*dc60*/  @!P1 LEA R21, R4.reuse, UR38, 0x1 ;  /* 0x0000002604159c11 */ /* 0x040fe4000f8e08ff */
[----:B------:R-:W-:-:S03]  /*dc70*/  @!P2 LEA R29, R4, UR38, 0x1 ;  /* 0x00000026041dac11 */ /* 0x000fc6000f8e08ff */
[----:B------:R-:W-:Y:S01]  /*dc80*/  @!PT LDS RZ, [RZ] ;  /* 0x00000000fffff984 */ /* 0x000fe20000000800 */
[----:B------:R-:W-:Y:S01]  /*dc90*/  @!PT LDS RZ, [RZ] ;  /* 0x00000000fffff984 */ /* 0x000fe20000000800 */
[----:B------:R-:W-:Y:S01]  /*dca0*/  @!PT LDS RZ, [RZ] ;  /* 0x00000000fffff984 */ /* 0x000fe20000000800 */
[----:B------:R0:W-:Y:S01]  /*dcb0*/  @!P1 LDGSTS.E.BYPASS.LTC128B.128 [R21+0xcc00], desc[UR42][R2.64], !P0 ;  /* 0x0cc0000002159fae */ /* 0x0001e2000c101d6a */
[----:B------:R-:W-:Y:S01]  /*dcc0*/  IMAD.MOV.U32 R13, RZ, RZ, R9 ;  /* 0x000000ffff0d7224 */ /* 0x000fe200078e0009 */
[----:B------:R-:W-:-:S07]  /*dcd0*/  MOV R20, R14 ;  /* 0x0000000e00147202 */ /* 0x000fce0000000f00 */
[----:B0-----:R-:W-:Y:S05]  /*dce0*/  WARPSYNC.COLLECTIVE R15, `(.L_x_121) ;  /* 0x000000000f087348 */ /* 0x001fea0003c00000 */
[----:B------:R1:W2:Y:S02]  /*dcf0*/  SHFL.IDX P6, R14, R13, R12, R11 ;  /* 0x0000000c0d0e7389 */ /* 0x0002a400000c000b */
[----:B012---:R-:W-:Y:S01]  /*dd00*/  ENDCOLLECTIVE ;  /* 0x000000000000791b */ /* 0x007fe20003800000 */
.L_x_121:
[----:B------:R-:W-:Y:S02]  /*dd10*/  IMAD.MOV.U32 R13, RZ, RZ, R10 ;  /* 0x000000ffff0d7224 */ /* 0x000fe400078e000a */
[----:B------:R-:W-:Y:S01]  /*dd20*/  IMAD.MOV.U32 R12, RZ, RZ, 0x3 ;  /* 0x00000003ff0c7424 */ /* 0x000fe200078e00ff */
[----:B------:R-:W-:Y:S02]  /*dd30*/  @!P2 LEA R2, P1, R7, R14, 0x1 ;  /* 0x0000000e0702a211 */ /* 0x000fe400078208ff */
[----:B------:R-:W-:-:S03]  /*dd40*/  IADD3 R14, R6, 0x30, RZ ;  /* 0x00000030060e7810 */ /* 0x000fc60007ffe0ff */
[----:B------:R-:W-:Y:S01]  /*dd50*/  @!P2 IMAD.X R3, RZ, RZ, R20, P1 ;  /* 0x000000ffff03a224 */ /* 0x000fe200008e0614 */
[----:B------:R-:W-:-:S13]  /*dd60*/  ISETP.GE.AND P1, PT, R14, R5, PT ;  /* 0x000000050e00720c */ /* 0x000fda0003f26270 */
[----:B------:R-:W-:Y:S05]  /*dd70*/  WARPSYNC.COLLECTIVE R15, `(.L_x_122) ;  /* 0x000000000f087348 */ /* 0x000fea0003c00000 */
[----:B------:R0:W1:Y:S02]  /*dd80*/  SHFL.IDX P6, R14, R13, R12, R11 ;  /* 0x0000000c0d0e7389 */ /* 0x00006400000c000b */
[----:B01----:R-:W-:Y:S01]  /*dd90*/  ENDCOLLECTIVE ;  /* 0x000000000000791b */ /* 0x003fe20003800000 */
.L_x_122:
        /* <DEDUP_REMOVED lines=9> */
.L_x_123:
[----:B------:R-:W-:Y:S01]  /*de30*/  IMAD.MOV.U32 R13, RZ, RZ, R10 ;  /* 0x000000ffff0d7224 */ /* 0x000fe200078e000a */
[----:B------:R-:W-:Y:S01]  /*de40*/  MOV R12, 0x4 ;  /* 0x00000004000c7802 */ /* 0x000fe20000000f00 */
[----:B------:R-:W-:Y:S02]  /*de50*/  IMAD.MOV.U32 R29, RZ, RZ, R14 ;  /* 0x000000ffff1d7224 */ /* 0x000fe400078e000e */
[----:B------:R-:W-:-:S03]  /*de60*/  VIADD R14, R6, 0x40 ;  /* 0x00000040060e7836 */ /* 0x000fc60000000000 */
[----:B------:R-:W-:Y:S02]  /*de70*/  @!P1 LEA R2, P3, R7, R29, 0x1 ;  /* 0x0000001d07029211 */ /* 0x000fe400078608ff */
[----:B------:R-:W-:-:S13]  /*de80*/  ISETP.GE.AND P2, PT, R14, R5, PT ;  /* 0x000000050e00720c */ /* 0x000fda0003f46270 */
[----:B------:R-:W-:Y:S05]  /*de90*/  WARPSYNC.COLLECTIVE R15, `(.L_x_124) ;  /* 0x000000000f087348 */ /* 0x000fea0003c00000 */
[----:B------:R0:W1:Y:S02]  /*dea0*/  SHFL.IDX P6, R14, R13, R12, R11 ;  /* 0x0000000c0d0e7389 */ /* 0x00006400000c000b */
[----:B01----:R-:W-:Y:S01]  /*deb0*/  ENDCOLLECTIVE ;  /* 0x000000000000791b */ /* 0x003fe20003800000 */
.L_x_124:
[----:B------:R-:W-:Y:S02]  /*dec0*/  @!P1 IADD3.X R3, RZ, R21, RZ, P3, !PT ;  /* 0x00000015ff039210 */ /* 0x000fe40001ffe4ff */
[----:B------:R-:W-:-:S05]  /*ded0*/  @!P1 LEA R21, R4, UR38, 0x1 ;  /* 0x0000002604159c11 */ /* 0x000fca000f8e08ff */
[----:B------:R-:W-:Y:S01]  /*dee0*/  @!PT LDS RZ, [RZ] ;  /* 0x00000000fffff984 */ /* 0x000fe20000000800 */
[----:B------:R-:W-:Y:S01]  /*def0*/  @!PT LDS RZ, [RZ] ;  /* 0x00000000fffff984 */ /* 0x000fe20000000800 */
[----:B------:R-:W-:Y:S01]  /*df00*/  @!PT LDS RZ, [RZ] ;  /* 0x00000000fffff984 */ /* 0x000fe20000000800 */
[----:B------:R0:W-:Y:S01]  /*df10*/  @!P1 LDGSTS.E.BYPASS.LTC128B.128 [R21+0xdc00], desc[UR42][R2.64], !P0 ;  /* 0x0dc0000002159fae */ /* 0x0001e2000c101d6a */
[----:B------:R-:W-:Y:S01]  /*df20*/  @!P2 LEA R29, R4, UR38, 0x1 ;  /* 0x00000026041dac11 */ /* 0x000fe2000f8e08ff */
[----:B------:R-:W-:Y:S02]  /*df30*/  IMAD.MOV.U32 R13, RZ, RZ, R9 ;  /* 0x000000ffff0d7224 */ /* 0x000fe400078e0009 */
[----:B------:R-:W-:-:S07]  /*df40*/  IMAD.MOV.U32 R20, RZ, RZ, R14 ;  /* 0x000000ffff147224 */ /* 0x000fce00078e000e */
[----:B0-----:R-:W-:Y:S05]  /*df50*/  WARPSYNC.COLLECTIVE R15, `(.L_x_125) ;  /* 0x000000000f087348 */ /* 0x001fea0003c00000 */
[----:B------:R1:W2:Y:S02]  /*df60*/  SHFL.IDX P6, R14, R13, R12, R11 ;  /* 0x0000000c0d0e7389 */ /* 0x0002a400000c000b */
[----:B012---:R-:W-:Y:S01]  /*df70*/  ENDCOLLECTIVE ;  /* 0x000000000000791b */ /* 0x007fe20003800000 */
.L_x_125:
[----:B------:R-:W-:Y:S01]  /*df80*/  IMAD.MOV.U32 R13, RZ, RZ, R10 ;  /* 0x000000ffff0d7224 */ /* 0x000fe200078e000a */
[----:B------:R-:W-:Y:S02]  /*df90*/  MOV R12, 0x5 ;  /* 0x00000005000c7802 */ /* 0x000fe40000000f00 */
[----:B------:R-:W-:Y:S01]  /*dfa0*/  @!P2 LEA R2, P1, R7, R14, 0x1 ;  /* 0x0000000e0702a211 */ /* 0x000fe200078208ff */
[----:B------:R-:W-:-:S03]  /*dfb0*/  VIADD R14, R6, 0x50 ;  /* 0x00000050060e7836 */ /* 0x000fc60000000000 */
[----:B------:R-:W-:Y:S02]  /*dfc0*/  @!P2 IADD3.X R3, RZ, R20, RZ, P1, !PT ;  /* 0x00000014ff03a210 */ /* 0x000fe40000ffe4ff */
[----:B------:R-:W-:-:S13]  /*dfd0*/  ISETP.GE.AND P1, PT, R14, R5, PT ;  /* 0x000000050e00720c */ /* 0x000fda0003f26270 */
[----:B------:R-:W-:Y:S05]  /*dfe0*/  WARPSYNC.COLLECTIVE R15, `(.L_x_126) ;  /* 0x000000000f087348 */ /* 0x000fea0003c00000 */
[----:B------:R0:W1:Y:S02]  /*dff0*/  SHFL.IDX P6, R14, R13, R12, R11 ;  /* 0x0000000c0d0e7389 */ /* 0x00006400000c000b */
[----:B01----:R-:W-:Y:S01]  /*e000*/  ENDCOLLECTIVE ;  /* 0x000000000000791b */ /* 0x003fe20003800000 */
.L_x_126:
[----:B------:R-:W-:Y:S01]  /*e010*/  @!PT LDS RZ, [RZ] ;  /* 0x00000000fffff984 */ /* 0x000fe20000000800 */
[----:B------:R-:W-:Y:S01]  /*e020*/  @!PT LDS RZ, [RZ] ;  /* 0x00000000fffff984 */ /* 0x000fe20000000800 */
[----:B------:R-:W-:Y:S01]  /*e030*/  @!PT LDS RZ, [RZ] ;  /* 0x00000000fffff984 */ /* 0x000fe20000000800 */
[----:B------:R0:W-:Y:S01]  /*e040*/  @!P2 LDGSTS.E.BYPASS.LTC128B.128 [R29+0xe400], desc[UR42][R2.64], !P0 ;  /* 0x0e400000021dafae */ /* 0x0001e2000c101d6a */
[----:B------:R-:W-:Y:S02]  /*e050*/  IMAD.MOV.U32 R13, RZ, RZ, R9 ;  /* 0x000000ffff0d7224 */ /* 0x000fe400078e0009 */
[----:B------:R-:W-:-:S07]  /*e060*/  IMAD.MOV.U32 R21, RZ, RZ, R14 ;  /* 0x000000ffff157224 */ /* 0x000fce00078e000e */
[----:B0-----:R-:W-:Y:S05]  /*e070*/  WARPSYNC.COLLECTIVE R15, `(.L_x_127) ;  /* 0x000000000f087348 */ /* 0x001fea0003c00000 */
[----:B------:R1:W2:Y:S02]  /*e080*/  SHFL.IDX P6, R14, R13, R12, R11 ;  /* 0x0000000c0d0e7389 */ /* 0x0002a400000c000b */
[----:B012---:R-:W-:Y:S01]  /*e090*/  ENDCOLLECTIVE ;  /* 0x000000000000791b */ /* 0x007fe20003800000 */
.L_x_127:
[----:B------:R-:W-:Y:S01]  /*e0a0*/  MOV R13, R10 ;  /* 0x0000000a000d7202 */ /* 0x000fe20000000f00 */
[----:B------:R-:W-:Y:S01]  /*e0b0*/  IMAD.MOV.U32 R12, RZ, RZ, 0x6 ;  /* 0x00000006ff0c7424 */ /* 0x000fe200078e00ff */
[----:B------:R-:W-:Y:S01]  /*e0c0*/  MOV R29, R14 ;  /* 0x0000000e001d7202 */ /* 0x000fe20000000f00 */
[----:B------:R-:W-:-:S03]  /*e0d0*/  VIADD R14, R6, 0x60 ;  /* 0x00000060060e7836 */ /* 0x000fc60000000000 */
[----:B------:R-:W-:Y:S02]  /*e0e0*/  @!P1 LEA R2, P3, R7, R29, 0x1 ;  /* 0x0000001d07029211 */ /* 0x000fe400078608ff */
[----:B------:R-:W-:-:S13]  /*e0f0*/  ISETP.GE.AND P2, PT, R14, R5, PT ;  /* 0x000000050e00720c */ /* 0x000fda0003f46270 */
[----:B------:R-:W-:Y:S05]  /*e100*/  WARPSYNC.COLLECTIVE R15, `(.L_x_128) ;  /* 0x000000000f087348 */ /* 0x000fea0003c00000 */
[----:B------:R0:W1:Y:S02]  /*e110*/  SHFL.IDX P6, R14, R13, R12, R11 ;  /* 0x0000000c0d0e7389 */ /* 0x00006400000c000b */
[----:B01----:R-:W-:Y:S01]  /*e120*/  ENDCOLLECTIVE ;  /* 0x000000000000791b */ /* 0x003fe20003800000 */
.L_x_128:
[----:B------:R-:W-:Y:S01]  /*e130*/  @!P1 IMAD.X R3, RZ, RZ, R21, P3 ;  /* 0x000000ffff039224 */ /* 0x000fe200018e0615 */
[----:B------:R-:W-:-:S05]  /*e140*/  @!P1 LEA R29, R4, UR38, 0x1 ;  /* 0x00000026041d9c11 */ /* 0x000fca000f8e08ff */
[----:B------:R-:W-:Y:S01]  /*e150*/  @!PT LDS RZ, [RZ] ;  /* 0x00000000fffff984 */ /* 0x000fe20000000800 */
[----:B------:R-:W-:Y:S01]  /*e160*/  @!PT LDS RZ, [RZ] ;  /* 0x00000000fffff984 */ /* 0x000fe20000000800 */
[----:B------:R-:W-:Y:S01]  /*e170*/  @!PT LDS RZ, [RZ] ;  /* 0x00000000fffff984 */ /* 0x000fe20000000800 */
[----:B------:R0:W-:Y:S01]  /*e180*/  @!P1 LDGSTS.E.BYPASS.LTC128B.128 [R29+0xec00], desc[UR42][R2.64], !P0 ;  /* 0x0ec00000021d9fae */ /* 0x0001e2000c101d6a */
[----:B------:R-:W-:Y:S02]  /*e190*/  @!P2 LEA R21, R4, UR38, 0x1 ;  /* 0x000000260415ac11 */ /* 0x000fe4000f8e08ff */
[----:B------:R-:W-:Y:S01]  /*e1a0*/  MOV R13, R9 ;  /* 0x00000009000d7202 */ /* 0x000fe20000000f00 */
[----:B------:R-:W-:-:S07]  /*e1b0*/  IMAD.MOV.U32 R20, RZ, RZ, R14 ;  /* 0x000000ffff147224 */ /* 0x000fce00078e000e */
[----:B0-----:R-:W-:Y:S05]  /*e1c0*/  WARPSYNC.COLLECTIVE R15, `(.L_x_129) ;  /* 0x000000000f087348 */ /* 0x001fea0003c00000 */
[----:B------:R1:W2:Y:S02]  /*e1d0*/  SHFL.IDX P6, R14, R13, R12, R11 ;  /* 0x0000000c0d0e7389 */ /* 0x0002a400000c000b */
[----:B012---:R-:W-:Y:S01]  /*e1e0*/  ENDCOLLECTIVE ;  /* 0x000000000000791b */ /* 0x007fe20003800000 */
.L_x_129:
[----:B------:R-:W-:Y:S01]  /*e1f0*/  IMAD.MOV.U32 R13, RZ, RZ, R10 ;  /* 0x000000ffff0d7224 */ /* 0x000fe200078e000a */
[----:B------:R-:W-:Y:S02]  /*e200*/  MOV R12, 0x7 ;  /* 0x00000007000c7802 */ /* 0x000fe40000000f00 */
[----:B------:R-:W-:-:S13]  /*e210*/  @!P2 LEA R2, P1, R7, R14, 0x1 ;  /* 0x0000000e0702a211 */ /* 0x000fda00078208ff */
[----:B------:R-:W-:Y:S05]  /*e220*/  WARPSYNC.COLLECTIVE R15, `(.L_x_130) ;  /* 0x000000000f087348 */ /* 0x000fea0003c00000 */
[----:B------:R0:W1:Y:S02]  /*e230*/  SHFL.IDX P6, R14, R13, R12, R11 ;  /* 0x0000000c0d0e7389 */ /* 0x00006400000c000b */
[----:B01----:R-:W-:Y:S01]  /*e240*/  ENDCOLLECTIVE ;  /* 0x000000000000791b */ /* 0x003fe20003800000 */
.L_x_130:
[----:B------:R-:W-:-:S05]  /*e250*/  @!P2 IMAD.X R3, RZ, RZ, R20, P1 ;  /* 0x000000ffff03a224 */ /* 0x000fca00008e0614 */
[----:B------:R-:W-:Y:S01]  /*e260*/  @!PT LDS RZ, [RZ] ;  /* 0x00000000fffff984 */ /* 0x000fe20000000800 */
[----:B------:R-:W-:Y:S01]  /*e270*/  @!PT LDS RZ, [RZ] ;  /* 0x00000000fffff984 */ /* 0x000fe20000000800 */
[----:B------:R-:W-:Y:S01]  /*e280*/  @!PT LDS RZ, [RZ] ;  /* 0x00000000fffff984 */ /* 0x000fe20000000800 */
[----:B------:R0:W-:Y:S01]  /*e290*/  @!P2 LDGSTS.E.BYPASS.LTC128B.128 [R21+0xf400], desc[UR42][R2.64], !P0 ;  /* 0x0f4000000215afae */ /* 0x0001e2000c101d6a */
[----:B------:R-:W-:Y:S01]  /*e2a0*/  IMAD.MOV.U32 R13, RZ, RZ, R9 ;  /* 0x000000ffff0d7224 */ /* 0x000fe200078e0009 */
[----:B0-----:R-:W-:Y:S01]  /*e2b0*/  IADD3 R2, R6, 0x70, RZ ;  /* 0x0000007006027810 */ /* 0x001fe20007ffe0ff */
[----:B------:R-:W-:-:S03]  /*e2c0*/  IMAD.MOV.U32 R10, RZ, RZ, R14 ;  /* 0x000000ffff0a7224 */ /* 0x000fc600078e000e */
[----:B------:R-:W-:-:S13]  /*e2d0*/  ISETP.GE.AND P1, PT, R2, R5, PT ;  /* 0x000000050200720c */ /* 0x000fda0003f26270 */
[----:B------:R-:W-:Y:S05]  /*e2e0*/  WARPSYNC.COLLECTIVE R15, `(.L_x_131) ;  /* 0x000000000f087348 */ /* 0x000fea0003c00000 */
[----:B------:R0:W1:Y:S02]  /*e2f0*/  SHFL.IDX P6, R14, R13, R12, R11 ;  /* 0x0000000c0d0e7389 */ /* 0x00006400000c000b */
[----:B01----:R-:W-:Y:S01]  /*e300*/  ENDCOLLECTIVE ;  /* 0x000000000000791b */ /* 0x003fe20003800000 */
.L_x_131:
[----:B------:R-:W-:Y:S02]  /*e310*/  @!P1 LEA R29, R4, UR38, 0x1 ;  /* 0x00000026041d9c11 */ /* 0x000fe4000f8e08ff */
[----:B------:R-:W-:Y:S01]  /*e320*/  MOV R13, R8 ;  /* 0x00000008000d7202 */ /* 0x000fe20000000f00 */
[----:B------:R-:W-:Y:S01]  /*e330*/  IMAD.MOV.U32 R12, RZ, RZ, RZ ;  /* 0x000000ffff0c7224 */ /* 0x000fe200078e00ff */
[----:B------:R-:W-:-:S13]  /*e340*/  @!P1 LEA R2, P3, R7, R14, 0x1 ;  /* 0x0000000e07029211 */ /* 0x000fda00078608ff */
[----:B------:R-:W-:Y:S05]  /*e350*/  WARPSYNC.COLLECTIVE R15, `(.L_x_132) ;  /* 0x000000000f087348 */ /* 0x000fea0003c00000 */
[----:B------:R0:W1:Y:S02]  /*e360*/  SHFL.IDX P6, R14, R13, R12, R11 ;  /* 0x0000000c0d0e7389 */ /* 0x00006400000c000b */
[----:B01----:R-:W-:Y:S01]  /*e370*/  ENDCOLLECTIVE ;  /* 0x000000000000791b */ /* 0x003fe20003800000 */
.L_x_132:
[----:B------:R-:W-:Y:S02]  /*e380*/  @!P1 IMAD.X R3, RZ, RZ, R10, P3 ;  /* 0x000000ffff039224 */ /* 0x000fe400018e060a */
[----:B------:R-:W-:-:S03]  /*e390*/  VIADD R10, R6, 0x80 ;  /* 0x00000080060a7836 */ /* 0x000fc60000000000 */
[----:B------:R-:W-:Y:S01]  /*e3a0*/  @!PT LDS RZ, [RZ] ;  /* 0x00000000fffff984 */ /* 0x000fe20000000800 */
[----:B------:R-:W-:Y:S01]  /*e3b0*/  @!PT LDS RZ, [RZ] ;  /* 0x00000000fffff984 */ /* 0x000fe20000000800 */
[----:B------:R-:W-:Y:S01]  /*e3c0*/  @!PT LDS RZ, [RZ] ;  /* 0x00000000fffff984 */ /* 0x000fe20000000800 */
[----:B------:R0:W-:Y:S02]  /*e3d0*/  @!P1 LDGSTS.E.BYPASS.LTC128B.128 [R29+0xfc00], desc[UR42][R2.64], !P0 ;  /* 0x0fc00000021d9fae */ /* 0x0001e4000c101d6a */
[----:B------:R-:W-:Y:S02]  /*e3e0*/  ISETP.GE.AND P2, PT, R10, R5, PT ;  /* 0x000000050a00720c */ /* 0x000fe40003f46270 */
[----:B------:R-:W-:Y:S02]  /*e3f0*/  IADD3 R10, R6, 0x90, RZ ;  /* 0x00000090060a7810 */ /* 0x000fe40007ffe0ff */
[----:B------:R-:W-:Y:S01]  /*e400*/  MOV R13, R0 ;  /* 0x00000000000d7202 */ /* 0x000fe20000000f00 */
[----:B------:R-:W-:-:S08]  /*e410*/  IMAD.MOV.U32 R20, RZ, RZ, R14 ;  /* 0x000000ffff147224 */ /* 0x000fd000078e000e */
[----:B0-----:R-:W-:Y:S05]  /*e420*/  WARPSYNC.COLLECTIVE R15, `(.L_x_133) ;  /* 0x000000000f087348 */ /* 0x001fea0003c00000 */
[----:B------:R1:W2:Y:S02]  /*e430*/  SHFL.IDX P6, R14, R13, R12, R11 ;  /* 0x0000000c0d0e7389 */ /* 0x0002a400000c000b */
[----:B012---:R-:W-:Y:S01]  /*e440*/  ENDCOLLECTIVE ;  /* 0x000000000000791b */ /* 0x007fe20003800000 */
.L_x_133:
[----:B------:R-:W-:Y:S02]  /*e450*/  IMAD.MOV.U32 R13, RZ, RZ, R8 ;  /* 0x000000ffff0d7224 */ /* 0x000fe400078e0008 */
[----:B------:R-:W-:Y:S02]  /*e460*/  IMAD.MOV.U32 R12, RZ, RZ, 0x1 ;  /* 0x00000001ff0c7424 */ /* 0x000fe400078e00ff */
[----:B------:R-:W-:-:S07]  /*e470*/  IMAD.MOV.U32 R21, RZ, RZ, R14 ;  /* 0x000000ffff157224 */ /* 0x000fce00078e000e */
[----:B------:R-:W-:Y:S05]  /*e480*/  WARPSYNC.COLLECTIVE R15, `(.L_x_134) ;  /* 0x000000000f087348 */ /* 0x000fea0003c00000 */
[----:B------:R0:W1:Y:S02]  /*e490*/  SHFL.IDX P6, R14, R13, R12, R11 ;  /* 0x0000000c0d0e7389 */ /* 0x00006400000c000b */
[----:B01----:R-:W-:Y:S01]  /*e4a0*/  ENDCOLLECTIVE ;  /* 0x000000000000791b */ /* 0x003fe20003800000 */
.L_x_134:
[----:B------:R-:W-:Y:S02]  /*e4b0*/  @!P2 LEA R2, P1, R7, R21, 0x1 ;  /* 0x000000150702a211 */ /* 0x000fe400078208ff */
[----:B------:R-:W-:-:S03]  /*e4c0*/  @!P2 LEA R21, R4, UR38, 0x1 ;  /* 0x000000260415ac11 */ /* 0x000fc6000f8e08ff */
[----:B------:R-:W-:Y:S01]  /*e4d0*/  @!P2 IMAD.X R3, RZ, RZ, R20, P1 ;  /* 0x000000ffff03a224 */ /* 0x000fe200008e0614 */
[----:B------:R-:W-:-:S04]  /*e4e0*/  ISETP.GE.AND P1, PT, R10, R5, PT ;  /* 0x000000050a00720c */ /* 0x000fc80003f26270 */
        /* <DEDUP_REMOVED lines=9> */
.L_x_135:
[----:B------:R-:W-:Y:S01]  /*e580*/  @!P1 LEA R21, R4, UR38, 0x1 ;  /* 0x0000002604159c11 */ /* 0x000fe2000f8e08ff */
[----:B------:R-:W-:Y:S02]  /*e590*/  IMAD.MOV.U32 R13, RZ, RZ, R8 ;  /* 0x000000ffff0d7224 */ /* 0x000fe400078e0008 */
[----:B------:R-:W-:Y:S02]  /*e5a0*/  IMAD.MOV.U32 R12, RZ, RZ, 0x2 ;  /* 0x00000002ff0c7424 */ /* 0x000fe400078e00ff */
[----:B------:R-:W-:-:S07]  /*e5b0*/  IMAD.MOV.U32 R20, RZ, RZ, R14 ;  /* 0x000000ffff147224 */ /* 0x000fce00078e000e */
[----:B------:R-:W-:Y:S05]  /*e5c0*/  WARPSYNC.COLLECTIVE R15, `(.L_x_136) ;  /* 0x000000000f087348 */ /* 0x000fea0003c00000 */
[----:B------:R0:W1:Y:S02]  /*e5d0*/  SHFL.IDX P6, R14, R13, R12, R11 ;  /* 0x0000000c0d0e7389 */ /* 0x00006400000c000b */
[----:B01----:R-:W-:Y:S01]  /*e5e0*/  ENDCOLLECTIVE ;  /* 0x000000000000791b */ /* 0x003fe20003800000 */
.L_x_136:
[----:B------:R-:W-:-:S04]  /*e5f0*/  @!P1 LEA R2, P3, R7, R20, 0x1 ;  /* 0x0000001407029211 */ /* 0x000fc800078608ff */
[----:B------:R-:W-:-:S05]  /*e600*/  @!P1 IADD3.X R3, RZ, R10, RZ, P3, !PT ;  /* 0x0000000aff039210 */ /* 0x000fca0001ffe4ff */
[----:B------:R-:W-:Y:S01]  /*e610*/  @!PT LDS RZ, [RZ] ;  /* 0x00000000fffff984 */ /* 0x000fe20000000800 */
[----:B------:R-:W-:Y:S01]  /*e620*/  @!PT LDS RZ, [RZ] ;  /* 0x00000000fffff984 */ /* 0x000fe20000000800 */
[----:B------:R-:W-:Y:S01]  /*e630*/  @!PT LDS RZ, [RZ] ;  /* 0x00000000fffff984 */ /* 0x000fe20000000800 */
[----:B------:R0:W-:Y:S01]  /*e640*/  @!P1 LDGSTS.E.BYPASS.LTC128B.128 [R21+0x10c00], desc[UR42][R2.64], !P0 ;  /* 0x10c0000002159fae */ /* 0x0001e2000c101d6a */
[----:B------:R-:W-:Y:S01]  /*e650*/  IMAD.MOV.U32 R13, RZ, RZ, R0 ;  /* 0x000000ffff0d7224 */ /* 0x000fe200078e0000 */
[----:B------:R-:W-:Y:S01]  /*e660*/  MOV R9, R14 ;  /* 0x0000000e00097202 */ /* 0x000fe20000000f00 */
[----:B0-----:R-:W-:-:S07]  /*e670*/  VIADD R2, R6, 0xa0 ;  /* 0x000000a006027836 */ /* 0x001fce0000000000 */
[----:B------:R-:W-:Y:S05]  /*e680*/  WARPSYNC.COLLECTIVE R15, `(.L_x_137) ;  /* 0x000000000f087348 */ /* 0x000fea0003c00000 */
[----:B------:R0:W1:Y:S02]  /*e690*/  SHFL.IDX P6, R14, R13, R12, R11 ;  /* 0x0000000c0d0e7389 */ /* 0x00006400000c000b */
[----:B01----:R-:W-:Y:S01]  /*e6a0*/  ENDCOLLECTIVE ;  /* 0x000000000000791b */ /* 0x003fe20003800000 */
.L_x_137:
[----:B------:R-:W-:Y:S01]  /*e6b0*/  ISETP.GE.AND P2, PT, R2, R5, PT ;  /* 0x000000050200720c */ /* 0x000fe20003f46270 */
[----:B------:R-:W-:Y:S02]  /*e6c0*/  IMAD.MOV.U32 R13, RZ, RZ, R8 ;  /* 0x000000ffff0d7224 */ /* 0x000fe400078e0008 */
[----:B------:R-:W-:-:S10]  /*e6d0*/  IMAD.MOV.U32 R12, RZ, RZ, 0x3 ;  /* 0x00000003ff0c7424 */ /* 0x000fd400078e00ff */
[----:B------:R-:W-:-:S13]  /*e6e0*/  @!P2 LEA R2, P1, R7, R14, 0x1 ;  /* 0x0000000e0702a211 */ /* 0x000fda00078208ff */
[----:B------:R-:W-:Y:S05]  /*e6f0*/  WARPSYNC.COLLECTIVE R15, `(.L_x_138) ;  /* 0x000000000f087348 */ /* 0x000fea0003c00000 */
[----:B------:R0:W1:Y:S02]  /*e700*/  SHFL.IDX P6, R14, R13, R12, R11 ;  /* 0x0000000c0d0e7389 */ /* 0x00006400000c000b */
[----:B01----:R-:W-:Y:S01]  /*e710*/  ENDCOLLECTIVE ;  /* 0x000000000000791b */ /* 0x003fe20003800000 */
.L_x_138:
[----:B------:R-:W-:Y:S02]  /*e720*/  @!P2 IADD3.X R3, RZ, R9, RZ, P1, !PT ;  /* 0x00000009ff03a210 */ /* 0x000fe40000ffe4ff */
[----:B------:R-:W-:-:S05]  /*e730*/  @!P2 LEA R9, R4, UR38, 0x1 ;  /* 0x000000260409ac11 */ /* 0x000fca000f8e08ff */
        /* <DEDUP_REMOVED lines=9> */
.L_x_139:
[----:B------:R-:W-:Y:S05]  /*e7d0*/  BRA `(.L_x_140) ;  /* 0xffffffd000f47947 */ /* 0x000fea000383ffff */
.L_x_51:
[----:B0-----:R-:W-:-:S04]  /*e7e0*/  IMAD.U32 R3, RZ, RZ, UR38 ;  /* 0x00000026ff037e24 */ /* 0x001fc8000f8e00ff */
[----:B------:R0:W1:Y:S03]  /*e7f0*/  SYNCS.PHASECHK.TRANS64.TRYWAIT P0, [R3+URZ+0x30820], R0 ;  /* 0x03082000030075a7 */ /* 0x000066000800017f */
[----:B-1----:R-:W-:Y:S05]  /*e800*/  @!P0 NANOSLEEP.SYNCS 0x989680 ;  /* 0x009896800000895d */ /* 0x002fea0003900000 */
[----:B------:R-:W1:Y:S02]  /*e810*/  @!P0 SYNCS.PHASECHK.TRANS64 P0, [R3+URZ+0x30820], R0 ;  /* 0x03082000030085a7 */ /* 0x000e64000800007f */
[----:B-1----:R-:W-:Y:S05]  /*e820*/  @!P0 BRA `(.L_x_51) ;  /* 0xfffffffc00ec8947 */ /* 0x002fea000383ffff */
[----:B------:R-:W-:Y:S05]  /*e830*/  BRA `(.L_x_141) ;  /* 0xffffffd4002c7947 */ /* 0x000fea000383ffff */
.L_x_58:
[----:B-1----:R-:W-:-:S04]  /*e840*/  MOV R3, UR38 ;  /* 0x0000002600037c02 */ /* 0x002fc80008000f00 */
[----:B------:R1:W2:Y:S03]  /*e850*/  SYNCS.PHASECHK.TRANS64.TRYWAIT P0, [R3+URZ+0x30848], R8 ;  /* 0x03084808030075a7 */ /* 0x0002a6000800017f */
[----:B--2---:R-:W-:Y:S05]  /*e860*/  @!P0 NANOSLEEP.SYNCS 0x989680 ;  /* 0x009896800000895d */ /* 0x004fea0003900000 */
[----:B------:R-:W2:Y:S02]  /*e870*/  @!P0 SYNCS.PHASECHK.TRANS64 P0, [R3+URZ+0x30848], R8 ;  /* 0x03084808030085a7 */ /* 0x000ea4000800007f */
[----:B--2---:R-:W-:Y:S05]  /*e880*/  @!P0 BRA `(.L_x_58) ;  /* 0xfffffffc00ec8947 */ /* 0x004fea000383ffff */
[----:B------:R-:W-:Y:S05]  /*e890*/  BRA `(.L_x_142) ;  /* 0xffffffd400f07947 */ /* 0x000fea000383ffff */
.L_x_63:
[----:B01----:R-:W-:-:S04]  /*e8a0*/  IMAD.U32 R3, RZ, RZ, UR38 ;  /* 0x00000026ff037e24 */ /* 0x003fc8000f8e00ff */
[----:B------:R0:W1:Y:S03]  /*e8b0*/  SYNCS.PHASECHK.TRANS64.TRYWAIT P0, [R3+URZ+0x30860], R8 ;  /* 0x03086008030075a7 */ /* 0x000066000800017f */
[----:B-1----:R-:W-:Y:S05]  /*e8c0*/  @!P0 NANOSLEEP.SYNCS 0x989680 ;  /* 0x009896800000895d */ /* 0x002fea0003900000 */
[----:B------:R-:W1:Y:S02]  /*e8d0*/  @!P0 SYNCS.PHASECHK.TRANS64 P0, [R3+URZ+0x30860], R8 ;  /* 0x03086008030085a7 */ /* 0x000e64000800007f */
[----:B-1----:R-:W-:Y:S05]  /*e8e0*/  @!P0 BRA `(.L_x_63) ;  /* 0xfffffffc00ec8947 */ /* 0x002fea000383ffff */
[----:B------:R-:W-:Y:S05]  /*e8f0*/  BRA `(.L_x_143) ;  /* 0xffffffd800507947 */ /* 0x000fea000383ffff */
.L_x_71:
[----:B-1----:R-:W-:-:S04]  /*e900*/  IMAD.U32 R3, RZ, RZ, UR38 ;  /* 0x00000026ff037e24 */ /* 0x002fc8000f8e00ff */
[----:B------:R1:W2:Y:S03]  /*e910*/  SYNCS.PHASECHK.TRANS64.TRYWAIT P0, [R3+URZ+0x30840], R12 ;  /* 0x0308400c030075a7 */ /* 0x0002a6000800017f */
[----:B--2---:R-:W-:Y:S05]  /*e920*/  @!P0 NANOSLEEP.SYNCS 0x989680 ;  /* 0x009896800000895d */ /* 0x004fea0003900000 */
[----:B------:R-:W2:Y:S02]  /*e930*/  @!P0 SYNCS.PHASECHK.TRANS64 P0, [R3+URZ+0x30840], R12 ;  /* 0x0308400c030085a7 */ /* 0x000ea4000800007f */
[----:B--2---:R-:W-:Y:S05]  /*e940*/  @!P0 BRA `(.L_x_71) ;  /* 0xfffffffc00ec8947 */ /* 0x004fea000383ffff */
[----:B------:R-:W-:Y:S05]  /*e950*/  BRA `(.L_x_144) ;  /* 0xffffffdc00347947 */ /* 0x000fea000383ffff */
.L_x_76:
[----:B01----:R-:W-:-:S04]  /*e960*/  MOV R3, UR38 ;  /* 0x0000002600037c02 */ /* 0x003fc80008000f00 */
[----:B------:R0:W1:Y:S03]  /*e970*/  SYNCS.PHASECHK.TRANS64.TRYWAIT P0, [R3+URZ+0x30868], R2 ;  /* 0x03086802030075a7 */ /* 0x000066000800017f */
[----:B-1----:R-:W-:Y:S05]  /*e980*/  @!P0 NANOSLEEP.SYNCS 0x989680 ;  /* 0x009896800000895d */ /* 0x002fea0003900000 */
[----:B------:R-:W1:Y:S02]  /*e990*/  @!P0 SYNCS.PHASECHK.TRANS64 P0, [R3+URZ+0x30868], R2 ;  /* 0x03086802030085a7 */ /* 0x000e64000800007f */
[----:B-1----:R-:W-:Y:S05]  /*e9a0*/  @!P0 BRA `(.L_x_76) ;  /* 0xfffffffc00ec8947 */ /* 0x002fea000383ffff */
[----:B------:R-:W-:Y:S05]  /*e9b0*/  BRA `(.L_x_145) ;  /* 0xffffffdc009c7947 */ /* 0x000fea000383ffff */
.L_x_84:
[----:B-1----:R-:W-:-:S04]  /*e9c0*/  IMAD.U32 R2, RZ, RZ, UR38 ;  /* 0x00000026ff027e24 */ /* 0x002fc8000f8e00ff */
[----:B------:R1:W2:Y:S03]  /*e9d0*/  SYNCS.PHASECHK.TRANS64.TRYWAIT P0, [R2+URZ+0x30848], R9 ;  /* 0x03084809020075a7 */ /* 0x0002a6000800017f */
[----:B--2---:R-:W-:Y:S05]  /*e9e0*/  @!P0 NANOSLEEP.SYNCS 0x989680 ;  /* 0x009896800000895d */ /* 0x004fea0003900000 */
[----:B------:R-:W2:Y:S02]  /*e9f0*/  @!P0 SYNCS.PHASECHK.TRANS64 P0, [R2+URZ+0x30848], R9 ;  /* 0x03084809020085a7 */ /* 0x000ea4000800007f */
[----:B--2---:R-:W-:Y:S05]  /*ea00*/  @!P0 BRA `(.L_x_84) ;  /* 0xfffffffc00ec8947 */ /* 0x004fea000383ffff */
[----:B------:R-:W-:Y:S05]  /*ea10*/  BRA `(.L_x_146) ;  /* 0xffffffe000947947 */ /* 0x000fea000383ffff */
.L_x_89:
[----:B0-----:R-:W-:-:S04]  /*ea20*/  IMAD.U32 R2, RZ, RZ, UR38 ;  /* 0x00000026ff027e24 */ /* 0x001fc8000f8e00ff */
[----:B------:R0:W1:Y:S03]  /*ea30*/  SYNCS.PHASECHK.TRANS64.TRYWAIT P0, [R2+URZ+0x30860], R9 ;  /* 0x03086009020075a7 */ /* 0x000066000800017f */
[----:B-1----:R-:W-:Y:S05]  /*ea40*/  @!P0 NANOSLEEP.SYNCS 0x989680 ;  /* 0x009896800000895d */ /* 0x002fea0003900000 */
[----:B------:R-:W1:Y:S02]  /*ea50*/  @!P0 SYNCS.PHASECHK.TRANS64 P0, [R2+URZ+0x30860], R9 ;  /* 0x03086009020085a7 */ /* 0x000e64000800007f */
[----:B-1----:R-:W-:Y:S05]  /*ea60*/  @!P0 BRA `(.L_x_89) ;  /* 0xfffffffc00ec8947 */ /* 0x002fea000383ffff */
[----:B------:R-:W-:Y:S05]  /*ea70*/  BRA `(.L_x_147) ;  /* 0xffffffe000f87947 */ /* 0x000fea000383ffff */
.L_x_96:
[----:B0-----:R0:W1:Y:S02]  /*ea80*/  SYNCS.PHASECHK.TRANS64.TRYWAIT P0, [R3+URZ+0x30860], R2 ;  /* 0x03086002030075a7 */ /* 0x001064000800017f */
[----:B-1----:R-:W-:Y:S05]  /*ea90*/  @!P0 NANOSLEEP.SYNCS 0x989680 ;  /* 0x009896800000895d */ /* 0x002fea0003900000 */
[----:B------:R-:W1:Y:S02]  /*eaa0*/  @!P0 SYNCS.PHASECHK.TRANS64 P0, [R3+URZ+0x30860], R2 ;  /* 0x03086002030085a7 */ /* 0x000e64000800007f */
[----:B-1----:R-:W-:Y:S05]  /*eab0*/  @!P0 BRA `(.L_x_96) ;  /* 0xfffffffc00f08947 */ /* 0x002fea000383ffff */
[----:B------:R-:W-:Y:S05]  /*eac0*/  BRA `(.L_x_148) ;  /* 0xffffffe400887947 */ /* 0x000fea000383ffff */
.L_x_100:
[----:B0-----:R0:W1:Y:S02]  /*ead0*/  SYNCS.PHASECHK.TRANS64.TRYWAIT P0, [R7+URZ+0x30820], R2 ;  /* 0x03082002070075a7 */ /* 0x001064000800017f */
[----:B-1----:R-:W-:Y:S05]  /*eae0*/  @!P0 NANOSLEEP.SYNCS 0x989680 ;  /* 0x009896800000895d */ /* 0x002fea0003900000 */
[----:B------:R-:W1:Y:S02]  /*eaf0*/  @!P0 SYNCS.PHASECHK.TRANS64 P0, [R7+URZ+0x30820], R2 ;  /* 0x03082002070085a7 */ /* 0x000e64000800007f */
[----:B-1----:R-:W-:Y:S05]  /*eb00*/  @!P0 BRA `(.L_x_100) ;  /* 0xfffffffc00f08947 */ /* 0x002fea000383ffff */
[----:B------:R-:W-:Y:S05]  /*eb10*/  BRA `(.L_x_149) ;  /* 0xffffffe800247947 */ /* 0x000fea000383ffff */
.L_x_101:
[----:B------:R-:W1:Y:S01]  /*eb20*/  S2R R3, SR_TID.X ;  /* 0x0000000000037919 */ /* 0x000e620000002100 */
[----:B------:R-:W-:Y:S01]  /*eb30*/  BSSY B0, `(.L_x_150) ;  /* 0x000000a000007945 */ /* 0x000fe20003800000 */
[----:B------:R-:W-:Y:S01]  /*eb40*/  IMAD.MOV.U32 R12, RZ, RZ, RZ ;  /* 0x000000ffff0c7224 */ /* 0x000fe200078e00ff */
[----:B------:R-:W-:Y:S01]  /*eb50*/  MOV R15, 0xffffffff ;  /* 0xffffffff000f7802 */ /* 0x000fe20000000f00 */
[----:B------:R-:W-:Y:S01]  /*eb60*/  IMAD.MOV.U32 R11, RZ, RZ, 0x1f ;  /* 0x0000001fff0b7424 */ /* 0x000fe200078e00ff */
[----:B-1----:R-:W-:-:S04]  /*eb70*/  SHF.R.U32.HI R3, RZ, 0x5, R3 ;  /* 0x00000005ff037819 */ /* 0x002fc80000011603 */
[----:B------:R-:W-:-:S04]  /*eb80*/  LOP3.LUT R3, R3, 0x3, RZ, 0xc0, !PT ;  /* 0x0000000303037812 */ /* 0x000fc800078ec0ff */
[----:B------:R-:W-:-:S07]  /*eb90*/  MOV R13, R3 ;  /* 0x00000003000d7202 */ /* 0x000fce0000000f00 */
[----:B0-----:R-:W-:Y:S05]  /*eba0*/  WARPSYNC.COLLECTIVE R15, `(.L_x_151) ;  /* 0x000000000f087348 */ /* 0x001fea0003c00000 */
[----:B------:R1:W2:Y:S02]  /*ebb0*/  SHFL.IDX P6, R14, R13, R12, R11 ;  /* 0x0000000c0d0e7389 */ /* 0x0002a400000c000b */
[----:B012---:R-:W-:Y:S01]  /*ebc0*/  ENDCOLLECTIVE ;  /* 0x000000000000791b */ /* 0x007fe20003800000 */
.L_x_151:
[----:B------:R-:W-:Y:S05]  /*ebd0*/  BSYNC B0 ;  /* 0x0000000000007941 */ /* 0x000fea0003800000 */
.L_x_150:
[----:B------:R-:W-:Y:S05]  /*ebe0*/  BRA `(.L_x_152) ;  /* 0xffffffe800087947 */ /* 0x000fea000383ffff */
.L_x_102:
[----:B------:R-:W-:Y:S01]  /*ebf0*/  BSSY B0, `(.L_x_153) ;  /* 0x0000006000007945 */ /* 0x000fe20003800000 */
[----:B------:R-:W-:-:S07]  /*ec00*/  IMAD.MOV.U32 R15, RZ, RZ, -0x1 ;  /* 0xffffffffff0f7424 */ /* 0x000fce00078e00ff */
[----:B0-----:R-:W-:Y:S05]  /*ec10*/  WARPSYNC.COLLECTIVE R15, `(.L_x_154) ;  /* 0x000000000f0c7348 */ /* 0x001fea0003c00000 */
[----:B------:R-:W-:Y:S02]  /*ec20*/  ELECT P6, UR62, PT ;  /* 0x00000000003e782f */ /* 0x000fe400038c0000 */
[----:B------:R-:W-:Y:S01]  /*ec30*/  MOV R14, UR62 ;  /* 0x0000003e000e7c02 */ /* 0x000fe20008000f00 */
[----:B0-----:R-:W-:Y:S10]  /*ec40*/  ENDCOLLECTIVE ;  /* 0x000000000000791b */ /* 0x001ff40003800000 */
.L_x_154:
[----:B------:R-:W-:Y:S05]  /*ec50*/  BSYNC B0 ;  /* 0x0000000000007941 */ /* 0x000fea0003800000 */
.L_x_153:
[----:B------:R-:W-:Y:S05]  /*ec60*/  BRA `(.L_x_155) ;  /* 0xffffffe400fc7947 */ /* 0x000fea000383ffff */
.L_x_104:
[----:B0-----:R0:W1:Y:S02]  /*ec70*/  SYNCS.PHASECHK.TRANS64.TRYWAIT P0, [R5+URZ], R4 ;  /* 0x00000004050075a7 */ /* 0x001064000800017f */
[----:B-1----:R-:W-:Y:S05]  /*ec80*/  @!P0 NANOSLEEP.SYNCS 0x989680 ;  /* 0x009896800000895d */ /* 0x002fea0003900000 */
[----:B------:R-:W1:Y:S02]  /*ec90*/  @!P0 SYNCS.PHASECHK.TRANS64 P0, [R5+URZ], R4 ;  /* 0x00000004050085a7 */ /* 0x000e64000800007f */
[----:B-1----:R-:W-:Y:S05]  /*eca0*/  @!P0 BRA `(.L_x_104) ;  /* 0xfffffffc00f08947 */ /* 0x002fea000383ffff */
[----:B------:R-:W-:Y:S05]  /*ecb0*/  BRA `(.L_x_156) ;  /* 0xffffffe8002c7947 */ /* 0x000fea000383ffff */
.L_x_105:
[----:B-1----:R1:W2:Y:S02]  /*ecc0*/  SYNCS.PHASECHK.TRANS64.TRYWAIT P0, [R3+URZ], R2 ;  /* 0x00000002030075a7 */ /* 0x0022a4000800017f */
[----:B--2---:R-:W-:Y:S05]  /*ecd0*/  @!P0 NANOSLEEP.SYNCS 0x989680 ;  /* 0x009896800000895d */ /* 0x004fea0003900000 */
[----:B------:R-:W2:Y:S02]  /*ece0*/  @!P0 SYNCS.PHASECHK.TRANS64 P0, [R3+URZ], R2 ;  /* 0x00000002030085a7 */ /* 0x000ea4000800007f */
[----:B--2---:R-:W-:Y:S05]  /*ecf0*/  @!P0 BRA `(.L_x_105) ;  /* 0xfffffffc00f08947 */ /* 0x004fea000383ffff */
[----:B------:R-:W-:Y:S05]  /*ed00*/  BRA `(.L_x_157) ;  /* 0xffffffe800207947 */ /* 0x000fea000383ffff */
.L_x_107:
[----:B0-----:R0:W1:Y:S02]  /*ed10*/  SYNCS.PHASECHK.TRANS64.TRYWAIT P0, [R5+URZ], R4 ;  /* 0x00000004050075a7 */ /* 0x001064000800017f */
[----:B-1----:R-:W-:Y:S05]  /*ed20*/  @!P0 NANOSLEEP.SYNCS 0x989680 ;  /* 0x009896800000895d */ /* 0x002fea0003900000 */
[----:B------:R-:W1:Y:S02]  /*ed30*/  @!P0 SYNCS.PHASECHK.TRANS64 P0, [R5+URZ], R4 ;  /* 0x00000004050085a7 */ /* 0x000e64000800007f */
[----:B-1----:R-:W-:Y:S05]  /*ed40*/  @!P0 BRA `(.L_x_107) ;  /* 0xfffffffc00f08947 */ /* 0x002fea000383ffff */
[----:B------:R-:W-:Y:S05]  /*ed50*/  BRA `(.L_x_158) ;  /* 0xffffffe800247947 */ /* 0x000fea000383ffff */
.L_x_159:
[----:B------:R-:W-:-:S00]  /*ed60*/  BRA `(.L_x_159) ;  /* 0xfffffffc00fc7947 */ /* 0x000fc0000383ffff */
[----:B------:R-:W-:-:S00]  /*ed70*/  NOP ;  /* 0x0000000000007918 */ /* 0x000fc00000000000 */
        /* <DEDUP_REMOVED lines=8> */
.L_x_2701:


//--------------------- .text._ZN7cutlass13device_kernelIN5flash11enable_sm90INS1_16FlashAttnFwdSm90INS1_25CollectiveMainloopFwdSm90ILi2EN4cute5tupleIJNS5_1CILi1EEES8_S8_EEENS6_IJNS7_ILi192EEESA_NS7_ILi64EEEEEELi64ENS_10bfloat16_tEfNS_4arch4Sm90ELb0ELb0ELb1ELb1ELb0ELb0ELb0ELb0ELb1ELb1ELb1ELb0EEENS1_21CollectiveEpilogueFwdINS6_IJSA_SB_SA_EEES9_SD_SF_Li384ELb1ELb1ELb1ELb0EEENS1_36VarlenDynamicPersistentTileSchedulerILi192ELi192ELi384ELi128ELb1ELb1ELb1ELb0ELb1ELb1EEEEEEEEEvNT_6ParamsE --------------------------
	.section	.text._ZN7cutlass13device_kernelIN5flash11enable_sm90INS1_16FlashAttnFwdSm90INS1_25CollectiveMainloopFwdSm90ILi2EN4cute5tupleIJNS5_1CILi1EEES8_S8_EEENS6_IJNS7_ILi192EEESA_NS7_ILi64EEEEEELi64ENS_10bfloat16_tEfNS_4arch4Sm90ELb0ELb0ELb1ELb1ELb0ELb0ELb0ELb0ELb1ELb1ELb1ELb0EEENS1_21CollectiveEpilogueFwdINS6_IJSA_SB_SA_EEES9_SD_SF_Li384ELb1ELb1ELb1ELb0EEENS1_36VarlenDynamicPersistentTileSchedulerILi192ELi192ELi384ELi128ELb1ELb1ELb1ELb0ELb1ELb1EEEEEEEEEvNT_6ParamsE,"ax",@progbits
	.align	128
.text._ZN7cutlass13device_kernelIN5flash11enable_sm90INS1_16FlashAttnFwdSm90INS1_25CollectiveMainloopFwdSm90ILi2EN4cute5tupleIJNS5_1CILi1EEES8_S8_EEENS6_IJNS7_ILi192EEESA_NS7_ILi64EEEEEELi64ENS_10bfloat16_tEfNS_4arch4Sm90ELb0ELb0ELb1ELb1ELb0ELb0ELb0ELb0ELb1ELb1ELb1ELb0EEENS1_21CollectiveEpilogueFwdINS6_IJSA_SB_SA_EEES9_SD_SF_Li384ELb1ELb1ELb1ELb0EEENS1_36VarlenDynamicPersistentTileSchedulerILi192ELi192ELi384ELi128ELb1ELb1ELb1ELb0ELb1ELb1EEEEEEEEEvNT_6ParamsE:
        .type           _ZN7cutlass13device_kernelIN5flash11enable_sm90INS1_16FlashAttnFwdSm90INS1_25CollectiveMainloopFwdSm90ILi2EN4cute5tupleIJNS5_1CILi1EEES8_S8_EEENS6_IJNS7_ILi192EEESA_NS7_ILi64EEEEEELi64ENS_10bfloat16_tEfNS_4arch4Sm90ELb0ELb0ELb1ELb1ELb0ELb0ELb0ELb0ELb1ELb1ELb1ELb0EEENS1_21CollectiveEpilogueFwdINS6_IJSA_SB_SA_EEES9_SD_SF_Li384ELb1ELb1ELb1ELb0EEENS1_36VarlenDynamicPersistentTileSchedulerILi192ELi192ELi384ELi128ELb1ELb1ELb1ELb0ELb1ELb1EEEEEEEEEvNT_6ParamsE,@function
        .size           _ZN7cutlass13device_kernelIN5flash11enable_sm90INS1_16FlashAttnFwdSm90INS1_25CollectiveMainloopFwdSm90ILi2EN4cute5tupleIJNS5_1CILi1EEES8_S8_EEENS6_IJNS7_ILi192EEESA_NS7_ILi64EEEEEELi64ENS_10bfloat16_tEfNS_4arch4Sm90ELb0ELb0ELb1ELb1ELb0ELb0ELb0ELb0ELb1ELb1ELb1ELb0EEENS1_21CollectiveEpilogueFwdINS6_IJSA_SB_SA_EEES9_SD_SF_Li384ELb1ELb1ELb1ELb0EEENS1_36VarlenDynamicPersistentTileSchedulerILi192ELi192ELi384ELi128ELb1ELb1ELb1ELb0ELb1ELb1EEEEEEEEEvNT_6ParamsE,(.L_x_2702 - _ZN7cutlass13device_kernelIN5flash11enable_sm90INS1_16FlashAttnFwdSm90INS1_25CollectiveMainloopFwdSm90ILi2EN4cute5tupleIJNS5_1CILi1EEES8_S8_EEENS6_IJNS7_ILi192EEESA_NS7_ILi64EEEEEELi64ENS_10bfloat16_tEfNS_4arch4Sm90ELb0ELb0ELb1ELb1ELb0ELb0ELb0ELb0ELb1ELb1ELb1ELb0EEENS1_21CollectiveEpilogueFwdINS6_IJSA_SB_SA_EEES9_SD_SF_Li384ELb1ELb1ELb1ELb0EEENS1_36VarlenDynamicPersistentTileSchedulerILi192ELi192ELi384ELi128ELb1ELb1ELb1ELb0ELb1ELb1EEEEEEEEEvNT_6ParamsE)
        .other          _ZN7cutlass13device_kernelIN5flash11enable_sm90INS1_16FlashAttnFwdSm90INS1_25CollectiveMainloopFwdSm90ILi2EN4cute5tupleIJNS5_1CILi1EEES8_S8_EEENS6_IJNS7_ILi192EEESA_NS7_ILi64EEEEEELi64ENS_10bfloat16_tEfNS_4arch4Sm90ELb0ELb0ELb1ELb1ELb0ELb0ELb0ELb0ELb1ELb1ELb1ELb0EEENS1_21CollectiveEpilogueFwdINS6_IJSA_SB_SA_EEES9_SD_SF_Li384ELb1ELb1ELb1ELb0EEENS1_36VarlenDynamicPersistentTileSchedulerILi192ELi192ELi384ELi128ELb1ELb1ELb1ELb0ELb1ELb1EEEEEEEEEvNT_6ParamsE,@"STO_CUDA_ENTRY STV_DEFAULT"
_ZN7cutlass13device_kernelIN5flash11enable_sm90INS1_16FlashAttnFwdSm90INS1_25CollectiveMainloopFwdSm90ILi2EN4cute5tupleIJNS5_1CILi1EEES8_S8_EEENS6_IJNS7_ILi192EEESA_NS7_ILi64EEEEEELi64ENS_10bfloat16_tEfNS_4arch4Sm90ELb0ELb0ELb1ELb1ELb0ELb0ELb0ELb0ELb1ELb1ELb1ELb0EEENS1_21CollectiveEpilogueFwdINS6_IJSA_SB_SA_EEES9_SD_SF_Li384ELb1ELb1ELb1ELb0EEENS1_36VarlenDynamicPersistentTileSchedulerILi192ELi192ELi384ELi128ELb1ELb1ELb1ELb0ELb1ELb1EEEEEEEEEvNT_6ParamsE:
        /* <DEDUP_REMOVED lines=17> */
.L_x_161:
[----:B------:R-:W-:Y:S05]  /*0110*/  BSYNC B0 ;  /* 0x0000000000007941 */ /* 0x000fea0003800000 */
.L_x_160:
        /* <DEDUP_REMOVED lines=40> */
.L_x_162:
        /* <DEDUP_REMOVED lines=22> */
.L_x_163:
        /* <DEDUP_REMOVED lines=18> */
.L_x_164:
        /* <DEDUP_REMOVED lines=22> */
.L_x_165:
        /* <DEDUP_REMOVED lines=22> */
.L_x_166:
[----:B--2---:R-:W-:Y:S01]  /*08e0*/  ISETP.NE.AND P0, PT, R2, RZ, PT ;  /* 0x000000ff0200720c */ /* 0x004fe20003f05270 */
[----:B------:R-:W-:Y:S01]  /*08f0*/  IMAD.MOV.U32 R2, RZ, RZ, 0x1 ;  /* 0x00000001ff027424 */ /* 0x000fe200078e00ff */
[----:B------:R-:W-:Y:S01]  /*0900*/  NOP ;  /* 0x0000000000007918 */ /* 0x000fe20000000000 */
[----:B------:R-:W-:-:S03]  /*0910*/  ULDC.64 UR38, c[0x0][0x208] ;  /* 0x0000820000267ab9 */ /* 0x000fc60000000a00 */
[----:B------:R-:W-:-:S05]  /*0920*/  SEL R2, R2, 0x2, !P0 ;  /* 0x0000000202027807 */ /* 0x000fca0004000000 */
[----:B------:R2:W-:Y:S01]  /*0930*/  STL [R1+0x4c], R2 ;  /* 0x00004c0201007387 */ /* 0x0005e20000100800 */
[----:B01-34-:R-:W-:Y:S06]  /*0940*/  BAR.SYNC.DEFER_BLOCKING 0x0 ;  /* 0x0000000000007b1d */ /* 0x01bfec0000010000 */
[----:B------:R-:W-:Y:S05]  /*0950*/  @!P0 BRA `(.L_x_167) ;  /* 0x000000b000308947 */ /* 0x000fea0003800000 */
.L_x_168:
[----:B------:R-:W-:-:S08]  /*0960*/  NOP ;  /* 0x0000000000007918 */ /* 0x000fd00000000000 */
[----:B------:R-:W0:Y:S02]  /*0970*/  USETMAXREG.TRY_ALLOC.CTAPOOL UP0, 0xa0 ;  /* 0x000000a0000079c8 */ /* 0x000e240008000600 */
[----:B0-----:R-:W-:-:S13]  /*0980*/  PLOP3.LUT P0, PT, PT, PT, UP0, 0x80, 0x0 ;  /* 0x000000000000781c */ /* 0x001fda0003f0f008 */
[----:B------:R-:W-:Y:S05]  /*0990*/  @!P0 BRA `(.L_x_168) ;  /* 0xfffffffc00f08947 */ /* 0x000fea000383ffff */
[----:B--2---:R-:W0:Y:S01]  /*09a0*/  S2R R2, SR_TID.X ;  /* 0x0000000000027919 */ /* 0x004e220000002100 */
[----:B------:R-:W1:Y:S01]  /*09b0*/  S2UR UR4, SR_CgaCtaId ;  /* 0x00000000000479c3 */ /* 0x000e620000008800 */
[----:B------:R-:W-:-:S07]  /*09c0*/  UMOV UR37, 0x400 ;  /* 0x0000040000257882 */ /* 0x000fce0000000000 */
[----:B------:R-:W-:Y:S06]  /*09d0*/  BAR.ARV 0x8, 0x200 ;  /* 0x0208000000007b1d */ /* 0x000fec0000002000 */
[----:B-1----:R-:W-:-:S03]  /*09e0*/  ULEA UR37, UR4, UR37, 0x18 ;  /* 0x0000002504257291 */ /* 0x002fc6000f8ec03f */
[----:B------:R-:W-:Y:S01]  /*09f0*/  ULDC UR4, c[0x0][0xc3c] ;  /* 0x00030f0000047ab9 */ /* 0x000fe20000000800 */
[----:B0-----:R-:W-:-:S04]  /*0a00*/  LOP3.LUT R0, R2, 0xffffff80, RZ, 0xc0, !PT ;  /* 0xffffff8002007812 */ /* 0x001fc800078ec0ff */
[----:B------:R-:W-:-:S13]  /*0a10*/  ISETP.NE.AND P0, PT, R0, 0x80, PT ;  /* 0x000000800000780c */ /* 0x000fda0003f05270 */
[----:B------:R-:W-:Y:S08]  /*0a20*/  @!P0 BAR.ARV 0x9, 0x100 ;  /* 0x0244000000008b1d */ /* 0x000ff00000002000 */
[----:B------:R-:W-:Y:S06]  /*0a30*/  BAR.SYNC.DEFER_BLOCKING 0x5, 0x200 ;  /* 0x0148000000007b1d */ /* 0x000fec0000010000 */
[----:B------:R-:W0:Y:S02]  /*0a40*/  LDS.128 R8, [UR37+0x308d0] ;  /* 0x0308d025ff087984 */ /* 0x000e240008000c00 */
[----:B------:R-:W-:Y:S06]  /*0a50*/  BAR.ARV 0x4, 0x200 ;  /* 0x0108000000007b1d */ /* 0x000fec0000002000 */
[----:B0-----:R-:W-:-:S13]  /*0a60*/  ISETP.GE.AND P0, PT, R11, UR4, PT ;  /* 0x000000040b007c0c */ /* 0x001fda000bf06270 */
[----:B------:R-:W-:Y:S05]  /*0a70*/  @P0 EXIT ;  /* 0x000000000000094d */ /* 0x000fea0003800000 */
[----:B------:R-:W2:Y:S01]  /*0a80*/  LDL.LU R20, [R1+0x4c] ;  /* 0x00004c0001147983 */ /* 0x000ea20000300800 */
[----:B------:R-:W-:-:S05]  /*0a90*/  VIADD R19, R2, 0xffffff80 ;  /* 0xffffff8002137836 */ /* 0x000fca0000000000 */
[----:B------:R-:W-:-:S04]  /*0aa0*/  SHF.R.S32.HI R0, RZ, 0x1f, R19 ;  /* 0x0000001fff007819 */ /* 0x000fc80000011413 */
[CC--:B------:R-:W-:Y:S02]  /*0ab0*/  LEA.HI R3, R0.reuse, R19.reuse, RZ, 0x4 ;  /* 0x0000001300037211 */ /* 0x0c0fe400078f20ff */
[----:B------:R-:W-:Y:S02]  /*0ac0*/  LEA.HI R2, R0, R19, RZ, 0x7 ;  /* 0x0000001300027211 */ /* 0x000fe400078f38ff */
[----:B------:R-:W-:Y:S02]  /*0ad0*/  SHF.R.S32.HI R4, RZ, 0x4, R3 ;  /* 0x00000004ff047819 */ /* 0x000fe40000011403 */
[----:B------:R-:W-:Y:S02]  /*0ae0*/  LOP3.LUT R6, R2, 0xffffff80, RZ, 0xc0, !PT ;  /* 0xffffff8002067812 */ /* 0x000fe400078ec0ff */
[C---:B------:R-:W-:Y:S02]  /*0af0*/  LEA.HI R5, R3.reuse, R4, RZ, 0x1 ;  /* 0x0000000403057211 */ /* 0x040fe400078f08ff */
[----:B------:R-:W-:Y:S01]  /*0b00*/  LOP3.LUT R3, R3, 0xfffffff0, RZ, 0xc0, !PT ;  /* 0xfffffff003037812 */ /* 0x000fe200078ec0ff */
[----:B------:R-:W-:Y:S01]  /*0b10*/  IMAD.IADD R18, R19, 0x1, -R6 ;  /* 0x0000000113127824 */ /* 0x000fe200078e0a06 */
[----:B------:R-:W-:-:S02]  /*0b20*/  LOP3.LUT R5, R5, 0x1ffffffe, RZ, 0xc0, !PT ;  /* 0x1ffffffe05057812 */ /* 0x000fc400078ec0ff */
[----:B------:R-:W-:Y:S01]  /*0b30*/  LEA.HI R6, R0, R19, RZ, 0x2 ;  /* 0x0000001300067211 */ /* 0x000fe200078f10ff */
[C---:B------:R-:W-:Y:S02]  /*0b40*/  IMAD.IADD R3, R19.reuse, 0x1, -R3 ;  /* 0x0000000113037824 */ /* 0x040fe400078e0a03 */
[----:B------:R-:W-:Y:S01]  /*0b50*/  IMAD.IADD R5, R4, 0x1, -R5 ;  /* 0x0000000104057824 */ /* 0x000fe200078e0a05 */
[----:B------:R-:W-:Y:S02]  /*0b60*/  LOP3.LUT R4, R6, 0xfffffffc, RZ, 0xc0, !PT ;  /* 0xfffffffc06047812 */ /* 0x000fe400078ec0ff */
[----:B------:R-:W-:Y:S02]  /*0b70*/  SHF.R.S32.HI R13, RZ, 0x1f, R18 ;  /* 0x0000001fff0d7819 */ /* 0x000fe40000011412 */
[----:B------:R-:W-:Y:S02]  /*0b80*/  IADD3 R12, R19, -R4, RZ ;  /* 0x80000004130c7210 */ /* 0x000fe40007ffe0ff */
[----:B------:R-:W-:-:S02]  /*0b90*/  SHF.R.S32.HI R4, RZ, 0x1f, R3 ;  /* 0x0000001fff047819 */ /* 0x000fc40000011403 */
[----:B------:R-:W-:Y:S02]  /*0ba0*/  LEA.HI R6, R0, R19, RZ, 0x5 ;  /* 0x0000001300067211 */ /* 0x000fe400078f28ff */
[----:B------:R-:W-:Y:S02]  /*0bb0*/  LEA.HI R14, R13, R18, RZ, 0x2 ;  /* 0x000000120d0e7211 */ /* 0x000fe400078f10ff */
[----:B------:R-:W-:Y:S01]  /*0bc0*/  LEA.HI R4, R4, R3, RZ, 0x3 ;  /* 0x0000000304047211 */ /* 0x000fe200078f18ff */
[----:B------:R-:W-:Y:S01]  /*0bd0*/  IMAD.SHL.U32 R7, R6, 0x20, RZ ;  /* 0x0000002006077824 */ /* 0x000fe200078e00ff */
[--C-:B------:R-:W-:Y:S02]  /*0be0*/  SHF.R.S32.HI R8, RZ, 0x2, R14.reuse ;  /* 0x00000002ff087819 */ /* 0x100fe4000001140e */
[----:B------:R-:W-:Y:S02]  /*0bf0*/  SHF.R.S32.HI R15, RZ, 0x1f, R14 ;  /* 0x0000001fff0f7819 */ /* 0x000fe4000001140e */
[----:B------:R-:W-:-:S02]  /*0c00*/  LOP3.LUT R6, R4, 0xfffffff8, RZ, 0xc0, !PT ;  /* 0xfffffff804067812 */ /* 0x000fc400078ec0ff */
[----:B------:R-:W-:Y:S02]  /*0c10*/  LEA.HI R16, R12, R12, RZ, 0x1 ;  /* 0x0000000c0c107211 */ /* 0x000fe400078f08ff */
[----:B------:R-:W-:Y:S01]  /*0c20*/  LEA.HI R15, R15, R8, RZ, 0x3 ;  /* 0x000000080f0f7211 */ /* 0x000fe200078f18ff */
[----:B------:R-:W-:Y:S01]  /*0c30*/  IMAD.IADD R6, R3, 0x1, -R6 ;  /* 0x0000000103067824 */ /* 0x000fe200078e0a06 */
[----:B------:R-:W-:Y:S02]  /*0c40*/  LOP3.LUT R17, R16, 0x1ffffffe, RZ, 0xc0, !PT ;  /* 0x1ffffffe10117812 */ /* 0x000fe400078ec0ff */
[----:B------:R-:W-:Y:S02]  /*0c50*/  LOP3.LUT R15, R15, 0xfffffff8, RZ, 0xc0, !PT ;  /* 0xfffffff80f0f7812 */ /* 0x000fe400078ec0ff */
[----:B------:R-:W-:Y:S01]  /*0c60*/  SHF.R.S32.HI R21, RZ, 0x7, R2 ;  /* 0x00000007ff157819 */ /* 0x000fe20000011402 */
[----:B------:R-:W-:Y:S01]  /*0c70*/  IMAD.SHL.U32 R2, R6, 0x40, RZ ;  /* 0x0000004006027824 */ /* 0x000fe200078e00ff */
[----:B------:R-:W-:Y:S01]  /*0c80*/  LOP3.LUT R7, R7, 0xfffffc00, RZ, 0xc0, !PT ;  /* 0xfffffc0007077812 */ /* 0x000fe200078ec0ff */
[----:B------:R-:W-:Y:S01]  /*0c90*/  IMAD.IADD R17, R12, 0x1, -R17 ;  /* 0x000000010c117824 */ /* 0x000fe200078e0a11 */
[----:B------:R-:W-:Y:S01]  /*0ca0*/  SHF.L.U32 R5, R5, 0x3, RZ ;  /* 0x0000000305057819 */ /* 0x000fe200000006ff */
[----:B------:R-:W-:Y:S01]  /*0cb0*/  IMAD.IADD R16, R8, 0x1, -R15 ;  /* 0x0000000108107824 */ /* 0x000fe200078e0a0f */
[----:B------:R-:W-:Y:S01]  /*0cc0*/  LEA.HI R13, R13, R18, RZ, 0x5 ;  /* 0x000000120d0d7211 */ /* 0x000fe200078f28ff */
[----:B------:R-:W-:Y:S01]  /*0cd0*/  IMAD.HI R12, R21, 0x55555556, RZ ;  /* 0x55555556150c7827 */ /* 0x000fe200078e02ff */
[----:B------:R-:W-:-:S03]  /*0ce0*/  LOP3.LUT R2, R2, 0x1c0, RZ, 0xc0, !PT ;  /* 0x000001c002027812 */ /* 0x000fc600078ec0ff */
[----:B------:R-:W-:Y:S01]  /*0cf0*/  IMAD R8, R3, 0x40, R7 ;  /* 0x0000004003087824 */ /* 0x000fe200078e0207 */
[----:B------:R-:W-:Y:S01]  /*0d00*/  LEA.HI R12, R12, R12, RZ, 0x1 ;  /* 0x0000000c0c0c7211 */ /* 0x000fe200078f08ff */
[----:B------:R-:W-:Y:S01]  /*0d10*/  IMAD.SHL.U32 R4, R4, 0x40, RZ ;  /* 0x0000004004047824 */ /* 0x000fe200078e00ff */
[----:B------:R-:W-:Y:S01]  /*0d20*/  SHF.R.S32.HI R13, RZ, 0x5, R13 ;  /* 0x00000005ff0d7819 */ /* 0x000fe2000001140d */
[----:B------:R-:W-:Y:S01]  /*0d30*/  IMAD.IADD R3, R5, 0x1, R8 ;  /* 0x0000000105037824 */ /* 0x000fe200078e0208 */
[----:B------:R-:W-:Y:S02]  /*0d40*/  LOP3.LUT R5, R2, 0x8, R5, 0xf8, !PT ;  /* 0x0000000802057812 */ /* 0x000fe400078ef805 */
[----:B------:R-:W-:Y:S02]  /*0d50*/  SHF.R.U32.HI R2, RZ, 0x3, R2 ;  /* 0x00000003ff027819 */ /* 0x000fe40000011602 */
[----:B------:R-:W-:Y:S01]  /*0d60*/  LEA.HI R0, R0, R19, RZ, 0x3 ;  /* 0x0000001300007211 */ /* 0x000fe200078f18ff */
[----:B------:R-:W-:Y:S01]  /*0d70*/  IMAD R12, R12, -0x3, R21 ;  /* 0xfffffffd0c0c7824 */ /* 0x000fe200078e0215 */
[----:B------:R-:W-:Y:S01]  /*0d80*/  LOP3.LUT R2, R5, R2, RZ, 0x3c, !PT ;  /* 0x0000000205027212 */ /* 0x000fe200078e3cff */
[----:B------:R-:W-:Y:S01]  /*0d90*/  IMAD R13, R13, 0x10, R16 ;  /* 0x000000100d0d7824 */ /* 0x000fe200078e0210 */
[----:B------:R-:W-:Y:S01]  /*0da0*/  LOP3.LUT R4, R4, 0x7ffffe00, RZ, 0xc0, !PT ;  /* 0x7ffffe0004047812 */ /* 0x000fe200078ec0ff */
[----:B------:R0:W-:Y:S02]  /*0db0*/  STL [R1+0x8c], R3 ;  /* 0x00008c0301007387 */ /* 0x0001e40000100800 */
[----:B------:R-:W-:Y:S01]  /*0dc0*/  IMAD R8, R12, 0x40, R13 ;  /* 0x000000400c087824 */ /* 0x000fe200078e020d */
[----:B------:R-:W-:-:S02]  /*0dd0*/  IADD3 R2, R2, R4, R7 ;  /* 0x0000000402027210 */ /* 0x000fc40007ffe007 */
[----:B------:R-:W-:Y:S02]  /*0de0*/  LOP3.LUT R14, R14, 0x7ffffffc, RZ, 0xc0, !PT ;  /* 0x7ffffffc0e0e7812 */ /* 0x000fe400078ec0ff */
[----:B0-----:R-:W-:Y:S01]  /*0df0*/  LOP3.LUT R3, R0, 0xfffffff8, RZ, 0xc0, !PT ;  /* 0xfffffff800037812 */ /* 0x001fe200078ec0ff */
[----:B------:R-:W-:Y:S04]  /*0e00*/  STL [R1+0x84], R8 ;  /* 0x0000840801007387 */ /* 0x000fe80000100800 */
[----:B------:R-:W-:Y:S02]  /*0e10*/  IMAD.IADD R3, R19, 0x1, -R3 ;  /* 0x0000000113037824 */ /* 0x000fe400078e0a03 */
[----:B------:R-:W-:Y:S02]  /*0e20*/  IMAD.IADD R14, R18, 0x1, -R14 ;  /* 0x00000001120e7824 */ /* 0x000fe400078e0a0e */
[----:B------:R-:W-:Y:S01]  /*0e30*/  IMAD.MOV.U32 R5, RZ, RZ, R9 ;  /* 0x000000ffff057224 */ /* 0x000fe200078e0009 */
[----:B------:R-:W-:-:S02]  /*0e40*/  SHF.R.S32.HI R9, RZ, 0x3, R0 ;  /* 0x00000003ff097819 */ /* 0x000fc40000011400 */
[----:B------:R-:W-:Y:S02]  /*0e50*/  MOV R7, R11 ;  /* 0x0000000b00077202 */ /* 0x000fe40000000f00 */
[----:B------:R-:W-:Y:S01]  /*0e60*/  R2P PR, R6, 0x6 ;  /* 0x0000000606007804 */ /* 0x000fe20000000000 */
[----:B------:R-:W-:Y:S01]  /*0e70*/  IMAD.MOV.U32 R6, RZ, RZ, R10 ;  /* 0x000000ffff067224 */ /* 0x000fe200078e000a */
[----:B------:R-:W-:Y:S01]  /*0e80*/  LEA R153, R2, UR37, 0x1 ;  /* 0x0000002502997c11 */ /* 0x000fe2000f8e08ff */
[----:B------:R-:W-:-:S03]  /*0e90*/  IMAD.MOV.U32 R154, RZ, RZ, 0x40 ;  /* 0x00000040ff9a7424 */ /* 0x000fc600078e00ff */
[----:B------:R-:W-:Y:S02]  /*0ea0*/  IADD3 R155, R153, 0x1e800, RZ ;  /* 0x0001e800999b7810 */ /* 0x000fe40007ffe0ff */
[----:B------:R-:W-:Y:S01]  /*0eb0*/  SEL R154, R154, 0xffffffc0, !P2 ;  /* 0xffffffc09a9a7807 */ /* 0x000fe20005000000 */
[----:B------:R-:W-:Y:S01]  /*0ec0*/  IMAD.MOV.U32 R152, RZ, RZ, RZ ;  /* 0x000000ffff987224 */ /* 0x000fe200078e00ff */
[----:B------:R-:W-:Y:S01]  /*0ed0*/  UMOV UR36, URZ ;  /* 0x0000003f00247c82 */ /* 0x000fe20008000000 */
[----:B--2---:R-:W-:-:S05]  /*0ee0*/  LOP3.LUT R4, R20, 0x1, RZ, 0xfc, !PT ;  /* 0x0000000114047812 */ /* 0x004fca00078efcff */
[----:B------:R0:W-:Y:S02]  /*0ef0*/  STL [R1+0x20], R4 ;  /* 0x0000200401007387 */ /* 0x0001e40000100800 */
[----:B0-----:R-:W-:Y:S02]  /*0f00*/  IMAD.SHL.U32 R4, R3, 0x8, RZ ;  /* 0x0000000803047824 */ /* 0x001fe400078e00ff */
[----:B------:R-:W-:Y:S01]  /*0f10*/  IMAD.SHL.U32 R3, R14, 0x2, RZ ;  /* 0x000000020e037824 */ /* 0x000fe200078e00ff */
[----:B------:R-:W-:Y:S02]  /*0f20*/  STL [R1+0x64], RZ ;  /* 0x000064ff01007387 */ /* 0x000fe40000100800 */
[----:B------:R-:W-:Y:S02]  /*0f30*/  SHF.R.S32.HI R0, RZ, 0x1f, R4 ;  /* 0x0000001fff007819 */ /* 0x000fe40000011404 */
[----:B------:R0:W-:Y:S01]  /*0f40*/  STL [R1+0x38], R4 ;  /* 0x0000380401007387 */ /* 0x0001e20000100800 */
[C---:B------:R-:W-:Y:S01]  /*0f50*/  IADD3 R12, R3.reuse, 0x8, RZ ;  /* 0x00000008030c7810 */ /* 0x040fe20007ffe0ff */
[----:B------:R-:W-:-:S02]  /*0f60*/  VIADD R11, R3, 0x10 ;  /* 0x00000010030b7836 */ /* 0x000fc40000000000 */
[----:B------:R-:W-:Y:S01]  /*0f70*/  STL [R1+0x60], R3 ;  /* 0x0000600301007387 */ /* 0x000fe20000100800 */
[----:B------:R-:W-:-:S03]  /*0f80*/  VIADD R10, R3, 0x20 ;  /* 0x00000020030a7836 */ /* 0x000fc60000000000 */
[----:B------:R1:W-:Y:S01]  /*0f90*/  STL [R1+0x90], R0 ;  /* 0x0000900001007387 */ /* 0x0003e20000100800 */
[C---:B------:R-:W-:Y:S01]  /*0fa0*/  VIADD R9, R3.reuse, 0x28 ;  /* 0x0000002803097836 */ /* 0x040fe20000000000 */
[----:B------:R-:W-:Y:S01]  /*0fb0*/  SHF.R.S32.HI R2, RZ, 0x1f, R12 ;  /* 0x0000001fff027819 */ /* 0x000fe2000001140c */
[C---:B0-----:R-:W-:Y:S01]  /*0fc0*/  VIADD R4, R3.reuse, 0x30 ;  /* 0x0000003003047836 */ /* 0x041fe20000000000 */
[----:B------:R-:W-:Y:S01]  /*0fd0*/  STL [R1+0x54], R12 ;  /* 0x0000540c01007387 */ /* 0x000fe20000100800 */
[----:B-1----:R-:W-:-:S03]  /*0fe0*/  VIADD R0, R3, 0x18 ;  /* 0x0000001803007836 */ /* 0x002fc60000000000 */
[----:B------:R0:W-:Y:S01]  /*0ff0*/  STL [R1+0x50], R11 ;  /* 0x0000500b01007387 */ /* 0x0001e20000100800 */
[----:B------:R-:W-:-:S03]  /*1000*/  VIADD R3, R3, 0x38 ;  /* 0x0000003803037836 */ /* 0x000fc60000000000 */
[----:B------:R-:W-:Y:S04]  /*1010*/  STL [R1+0x4c], R0 ;  /* 0x00004c0001007387 */ /* 0x000fe80000100800 */
[----:B------:R1:W-:Y:S01]  /*1020*/  STL [R1+0x48], R10 ;  /* 0x0000480a01007387 */ /* 0x0003e20000100800 */
[----:B0-----:R-:W-:-:S03]  /*1030*/  SHF.R.S32.HI R11, RZ, 0x1f, R11 ;  /* 0x0000001fff0b7819 */ /* 0x001fc6000001140b */
[----:B------:R0:W-:Y:S04]  /*1040*/  STL [R1+0x44], R9 ;  /* 0x0000440901007387 */ /* 0x0001e80000100800 */
[----:B------:R-:W-:Y:S04]  /*1050*/  STL [R1+0x40], R4 ;  /* 0x0000400401007387 */ /* 0x000fe80000100800 */
[----:B------:R2:W-:Y:S01]  /*1060*/  STL [R1+0x80], R2 ;  /* 0x0000800201007387 */ /* 0x0005e20000100800 */
[----:B-1----:R-:W-:-:S03]  /*1070*/  SHF.R.S32.HI R10, RZ, 0x1f, R10 ;  /* 0x0000001fff0a7819 */ /* 0x002fc6000001140a */
[----:B------:R1:W-:Y:S01]  /*1080*/  STL [R1+0x3c], R3 ;  /* 0x00003c0301007387 */ /* 0x0003e20000100800 */
[----:B0-----:R-:W-:Y:S02]  /*1090*/  SHF.R.S32.HI R9, RZ, 0x1f, R9 ;  /* 0x0000001fff097819 */ /* 0x001fe40000011409 */
[----:B--2---:R-:W-:Y:S01]  /*10a0*/  SHF.R.S32.HI R2, RZ, 0x1f, R0 ;  /* 0x0000001fff027819 */ /* 0x004fe20000011400 */
[----:B------:R-:W-:Y:S04]  /*10b0*/  STL [R1+0x7c], R11 ;  /* 0x00007c0b01007387 */ /* 0x000fe80000100800 */
[----:B------:R0:W-:Y:S01]  /*10c0*/  STL [R1+0x78], R2 ;  /* 0x0000780201007387 */ /* 0x0001e20000100800 */
[----:B------:R-:W-:Y:S01]  /*10d0*/  VIADD R0, R153, 0x1e820 ;  /* 0x0001e82099007836 */ /* 0x000fe20000000000 */
[----:B-1----:R-:W-:-:S02]  /*10e0*/  SHF.R.S32.HI R3, RZ, 0x1f, R3 ;  /* 0x0000001fff037819 */ /* 0x002fc40000011403 */
[----:B------:R-:W-:Y:S01]  /*10f0*/  STL [R1+0x74], R10 ;  /* 0x0000740a01007387 */ /* 0x000fe20000100800 */
[C---:B------:R-:W-:Y:S01]  /*1100*/  @P1 VIADD R0, R155.reuse, 0xffffffe0 ;  /* 0xffffffe09b001836 */ /* 0x040fe20000000000 */
[----:B0-----:R-:W-:Y:S02]  /*1110*/  SHF.R.S32.HI R2, RZ, 0x1f, R4 ;  /* 0x0000001fff027819 */ /* 0x001fe40000011404 */
[----:B------:R-:W-:Y:S04]  /*1120*/  STL [R1+0x70], R9 ;  /* 0x0000700901007387 */ /* 0x000fe80000100800 */
[----:B------:R0:W-:Y:S01]  /*1130*/  STL [R1+0x6c], R2 ;  /* 0x00006c0201007387 */ /* 0x0001e20000100800 */
[----:B------:R-:W-:-:S03]  /*1140*/  IMAD.IADD R155, R155, 0x1, R154 ;  /* 0x000000019b9b7824 */ /* 0x000fc600078e029a */
[----:B------:R-:W-:Y:S01]  /*1150*/  STL [R1+0x68], R3 ;  /* 0x0000680301007387 */ /* 0x000fe20000100800 */
[----:B0-----:R-:W-:-:S03]  /*1160*/  IMAD R2, R17, 0x8, R8 ;  /* 0x0000000811027824 */ /* 0x001fc600078e0208 */
[----:B------:R-:W-:Y:S01]  /*1170*/  STL [R1+0x14], R0 ;  /* 0x0000140001007387 */ /* 0x000fe20000100800 */
[----:B------:R-:W-:-:S03]  /*1180*/  IMAD.IADD R154, R154, 0x1, R0 ;  /* 0x000000019a9a7824 */ /* 0x000fc600078e0200 */
[----:B------:R0:W-:Y:S02]  /*1190*/  STL [R1+0x88], R2 ;  /* 0x0000880201007387 */ /* 0x0001e40000100800 */
[C---:B0-----:R-:W-:Y:S01]  /*11a0*/  VIADD R2, R0.reuse, 0x6000 ;  /* 0x0000600000027836 */ /* 0x041fe20000000000 */
[----:B------:R-:W-:-:S04]  /*11b0*/  IADD3 R0, R0, 0xc000, RZ ;  /* 0x0000c00000007810 */ /* 0x000fc80007ffe0ff */
[----:B------:R0:W-:Y:S04]  /*11c0*/  STL [R1+0x1c], R2 ;  /* 0x00001c0201007387 */ /* 0x0001e80000100800 */
[----:B------:R0:W-:Y:S02]  /*11d0*/  STL [R1+0x18], R0 ;  /* 0x0000180001007387 */ /* 0x0001e40000100800 */
.L_x_202:
[----:B012-4-:R-:W0:Y:S01]  /*11e0*/  LDC.64 R2, c[0x0][0xc88] ;  /* 0x00032200ff027b82 */ /* 0x017e220000000a00 */
[----:B------:R-:W-:-:S07]  /*11f0*/  ULDC.64 UR4, c[0x0][0xa28] ;  /* 0x00028a0000047ab9 */ /* 0x000fce0000000a00 */
[----:B-----5:R-:W1:Y:S08]  /*1200*/  LDC.64 R10, c[0x0][0x418] ;  /* 0x00010600ff0a7b82 */ /* 0x020e700000000a00 */
[----:B------:R-:W2:Y:S01]  /*1210*/  LDC R0, c[0x0][0x424] ;  /* 0x00010900ff007b82 */ /* 0x000ea20000000800 */
[----:B0-----:R-:W-:-:S07]  /*1220*/  IMAD.WIDE R2, R7, 0x4, R2 ;  /* 0x0000000407027825 */ /* 0x001fce00078e0202 */
[----:B------:R-:W0:Y:S01]  /*1230*/  LDC R13, c[0x0][0x2f0] ;  /* 0x0000bc00ff0d7b82 */ /* 0x000e220000000800 */
[----:B---3--:R-:W3:Y:S01]  /*1240*/  LDG.E R4, desc[UR38][R2.64] ;  /* 0x0000002602047981 */ /* 0x008ee2000c1e1900 */
[----:B------:R-:W-:Y:S01]  /*1250*/  ISETP.NE.U32.AND P0, PT, RZ, UR4, PT ;  /* 0x00000004ff007c0c */ /* 0x000fe2000bf05070 */
[----:B------:R-:W-:-:S03]  /*1260*/  IMAD.MOV.U32 R7, RZ, RZ, RZ ;  /* 0x000000ffff077224 */ /* 0x000fc600078e00ff */
[----:B------:R-:W-:Y:S02]  /*1270*/  ISETP.NE.AND.EX P0, PT, RZ, UR5, PT, P0 ;  /* 0x00000005ff007c0c */ /* 0x000fe4000bf05300 */
[----:B---3--:R-:W-:Y:S01]  /*1280*/  SHF.R.S32.HI R12, RZ, 0x1f, R4 ;  /* 0x0000001fff0c7819 */ /* 0x008fe20000011404 */
[----:B------:R3:W-:Y:S10]  /*1290*/  STL [R1+0x24], R4 ;  /* 0x0000240401007387 */ /* 0x0007f40000100800 */
[C---:B------:R-:W-:Y:S01]  /*12a0*/  @P0 LEA R8, P1, R4.reuse, UR4, 0x2 ;  /* 0x0000000404080c11 */ /* 0x040fe2000f8210ff */
[----:B------:R3:W-:Y:S03]  /*12b0*/  STL [R1+0x5c], R12 ;  /* 0x00005c0c01007387 */ /* 0x0007e60000100800 */
[----:B------:R-:W-:Y:S01]  /*12c0*/  @P0 LEA.HI.X R9, R4, UR5, R12, 0x2, P1 ;  /* 0x0000000504090c11 */ /* 0x000fe200088f140c */
[----:B------:R-:W-:-:S02]  /*12d0*/  ULDC.64 UR4, c[0x0][0xa20] ;  /* 0x0002880000047ab9 */ /* 0x000fc40000000a00 */
[----:B------:R-:W-:Y:S02]  /*12e0*/  ISETP.NE.U32.AND P1, PT, RZ, UR4, PT ;  /* 0x00000004ff007c0c */ /* 0x000fe4000bf25070 */
[----:B------:R3:W5:Y:S01]  /*12f0*/  @P0 LDG.E R7, desc[UR38][R8.64] ;  /* 0x0000002608070981 */ /* 0x000762000c1e1900 */
[----:B-1----:R-:W-:Y:S02]  /*1300*/  ISETP.NE.U32.AND P0, PT, R10, RZ, PT ;  /* 0x000000ff0a00720c */ /* 0x002fe40003f05070 */
[----:B------:R-:W-:Y:S02]  /*1310*/  ISETP.NE.AND.EX P1, PT, RZ, UR5, PT, P1 ;  /* 0x00000005ff007c0c */ /* 0x000fe4000bf25310 */
[----:B------:R-:W-:-:S04]  /*1320*/  ISETP.NE.AND.EX P0, PT, R11, RZ, PT, P0 ;  /* 0x000000ff0b00720c */ /* 0x000fc80003f05300 */
[----:B--2---:R-:W-:-:S05]  /*1330*/  SEL R0, R0, 0x1, P0 ;  /* 0x0000000100007807 */ /* 0x004fca0000000000 */
[----:B0-----:R-:W-:Y:S02]  /*1340*/  IMAD R0, R0, R13, RZ ;  /* 0x0000000d00007224 */ /* 0x001fe400078e02ff */
[----:B------:R-:W-:-:S04]  /*1350*/  @P1 LEA R2, P2, R4, UR4, 0x2 ;  /* 0x0000000404021c11 */ /* 0x000fc8000f8410ff */
[----:B------:R-:W-:-:S05]  /*1360*/  @P1 LEA.HI.X R3, R4, UR5, R12, 0x2, P2 ;  /* 0x0000000504031c11 */ /* 0x000fca00090f140c */
[----:B------:R3:W5:Y:S01]  /*1370*/  @P1 LDG.E R0, desc[UR38][R2.64] ;  /* 0x0000002602001981 */ /* 0x000762000c1e1900 */
[----:B------:R-:W-:Y:S05]  /*1380*/  @P1 BRA `(.L_x_169) ;  /* 0x0000000000241947 */ /* 0x000fea0003800000 */
[----:B------:R-:W-:Y:S02]  /*1390*/  ULDC.64 UR4, c[0x0][0xa08] ;  /* 0x0002820000047ab9 */ /* 0x000fe40000000a00 */
[----:B------:R-:W-:-:S04]  /*13a0*/  ISETP.NE.U32.AND P0, PT, RZ, UR4, PT ;  /* 0x00000004ff007c0c */ /* 0x000fc8000bf05070 */
[----:B------:R-:W-:-:S13]  /*13b0*/  ISETP.NE.AND.EX P0, PT, RZ, UR5, PT, P0 ;  /* 0x00000005ff007c0c */ /* 0x000fda000bf05300 */
[----:B------:R-:W-:Y:S05]  /*13c0*/  @!P0 BRA `(.L_x_169) ;  /* 0x0000000000148947 */ /* 0x000fea0003800000 */
[----:B---3--:R-:W0:Y:S02]  /*13d0*/  LDC.64 R2, c[0x0][0xa08] ;  /* 0x00028200ff027b82 */ /* 0x008e240000000a00 */
[----:B0-----:R-:W-:-:S05]  /*13e0*/  IMAD.WIDE R2, R4, 0x4, R2 ;  /* 0x0000000404027825 */ /* 0x001fca00078e0202 */
[----:B-----5:R-:W2:Y:S04]  /*13f0*/  LDG.E R0, desc[UR38][R2.64] ;  /* 0x0000002602007981 */ /* 0x020ea8000c1e1900 */
[----:B------:R-:W2:Y:S02]  /*1400*/  LDG.E R9, desc[UR38][R2.64+0x4] ;  /* 0x0000042602097981 */ /* 0x000ea4000c1e1900 */
[----:B--2---:R-:W-:-:S07]  /*1410*/  IMAD.IADD R0, R9, 0x1, -R0 ;  /* 0x0000000109007824 */ /* 0x004fce00078e0a00 */
.L_x_169:
[----:B---3-5:R-:W-:Y:S01]  /*1420*/  IMAD.IADD R2, R0, 0x1, -R7 ;  /* 0x0000000100027824 */ /* 0x028fe200078e0a07 */
[----:B------:R-:W-:Y:S01]  /*1430*/  LOP3.LUT R3, R6, 0xff000000, RZ, 0xc0, !PT ;  /* 0xff00000006037812 */ /* 0x000fe200078ec0ff */
[----:B------:R-:W-:Y:S02]  /*1440*/  IMAD.MOV.U32 R16, RZ, RZ, RZ ;  /* 0x000000ffff107224 */ /* 0x000fe400078e00ff */
[C---:B------:R-:W-:Y:S01]  /*1450*/  VIADD R0, R2.reuse, 0xbf ;  /* 0x000000bf02007836 */ /* 0x040fe20000000000 */
[----:B------:R-:W-:Y:S02]  /*1460*/  SHF.R.U32.HI R3, RZ, 0x8, R3 ;  /* 0x00000008ff037819 */ /* 0x000fe40000011603 */
[----:B------:R-:W-:Y:S01]  /*1470*/  ISETP.GE.AND P0, PT, R2, 0x1, PT ;  /* 0x000000010200780c */ /* 0x000fe20003f06270 */
[----:B------:R-:W-:Y:S01]  /*1480*/  IMAD.HI R4, R0, 0x2aaaaaab, RZ ;  /* 0x2aaaaaab00047827 */ /* 0x000fe200078e02ff */
[----:B------:R-:W-:-:S04]  /*1490*/  LOP3.LUT R0, R6, 0xff0000, RZ, 0xc0, !PT ;  /* 0x00ff000006007812 */ /* 0x000fc800078ec0ff */
[----:B------:R-:W-:Y:S02]  /*14a0*/  LEA.HI R0, R0, R3, RZ, 0x10 ;  /* 0x0000000300007211 */ /* 0x000fe400078f80ff */
[----:B------:R-:W-:Y:S02]  /*14b0*/  SHF.R.U32.HI R7, RZ, 0x1f, R4 ;  /* 0x0000001fff077819 */ /* 0x000fe40000011604 */
[----:B------:R-:W-:Y:S02]  /*14c0*/  LOP3.LUT R14, R0, 0xff, RZ, 0xc0, !PT ;  /* 0x000000ff000e7812 */ /* 0x000fe400078ec0ff */
[----:B------:R-:W-:Y:S02]  /*14d0*/  SHF.R.U32.HI R8, RZ, 0x10, R0 ;  /* 0x00000010ff087819 */ /* 0x000fe40000011600 */
[----:B------:R-:W-:Y:S01]  /*14e0*/  LEA.HI.SX32 R11, R4, R7, 0x1b ;  /* 0x00000007040b7211 */ /* 0x000fe200078fdaff */
[----:B------:R0:W-:Y:S04]  /*14f0*/  STL [R1+0x58], R14 ;  /* 0x0000580e01007387 */ /* 0x0001e80000100800 */
[----:B------:R0:W-:Y:S01]  /*1500*/  STL [R1+0x2c], R8 ;  /* 0x00002c0801007387 */ /* 0x0001e20000100800 */
[----:B------:R-:W-:Y:S05]  /*1510*/  @!P0 BRA `(.L_x_170) ;  /* 0x0000000000748947 */ /* 0x000fea0003800000 */
[----:B------:R-:W1:Y:S01]  /*1520*/  LDC R0, c[0x0][0x9f0] ;  /* 0x00027c00ff007b82 */ /* 0x000e620000000800 */
[----:B------:R-:W-:-:S04]  /*1530*/  ISETP.NE.AND P0, PT, R8, RZ, PT ;  /* 0x000000ff0800720c */ /* 0x000fc80003f05270 */
[----:B-1----:R-:W-:-:S04]  /*1540*/  SEL R12, R8, R0, P0 ;  /* 0x00000000080c7207 */ /* 0x002fc80000000000 */
[-C--:B------:R-:W-:Y:S02]  /*1550*/  IABS R4, R12.reuse ;  /* 0x0000000c00047213 */ /* 0x080fe40000000000 */
[----:B------:R-:W-:Y:S02]  /*1560*/  IADD3 R0, R11, -0x1, R12 ;  /* 0xffffffff0b007810 */ /* 0x000fe40007ffe00c */
[----:B------:R-:W1:Y:S01]  /*1570*/  I2F.RP R3, R4 ;  /* 0x0000000400037306 */ /* 0x000e620000209400 */
[----:B------:R-:W-:Y:S02]  /*1580*/  IABS R13, R12 ;  /* 0x0000000c000d7213 */ /* 0x000fe40000000000 */
[----:B------:R-:W-:Y:S02]  /*1590*/  IABS R10, R0 ;  /* 0x00000000000a7213 */ /* 0x000fe40000000000 */
[----:B------:R-:W-:-:S04]  /*15a0*/  LOP3.LUT R0, R0, R12, RZ, 0x3c, !PT ;  /* 0x0000000c00007212 */ /* 0x000fc800078e3cff */
[----:B------:R-:W-:Y:S01]  /*15b0*/  ISETP.GE.AND P2, PT, R0, RZ, PT ;  /* 0x000000ff0000720c */ /* 0x000fe20003f46270 */
[----:B-1----:R-:W0:Y:S02]  /*15c0*/  MUFU.RCP R3, R3 ;  /* 0x0000000300037308 */ /* 0x002e240000001000 */
[----:B0-----:R-:W-:Y:S02]  /*15d0*/  VIADD R8, R3, 0xffffffe ;  /* 0x0ffffffe03087836 */ /* 0x001fe40000000000 */
[----:B------:R-:W-:-:S04]  /*15e0*/  IMAD.MOV R3, RZ, RZ, -R13 ;  /* 0x000000ffff037224 */ /* 0x000fc800078e0a0d */
[----:B------:R0:W1:Y:S02]  /*15f0*/  F2I.FTZ.U32.TRUNC.NTZ R9, R8 ;  /* 0x0000000800097305 */ /* 0x000064000021f000 */
[----:B0-----:R-:W-:Y:S01]  /*1600*/  IMAD.MOV.U32 R8, RZ, RZ, RZ ;  /* 0x000000ffff087224 */ /* 0x001fe200078e00ff */
[----:B-1----:R-:W-:-:S05]  /*1610*/  IADD3 R7, RZ, -R9, RZ ;  /* 0x80000009ff077210 */ /* 0x002fca0007ffe0ff */
[----:B------:R-:W-:-:S04]  /*1620*/  IMAD R7, R7, R4, RZ ;  /* 0x0000000407077224 */ /* 0x000fc800078e02ff */
[----:B------:R-:W-:-:S06]  /*1630*/  IMAD.HI.U32 R9, R9, R7, R8 ;  /* 0x0000000709097227 */ /* 0x000fcc00078e0008 */
[----:B------:R-:W-:-:S04]  /*1640*/  IMAD.HI.U32 R9, R9, R10, RZ ;  /* 0x0000000a09097227 */ /* 0x000fc800078e00ff */
[----:B------:R-:W-:-:S05]  /*1650*/  IMAD R3, R9, R3, R10 ;  /* 0x0000000309037224 */ /* 0x000fca00078e020a */
[----:B------:R-:W-:-:S13]  /*1660*/  ISETP.GT.U32.AND P1, PT, R4, R3, PT ;  /* 0x000000030400720c */ /* 0x000fda0003f24070 */
[----:B------:R-:W-:Y:S02]  /*1670*/  @!P1 IMAD.IADD R3, R3, 0x1, -R4 ;  /* 0x0000000103039824 */ /* 0x000fe400078e0a04 */
[----:B------:R-:W-:Y:S01]  /*1680*/  @!P1 VIADD R9, R9, 0x1 ;  /* 0x0000000109099836 */ /* 0x000fe20000000000 */
[----:B------:R-:W-:Y:S02]  /*1690*/  ISETP.NE.AND P1, PT, R12, RZ, PT ;  /* 0x000000ff0c00720c */ /* 0x000fe40003f25270 */
[----:B------:R-:W-:-:S13]  /*16a0*/  ISETP.GE.U32.AND P0, PT, R3, R4, PT ;  /* 0x000000040300720c */ /* 0x000fda0003f06070 */
[----:B------:R-:W-:-:S04]  /*16b0*/  @P0 VIADD R9, R9, 0x1 ;  /* 0x0000000109090836 */ /* 0x000fc80000000000 */
[----:B------:R-:W-:Y:S01]  /*16c0*/  @!P2 IMAD.MOV R9, RZ, RZ, -R9 ;  /* 0x000000ffff09a224 */ /* 0x000fe200078e0a09 */
[----:B------:R-:W-:-:S04]  /*16d0*/  @!P1 LOP3.LUT R9, RZ, R12, RZ, 0x33, !PT ;  /* 0x0000000cff099212 */ /* 0x000fc800078e33ff */
[----:B------:R-:W-:-:S07]  /*16e0*/  MOV R16, R9 ;  /* 0x0000000900107202 */ /* 0x000fce0000000f00 */
.L_x_170:
[-C--:B------:R-:W-:Y:S01]  /*16f0*/  IMAD R3, R14, R16.reuse, RZ ;  /* 0x000000100e037224 */ /* 0x080fe200078e02ff */
[----:B------:R-:W-:Y:S01]  /*1700*/  LOP3.LUT R0, R6, 0xffff, RZ, 0xc0, !PT ;  /* 0x0000ffff06007812 */ /* 0x000fe200078ec0ff */
[----:B------:R-:W-:Y:S01]  /*1710*/  STL [R1+0x34], R5 ;  /* 0x0000340501007387 */ /* 0x000fe20000100800 */
[----:B------:R-:W-:Y:S01]  /*1720*/  PLOP3.LUT P0, PT, PT, PT, PT, 0x80, 0x0 ;  /* 0x000000000000781c */ /* 0x000fe20003f0f070 */
[----:B------:R-:W-:Y:S01]  /*1730*/  IMAD.MOV.U32 R50, RZ, RZ, RZ ;  /* 0x000000ffff327224 */ /* 0x000fe200078e00ff */
[----:B------:R-:W-:Y:S01]  /*1740*/  VIADDMNMX R16, R3, R16, R11, PT ;  /* 0x0000001003107246 */ /* 0x000fe2000380010b */
[----:B------:R-:W-:Y:S01]  /*1750*/  STL [R1+0x10], R3 ;  /* 0x0000100301007387 */ /* 0x000fe20000100800 */
[----:B------:R-:W-:Y:S02]  /*1760*/  CS2R R150, SRZ ;  /* 0x0000000000967805 */ /* 0x000fe4000001ff00 */
[----:B------:R-:W-:Y:S02]  /*1770*/  CS2R R34, SRZ ;  /* 0x0000000000227805 */ /* 0x000fe4000001ff00 */
[----:B------:R-:W-:Y:S01]  /*1780*/  ISETP.GT.AND P1, PT, R16, R3, PT ;  /* 0x000000031000720c */ /* 0x000fe20003f24270 */
[----:B------:R1:W-:Y:S01]  /*1790*/  STL [R1+0x28], R0 ;  /* 0x0000280001007387 */ /* 0x0003e20000100800 */
        /* <DEDUP_REMOVED lines=8> */
[----:B------:R-:W-:Y:S01]  /*1820*/  CS2R R40, SRZ ;  /* 0x0000000000287805 */ /* 0x000fe2000001ff00 */
[----:B-1----:R-:W-:Y:S01]  /*1830*/  IMAD.MOV.U32 R0, RZ, RZ, RZ ;  /* 0x000000ffff007224 */ /* 0x002fe200078e00ff */
[----:B------:R-:W-:Y:S02]  /*1840*/  CS2R R24, SRZ ;  /* 0x0000000000187805 */ /* 0x000fe4000001ff00 */
[----:B------:R-:W-:Y:S02]  /*1850*/  CS2R R38, SRZ ;  /* 0x0000000000267805 */ /* 0x000fe4000001ff00 */
[----:B------:R-:W-:Y:S02]  /*1860*/  CS2R R22, SRZ ;  /* 0x0000000000167805 */ /* 0x000fe4000001ff00 */
[----:B------:R-:W-:-:S02]  /*1870*/  CS2R R36, SRZ ;  /* 0x0000000000247805 */ /* 0x000fc4000001ff00 */
[----:B------:R-:W-:Y:S01]  /*1880*/  CS2R R20, SRZ ;  /* 0x0000000000147805 */ /* 0x000fe2000001ff00 */
[----:B------:R-:W-:Y:S06]  /*1890*/  @!P1 BRA `(.L_x_171) ;  /* 0x0000007c00409947 */ /* 0x000fec0003800000 */
[----:B------:R-:W1:Y:S02]  /*18a0*/  S2R R3, SR_TID.X ;  /* 0x0000000000037919 */ /* 0x000e640000002100 */
[----:B-1----:R-:W-:-:S05]  /*18b0*/  VIADD R4, R3, 0xffffff80 ;  /* 0xffffff8003047836 */ /* 0x002fca0000000000 */
[----:B------:R-:W-:-:S04]  /*18c0*/  SHF.R.S32.HI R3, RZ, 0x1f, R4 ;  /* 0x0000001fff037819 */ /* 0x000fc80000011404 */
[----:B------:R-:W-:-:S04]  /*18d0*/  LEA.HI R3, R3, R4, RZ, 0x7 ;  /* 0x0000000403037211 */ /* 0x000fc800078f38ff */
[----:B------:R-:W-:-:S05]  /*18e0*/  SHF.R.S32.HI R3, RZ, 0x7, R3 ;  /* 0x00000007ff037819 */ /* 0x000fca0000011403 */
[----:B------:R-:W1:Y:S02]  /*18f0*/  SHFL.IDX PT, R0, R3, RZ, 0x1f ;  /* 0x00001fff03007589 */ /* 0x000e6400000e0000 */
[----:B-1----:R-:W-:-:S13]  /*1900*/  R2UR UR40, R0 ;  /* 0x00000000002872ca */ /* 0x002fda00000e0000 */
[----:B------:R-:W-:-:S04]  /*1910*/  UIMAD.WIDE UR4, UR40, 0x55555556, URZ ;  /* 0x55555556280478a5 */ /* 0x000fc8000f8e023f */
[----:B------:R-:W-:Y:S02]  /*1920*/  ULEA.HI UR41, UR5, UR5, URZ, 0x1 ;  /* 0x0000000505297291 */ /* 0x000fe4000f8f083f */
[----:B------:R-:W-:Y:S02]  /*1930*/  UIADD3 UR5, UR37, 0x1e800, URZ ;  /* 0x0001e80025057890 */ /* 0x000fe4000fffe03f */
[----:B------:R-:W-:Y:S02]  /*1940*/  UIMAD UR41, UR41, -0x3, UR40 ;  /* 0xfffffffd292978a4 */ /* 0x000fe4000f8e0228 */
[----:B------:R-:W-:Y:S02]  /*1950*/  ULOP3.LUT UP0, URZ, UR5, 0x3ff, URZ, 0xc0, !UPT ;  /* 0x000003ff053f7892 */ /* 0x000fe4000f80c03f */
[----:B------:R-:W-:-:S04]  /*1960*/  ULEA UR4, UR41, UR37, 0xd ;  /* 0x0000002529047291 */ /* 0x000fc8000f8e683f */
[----:B------:R-:W-:Y:S01]  /*1970*/  PLOP3.LUT P0, PT, PT, PT, UP0, 0x80, 0x0 ;  /* 0x000000000000781c */ /* 0x000fe20003f0f008 */
[----:B------:R-:W-:-:S04]  /*1980*/  UIADD3 UR4, UR4, 0xc400, URZ ;  /* 0x0000c40004047890 */ /* 0x000fc8000fffe03f */
[----:B------:R-:W-:-:S04]  /*1990*/  USHF.R.U32.HI UR4, URZ, 0x4, UR4 ;  /* 0x000000043f047899 */ /* 0x000fc80008011604 */
[----:B------:R-:W-:-:S04]  /*19a0*/  ULOP3.LUT UR42, UR4, 0x3fff, URZ, 0xc0, !UPT ;  /* 0x00003fff042a7892 */ /* 0x000fc8000f8ec03f */
[----:B------:R-:W-:Y:S08]  /*19b0*/  @!P0 BRA `(.L_x_172) ;  /* 0x0000000000408947 */ /* 0x000ff00003800000 */
[----:B------:R-:W-:Y:S01]  /*19c0*/  MOV R0, 0x0 ;  /* 0x0000000000007802 */ /* 0x000fe20000000f00 */
[----:B------:R-:W-:Y:S01]  /*19d0*/  ULDC.64 UR4, c[0x4][0xa8] ;  /* 0x01002a0000047ab9 */ /* 0x000fe20000000a00 */
[----:B------:R-:W-:Y:S01]  /*19e0*/  ULDC.64 UR6, c[0x4][0x48] ;  /* 0x0100120000067ab9 */ /* 0x000fe20000000a00 */
[----:B------:R-:W-:Y:S01]  /*19f0*/  IMAD.U32 R4, RZ, RZ, UR4 ;  /* 0x00000004ff047e24 */ /* 0x000fe2000f8e00ff */
[----:B0-----:R0:W1:Y:S01]  /*1a00*/  LDC.64 R14, c[0x4][R0] ;  /* 0x01000000000e7b82 */ /* 0x0010620000000a00 */
[----:B------:R-:W-:Y:S01]  /*1a10*/  IMAD.U32 R5, RZ, RZ, UR5 ;  /* 0x00000005ff057e24 */ /* 0x000fe2000f8e00ff */
[----:B------:R-:W-:Y:S01]  /*1a20*/  ULDC.64 UR4, c[0x4][0xb0] ;  /* 0x01002c0000047ab9 */ /* 0x000fe20000000a00 */
[----:B------:R-:W-:Y:S01]  /*1a30*/  IMAD.U32 R10, RZ, RZ, UR6 ;  /* 0x00000006ff0a7e24 */ /* 0x000fe2000f8e00ff */
[----:B------:R-:W-:Y:S01]  /*1a40*/  MOV R7, UR5 ;  /* 0x0000000500077c02 */ /* 0x000fe20008000f00 */
[----:B------:R-:W-:Y:S02]  /*1a50*/  IMAD.U32 R6, RZ, RZ, UR4 ;  /* 0x00000004ff067e24 */ /* 0x000fe4000f8e00ff */
[----:B------:R-:W-:-:S02]  /*1a60*/  IMAD.U32 R11, RZ, RZ, UR7 ;  /* 0x00000007ff0b7e24 */ /* 0x000fc4000f8e00ff */
[----:B------:R-:W-:Y:S02]  /*1a70*/  IMAD.MOV.U32 R8, RZ, RZ, 0x70 ;  /* 0x00000070ff087424 */ /* 0x000fe400078e00ff */
[----:B------:R-:W-:Y:S02]  /*1a80*/  IMAD.MOV.U32 R12, RZ, RZ, 0x1 ;  /* 0x00000001ff0c7424 */ /* 0x000fe400078e00ff */
[----:B0-----:R-:W-:-:S07]  /*1a90*/  IMAD.MOV.U32 R13, RZ, RZ, RZ ;  /* 0x000000ffff0d7224 */ /* 0x001fce00078e00ff */
[----:B------:R-:W-:-:S07]  /*1aa0*/  LEPC R20, `(.L_x_172) ;  /* 0x000000001014794e */ /* 0x000fce0000000000 */
[----:B-1----:R-:W-:Y:S05]  /*1ab0*/  CALL.ABS.NOINC R14 ;  /* 0x000000000e007343 */ /* 0x002fea0003c00000 */
.L_x_172:
[----:B------:R-:W2:Y:S04]  /*1ac0*/  LDL R18, [R1+0x64] ;  /* 0x0000640001127983 */ /* 0x000ea80000100800 */
[----:B------:R-:W3:Y:S01]  /*1ad0*/  LDL R17, [R1+0x20] ;  /* 0x0000200001117983 */ /* 0x000ee20000100800 */
[----:B--2---:R-:W-:-:S04]  /*1ae0*/  LEA.HI R0, R18, R18, RZ, 0x1 ;  /* 0x0000001212007211 */ /* 0x004fc800078f08ff */
[----:B------:R-:W-:Y:S02]  /*1af0*/  LOP3.LUT R0, R0, 0xfffffffe, RZ, 0xc0, !PT ;  /* 0xfffffffe00007812 */ /* 0x000fe400078ec0ff */
[----:B---3--:R-:W-:-:S03]  /*1b00*/  ISETP.NE.AND P0, PT, R17, 0x3, PT ;  /* 0x000000031100780c */ /* 0x008fc60003f05270 */
[----:B------:R-:W-:-:S05]  /*1b10*/  IMAD.IADD R0, R18, 0x1, -R0 ;  /* 0x0000000112007824 */ /* 0x000fca00078e0a00 */
[----:B------:R-:W-:-:S04]  /*1b20*/  SHF.L.U32 R0, R0, 0x1f, RZ ;  /* 0x0000001f00007819 */ /* 0x000fc800000006ff */
[----:B------:R-:W1:Y:S02]  /*1b30*/  SYNCS.PHASECHK.TRANS64.TRYWAIT P1, [UR37+0x30800], R0 ;  /* 0x03080000ff0075a7 */ /* 0x000e640008020165 */
[----:B-1----:R-:W-:Y:S05]  /*1b40*/  @!P1 BRA `(.L_x_173) ;  /* 0x000000f800249947 */ /* 0x002fea0003800000 */
.L_x_313:
[----:B------:R-:W-:Y:S05]  /*1b50*/  @!P0 BRA `(.L_x_174) ;  /* 0x0000000000048947 */ /* 0x000fea0003800000 */
[----:B------:R-:W-:Y:S01]  /*1b60*/  BPT.TRAP 0x1 ;  /* 0x000000040000795c */ /* 0x000fe20000300000 */
.L_x_174:
[----:B-1----:R-:W-:Y:S02]  /*1b70*/  MOV R0, UR36 ;  /* 0x0000002400007c02 */ /* 0x002fe40008000f00 */
[----:B------:R-:W-:Y:S02]  /*1b80*/  SHF.L.U32 R3, R152, 0x1f, RZ ;  /* 0x0000001f98037819 */ /* 0x000fe400000006ff */
[----:B------:R-:W-:-:S04]  /*1b90*/  LEA R0, R0, UR37, 0x3 ;  /* 0x0000002500007c11 */ /* 0x000fc8000f8e18ff */
[----:B------:R1:W2:Y:S01]  /*1ba0*/  SYNCS.PHASECHK.TRANS64.TRYWAIT P2, [R0+URZ+0x30830], R3 ;  /* 0x03083003000075a7 */ /* 0x0002a2000804017f */
[----:B------:R-:W-:Y:S05]  /*1bb0*/  @!P0 BRA `(.L_x_175) ;  /* 0x0000000000048947 */ /* 0x000fea0003800000 */
[----:B------:R-:W-:Y:S01]  /*1bc0*/  BPT.TRAP 0x1 ;  /* 0x000000040000795c */ /* 0x000fe20000300000 */
.L_x_175:
[----:B------:R-:W3:Y:S01]  /*1bd0*/  S2R R4, SR_TID.X ;  /* 0x0000000000047919 */ /* 0x000ee20000002100 */
[----:B------:R-:W-:Y:S01]  /*1be0*/  IMAD.MOV.U32 R151, RZ, RZ, RZ ;  /* 0x000000ffff977224 */ /* 0x000fe200078e00ff */
[----:B---3--:R-:W-:Y:S01]  /*1bf0*/  LOP3.LUT P1, RZ, R4, 0x7f, RZ, 0xc0, !PT ;  /* 0x0000007f04ff7812 */ /* 0x008fe2000782c0ff */
[----:B--2---:R-:W-:-:S12]  /*1c00*/  @P2 BRA `(.L_x_176) ;  /* 0x0000000000082947 */ /* 0x004fd80003800000 */
[----:B------:R-:W2:Y:S02]  /*1c10*/  SYNCS.PHASECHK.TRANS64.TRYWAIT P2, [R0+URZ+0x30830], R3 ;  /* 0x03083003000075a7 */ /* 0x000ea4000804017f */
[----:B--2---:R-:W-:Y:S05]  /*1c20*/  @!P2 BRA `(.L_x_177) ;  /* 0x000000f80004a947 */ /* 0x004fea0003800000 */
.L_x_176:
[----:B------:R-:W-:Y:S05]  /*1c30*/  WARPSYNC.ALL ;  /* 0x0000000000007948 */ /* 0x000fea0003800000 */
[----:B------:R-:W-:Y:S01]  /*1c40*/  UIADD3 UR4, UR37, 0x12400, URZ ;  /* 0x0001240025047890 */ /* 0x000fe2000fffe03f */
[----:B------:R-:W3:Y:S01]  /*1c50*/  LDL R140, [R1+0x60] ;  /* 0x00006000018c7983 */ /* 0x000ee20000100800 */
[----:B------:R-:W-:Y:S01]  /*1c60*/  ULOP3.LUT UR12, UR42, 0x10000, URZ, 0xfc, !UPT ;  /* 0x000100002a0c7892 */ /* 0x000fe2000f8efc3f */
[----:B------:R-:W-:Y:S01]  /*1c70*/  WARPGROUP.ARRIVE ;  /* 0x00000000000079c5 */ /* 0x000fe20000000000 */
[----:B------:R-:W-:Y:S01]  /*1c80*/  USHF.R.U32.HI UR4, URZ, 0x4, UR4 ;  /* 0x000000043f047899 */ /* 0x000fe20008011604 */
[----:B-12---:R-:W-:Y:S01]  /*1c90*/  P2R R3, PR, RZ, 0x1 ;  /* 0x00000001ff037803 */ /* 0x006fe20000000000 */
[----:B------:R-:W-:Y:S01]  /*1ca0*/  UMOV UR13, 0x40000040 ;  /* 0x40000040000d7882 */ /* 0x000fe20000000000 */
[----:B------:R-:W-:Y:S01]  /*1cb0*/  UMOV UR15, 0x40000040 ;  /* 0x40000040000f7882 */ /* 0x000fe20000000000 */
[----:B------:R-:W-:-:S02]  /*1cc0*/  ULOP3.LUT UR4, UR4, 0x3fff, URZ, 0xc0, !UPT ;  /* 0x00003fff04047892 */ /* 0x000fc4000f8ec03f */
[----:B------:R-:W-:Y:S02]  /*1cd0*/  UIADD3 UR16, UR12, 0x2, URZ ;  /* 0x000000020c107890 */ /* 0x000fe4000fffe03f */
[----:B------:R-:W-:Y:S01]  /*1ce0*/  ULOP3.LUT UR4, UR4, 0x10000, URZ, 0xfc, !UPT ;  /* 0x0001000004047892 */ /* 0x000fe2000f8efc3f */
[----:B------:R-:W-:Y:S01]  /*1cf0*/  UMOV UR17, 0x40000040 ;  /* 0x4000004000117882 */ /* 0x000fe20000000000 */
[----:B------:R-:W-:Y:S02]  /*1d00*/  UMOV UR19, 0x40000040 ;  /* 0x4000004000137882 */ /* 0x000fe40000000000 */
[----:B------:R-:W-:Y:S02]  /*1d10*/  UIMAD UR14, UR36, 0x600, UR4 ;  /* 0x00000600240e78a4 */ /* 0x000fe4000f8e0204 */
[----:B------:R-:W-:Y:S02]  /*1d20*/  UIADD3 UR20, UR12, 0x4, URZ ;  /* 0x000000040c147890 */ /* 0x000fe4000fffe03f */
[----:B------:R-:W-:-:S02]  /*1d30*/  UIADD3 UR18, UR14, 0x2, URZ ;  /* 0x000000020e127890 */ /* 0x000fc4000fffe03f */
[----:B------:R-:W-:Y:S01]  /*1d40*/  UIADD3 UR22, UR14, 0x4, URZ ;  /* 0x000000040e167890 */ /* 0x000fe2000fffe03f */
[----:B------:R-:W-:Y:S02]  /*1d50*/  UMOV UR21, 0x40000040 ;  /* 0x4000004000157882 */ /* 0x000fe40000000000 */
[----:B------:R-:W-:Y:S01]  /*1d60*/  HGMMA.64x192x16.F32.BF16 R24, gdesc[UR12], RZ, !UPT, gsb0 ;  /* 0x02e000000c1879f0 */ /* 0x000fe2000c0018ff */
[----:B------:R-:W-:Y:S01]  /*1d70*/  UMOV UR23, 0x40000040 ;  /* 0x4000004000177882 */ /* 0x000fe20000000000 */
[----:B------:R-:W-:Y:S02]  /*1d80*/  UIADD3 UR24, UR12, 0x6, URZ ;  /* 0x000000060c187890 */ /* 0x000fe4000fffe03f */
[----:B------:R-:W-:Y:S01]  /*1d90*/  UIADD3 UR26, UR14, 0x6, URZ ;  /* 0x000000060e1a7890 */ /* 0x000fe2000fffe03f */
[----:B------:R-:W-:Y:S01]  /*1da0*/  UMOV UR25, 0x40000040 ;  /* 0x4000004000197882 */ /* 0x000fe20000000000 */
[----:B------:R-:W-:Y:S01]  /*1db0*/  UMOV UR27, 0x40000040 ;  /* 0x40000040001b7882 */ /* 0x000fe20000000000 */
[----:B------:R-:W-:Y:S01]  /*1dc0*/  ULDC UR5, c[0x0][0x9d8] ;  /* 0x0002760000057ab9 */ /* 0x000fe20000000800 */
[----:B------:R-:W-:Y:S01]  /*1dd0*/  ULDC UR6, c[0x0][0x988] ;  /* 0x0002620000067ab9 */ /* 0x000fe20000000800 */
[----:B------:R-:W-:-:S02]  /*1de0*/  WARPGROUP.DEPBAR.LE gsb0, 0x0 ;  /* 0x00008000000079c5 */ /* 0x000fc40000010000 */
[----:B------:R-:W-:-:S09]  /*1df0*/  WARPGROUP.ARRIVE ;  /* 0x00000000000079c5 */ /* 0x000fd20000000000 */
[----:B------:R-:W-:Y:S03]  /*1e00*/  HGMMA.64x192x16.F32.BF16 R24, gdesc[UR16], R24, gsb0 ;  /* 0x02e00000101879f0 */ /* 0x000fe60008001818 */
[----:B------:R-:W-:Y:S02]  /*1e10*/  WARPGROUP.DEPBAR.LE gsb0, 0x0 ;  /* 0x00008000000079c5 */ /* 0x000fe40000010000 */
[----:B------:R-:W-:-:S15]  /*1e20*/  WARPGROUP.ARRIVE ;  /* 0x00000000000079c5 */ /* 0x000fde0000000000 */
[----:B------:R-:W-:Y:S03]  /*1e30*/  HGMMA.64x192x16.F32.BF16 R24, gdesc[UR20], R24, gsb0 ;  /* 0x02e00000141879f0 */ /* 0x000fe60008001818 */
[----:B------:R-:W-:Y:S02]  /*1e40*/  WARPGROUP.DEPBAR.LE gsb0, 0x0 ;  /* 0x00008000000079c5 */ /* 0x000fe40000010000 */
[----:B------:R-:W-:-:S15]  /*1e50*/  WARPGROUP.ARRIVE ;  /* 0x00000000000079c5 */ /* 0x000fde0000000000 */
[----:B------:R-:W-:Y:S03]  /*1e60*/  HGMMA.64x192x16.F32.BF16 R24, gdesc[UR24], R24, gsb0 ;  /* 0x02e00000181879f0 */ /* 0x000fe60008001818 */
[----:B------:R-:W-:Y:S02]  /*1e70*/  WARPGROUP.DEPBAR.LE gsb0, 0x0 ;  /* 0x00008000000079c5 */ /* 0x000fe40000010000 */
[----:B------:R-:W-:Y:S01]  /*1e80*/  FMUL.FTZ R4, R24, UR5 ;  /* 0x0000000518047c20 */ /* 0x000fe20008410000 */
[----:B------:R-:W-:Y:S01]  /*1e90*/  FMUL.FTZ R6, R25, UR5 ;  /* 0x0000000519067c20 */ /* 0x000fe20008410000 */
[----:B0-----:R-:W-:Y:S01]  /*1ea0*/  FMUL.FTZ R8, R28, UR5 ;  /* 0x000000051c087c20 */ /* 0x001fe20008410000 */
[----:B------:R-:W-:Y:S01]  /*1eb0*/  FMUL.FTZ R10, R29, UR5 ;  /* 0x000000051d0a7c20 */ /* 0x000fe20008410000 */
[----:B------:R-:W-:Y:S01]  /*1ec0*/  FMUL.FTZ R25, R51, UR5 ;  /* 0x0000000533197c20 */ /* 0x000fe20008410000 */
[----:B---3--:R-:W-:Y:S01]  /*1ed0*/  IADD3 R51, R2, 0xc0, -R140 ;  /* 0x000000c002337810 */ /* 0x008fe20007ffe88c */
[----:B------:R-:W0:Y:S01]  /*1ee0*/  MUFU.TANH R4, R4 ;  /* 0x0000000400047308 */ /* 0x000e220000002400 */
[----:B------:R-:W-:Y:S01]  /*1ef0*/  FMUL.FTZ R5, R26, UR5 ;  /* 0x000000051a057c20 */ /* 0x000fe20008410000 */
[----:B------:R-:W-:Y:S01]  /*1f00*/  FMUL.FTZ R12, R32, UR5 ;  /* 0x00000005200c7c20 */ /* 0x000fe20008410000 */
[----:B------:R-:W-:Y:S01]  /*1f10*/  FMUL.FTZ R7, R27, UR5 ;  /* 0x000000051b077c20 */ /* 0x000fe20008410000 */
[----:B------:R-:W-:Y:S01]  /*1f20*/  FMUL.FTZ R14, R33, UR5 ;  /* 0x00000005210e7c20 */ /* 0x000fe20008410000 */
[----:B------:R-:W-:Y:S01]  /*1f30*/  FMUL.FTZ R9, R30, UR5 ;  /* 0x000000051e097c20 */ /* 0x000fe20008410000 */
[----:B------:R-:W-:Y:S01]  /*1f40*/  FMUL.FTZ R17, R36, UR5 ;  /* 0x0000000524117c20 */ /* 0x000fe20008410000 */
[----:B------:R-:W-:Y:S01]  /*1f50*/  FMUL.FTZ R11, R31, UR5 ;  /* 0x000000051f0b7c20 */ /* 0x000fe20008410000 */
[----:B------:R-:W1:Y:S01]  /*1f60*/  MUFU.TANH R6, R6 ;  /* 0x0000000600067308 */ /* 0x000e620000002400 */
[----:B------:R-:W-:-:S02]  /*1f70*/  IMAD R2, R16, -0xc0, R51 ;  /* 0xffffff4010027824 */ /* 0x000fc400078e0233 */
[----:B------:R-:W-:Y:S01]  /*1f80*/  FMUL.FTZ R121, R37, UR5 ;  /* 0x0000000525797c20 */ /* 0x000fe20008410000 */
[----:B------:R-:W-:Y:S01]  /*1f90*/  FMUL.FTZ R131, R61, UR5 ;  /* 0x000000053d837c20 */ /* 0x000fe20008410000 */
[----:B------:R-:W-:Y:S01]  /*1fa0*/  FMUL.FTZ R13, R34, UR5 ;  /* 0x00000005220d7c20 */ /* 0x000fe20008410000 */
[----:B------:R-:W-:Y:S01]  /*1fb0*/  FMUL.FTZ R120, R40, UR5 ;  /* 0x0000000528787c20 */ /* 0x000fe20008410000 */
[----:B------:R-:W-:Y:S01]  /*1fc0*/  FMUL.FTZ R15, R35, UR5 ;  /* 0x00000005230f7c20 */ /* 0x000fe20008410000 */
[----:B------:R-:W-:Y:S01]  /*1fd0*/  FMUL.FTZ R123, R41, UR5 ;  /* 0x00000005297b7c20 */ /* 0x000fe20008410000 */
[----:B------:R-:W2:Y:S01]  /*1fe0*/  MUFU.TANH R8, R8 ;  /* 0x0000000800087308 */ /* 0x000ea20000002400 */
[C---:B------:R-:W-:Y:S01]  /*1ff0*/  ISETP.GT.AND P4, PT, R2.reuse, RZ, PT ;  /* 0x000000ff0200720c */ /* 0x040fe20003f84270 */
[----:B------:R-:W-:Y:S01]  /*2000*/  FMUL.FTZ R31, R63, UR5 ;  /* 0x000000053f1f7c20 */ /* 0x000fe20008410000 */
[----:B------:R-:W-:Y:S01]  /*2010*/  ISETP.GT.AND P3, PT, R2, 0x1, PT ;  /* 0x000000010200780c */ /* 0x000fe20003f64270 */
[----:B------:R-:W-:Y:S01]  /*2020*/  FMUL.FTZ R18, R38, UR5 ;  /* 0x0000000526127c20 */ /* 0x000fe20008410000 */
[----:B------:R-:W-:Y:S01]  /*2030*/  FMUL.FTZ R122, R44, UR5 ;  /* 0x000000052c7a7c20 */ /* 0x000fe20008410000 */
[----:B------:R-:W-:Y:S01]  /*2040*/  FMUL.FTZ R19, R39, UR5 ;  /* 0x0000000527137c20 */ /* 0x000fe20008410000 */
[----:B------:R-:W-:Y:S01]  /*2050*/  FMUL.FTZ R125, R45, UR5 ;  /* 0x000000052d7d7c20 */ /* 0x000fe20008410000 */
[----:B------:R-:W3:Y:S01]  /*2060*/  MUFU.TANH R10, R10 ;  /* 0x0000000a000a7308 */ /* 0x000ee20000002400 */
[----:B------:R-:W-:Y:S01]  /*2070*/  ISETP.GT.AND P2, PT, R2, 0x8, PT ;  /* 0x000000080200780c */ /* 0x000fe20003f44270 */
[----:B------:R-:W-:Y:S01]  /*2080*/  FMUL.FTZ R130, R64, UR5 ;  /* 0x0000000540827c20 */ /* 0x000fe20008410000 */
[----:B------:R-:W-:Y:S01]  /*2090*/  FMUL.FTZ R20, R42, UR5 ;  /* 0x000000052a147c20 */ /* 0x000fe20008410000 */
[----:B------:R-:W-:Y:S01]  /*20a0*/  FMUL.FTZ R124, R48, UR5 ;  /* 0x00000005307c7c20 */ /* 0x000fe20008410000 */
[----:B------:R-:W-:Y:S01]  /*20b0*/  FMUL.FTZ R26, R54, UR5 ;  /* 0x00000005361a7c20 */ /* 0x000fe20008410000 */
[----:B------:R-:W-:Y:S01]  /*20c0*/  FMUL.FTZ R137, R65, UR5 ;  /* 0x0000000541897c20 */ /* 0x000fe20008410000 */
[----:B------:R-:W-:Y:S01]  /*20d0*/  FMUL.FTZ R21, R43, UR5 ;  /* 0x000000052b157c20 */ /* 0x000fe20008410000 */
[----:B------:R-:W4:Y:S01]  /*20e0*/  MUFU.TANH R5, R5 ;  /* 0x0000000500057308 */ /* 0x000f220000002400 */
[----:B0-----:R-:W-:Y:S01]  /*20f0*/  FSEL R4, R4, -INF , P4 ;  /* 0xff80000004047808 */ /* 0x001fe20002000000 */
[----:B------:R-:W-:Y:S01]  /*2100*/  FMUL.FTZ R127, R49, UR5 ;  /* 0x00000005317f7c20 */ /* 0x000fe20008410000 */
[----:B-1----:R-:W-:Y:S01]  /*2110*/  FSEL R6, R6, -INF , P3 ;  /* 0xff80000006067808 */ /* 0x002fe20001800000 */
[----:B------:R-:W-:Y:S01]  /*2120*/  FMUL.FTZ R128, R56, UR5 ;  /* 0x0000000538807c20 */ /* 0x000fe20008410000 */
[----:B------:R-:W-:Y:S01]  /*2130*/  FMUL.FTZ R22, R46, UR5 ;  /* 0x000000052e167c20 */ /* 0x000fe20008410000 */
[----:B------:R-:W-:Y:S01]  /*2140*/  FMUL.FTZ R126, R52, UR5 ;  /* 0x00000005347e7c20 */ /* 0x000fe20008410000 */
[----:B------:R-:W-:Y:S01]  /*2150*/  FMUL.FTZ R133, R57, UR5 ;  /* 0x0000000539857c20 */ /* 0x000fe20008410000 */
[----:B------:R-:W0:Y:S01]  /*2160*/  MUFU.TANH R12, R12 ;  /* 0x0000000c000c7308 */ /* 0x000e220000002400 */
[----:B------:R-:W-:Y:S01]  /*2170*/  ISETP.GT.AND P6, PT, R2, 0x9, PT ;  /* 0x000000090200780c */ /* 0x000fe20003fc4270 */
[----:B------:R-:W-:Y:S01]  /*2180*/  FMUL.FTZ R32, R66, UR5 ;  /* 0x0000000542207c20 */ /* 0x000fe20008410000 */
[----:B------:R-:W-:Y:S01]  /*2190*/  FMUL.FTZ R23, R47, UR5 ;  /* 0x000000052f177c20 */ /* 0x000fe20008410000 */
[----:B------:R-:W-:Y:S01]  /*21a0*/  FMUL.FTZ R129, R53, UR5 ;  /* 0x0000000535817c20 */ /* 0x000fe20008410000 */
[----:B------:R-:W-:Y:S01]  /*21b0*/  FMUL.FTZ R24, R50, UR5 ;  /* 0x0000000532187c20 */ /* 0x000fe20008410000 */
[----:B------:R-:W-:Y:S01]  /*21c0*/  FMUL.FTZ R29, R59, UR5 ;  /* 0x000000053b1d7c20 */ /* 0x000fe20008410000 */
[----:B------:R-:W-:Y:S01]  /*21d0*/  FMUL.FTZ R136, R68, UR5 ;  /* 0x0000000544887c20 */ /* 0x000fe20008410000 */
[----:B------:R-:W1:Y:S01]  /*21e0*/  MUFU.TANH R7, R7 ;  /* 0x0000000700077308 */ /* 0x000e620000002400 */
[----:B--2---:R-:W-:Y:S01]  /*21f0*/  FSEL R8, R8, -INF , P2 ;  /* 0xff80000008087808 */ /* 0x004fe20001000000 */
[----:B------:R-:W-:Y:S01]  /*2200*/  FMUL.FTZ R132, R60, UR5 ;  /* 0x000000053c847c20 */ /* 0x000fe20008410000 */
[----:B------:R-:W-:Y:S01]  /*2210*/  FMNMX.FTZ R61, R4, R6, !PT ;  /* 0x00000006043d7209 */ /* 0x000fe20007810000 */
[----:B------:R-:W-:Y:S01]  /*2220*/  FMUL.FTZ R135, R69, UR5 ;  /* 0x0000000545877c20 */ /* 0x000fe20008410000 */
[----:B------:R-:W-:Y:S01]  /*2230*/  FMUL.FTZ R30, R62, UR5 ;  /* 0x000000053e1e7c20 */ /* 0x000fe20008410000 */
[----:B------:R-:W-:Y:S01]  /*2240*/  FMUL.FTZ R27, R55, UR5 ;  /* 0x00000005371b7c20 */ /* 0x000fe20008410000 */
[----:B------:R-:W-:Y:S01]  /*2250*/  FMUL.FTZ R28, R58, UR5 ;  /* 0x000000053a1c7c20 */ /* 0x000fe20008410000 */
[----:B------:R-:W2:Y:S01]  /*2260*/  MUFU.TANH R14, R14 ;  /* 0x0000000e000e7308 */ /* 0x000ea20000002400 */
[----:B------:R-:W-:Y:S01]  /*2270*/  ISETP.GT.AND P5, PT, R2, 0x10, PT ;  /* 0x000000100200780c */ /* 0x000fe20003fa4270 */
[----:B------:R-:W-:Y:S01]  /*2280*/  FMUL.FTZ R34, R70, UR5 ;  /* 0x0000000546227c20 */ /* 0x000fe20008410000 */
[----:B------:R-:W-:Y:S01]  /*2290*/  FMUL.FTZ R139, R73, UR5 ;  /* 0x00000005498b7c20 */ /* 0x000fe20008410000 */
[----:B------:R-:W-:Y:S01]  /*22a0*/  FMUL.FTZ R36, R74, UR5 ;  /* 0x000000054a247c20 */ /* 0x000fe20008410000 */
[----:B------:R-:W-:Y:S01]  /*22b0*/  FMUL.FTZ R33, R67, UR5 ;  /* 0x0000000543217c20 */ /* 0x000fe20008410000 */
[----:B------:R-:W-:Y:S01]  /*22c0*/  FMUL.FTZ R134, R72, UR5 ;  /* 0x0000000548867c20 */ /* 0x000fe20008410000 */
[----:B------:R-:W-:Y:S01]  /*22d0*/  FMUL.FTZ R138, R76, UR5 ;  /* 0x000000054c8a7c20 */ /* 0x000fe20008410000 */
[----:B------:R-:W5:Y:S01]  /*22e0*/  MUFU.TANH R9, R9 ;  /* 0x0000000900097308 */ /* 0x000f620000002400 */
[----:B---3--:R-:W-:Y:S01]  /*22f0*/  FSEL R10, R10, -INF , P6 ;  /* 0xff8000000a0a7808 */ /* 0x008fe20003000000 */
[----:B------:R-:W-:Y:S01]  /*2300*/  FMUL.FTZ R35, R71, UR5 ;  /* 0x0000000547237c20 */ /* 0x000fe20008410000 */
[----:B------:R-:W-:Y:S01]  /*2310*/  FMNMX.FTZ R63, R8, R61, !PT ;  /* 0x0000003d083f7209 */ /* 0x000fe20007810000 */
[----:B------:R-:W-:Y:S01]  /*2320*/  FMUL.FTZ R38, R78, UR5 ;  /* 0x000000054e267c20 */ /* 0x000fe20008410000 */
[----:B------:R-:W-:Y:S01]  /*2330*/  FMUL.FTZ R37, R75, UR5 ;  /* 0x000000054b257c20 */ /* 0x000fe20008410000 */
[----:B------:R-:W-:Y:S01]  /*2340*/  FMUL.FTZ R117, R117, UR5 ;  /* 0x0000000575757c20 */ /* 0x000fe20008410000 */
[----:B------:R-:W3:Y:S01]  /*2350*/  LDL R140, [R1+0x14] ;  /* 0x00001400018c7983 */ /* 0x000ee20000100800 */
[----:B------:R-:W5:Y:S01]  /*2360*/  MUFU.TANH R17, R17 ;  /* 0x0000001100117308 */ /* 0x000f620000002400 */
[----:B----4-:R-:W-:Y:S01]  /*2370*/  FSEL R5, R5, -INF , P4 ;  /* 0xff80000005057808 */ /* 0x010fe20002000000 */
[----:B------:R-:W-:-:S06]  /*2380*/  FMUL.FTZ R78, R77, UR5 ;  /* 0x000000054d4e7c20 */ /* 0x000fcc0008410000 */
[----:B------:R-:W4:Y:S01]  /*2390*/  MUFU.TANH R11, R11 ;  /* 0x0000000b000b7308 */ /* 0x000f220000002400 */
[----:B------:R-:W-:Y:S01]  /*23a0*/  ISETP.GT.AND P4, PT, R2, 0x11, PT ;  /* 0x000000110200780c */ /* 0x000fe20003f84270 */
[----:B------:R-:W-:Y:S01]  /*23b0*/  FMUL.FTZ R43, R86, UR5 ;  /* 0x00000005562b7c20 */ /* 0x000fe20008410000 */
[----:B0-----:R-:W-:Y:S01]  /*23c0*/  FSEL R12, R12, -INF , P5 ;  /* 0xff8000000c0c7808 */ /* 0x001fe20002800000 */
[----:B------:R-:W-:-:S04]  /*23d0*/  FMUL.FTZ R39, R79, UR5 ;  /* 0x000000054f277c20 */ /* 0x000fc80008410000 */
[----:B------:R-:W0:Y:S01]  /*23e0*/  MUFU.TANH R121, R121 ;  /* 0x0000007900797308 */ /* 0x000e220000002400 */
[----:B------:R-:W-:Y:S01]  /*23f0*/  FMNMX.FTZ R63, R10, R63, !PT ;  /* 0x0000003f0a3f7209 */ /* 0x000fe20007810000 */
[----:B------:R-:W-:Y:S01]  /*2400*/  FMUL.FTZ R79, R80, UR5 ;  /* 0x00000005504f7c20 */ /* 0x000fe20008410000 */
[----:B-1----:R-:W-:Y:S01]  /*2410*/  FSEL R7, R7, -INF , P3 ;  /* 0xff80000007077808 */ /* 0x002fe20001800000 */
[----:B------:R-:W-:Y:S01]  /*2420*/  FMUL.FTZ R80, R81, UR5 ;  /* 0x0000000551507c20 */ /* 0x000fe20008410000 */
[----:B------:R-:W-:-:S03]  /*2430*/  FMUL.FTZ R40, R82, UR5 ;  /* 0x0000000552287c20 */ /* 0x000fc60008410000 */
[----:B------:R-:W1:Y:S01]  /*2440*/  MUFU.TANH R13, R13 ;  /* 0x0000000d000d7308 */ /* 0x000e620000002400 */
[----:B------:R-:W-:Y:S01]  /*2450*/  ISETP.GT.AND P3, PT, R2, 0x18, PT ;  /* 0x000000180200780c */ /* 0x000fe20003f64270 */
[----:B------:R-:W-:Y:S01]  /*2460*/  FMUL.FTZ R42, R84, UR5 ;  /* 0x00000005542a7c20 */ /* 0x000fe20008410000 */
[----:B--2---:R-:W-:Y:S01]  /*2470*/  FSEL R14, R14, -INF , P4 ;  /* 0xff8000000e0e7808 */ /* 0x004fe20002000000 */
[----:B------:R-:W-:-:S04]  /*2480*/  FMUL.FTZ R44, R85, UR5 ;  /* 0x00000005552c7c20 */ /* 0x000fc80008410000 */
[----:B------:R-:W2:Y:S01]  /*2490*/  MUFU.TANH R120, R120 ;  /* 0x0000007800787308 */ /* 0x000ea20000002400 */
[----:B------:R-:W-:Y:S01]  /*24a0*/  FMNMX.FTZ R63, R12, R63, !PT ;  /* 0x0000003f0c3f7209 */ /* 0x000fe20007810000 */
[----:B------:R-:W-:Y:S01]  /*24b0*/  FMUL.FTZ R46, R88, UR5 ;  /* 0x00000005582e7c20 */ /* 0x000fe20008410000 */
[----:B-----5:R-:W-:Y:S01]  /*24c0*/  FSEL R9, R9, -INF , P2 ;  /* 0xff80000009097808 */ /* 0x020fe20001000000 */
[----:B------:R-:W-:-:S04]  /*24d0*/  FMUL.FTZ R41, R83, UR5 ;  /* 0x0000000553297c20 */ /* 0x000fc80008410000 */
[----:B------:R-:W5:Y:S01]  /*24e0*/  MUFU.TANH R15, R15 ;  /* 0x0000000f000f7308 */ /* 0x000f620000002400 */
[----:B------:R-:W-:Y:S01]  /*24f0*/  ISETP.GT.AND P2, PT, R2, 0x19, PT ;  /* 0x000000190200780c */ /* 0x000fe20003f44270 */
[----:B------:R-:W-:Y:S01]  /*2500*/  FMUL.FTZ R48, R89, UR5 ;  /* 0x0000000559307c20 */ /* 0x000fe20008410000 */
[----:B------:R-:W-:Y:S01]  /*2510*/  FSEL R17, R17, -INF , P3 ;  /* 0xff80000011117808 */ /* 0x000fe20001800000 */
[----:B------:R-:W-:-:S04]  /*2520*/  FMUL.FTZ R45, R87, UR5 ;  /* 0x00000005572d7c20 */ /* 0x000fc80008410000 */
[----:B------:R-:W5:Y:S01]  /*2530*/  MUFU.TANH R123, R123 ;  /* 0x0000007b007b7308 */ /* 0x000f620000002400 */
[----:B------:R-:W-:-:S07]  /*2540*/  FMNMX.FTZ R64, R14, R63, !PT ;  /* 0x0000003f0e407209 */ /* 0x000fce0007810000 */
[----:B------:R-:W5:Y:S01]  /*2550*/  MUFU.TANH R18, R18 ;  /* 0x0000001200127308 */ /* 0x000f620000002400 */
[----:B----4-:R-:W-:-:S07]  /*2560*/  FSEL R11, R11, -INF , P6 ;  /* 0xff8000000b0b7808 */ /* 0x010fce0003000000 */
[----:B------:R-:W4:Y:S01]  /*2570*/  MUFU.TANH R122, R122 ;  /* 0x0000007a007a7308 */ /* 0x000f220000002400 */
[----:B------:R-:W-:-:S07]  /*2580*/  ISETP.GT.AND P6, PT, R2, 0x20, PT ;  /* 0x000000200200780c */ /* 0x000fce0003fc4270 */
[----:B------:R-:W4:Y:S01]  /*2590*/  MUFU.TANH R19, R19 ;  /* 0x0000001300137308 */ /* 0x000f220000002400 */
[----:B0-----:R-:W-:-:S07]  /*25a0*/  FSEL R54, R121, -INF , P2 ;  /* 0xff80000079367808 */ /* 0x001fce0001000000 */
[----:B------:R-:W0:Y:S01]  /*25b0*/  MUFU.TANH R125, R125 ;  /* 0x0000007d007d7308 */ /* 0x000e220000002400 */
[----:B------:R-:W-:-:S07]  /*25c0*/  FMNMX.FTZ R65, R17, R64, !PT ;  /* 0x0000004011417209 */ /* 0x000fce0007810000 */
[----:B------:R-:W0:Y:S01]  /*25d0*/  MUFU.TANH R20, R20 ;  /* 0x0000001400147308 */ /* 0x000e220000002400 */
[----:B-1----:R-:W-:-:S07]  /*25e0*/  FSEL R13, R13, -INF , P5 ;  /* 0xff8000000d0d7808 */ /* 0x002fce0002800000 */
[----:B------:R-:W1:Y:S01]  /*25f0*/  MUFU.TANH R124, R124 ;  /* 0x0000007c007c7308 */ /* 0x000e620000002400 */
[----:B------:R-:W-:-:S07]  /*2600*/  ISETP.GT.AND P5, PT, R2, 0x21, PT ;  /* 0x000000210200780c */ /* 0x000fce0003fa4270 */
[----:B------:R-:W1:Y:S01]  /*2610*/  MUFU.TANH R21, R21 ;  /* 0x0000001500157308 */ /* 0x000e620000002400 */
[----:B--2---:R-:W-:-:S07]  /*2620*/  FSEL R56, R120, -INF , P6 ;  /* 0xff80000078387808 */ /* 0x004fce0003000000 */
[----:B------:R-:W2:Y:S01]  /*2630*/  MUFU.TANH R127, R127 ;  /* 0x0000007f007f7308 */ /* 0x000ea20000002400 */
[----:B------:R-:W-:-:S07]  /*2640*/  FMNMX.FTZ R65, R54, R65, !PT ;  /* 0x0000004136417209 */ /* 0x000fce0007810000 */
[----:B------:R-:W2:Y:S01]  /*2650*/  MUFU.TANH R22, R22 ;  /* 0x0000001600167308 */ /* 0x000ea20000002400 */
[----:B-----5:R-:W-:-:S07]  /*2660*/  FSEL R15, R15, -INF , P4 ;  /* 0xff8000000f0f7808 */ /* 0x020fce0002000000 */
[----:B------:R-:W-:Y:S01]  /*2670*/  MUFU.TANH R128, R128 ;  /* 0x0000008000807308 */ /* 0x000fe20000002400 */
[----:B------:R-:W-:-:S07]  /*2680*/  ISETP.GT.AND P4, PT, R2, 0x28, PT ;  /* 0x000000280200780c */ /* 0x000fce0003f84270 */
[----:B------:R-:W-:Y:S01]  /*2690*/  MUFU.TANH R25, R25 ;  /* 0x0000001900197308 */ /* 0x000fe20000002400 */
[----:B------:R-:W-:-:S07]  /*26a0*/  FSEL R57, R123, -INF , P5 ;  /* 0xff8000007b397808 */ /* 0x000fce0002800000 */
[----:B------:R-:W-:Y:S01]  /*26b0*/  MUFU.TANH R26, R26 ;  /* 0x0000001a001a7308 */ /* 0x000fe20000002400 */
[----:B------:R-:W-:-:S07]  /*26c0*/  FMNMX.FTZ R66, R56, R65, !PT ;  /* 0x0000004138427209 */ /* 0x000fce0007810000 */
[----:B------:R-:W-:Y:S01]  /*26d0*/  MUFU.TANH R131, R131 ;  /* 0x0000008300837308 */ /* 0x000fe20000002400 */
[----:B------:R-:W-:-:S07]  /*26e0*/  FSEL R18, R18, -INF , P3 ;  /* 0xff80000012127808 */ /* 0x000fce0001800000 */
[----:B------:R-:W-:Y:S01]  /*26f0*/  MUFU.TANH R130, R130 ;  /* 0x0000008200827308 */ /* 0x000fe20000002400 */
[----:B------:R-:W-:-:S07]  /*2700*/  ISETP.GT.AND P3, PT, R2, 0x29, PT ;  /* 0x000000290200780c */ /* 0x000fce0003f64270 */
[----:B------:R-:W-:Y:S01]  /*2710*/  MUFU.TANH R137, R137 ;  /* 0x0000008900897308 */ /* 0x000fe20000002400 */
[----:B----4-:R-:W-:-:S07]  /*2720*/  FSEL R59, R122, -INF , P4 ;  /* 0xff8000007a3b7808 */ /* 0x010fce0002000000 */
[----:B------:R-:W-:Y:S01]  /*2730*/  MUFU.TANH R31, R31 ;  /* 0x0000001f001f7308 */ /* 0x000fe20000002400 */
[----:B------:R-:W-:Y:S01]  /*2740*/  FMNMX.FTZ R68, R57, R66, !PT ;  /* 0x0000004239447209 */ /* 0x000fe20007810000 */
[----:B------:R-:W-:Y:S01]  /*2750*/  FMUL.FTZ R52, R93, UR5 ;  /* 0x000000055d347c20 */ /* 0x000fe20008410000 */
[----:B------:R-:W-:Y:S01]  /*2760*/  FSEL R19, R19, -INF , P2 ;  /* 0xff80000013137808 */ /* 0x000fe20001000000 */
[----:B------:R-:W-:-:S04]  /*2770*/  FMUL.FTZ R47, R90, UR5 ;  /* 0x000000055a2f7c20 */ /* 0x000fc80008410000 */
[----:B------:R-:W4:Y:S01]  /*2780*/  MUFU.TANH R126, R126 ;  /* 0x0000007e007e7308 */ /* 0x000f220000002400 */
[----:B------:R-:W-:Y:S02]  /*2790*/  ISETP.GT.AND P2, PT, R2, 0x30, PT ;  /* 0x000000300200780c */ /* 0x000fe40003f44270 */
[----:B0-----:R-:W-:Y:S02]  /*27a0*/  FSEL R60, R125, -INF , P3 ;  /* 0xff8000007d3c7808 */ /* 0x001fe40001800000 */
[----:B------:R-:W-:-:S03]  /*27b0*/  FMNMX.FTZ R69, R59, R68, !PT ;  /* 0x000000443b457209 */ /* 0x000fc60007810000 */
[----:B------:R-:W0:Y:S01]  /*27c0*/  MUFU.TANH R23, R23 ;  /* 0x0000001700177308 */ /* 0x000e220000002400 */
[----:B------:R-:W-:Y:S02]  /*27d0*/  FSEL R20, R20, -INF , P6 ;  /* 0xff80000014147808 */ /* 0x000fe40003000000 */
[----:B------:R-:W-:-:S05]  /*27e0*/  ISETP.GT.AND P6, PT, R2, 0x31, PT ;  /* 0x000000310200780c */ /* 0x000fca0003fc4270 */
[----:B------:R-:W5:Y:S01]  /*27f0*/  MUFU.TANH R129, R129 ;  /* 0x0000008100817308 */ /* 0x000f620000002400 */
[----:B-1----:R-:W-:Y:S02]  /*2800*/  FSEL R61, R124, -INF , P2 ;  /* 0xff8000007c3d7808 */ /* 0x002fe40001000000 */
[----:B------:R-:W-:-:S05]  /*2810*/  FMNMX.FTZ R68, R60, R69, !PT ;  /* 0x000000453c447209 */ /* 0x000fca0007810000 */
[----:B------:R-:W1:Y:S01]  /*2820*/  MUFU.TANH R24, R24 ;  /* 0x0000001800187308 */ /* 0x000e620000002400 */
[----:B------:R-:W-:Y:S02]  /*2830*/  FSEL R21, R21, -INF , P5 ;  /* 0xff80000015157808 */ /* 0x000fe40002800000 */
[----:B------:R-:W-:Y:S02]  /*2840*/  ISETP.GT.AND P5, PT, R2, 0x38, PT ;  /* 0x000000380200780c */ /* 0x000fe40003fa4270 */
[----:B--2---:R-:W-:-:S03]  /*2850*/  FSEL R62, R127, -INF , P6 ;  /* 0xff8000007f3e7808 */ /* 0x004fc60003000000 */
[----:B------:R-:W-:Y:S01]  /*2860*/  MUFU.TANH R133, R133 ;  /* 0x0000008500857308 */ /* 0x000fe20000002400 */
[----:B------:R-:W-:-:S07]  /*2870*/  FMNMX.FTZ R69, R61, R68, !PT ;  /* 0x000000443d457209 */ /* 0x000fce0007810000 */
[----:B------:R-:W2:Y:S01]  /*2880*/  MUFU.TANH R29, R29 ;  /* 0x0000001d001d7308 */ /* 0x000ea20000002400 */
[----:B------:R-:W-:Y:S02]  /*2890*/  FSEL R22, R22, -INF , P4 ;  /* 0xff80000016167808 */ /* 0x000fe40002000000 */
[----:B------:R-:W-:Y:S02]  /*28a0*/  ISETP.GT.AND P4, PT, R2, 0x39, PT ;  /* 0x000000390200780c */ /* 0x000fe40003f84270 */
[----:B----4-:R-:W-:-:S03]  /*28b0*/  FSEL R63, R126, -INF , P5 ;  /* 0xff8000007e3f7808 */ /* 0x010fc60002800000 */
[----:B------:R-:W-:Y:S01]  /*28c0*/  MUFU.TANH R132, R132 ;  /* 0x0000008400847308 */ /* 0x000fe20000002400 */
[----:B------:R-:W-:-:S07]  /*28d0*/  FMNMX.FTZ R70, R62, R69, !PT ;  /* 0x000000453e467209 */ /* 0x000fce0007810000 */
[----:B------:R-:W4:Y:S01]  /*28e0*/  MUFU.TANH R30, R30 ;  /* 0x0000001e001e7308 */ /* 0x000f220000002400 */
[----:B0-----:R-:W-:-:S07]  /*28f0*/  FSEL R23, R23, -INF , P3 ;  /* 0xff80000017177808 */ /* 0x001fce0001800000 */
[----:B------:R-:W0:Y:S01]  /*2900*/  MUFU.TANH R34, R34 ;  /* 0x0000002200227308 */ /* 0x000e220000002400 */
[----:B------:R-:W-:Y:S02]  /*2910*/  ISETP.GT.AND P3, PT, R2, 0x40, PT ;  /* 0x000000400200780c */ /* 0x000fe40003f64270 */
[----:B-----5:R-:W-:Y:S02]  /*2920*/  FSEL R64, R129, -INF , P4 ;  /* 0xff80000081407808 */ /* 0x020fe40002000000 */
[----:B------:R-:W-:-:S03]  /*2930*/  FMNMX.FTZ R71, R63, R70, !PT ;  /* 0x000000463f477209 */ /* 0x000fc60007810000 */
[----:B------:R-:W5:Y:S01]  /*2940*/  MUFU.TANH R27, R27 ;  /* 0x0000001b001b7308 */ /* 0x000f620000002400 */
[----:B-1----:R-:W-:Y:S02]  /*2950*/  FSEL R24, R24, -INF , P2 ;  /* 0xff80000018187808 */ /* 0x002fe40001000000 */
[----:B------:R-:W-:-:S05]  /*2960*/  ISETP.GT.AND P2, PT, R2, 0x41, PT ;  /* 0x000000410200780c */ /* 0x000fca0003f44270 */
[----:B------:R-:W1:Y:S01]  /*2970*/  MUFU.TANH R35, R35 ;  /* 0x0000002300237308 */ /* 0x000e620000002400 */
[----:B------:R-:W-:Y:S02]  /*2980*/  FSEL R65, R128, -INF , P3 ;  /* 0xff80000080417808 */ /* 0x000fe40001800000 */
[----:B------:R-:W-:Y:S02]  /*2990*/  FMNMX.FTZ R74, R64, R71, !PT ;  /* 0x00000047404a7209 */ /* 0x000fe40007810000 */
[----:B------:R-:W-:-:S03]  /*29a0*/  FSEL R25, R25, -INF , P6 ;  /* 0xff80000019197808 */ /* 0x000fc60003000000 */
[----:B------:R-:W1:Y:S01]  /*29b0*/  MUFU.TANH R28, R28 ;  /* 0x0000001c001c7308 */ /* 0x000e620000002400 */
[C---:B------:R-:W-:Y:S02]  /*29c0*/  ISETP.GT.AND P6, PT, R2.reuse, 0x48, PT ;  /* 0x000000480200780c */ /* 0x040fe40003fc4270 */
[----:B--2---:R-:W-:Y:S02]  /*29d0*/  FSEL R29, R29, -INF , P2 ;  /* 0xff8000001d1d7808 */ /* 0x004fe40001000000 */
[----:B------:R-:W-:Y:S02]  /*29e0*/  FSEL R66, R133, -INF , P2 ;  /* 0xff80000085427808 */ /* 0x000fe40001000000 */
[----:B------:R-:W-:Y:S01]  /*29f0*/  ISETP.GT.AND P2, PT, R2, 0x58, PT ;  /* 0x000000580200780c */ /* 0x000fe20003f44270 */
[----:B------:R-:W2:Y:S01]  /*2a00*/  MUFU.TANH R136, R136 ;  /* 0x0000008800887308 */ /* 0x000ea20000002400 */
[----:B------:R-:W-:Y:S02]  /*2a10*/  FMNMX.FTZ R73, R65, R74, !PT ;  /* 0x0000004a41497209 */ /* 0x000fe40007810000 */
[----:B----4-:R-:W-:-:S02]  /*2a20*/  FSEL R30, R30, -INF , P6 ;  /* 0xff8000001e1e7808 */ /* 0x010fc40003000000 */
[----:B------:R-:W-:Y:S02]  /*2a30*/  FSEL R67, R132, -INF , P6 ;  /* 0xff80000084437808 */ /* 0x000fe40003000000 */
[----:B------:R-:W-:Y:S01]  /*2a40*/  FSEL R26, R26, -INF , P5 ;  /* 0xff8000001a1a7808 */ /* 0x000fe20002800000 */
[----:B------:R-:W4:Y:S01]  /*2a50*/  MUFU.TANH R135, R135 ;  /* 0x0000008700877308 */ /* 0x000f220000002400 */
[----:B------:R-:W-:Y:S02]  /*2a60*/  ISETP.GT.AND P6, PT, R2, 0x59, PT ;  /* 0x000000590200780c */ /* 0x000fe40003fc4270 */
[----:B0-----:R-:W-:Y:S02]  /*2a70*/  FSEL R72, R34, -INF , P2 ;  /* 0xff80000022487808 */ /* 0x001fe40001000000 */
[----:B------:R-:W-:Y:S02]  /*2a80*/  ISETP.GT.AND P5, PT, R2, 0x49, PT ;  /* 0x000000490200780c */ /* 0x000fe40003fa4270 */
[----:B------:R-:W-:Y:S01]  /*2a90*/  FMNMX.FTZ R34, R66, R73, !PT ;  /* 0x0000004942227209 */ /* 0x000fe20007810000 */
[----:B------:R-:W0:Y:S01]  /*2aa0*/  MUFU.TANH R32, R32 ;  /* 0x0000002000207308 */ /* 0x000e220000002400 */
[----:B-----5:R-:W-:-:S02]  /*2ab0*/  FSEL R27, R27, -INF , P4 ;  /* 0xff8000001b1b7808 */ /* 0x020fc40002000000 */
[----:B-1----:R-:W-:Y:S02]  /*2ac0*/  FSEL R73, R35, -INF , P6 ;  /* 0xff80000023497808 */ /* 0x002fe40003000000 */
[----:B------:R-:W-:Y:S02]  /*2ad0*/  ISETP.GT.AND P4, PT, R2, 0x50, PT ;  /* 0x000000500200780c */ /* 0x000fe40003f84270 */
[----:B------:R-:W-:Y:S01]  /*2ae0*/  FSEL R68, R131, -INF , P5 ;  /* 0xff80000083447808 */ /* 0x000fe20002800000 */
[----:B------:R-:W1:Y:S01]  /*2af0*/  MUFU.TANH R134, R134 ;  /* 0x0000008600867308 */ /* 0x000e620000002400 */
[----:B------:R-:W-:Y:S02]  /*2b00*/  FMNMX.FTZ R35, R67, R34, !PT ;  /* 0x0000002243237209 */ /* 0x000fe40007810000 */
[----:B------:R-:W-:Y:S02]  /*2b10*/  FSEL R28, R28, -INF , P3 ;  /* 0xff8000001c1c7808 */ /* 0x000fe40001800000 */
[----:B------:R-:W-:-:S02]  /*2b20*/  ISETP.GT.AND P3, PT, R2, 0x51, PT ;  /* 0x000000510200780c */ /* 0x000fc40003f64270 */
[----:B------:R-:W-:Y:S01]  /*2b30*/  FSEL R69, R130, -INF , P4 ;  /* 0xff80000082457808 */ /* 0x000fe20002000000 */
[----:B------:R-:W5:Y:S01]  /*2b40*/  MUFU.TANH R33, R33 ;  /* 0x0000002100217308 */ /* 0x000f620000002400 */
[----:B------:R-:W-:Y:S02]  /*2b50*/  FMNMX.FTZ R76, R68, R35, !PT ;  /* 0x00000023444c7209 */ /* 0x000fe40007810000 */
[----:B------:R-:W-:Y:S02]  /*2b60*/  FSEL R70, R137, -INF , P3 ;  /* 0xff80000089467808 */ /* 0x000fe40001800000 */
[----:B------:R-:W-:-:S03]  /*2b70*/  FMNMX.FTZ R35, R69, R76, !PT ;  /* 0x0000004c45237209 */ /* 0x000fc60007810000 */
[----:B------:R-:W3:Y:S01]  /*2b80*/  MUFU.TANH R139, R139 ;  /* 0x0000008b008b7308 */ /* 0x000ee20000002400 */
[----:B--2---:R-:W-:Y:S02]  /*2b90*/  FSEL R71, R136, -INF , P2 ;  /* 0xff80000088477808 */ /* 0x004fe40001000000 */
[----:B------:R-:W-:-:S05]  /*2ba0*/  FMNMX.FTZ R86, R70, R35, !PT ;  /* 0x0000002346567209 */ /* 0x000fca0007810000 */
[----:B------:R-:W2:Y:S01]  /*2bb0*/  MUFU.TANH R138, R138 ;  /* 0x0000008a008a7308 */ /* 0x000ea20000002400 */
[----:B------:R-:W-:Y:S02]  /*2bc0*/  FSEL R31, R31, -INF , P5 ;  /* 0xff8000001f1f7808 */ /* 0x000fe40002800000 */
[----:B------:R-:W-:Y:S02]  /*2bd0*/  ISETP.GT.AND P5, PT, R2, 0x60, PT ;  /* 0x000000600200780c */ /* 0x000fe40003fa4270 */
[----:B----4-:R-:W-:Y:S02]  /*2be0*/  FSEL R74, R135, -INF , P6 ;  /* 0xff800000874a7808 */ /* 0x010fe40003000000 */
[----:B------:R-:W-:Y:S01]  /*2bf0*/  FMNMX.FTZ R35, R71, R86, !PT ;  /* 0x0000005647237209 */ /* 0x000fe20007810000 */
[----:B------:R-:W4:Y:S01]  /*2c00*/  MUFU.TANH R78, R78 ;  /* 0x0000004e004e7308 */ /* 0x000f220000002400 */
[----:B0-----:R-:W-:Y:S02]  /*2c10*/  FSEL R32, R32, -INF , P4 ;  /* 0xff80000020207808 */ /* 0x001fe40002000000 */
[----:B------:R-:W-:-:S02]  /*2c20*/  ISETP.GT.AND P4, PT, R2, 0x61, PT ;  /* 0x000000610200780c */ /* 0x000fc40003f84270 */
[----:B-1----:R-:W-:-:S03]  /*2c30*/  FSEL R75, R134, -INF , P5 ;  /* 0xff800000864b7808 */ /* 0x002fc60002800000 */
[----:B------:R-:W0:Y:S01]  /*2c40*/  MUFU.TANH R36, R36 ;  /* 0x0000002400247308 */ /* 0x000e220000002400 */
[----:B------:R-:W-:Y:S02]  /*2c50*/  FMNMX.FTZ R86, R74, R35, !PT ;  /* 0x000000234a567209 */ /* 0x000fe40007810000 */
[----:B-----5:R-:W-:-:S05]  /*2c60*/  FSEL R33, R33, -INF , P3 ;  /* 0xff80000021217808 */ /* 0x020fca0001800000 */
[----:B------:R-:W1:Y:S01]  /*2c70*/  MUFU.TANH R79, R79 ;  /* 0x0000004f004f7308 */ /* 0x000e620000002400 */
[----:B------:R-:W-:Y:S02]  /*2c80*/  ISETP.GT.AND P3, PT, R2, 0x68, PT ;  /* 0x000000680200780c */ /* 0x000fe40003f64270 */
[----:B---3--:R-:W-:Y:S02]  /*2c90*/  FSEL R76, R139, -INF , P4 ;  /* 0xff8000008b4c7808 */ /* 0x008fe40002000000 */
[----:B------:R-:W-:-:S03]  /*2ca0*/  FMNMX.FTZ R81, R75, R86, !PT ;  /* 0x000000564b517209 */ /* 0x000fc60007810000 */
[----:B------:R-:W3:Y:S01]  /*2cb0*/  MUFU.TANH R37, R37 ;  /* 0x0000002500257308 */ /* 0x000ee20000002400 */
[----:B------:R-:W-:Y:S02]  /*2cc0*/  ISETP.GT.AND P2, PT, R2, 0x69, PT ;  /* 0x000000690200780c */ /* 0x000fe40003f44270 */
[----:B--2---:R-:W-:-:S05]  /*2cd0*/  FSEL R77, R138, -INF , P3 ;  /* 0xff8000008a4d7808 */ /* 0x004fca0001800000 */
[----:B------:R-:W2:Y:S01]  /*2ce0*/  MUFU.TANH R80, R80 ;  /* 0x0000005000507308 */ /* 0x000ea20000002400 */
[----:B------:R-:W-:-:S07]  /*2cf0*/  FMNMX.FTZ R86, R76, R81, !PT ;  /* 0x000000514c567209 */ /* 0x000fce0007810000 */
[----:B------:R-:W5:Y:S01]  /*2d00*/  MUFU.TANH R38, R38 ;  /* 0x0000002600267308 */ /* 0x000f620000002400 */
[----:B------:R-:W-:Y:S02]  /*2d10*/  ISETP.GT.AND P6, PT, R2, 0x70, PT ;  /* 0x000000700200780c */ /* 0x000fe40003fc4270 */
[----:B----4-:R-:W-:-:S05]  /*2d20*/  FSEL R78, R78, -INF , P2 ;  /* 0xff8000004e4e7808 */ /* 0x010fca0001000000 */
[----:B------:R-:W4:Y:S01]  /*2d30*/  MUFU.TANH R42, R42 ;  /* 0x0000002a002a7308 */ /* 0x000f220000002400 */
[----:B------:R-:W-:Y:S01]  /*2d40*/  FMNMX.FTZ R81, R77, R86, !PT ;  /* 0x000000564d517209 */ /* 0x000fe20007810000 */
[----:B------:R-:W-:Y:S01]  /*2d50*/  FMUL.FTZ R50, R92, UR5 ;  /* 0x000000055c327c20 */ /* 0x000fe20008410000 */
[----:B0-----:R-:W-:-:S05]  /*2d60*/  FSEL R36, R36, -INF , P5 ;  /* 0xff80000024247808 */ /* 0x001fca0002800000 */
[----:B------:R-:W0:Y:S01]  /*2d70*/  MUFU.TANH R39, R39 ;  /* 0x0000002700277308 */ /* 0x000e220000002400 */
[----:B------:R-:W-:Y:S02]  /*2d80*/  ISETP.GT.AND P5, PT, R2, 0x71, PT ;  /* 0x000000710200780c */ /* 0x000fe40003fa4270 */
[----:B-1----:R-:W-:-:S05]  /*2d90*/  FSEL R79, R79, -INF , P6 ;  /* 0xff8000004f4f7808 */ /* 0x002fca0003000000 */
[----:B------:R-:W1:Y:S01]  /*2da0*/  MUFU.TANH R44, R44 ;  /* 0x0000002c002c7308 */ /* 0x000e620000002400 */
[----:B------:R-:W-:Y:S02]  /*2db0*/  FMNMX.FTZ R86, R78, R81, !PT ;  /* 0x000000514e567209 */ /* 0x000fe40007810000 */
[----:B---3--:R-:W-:-:S05]  /*2dc0*/  FSEL R37, R37, -INF , P4 ;  /* 0xff80000025257808 */ /* 0x008fca0002000000 */
[----:B------:R-:W3:Y:S01]  /*2dd0*/  MUFU.TANH R40, R40 ;  /* 0x0000002800287308 */ /* 0x000ee20000002400 */
[----:B------:R-:W-:Y:S02]  /*2de0*/  ISETP.GT.AND P4, PT, R2, 0x78, PT ;  /* 0x000000780200780c */ /* 0x000fe40003f84270 */
[----:B--2---:R-:W-:-:S05]  /*2df0*/  FSEL R80, R80, -INF , P5 ;  /* 0xff80000050507808 */ /* 0x004fca0002800000 */
[----:B------:R-:W2:Y:S01]  /*2e00*/  MUFU.TANH R46, R46 ;  /* 0x0000002e002e7308 */ /* 0x000ea20000002400 */
[----:B------:R-:W-:-:S07]  /*2e10*/  FMNMX.FTZ R81, R79, R86, !PT ;  /* 0x000000564f517209 */ /* 0x000fce0007810000 */
[----:B------:R-:W2:Y:S01]  /*2e20*/  MUFU.TANH R41, R41 ;  /* 0x0000002900297308 */ /* 0x000ea20000002400 */
[----:B-----5:R-:W-:Y:S01]  /*2e30*/  FSEL R38, R38, -INF , P3 ;  /* 0xff80000026267808 */ /* 0x020fe20001800000 */
[----:B------:R-:W-:Y:S01]  /*2e40*/  FMUL.FTZ R55, R96, UR5 ;  /* 0x0000000560377c20 */ /* 0x000fe20008410000 */
[----:B------:R-:W-:-:S05]  /*2e50*/  ISETP.GT.AND P3, PT, R2, 0x79, PT ;  /* 0x000000790200780c */ /* 0x000fca0003f64270 */
[----:B------:R-:W5:Y:S01]  /*2e60*/  MUFU.TANH R48, R48 ;  /* 0x0000003000307308 */ /* 0x000f620000002400 */
[----:B----4-:R-:W-:Y:S02]  /*2e70*/  FSEL R42, R42, -INF , P4 ;  /* 0xff8000002a2a7808 */ /* 0x010fe40002000000 */
[----:B------:R-:W-:-:S05]  /*2e80*/  FMNMX.FTZ R81, R80, R81, !PT ;  /* 0x0000005150517209 */ /* 0x000fca0007810000 */
[----:B------:R-:W4:Y:S01]  /*2e90*/  MUFU.TANH R43, R43 ;  /* 0x0000002b002b7308 */ /* 0x000f220000002400 */
[----:B0-----:R-:W-:Y:S01]  /*2ea0*/  FSEL R39, R39, -INF , P2 ;  /* 0xff80000027277808 */ /* 0x001fe20001000000 */
[----:B------:R-:W-:-:S06]  /*2eb0*/  FMUL.FTZ R49, R91, UR5 ;  /* 0x000000055b317c20 */ /* 0x000fcc0008410000 */
[----:B------:R-:W0:Y:S01]  /*2ec0*/  MUFU.TANH R50, R50 ;  /* 0x0000003200327308 */ /* 0x000e220000002400 */
[----:B------:R-:W-:Y:S01]  /*2ed0*/  ISETP.GT.AND P2, PT, R2, 0x80, PT ;  /* 0x000000800200780c */ /* 0x000fe20003f44270 */
[----:B------:R-:W-:Y:S01]  /*2ee0*/  FMUL.FTZ R87, R97, UR5 ;  /* 0x0000000561577c20 */ /* 0x000fe20008410000 */
[----:B-1----:R-:W-:Y:S02]  /*2ef0*/  FSEL R44, R44, -INF , P3 ;  /* 0xff8000002c2c7808 */ /* 0x002fe40001800000 */
[----:B------:R-:W-:-:S03]  /*2f00*/  FMNMX.FTZ R81, R42, R81, !PT ;  /* 0x000000512a517209 */ /* 0x000fc60007810000 */
[----:B------:R-:W1:Y:S01]  /*2f10*/  MUFU.TANH R45, R45 ;  /* 0x0000002d002d7308 */ /* 0x000e620000002400 */
[----:B---3--:R-:W-:Y:S01]  /*2f20*/  FSEL R40, R40, -INF , P6 ;  /* 0xff80000028287808 */ /* 0x008fe20003000000 */
[----:B------:R-:W-:Y:S01]  /*2f30*/  FMUL.FTZ R51, R94, UR5 ;  /* 0x000000055e337c20 */ /* 0x000fe20008410000 */
[----:B------:R-:W-:-:S05]  /*2f40*/  ISETP.GT.AND P6, PT, R2, 0x81, PT ;  /* 0x000000810200780c */ /* 0x000fca0003fc4270 */
[----:B------:R-:W3:Y:S01]  /*2f50*/  MUFU.TANH R52, R52 ;  /* 0x0000003400347308 */ /* 0x000ee20000002400 */
[----:B--2---:R-:W-:Y:S01]  /*2f60*/  FSEL R46, R46, -INF , P2 ;  /* 0xff8000002e2e7808 */ /* 0x004fe20001000000 */
[----:B------:R-:W-:Y:S01]  /*2f70*/  FMUL.FTZ R89, R100, UR5 ;  /* 0x0000000564597c20 */ /* 0x000fe20008410000 */
[----:B------:R-:W-:-:S05]  /*2f80*/  FMNMX.FTZ R85, R44, R81, !PT ;  /* 0x000000512c557209 */ /* 0x000fca0007810000 */
[----:B------:R-:W2:Y:S01]  /*2f90*/  MUFU.TANH R47, R47 ;  /* 0x0000002f002f7308 */ /* 0x000ea20000002400 */
[----:B------:R-:W-:Y:S01]  /*2fa0*/  FSEL R41, R41, -INF , P5 ;  /* 0xff80000029297808 */ /* 0x000fe20002800000 */
[----:B------:R-:W-:Y:S01]  /*2fb0*/  FMUL.FTZ R53, R95, UR5 ;  /* 0x000000055f357c20 */ /* 0x000fe20008410000 */
[----:B------:R-:W-:-:S05]  /*2fc0*/  ISETP.GT.AND P5, PT, R2, 0x88, PT ;  /* 0x000000880200780c */ /* 0x000fca0003fa4270 */
[----:B------:R-:W2:Y:S01]  /*2fd0*/  MUFU.TANH R55, R55 ;  /* 0x0000003700377308 */ /* 0x000ea20000002400 */
[----:B-----5:R-:W-:Y:S01]  /*2fe0*/  FSEL R48, R48, -INF , P6 ;  /* 0xff80000030307808 */ /* 0x020fe20003000000 */
[----:B------:R-:W-:Y:S01]  /*2ff0*/  FMUL.FTZ R88, R101, UR5 ;  /* 0x0000000565587c20 */ /* 0x000fe20008410000 */
[----:B------:R-:W-:-:S05]  /*3000*/  FMNMX.FTZ R85, R46, R85, !PT ;  /* 0x000000552e557209 */ /* 0x000fca0007810000 */
[----:B------:R-:W5:Y:S01]  /*3010*/  MUFU.TANH R49, R49 ;  /* 0x0000003100317308 */ /* 0x000f620000002400 */
[----:B----4-:R-:W-:Y:S01]  /*3020*/  FSEL R43, R43, -INF , P4 ;  /* 0xff8000002b2b7808 */ /* 0x010fe20002000000 */
[----:B------:R-:W-:Y:S01]  /*3030*/  FMUL.FTZ R58, R98, UR5 ;  /* 0x00000005623a7c20 */ /* 0x000fe20008410000 */
[----:B0-----:R-:W-:-:S05]  /*3040*/  FSEL R81, R50, -INF , P5 ;  /* 0xff80000032517808 */ /* 0x001fca0002800000 */
[----:B------:R-:W0:Y:S01]  /*3050*/  MUFU.TANH R87, R87 ;  /* 0x0000005700577308 */ /* 0x000e220000002400 */
[----:B------:R-:W-:Y:S01]  /*3060*/  ISETP.GT.AND P4, PT, R2, 0x89, PT ;  /* 0x000000890200780c */ /* 0x000fe20003f84270 */
[----:B------:R-:W-:Y:S01]  /*3070*/  FMUL.FTZ R90, R104, UR5 ;  /* 0x00000005685a7c20 */ /* 0x000fe20008410000 */
[----:B------:R-:W-:-:S05]  /*3080*/  FMNMX.FTZ R50, R48, R85, !PT ;  /* 0x0000005530327209 */ /* 0x000fca0007810000 */
[----:B------:R-:W4:Y:S01]  /*3090*/  MUFU.TANH R51, R51 ;  /* 0x0000003300337308 */ /* 0x000f220000002400 */
[----:B-1----:R-:W-:Y:S01]  /*30a0*/  FSEL R45, R45, -INF , P3 ;  /* 0xff8000002d2d7808 */ /* 0x002fe20001800000 */
[----:B------:R-:W-:Y:S01]  /*30b0*/  FMUL.FTZ R82, R99, UR5 ;  /* 0x0000000563527c20 */ /* 0x000fe20008410000 */
[----:B------:R-:W-:-:S05]  /*30c0*/  ISETP.GT.AND P3, PT, R2, 0x90, PT ;  /* 0x000000900200780c */ /* 0x000fca0003f64270 */
[----:B------:R-:W1:Y:S01]  /*30d0*/  MUFU.TANH R89, R89 ;  /* 0x0000005900597308 */ /* 0x000e620000002400 */
[----:B---3--:R-:W-:Y:S01]  /*30e0*/  FSEL R85, R52, -INF , P4 ;  /* 0xff80000034557808 */ /* 0x008fe20002000000 */
[----:B------:R-:W-:Y:S01]  /*30f0*/  FMUL.FTZ R91, R105, UR5 ;  /* 0x00000005695b7c20 */ /* 0x000fe20008410000 */
[----:B------:R-:W-:-:S05]  /*3100*/  FMNMX.FTZ R50, R81, R50, !PT ;  /* 0x0000003251327209 */ /* 0x000fca0007810000 */
[----:B------:R-:W3:Y:S01]  /*3110*/  MUFU.TANH R53, R53 ;  /* 0x0000003500357308 */ /* 0x000ee20000002400 */
[----:B--2---:R-:W-:Y:S01]  /*3120*/  FSEL R47, R47, -INF , P2 ;  /* 0xff8000002f2f7808 */ /* 0x004fe20001000000 */
[----:B------:R-:W-:Y:S01]  /*3130*/  FMUL.FTZ R83, R102, UR5 ;  /* 0x0000000566537c20 */ /* 0x000fe20008410000 */
[----:B------:R-:W-:-:S05]  /*3140*/  FSEL R86, R55, -INF , P3 ;  /* 0xff80000037567808 */ /* 0x000fca0001800000 */
[----:B------:R-:W2:Y:S01]  /*3150*/  MUFU.TANH R88, R88 ;  /* 0x0000005800587308 */ /* 0x000ea20000002400 */
[----:B------:R-:W-:Y:S01]  /*3160*/  ISETP.GT.AND P2, PT, R2, 0x91, PT ;  /* 0x000000910200780c */ /* 0x000fe20003f44270 */
[----:B------:R-:W-:Y:S01]  /*3170*/  FMUL.FTZ R93, R108, UR5 ;  /* 0x000000056c5d7c20 */ /* 0x000fe20008410000 */
[----:B------:R-:W-:-:S05]  /*3180*/  FMNMX.FTZ R55, R85, R50, !PT ;  /* 0x0000003255377209 */ /* 0x000fca0007810000 */
[----:B------:R-:W2:Y:S01]  /*3190*/  MUFU.TANH R58, R58 ;  /* 0x0000003a003a7308 */ /* 0x000ea20000002400 */
[----:B-----5:R-:W-:Y:S01]  /*31a0*/  FSEL R49, R49, -INF , P6 ;  /* 0xff80000031317808 */ /* 0x020fe20003000000 */
[----:B------:R-:W-:Y:S01]  /*31b0*/  FMUL.FTZ R84, R103, UR5 ;  /* 0x0000000567547c20 */ /* 0x000fe20008410000 */
[----:B------:R-:W-:-:S05]  /*31c0*/  ISETP.GT.AND P6, PT, R2, 0x98, PT ;  /* 0x000000980200780c */ /* 0x000fca0003fc4270 */
[----:B------:R-:W5:Y:S01]  /*31d0*/  MUFU.TANH R90, R90 ;  /* 0x0000005a005a7308 */ /* 0x000f620000002400 */
[----:B0-----:R-:W-:Y:S01]  /*31e0*/  FSEL R87, R87, -INF , P2 ;  /* 0xff80000057577808 */ /* 0x001fe20001000000 */
[----:B------:R-:W-:Y:S01]  /*31f0*/  FMUL.FTZ R95, R109, UR5 ;  /* 0x000000056d5f7c20 */ /* 0x000fe20008410000 */
[----:B------:R-:W-:-:S05]  /*3200*/  FMNMX.FTZ R52, R86, R55, !PT ;  /* 0x0000003756347209 */ /* 0x000fca0007810000 */
[----:B------:R-:W0:Y:S01]  /*3210*/  MUFU.TANH R82, R82 ;  /* 0x0000005200527308 */ /* 0x000e220000002400 */
[----:B----4-:R-:W-:Y:S01]  /*3220*/  FSEL R51, R51, -INF , P5 ;  /* 0xff80000033337808 */ /* 0x010fe20002800000 */
[----:B------:R-:W-:Y:S01]  /*3230*/  FMUL.FTZ R34, R106, UR5 ;  /* 0x000000056a227c20 */ /* 0x000fe20008410000 */
[----:B------:R-:W-:-:S05]  /*3240*/  ISETP.GT.AND P5, PT, R2, 0x99, PT ;  /* 0x000000990200780c */ /* 0x000fca0003fa4270 */
[----:B------:R-:W4:Y:S01]  /*3250*/  MUFU.TANH R91, R91 ;  /* 0x0000005b005b7308 */ /* 0x000f220000002400 */
[----:B-1----:R-:W-:Y:S01]  /*3260*/  FSEL R89, R89, -INF , P6 ;  /* 0xff80000059597808 */ /* 0x002fe20003000000 */
[----:B------:R-:W-:Y:S01]  /*3270*/  FMUL.FTZ R92, R112, UR5 ;  /* 0x00000005705c7c20 */ /* 0x000fe20008410000 */
[----:B------:R-:W-:-:S05]  /*3280*/  FMNMX.FTZ R52, R87, R52, !PT ;  /* 0x0000003457347209 */ /* 0x000fca0007810000 */
        /* <DEDUP_REMOVED lines=9> */
[----:B------:R-:W-:Y:S01]  /*3320*/  FMUL.FTZ R96, R110, UR5 ;  /* 0x000000056e607c20 */ /* 0x000fe20008410000 */
[----:B------:R-:W-:-:S06]  /*3330*/  FSEL R58, R58, -INF , P3 ;  /* 0xff8000003a3a7808 */ /* 0x000fcc0001800000 */
[----:B------:R-:W2:Y:S01]  /*3340*/  MUFU.TANH R95, R95 ;  /* 0x0000005f005f7308 */ /* 0x000ea20000002400 */
[----:B------:R-:W-:Y:S01]  /*3350*/  ISETP.GT.AND P3, PT, R2, 0xa1, PT ;  /* 0x000000a10200780c */ /* 0x000fe20003f64270 */
[----:B------:R-:W-:Y:S01]  /*3360*/  FMUL.FTZ R97, R116, UR5 ;  /* 0x0000000574617c20 */ /* 0x000fe20008410000 */
[----:B-----5:R-:W-:Y:S02]  /*3370*/  FSEL R90, R90, -INF , P4 ;  /* 0xff8000005a5a7808 */ /* 0x020fe40002000000 */
[----:B------:R-:W-:-:S03]  /*3380*/  FMNMX.FTZ R55, R88, R55, !PT ;  /* 0x0000003758377209 */ /* 0x000fc60007810000 */
[----:B------:R-:W5:Y:S01]  /*3390*/  MUFU.TANH R34, R34 ;  /* 0x0000002200227308 */ /* 0x000f620000002400 */
[----:B0-----:R-:W-:Y:S02]  /*33a0*/  FSEL R50, R82, -INF , P2 ;  /* 0xff80000052327808 */ /* 0x001fe40001000000 */
[----:B------:R-:W-:-:S05]  /*33b0*/  ISETP.GT.AND P2, PT, R2, 0xa8, PT ;  /* 0x000000a80200780c */ /* 0x000fca0003f44270 */
[----:B------:R-:W0:Y:S01]  /*33c0*/  MUFU.TANH R92, R92 ;  /* 0x0000005c005c7308 */ /* 0x000e220000002400 */
[----:B----4-:R-:W-:Y:S02]  /*33d0*/  FSEL R91, R91, -INF , P3 ;  /* 0xff8000005b5b7808 */ /* 0x010fe40001800000 */
[----:B------:R-:W-:-:S05]  /*33e0*/  FMNMX.FTZ R82, R90, R55, !PT ;  /* 0x000000375a527209 */ /* 0x000fca0007810000 */
[----:B------:R-:W4:Y:S01]  /*33f0*/  MUFU.TANH R35, R35 ;  /* 0x0000002300237308 */ /* 0x000f220000002400 */
[----:B-1----:R-:W-:Y:S02]  /*3400*/  FSEL R52, R83, -INF , P6 ;  /* 0xff80000053347808 */ /* 0x002fe40003000000 */
[----:B------:R-:W-:-:S05]  /*3410*/  ISETP.GT.AND P6, PT, R2, 0xa9, PT ;  /* 0x000000a90200780c */ /* 0x000fca0003fc4270 */
[----:B------:R-:W1:Y:S01]  /*3420*/  MUFU.TANH R94, R94 ;  /* 0x0000005e005e7308 */ /* 0x000e620000002400 */
[----:B---3--:R-:W-:Y:S02]  /*3430*/  FSEL R93, R93, -INF , P2 ;  /* 0xff8000005d5d7808 */ /* 0x008fe40001000000 */
[----:B------:R-:W-:-:S05]  /*3440*/  FMNMX.FTZ R82, R91, R82, !PT ;  /* 0x000000525b527209 */ /* 0x000fca0007810000 */
[----:B------:R-:W3:Y:S01]  /*3450*/  MUFU.TANH R96, R96 ;  /* 0x0000006000607308 */ /* 0x000ee20000002400 */
[----:B--2---:R-:W-:Y:S02]  /*3460*/  FSEL R55, R84, -INF , P5 ;  /* 0xff80000054377808 */ /* 0x004fe40002800000 */
[----:B------:R-:W-:-:S05]  /*3470*/  ISETP.GT.AND P5, PT, R2, 0xb0, PT ;  /* 0x000000b00200780c */ /* 0x000fca0003fa4270 */
[----:B------:R-:W2:Y:S01]  /*3480*/  MUFU.TANH R97, R97 ;  /* 0x0000006100617308 */ /* 0x000ea20000002400 */
[----:B------:R-:W-:Y:S02]  /*3490*/  FSEL R95, R95, -INF , P6 ;  /* 0xff8000005f5f7808 */ /* 0x000fe40003000000 */
[----:B------:R-:W-:-:S05]  /*34a0*/  FMNMX.FTZ R82, R93, R82, !PT ;  /* 0x000000525d527209 */ /* 0x000fca0007810000 */
[----:B------:R-:W2:Y:S01]  /*34b0*/  MUFU.TANH R117, R117 ;  /* 0x0000007500757308 */ /* 0x000ea20000002400 */
[----:B-----5:R-:W-:Y:S02]  /*34c0*/  FSEL R84, R34, -INF , P4 ;  /* 0xff80000022547808 */ /* 0x020fe40002000000 */
[----:B------:R-:W-:Y:S02]  /*34d0*/  ISETP.GT.AND P4, PT, R2, 0xb1, PT ;  /* 0x000000b10200780c */ /* 0x000fe40003f84270 */
[----:B0-----:R-:W-:Y:S02]  /*34e0*/  FSEL R92, R92, -INF , P5 ;  /* 0xff8000005c5c7808 */ /* 0x001fe40002800000 */
[----:B------:R-:W-:Y:S02]  /*34f0*/  FMNMX.FTZ R99, R95, R82, !PT ;  /* 0x000000525f637209 */ /* 0x000fe40007810000 */
[----:B----4-:R-:W-:Y:S02]  /*3500*/  FSEL R83, R35, -INF , P3 ;  /* 0xff80000023537808 */ /* 0x010fe40001800000 */
[----:B------:R-:W-:-:S02]  /*3510*/  ISETP.GT.AND P3, PT, R2, 0xb8, PT ;  /* 0x000000b80200780c */ /* 0x000fc40003f64270 */
[----:B-1----:R-:W-:Y:S02]  /*3520*/  FSEL R94, R94, -INF , P4 ;  /* 0xff8000005e5e7808 */ /* 0x002fe40002000000 */
[----:B------:R-:W-:Y:S02]  /*3530*/  FMNMX.FTZ R99, R92, R99, !PT ;  /* 0x000000635c637209 */ /* 0x000fe40007810000 */
[----:B---3--:R-:W-:Y:S02]  /*3540*/  FSEL R82, R96, -INF , P2 ;  /* 0xff80000060527808 */ /* 0x008fe40001000000 */
[----:B------:R-:W-:Y:S02]  /*3550*/  ISETP.GT.AND P2, PT, R2, 0xb9, PT ;  /* 0x000000b90200780c */ /* 0x000fe40003f44270 */
[----:B--2---:R-:W-:Y:S02]  /*3560*/  FSEL R2, R97, -INF , P3 ;  /* 0xff80000061027808 */ /* 0x004fe40001800000 */
[----:B------:R-:W-:-:S02]  /*3570*/  FMNMX.FTZ R99, R94, R99, !PT ;  /* 0x000000635e637209 */ /* 0x000fc40007810000 */
[----:B------:R-:W-:Y:S02]  /*3580*/  FSEL R97, R117, -INF , P2 ;  /* 0xff80000075617808 */ /* 0x000fe40001000000 */
[----:B------:R-:W-:-:S04]  /*3590*/  FMNMX.FTZ R34, R2, R99, !PT ;  /* 0x0000006302227209 */ /* 0x000fc80007810000 */
[----:B------:R-:W-:-:S05]  /*35a0*/  FMNMX.FTZ R98, R97, R34, !PT ;  /* 0x0000002261627209 */ /* 0x000fca0007810000 */
[----:B------:R-:W0:Y:S02]  /*35b0*/  SHFL.BFLY PT, R35, R98, 0x2, 0x1f ;  /* 0x0c401f0062237f89 */ /* 0x000e2400000e0000 */
[----:B0-----:R-:W-:-:S05]  /*35c0*/  FMNMX.FTZ R99, R98, R35, !PT ;  /* 0x0000002362637209 */ /* 0x001fca0007810000 */
[----:B------:R-:W0:Y:S01]  /*35d0*/  SHFL.BFLY PT, R34, R99, 0x1, 0x1f ;  /* 0x0c201f0063227f89 */ /* 0x000e2200000e0000 */
[----:B------:R-:W-:Y:S01]  /*35e0*/  IMAD.U32 R35, RZ, RZ, UR6 ;  /* 0x00000006ff237e24 */ /* 0x000fe2000f8e00ff */
[----:B0-----:R-:W-:-:S04]  /*35f0*/  FMNMX.FTZ R34, R99, R34, !PT ;  /* 0x0000002263227209 */ /* 0x001fc80007810000 */
[C---:B------:R-:W-:Y:S01]  /*3600*/  FSETP.NEU.FTZ.AND P0, PT, R34.reuse, -INF , PT ;  /* 0xff8000002200780b */ /* 0x040fe20003f1d000 */
[----:B------:R-:W-:-:S05]  /*3610*/  FMUL.FTZ R96, R34, R35 ;  /* 0x0000002322607220 */ /* 0x000fca0000410000 */
[----:B------:R-:W-:-:S05]  /*3620*/  FSEL R96, R96, RZ, P0 ;  /* 0x000000ff60607208 */ /* 0x000fca0000000000 */
[-CC-:B------:R-:W-:Y:S01]  /*3630*/  FFMA.FTZ R105, R54, R35.reuse, -R96.reuse ;  /* 0x0000002336697223 */ /* 0x180fe20000010860 */
[----:B------:R-:W-:Y:S01]  /*3640*/  FFMA.FTZ R54, R60, R35, -R96 ;  /* 0x000000233c367223 */ /* 0x000fe20000010860 */
[----:B------:R-:W-:-:S04]  /*3650*/  FMNMX.FTZ R60, R5, R7, !PT ;  /* 0x00000007053c7209 */ /* 0x000fc80007810000 */
[----:B------:R-:W-:-:S04]  /*3660*/  FMNMX.FTZ R60, R9, R60, !PT ;  /* 0x0000003c093c7209 */ /* 0x000fc80007810000 */
[----:B------:R-:W-:Y:S01]  /*3670*/  FMNMX.FTZ R60, R11, R60, !PT ;  /* 0x0000003c0b3c7209 */ /* 0x000fe20007810000 */
[-CC-:B------:R-:W-:Y:S01]  /*3680*/  FFMA.FTZ R102, R10, R35.reuse, -R96.reuse ;  /* 0x000000230a667223 */ /* 0x180fe20000010860 */
[-CC-:B------:R-:W-:Y:S02]  /*3690*/  FFMA.FTZ R10, R12, R35.reuse, -R96.reuse ;  /* 0x000000230c0a7223 */ /* 0x180fe40000010860 */
[----:B------:R-:W-:Y:S01]  /*36a0*/  FMNMX.FTZ R60, R13, R60, !PT ;  /* 0x0000003c0d3c7209 */ /* 0x000fe20007810000 */
[-CC-:B------:R-:W-:Y:S01]  /*36b0*/  FFMA.FTZ R12, R56, R35.reuse, -R96.reuse ;  /* 0x00000023380c7223 */ /* 0x180fe20000010860 */
[-CC-:B------:R-:W-:Y:S01]  /*36c0*/  FFMA.FTZ R56, R61, R35.reuse, -R96.reuse ;  /* 0x000000233d387223 */ /* 0x180fe20000010860 */
[-CC-:B------:R-:W-:Y:S01]  /*36d0*/  FFMA.FTZ R103, R14, R35.reuse, -R96.reuse ;  /* 0x000000230e677223 */ /* 0x180fe20000010860 */
[----:B------:R-:W-:Y:S01]  /*36e0*/  FMNMX.FTZ R61, R15, R60, !PT ;  /* 0x0000003c0f3d7209 */ /* 0x000fe20007810000 */
[-CC-:B------:R-:W-:Y:S01]  /*36f0*/  FFMA.FTZ R14, R57, R35.reuse, -R96.reuse ;  /* 0x00000023390e7223 */ /* 0x180fe20000010860 */
[----:B------:R-:W-:-:S02]  /*3700*/  FFMA.FTZ R57, R62, R35, -R96 ;  /* 0x000000233e397223 */ /* 0x000fc40000010860 */
[----:B------:R-:W-:-:S04]  /*3710*/  FMNMX.FTZ R62, R18, R61, !PT ;  /* 0x0000003d123e7209 */ /* 0x000fc80007810000 */
[----:B------:R-:W-:Y:S01]  /*3720*/  FMNMX.FTZ R61, R19, R62, !PT ;  /* 0x0000003e133d7209 */ /* 0x000fe20007810000 */
[-CC-:B------:R-:W-:Y:S01]  /*3730*/  FFMA.FTZ R104, R17, R35.reuse, -R96.reuse ;  /* 0x0000002311687223 */ /* 0x180fe20000010860 */
[--C-:B------:R-:W-:Y:S02]  /*3740*/  FFMA.FTZ R17, R59, R35, -R96.reuse ;  /* 0x000000233b117223 */ /* 0x100fe40000010860 */
[----:B------:R-:W-:Y:S01]  /*3750*/  FMNMX.FTZ R62, R20, R61, !PT ;  /* 0x0000003d143e7209 */ /* 0x000fe20007810000 */
[----:B------:R-:W-:-:S03]  /*3760*/  FFMA.FTZ R59, R63, R35, -R96 ;  /* 0x000000233f3b7223 */ /* 0x000fc60000010860 */
[----:B------:R-:W-:Y:S01]  /*3770*/  FMNMX.FTZ R63, R21, R62, !PT ;  /* 0x0000003e153f7209 */ /* 0x000fe20007810000 */
[----:B------:R-:W-:-:S03]  /*3780*/  FFMA.FTZ R60, R64, R35, -R96 ;  /* 0x00000023403c7223 */ /* 0x000fc60000010860 */
[----:B------:R-:W-:-:S04]  /*3790*/  FMNMX.FTZ R64, R22, R63, !PT ;  /* 0x0000003f16407209 */ /* 0x000fc80007810000 */
[----:B------:R-:W-:Y:S01]  /*37a0*/  FMNMX.FTZ R63, R23, R64, !PT ;  /* 0x00000040173f7209 */ /* 0x000fe20007810000 */
[----:B------:R-:W-:-:S03]  /*37b0*/  FFMA.FTZ R106, R65, R35, -R96 ;  /* 0x00000023416a7223 */ /* 0x000fc60000010860 */
[----:B------:R-:W-:-:S04]  /*37c0*/  FMNMX.FTZ R64, R24, R63, !PT ;  /* 0x0000003f18407209 */ /* 0x000fc80007810000 */
[----:B------:R-:W-:-:S04]  /*37d0*/  FMNMX.FTZ R65, R25, R64, !PT ;  /* 0x0000004019417209 */ /* 0x000fc80007810000 */
[----:B------:R-:W-:Y:S01]  /*37e0*/  FMNMX.FTZ R64, R26, R65, !PT ;  /* 0x000000411a407209 */ /* 0x000fe20007810000 */
[----:B------:R-:W-:-:S03]  /*37f0*/  FFMA.FTZ R62, R66, R35, -R96 ;  /* 0x00000023423e7223 */ /* 0x000fc60000010860 */
[----:B------:R-:W-:-:S04]  /*3800*/  FMNMX.FTZ R65, R27, R64, !PT ;  /* 0x000000401b417209 */ /* 0x000fc80007810000 */
[----:B------:R-:W-:Y:S01]  /*3810*/  FMNMX.FTZ R66, R28, R65, !PT ;  /* 0x000000411c427209 */ /* 0x000fe20007810000 */
[----:B------:R-:W-:-:S03]  /*3820*/  FFMA.FTZ R67, R67, R35, -R96 ;  /* 0x0000002343437223 */ /* 0x000fc60000010860 */
[----:B------:R-:W-:Y:S01]  /*3830*/  FMNMX.FTZ R65, R29, R66, !PT ;  /* 0x000000421d417209 */ /* 0x000fe20007810000 */
[----:B------:R0:W-:Y:S03]  /*3840*/  MUFU.EX2 R63, R67 ;  /* 0x00000043003f7308 */ /* 0x0001e60000000800 */
[----:B------:R-:W-:Y:S01]  /*3850*/  FMNMX.FTZ R66, R30, R65, !PT ;  /* 0x000000411e427209 */ /* 0x000fe20007810000 */
[----:B------:R-:W-:-:S03]  /*3860*/  FFMA.FTZ R68, R68, R35, -R96 ;  /* 0x0000002344447223 */ /* 0x000fc60000010860 */
[----:B0-----:R-:W-:Y:S01]  /*3870*/  FMNMX.FTZ R67, R31, R66, !PT ;  /* 0x000000421f437209 */ /* 0x001fe20007810000 */
[----:B------:R-:W-:Y:S08]  /*3880*/  MUFU.EX2 R61, R106 ;  /* 0x0000006a003d7308 */ /* 0x000ff00000000800 */
[----:B------:R0:W-:Y:S02]  /*3890*/  MUFU.EX2 R106, R68 ;  /* 0x00000044006a7308 */ /* 0x0001e40000000800 */
[----:B0-----:R-:W-:-:S04]  /*38a0*/  FMNMX.FTZ R68, R32, R67, !PT ;  /* 0x0000004320447209 */ /* 0x001fc80007810000 */
[----:B------:R-:W-:Y:S01]  /*38b0*/  FMNMX.FTZ R67, R33, R68, !PT ;  /* 0x0000004421437209 */ /* 0x000fe20007810000 */
[----:B------:R-:W-:-:S03]  /*38c0*/  FFMA.FTZ R64, R69, R35, -R96 ;  /* 0x0000002345407223 */ /* 0x000fc60000010860 */
[----:B------:R-:W-:Y:S01]  /*38d0*/  FMNMX.FTZ R68, R72, R67, !PT ;  /* 0x0000004348447209 */ /* 0x000fe20007810000 */
[----:B------:R-:W-:-:S03]  /*38e0*/  FFMA.FTZ R70, R70, R35, -R96 ;  /* 0x0000002346467223 */ /* 0x000fc60000010860 */
[----:B------:R-:W-:Y:S01]  /*38f0*/  FMNMX.FTZ R69, R73, R68, !PT ;  /* 0x0000004449457209 */ /* 0x000fe20007810000 */
[----:B------:R0:W-:Y:S03]  /*3900*/  MUFU.EX2 R65, R70 ;  /* 0x0000004600417308 */ /* 0x0001e60000000800 */
[----:B0-----:R-:W-:-:S04]  /*3910*/  FMNMX.FTZ R70, R36, R69, !PT ;  /* 0x0000004524467209 */ /* 0x001fc80007810000 */
[----:B------:R-:W-:Y:S01]  /*3920*/  FMNMX.FTZ R69, R37, R70, !PT ;  /* 0x0000004625457209 */ /* 0x000fe20007810000 */
[----:B------:R-:W-:-:S03]  /*3930*/  FFMA.FTZ R66, R71, R35, -R96 ;  /* 0x0000002347427223 */ /* 0x000fc60000010860 */
[----:B------:R-:W-:Y:S01]  /*3940*/  FMNMX.FTZ R70, R38, R69, !PT ;  /* 0x0000004526467209 */ /* 0x000fe20007810000 */
[----:B------:R-:W-:-:S03]  /*3950*/  FFMA.FTZ R74, R74, R35, -R96 ;  /* 0x000000234a4a7223 */ /* 0x000fc60000010860 */
[----:B------:R-:W-:Y:S01]  /*3960*/  FMNMX.FTZ R71, R39, R70, !PT ;  /* 0x0000004627477209 */ /* 0x000fe20007810000 */
[----:B------:R0:W-:Y:S01]  /*3970*/  MUFU.EX2 R67, R74 ;  /* 0x0000004a00437308 */ /* 0x0001e20000000800 */
[-CC-:B------:R-:W-:Y:S01]  /*3980*/  FFMA.FTZ R68, R75, R35.reuse, -R96.reuse ;  /* 0x000000234b447223 */ /* 0x180fe20000010860 */
[----:B------:R-:W-:Y:S01]  /*3990*/  FFMA.FTZ R75, R76, R35, -R96 ;  /* 0x000000234c4b7223 */ /* 0x000fe20000010860 */
[----:B0-----:R-:W-:-:S04]  /*39a0*/  FMNMX.FTZ R74, R40, R71, !PT ;  /* 0x00000047284a7209 */ /* 0x001fc80007810000 */
[----:B------:R-:W-:-:S04]  /*39b0*/  FMNMX.FTZ R74, R41, R74, !PT ;  /* 0x0000004a294a7209 */ /* 0x000fc80007810000 */
[----:B------:R-:W-:-:S04]  /*39c0*/  FMNMX.FTZ R76, R43, R74, !PT ;  /* 0x0000004a2b4c7209 */ /* 0x000fc80007810000 */
[----:B------:R-:W-:-:S04]  /*39d0*/  FMNMX.FTZ R76, R45, R76, !PT ;  /* 0x0000004c2d4c7209 */ /* 0x000fc80007810000 */
[----:B------:R-:W-:Y:S01]  /*39e0*/  FMNMX.FTZ R76, R47, R76, !PT ;  /* 0x0000004c2f4c7209 */ /* 0x000fe20007810000 */
[----:B------:R-:W-:-:S03]  /*39f0*/  FFMA.FTZ R70, R77, R35, -R96 ;  /* 0x000000234d467223 */ /* 0x000fc60000010860 */
[----:B------:R-:W-:Y:S01]  /*3a00*/  FMNMX.FTZ R76, R49, R76, !PT ;  /* 0x0000004c314c7209 */ /* 0x000fe20007810000 */
[----:B------:R-:W-:-:S03]  /*3a10*/  FFMA.FTZ R77, R78, R35, -R96 ;  /* 0x000000234e4d7223 */ /* 0x000fc60000010860 */
[----:B------:R-:W-:Y:S02]  /*3a20*/  FMNMX.FTZ R78, R51, R76, !PT ;  /* 0x0000004c334e7209 */ /* 0x000fe40007810000 */
[----:B------:R-:W-:Y:S02]  /*3a30*/  ISETP.NE.AND P0, PT, R3, RZ, PT ;  /* 0x000000ff0300720c */ /* 0x000fe40003f05270 */
[----:B------:R-:W-:Y:S01]  /*3a40*/  FMNMX.FTZ R71, R53, R78, !PT ;  /* 0x0000004e35477209 */ /* 0x000fe20007810000 */
[----:B------:R-:W-:-:S03]  /*3a50*/  FMUL.FTZ R3, R111, UR5 ;  /* 0x000000056f037c20 */ /* 0x000fc60008410000 */
[----:B------:R-:W-:Y:S01]  /*3a60*/  FMNMX.FTZ R71, R58, R71, !PT ;  /* 0x000000473a477209 */ /* 0x000fe20007810000 */
[----:B------:R-:W-:Y:S02]  /*3a70*/  FMUL.FTZ R98, R114, UR5 ;  /* 0x0000000572627c20 */ /* 0x000fe40008410000 */
[----:B------:R-:W0:Y:S01]  /*3a80*/  MUFU.TANH R3, R3 ;  /* 0x0000000300037308 */ /* 0x000e220000002400 */
[----:B------:R-:W-:Y:S01]  /*3a90*/  FMNMX.FTZ R71, R50, R71, !PT ;  /* 0x0000004732477209 */ /* 0x000fe20007810000 */
[----:B------:R-:W-:-:S03]  /*3aa0*/  FMUL.FTZ R99, R115, UR5 ;  /* 0x0000000573637c20 */ /* 0x000fc60008410000 */
[----:B------:R-:W-:Y:S01]  /*3ab0*/  FMNMX.FTZ R78, R52, R71, !PT ;  /* 0x00000047344e7209 */ /* 0x000fe20007810000 */
[----:B------:R-:W-:Y:S02]  /*3ac0*/  FMUL.FTZ R100, R118, UR5 ;  /* 0x0000000576647c20 */ /* 0x000fe40008410000 */
[----:B------:R-:W1:Y:S01]  /*3ad0*/  MUFU.TANH R98, R98 ;  /* 0x0000006200627308 */ /* 0x000e620000002400 */
[----:B------:R-:W-:Y:S01]  /*3ae0*/  FMNMX.FTZ R71, R55, R78, !PT ;  /* 0x0000004e37477209 */ /* 0x000fe20007810000 */
[----:B------:R-:W-:-:S03]  /*3af0*/  FMUL.FTZ R101, R119, UR5 ;  /* 0x0000000577657c20 */ /* 0x000fc60008410000 */
[----:B------:R-:W-:-:S03]  /*3b00*/  FMNMX.FTZ R78, R84, R71, !PT ;  /* 0x00000047544e7209 */ /* 0x000fc60007810000 */
[----:B------:R-:W2:Y:S01]  /*3b10*/  MUFU.TANH R99, R99 ;  /* 0x0000006300637308 */ /* 0x000ea20000002400 */
[----:B------:R-:W-:Y:S02]  /*3b20*/  FMNMX.FTZ R71, R83, R78, !PT ;  /* 0x0000004e53477209 */ /* 0x000fe40007810000 */
[----:B0-----:R-:W-:Y:S01]  /*3b30*/  FSEL R107, R3, -INF , P6 ;  /* 0xff800000036b7808 */ /* 0x001fe20003000000 */
[----:B------:R-:W-:-:S04]  /*3b40*/  FFMA.FTZ R3, R48, R35, -R96 ;  /* 0x0000002330037223 */ /* 0x000fc80000010860 */
[----:B------:R-:W0:Y:S01]  /*3b50*/  MUFU.TANH R100, R100 ;  /* 0x0000006400647308 */ /* 0x000e220000002400 */
[----:B------:R-:W-:Y:S02]  /*3b60*/  FMNMX.FTZ R48, R82, R71, !PT ;  /* 0x0000004752307209 */ /* 0x000fe40007810000 */
[----:B-1----:R-:W-:-:S05]  /*3b70*/  FSEL R98, R98, -INF , P5 ;  /* 0xff80000062627808 */ /* 0x002fca0002800000 */
[----:B------:R-:W1:Y:S01]  /*3b80*/  MUFU.TANH R101, R101 ;  /* 0x0000006500657308 */ /* 0x000e620000002400 */
[----:B------:R-:W-:Y:S02]  /*3b90*/  FMNMX.FTZ R71, R107, R48, !PT ;  /* 0x000000306b477209 */ /* 0x000fe40007810000 */
[----:B--2---:R-:W-:Y:S02]  /*3ba0*/  FSEL R99, R99, -INF , P4 ;  /* 0xff80000063637808 */ /* 0x004fe40002000000 */
[----:B------:R-:W-:Y:S02]  /*3bb0*/  FMNMX.FTZ R78, R98, R71, !PT ;  /* 0x00000047624e7209 */ /* 0x000fe40007810000 */
[----:B0-----:R-:W-:Y:S02]  /*3bc0*/  FSEL R100, R100, -INF , P3 ;  /* 0xff80000064647808 */ /* 0x001fe40001800000 */
[----:B------:R-:W-:-:S04]  /*3bd0*/  FMNMX.FTZ R71, R99, R78, !PT ;  /* 0x0000004e63477209 */ /* 0x000fc80007810000 */
[----:B------:R-:W-:Y:S02]  /*3be0*/  FMNMX.FTZ R78, R100, R71, !PT ;  /* 0x00000047644e7209 */ /* 0x000fe40007810000 */
[----:B-1----:R-:W-:-:S04]  /*3bf0*/  FSEL R101, R101, -INF , P2 ;  /* 0xff80000065657808 */ /* 0x002fc80001000000 */
[----:B------:R-:W-:Y:S01]  /*3c00*/  FMNMX.FTZ R71, R101, R78, !PT ;  /* 0x0000004e65477209 */ /* 0x000fe20007810000 */
[----:B------:R-:W-:-:S04]  /*3c10*/  FFMA.FTZ R78, R86, R35, -R96 ;  /* 0x00000023564e7223 */ /* 0x000fc80000010860 */
[----:B------:R-:W0:Y:S02]  /*3c20*/  SHFL.BFLY PT, R86, R71, 0x2, 0x1f ;  /* 0x0c401f0047567f89 */ /* 0x000e2400000e0000 */
[----:B0-----:R-:W-:-:S05]  /*3c30*/  FMNMX.FTZ R108, R71, R86, !PT ;  /* 0x00000056476c7209 */ /* 0x001fca0007810000 */
[----:B------:R-:W0:Y:S01]  /*3c40*/  SHFL.BFLY PT, R71, R108, 0x1, 0x1f ;  /* 0x0c201f006c477f89 */ /* 0x000e2200000e0000 */
[----:B------:R-:W-:-:S04]  /*3c50*/  FFMA.FTZ R80, R80, R35, -R96 ;  /* 0x0000002350507223 */ /* 0x000fc80000010860 */
[----:B------:R1:W-:Y:S01]  /*3c60*/  MUFU.EX2 R76, R80 ;  /* 0x00000050004c7308 */ /* 0x0003e20000000800 */
[-CC-:B------:R-:W-:Y:S01]  /*3c70*/  FFMA.FTZ R4, R4, R35.reuse, -R96.reuse ;  /* 0x0000002304047223 */ /* 0x180fe20000010860 */
[-CC-:B------:R-:W-:Y:S01]  /*3c80*/  FFMA.FTZ R6, R6, R35.reuse, -R96.reuse ;  /* 0x0000002306067223 */ /* 0x180fe20000010860 */
[-CC-:B-1----:R-:W-:Y:S01]  /*3c90*/  FFMA.FTZ R80, R89, R35.reuse, -R96.reuse ;  /* 0x0000002359507223 */ /* 0x182fe20000010860 */
[----:B------:R-:W-:Y:S01]  /*3ca0*/  FFMA.FTZ R89, R92, R35, -R96 ;  /* 0x000000235c597223 */ /* 0x000fe20000010860 */
[----:B0-----:R-:W-:-:S04]  /*3cb0*/  FMNMX.FTZ R71, R108, R71, !PT ;  /* 0x000000476c477209 */ /* 0x001fc80007810000 */
[C---:B------:R-:W-:Y:S01]  /*3cc0*/  FSETP.NEU.FTZ.AND P2, PT, R71.reuse, -INF , PT ;  /* 0xff8000004700780b */ /* 0x040fe20003f5d000 */
[-C--:B------:R-:W-:Y:S01]  /*3cd0*/  FMUL.FTZ R92, R71, R35.reuse ;  /* 0x00000023475c7220 */ /* 0x080fe20000410000 */
[----:B------:R-:W-:-:S04]  /*3ce0*/  FFMA.FTZ R8, R8, R35, -R96 ;  /* 0x0000002308087223 */ /* 0x000fc80000010860 */
[----:B------:R-:W-:Y:S01]  /*3cf0*/  FSEL R92, R92, RZ, P2 ;  /* 0x000000ff5c5c7208 */ /* 0x000fe20001000000 */
[----:B------:R-:W-:Y:S04]  /*3d00*/  MUFU.EX2 R4, R4 ;  /* 0x0000000400047308 */ /* 0x000fe80000000800 */
[-CC-:B------:R-:W-:Y:S01]  /*3d10*/  FFMA.FTZ R5, R5, R35.reuse, -R92.reuse ;  /* 0x0000002305057223 */ /* 0x180fe2000001085c */
[----:B------:R-:W-:-:S03]  /*3d20*/  FFMA.FTZ R7, R7, R35, -R92 ;  /* 0x0000002307077223 */ /* 0x000fc6000001085c */
[----:B------:R-:W0:Y:S01]  /*3d30*/  MUFU.EX2 R6, R6 ;  /* 0x0000000600067308 */ /* 0x000e220000000800 */
[-C--:B------:R-:W-:Y:S01]  /*3d40*/  FFMA.FTZ R9, R9, R35.reuse, -R92 ;  /* 0x0000002309097223 */ /* 0x080fe2000001085c */
[-CC-:B------:R-:W-:Y:S01]  /*3d50*/  FFMA.FTZ R79, R79, R35.reuse, -R96.reuse ;  /* 0x000000234f4f7223 */ /* 0x180fe20000010860 */
[----:B------:R-:W-:-:S05]  /*3d60*/  FFMA.FTZ R48, R81, R35, -R96 ;  /* 0x0000002351307223 */ /* 0x000fca0000010860 */
[----:B------:R-:W1:Y:S01]  /*3d70*/  MUFU.EX2 R8, R8 ;  /* 0x0000000800087308 */ /* 0x000e620000000800 */
[-C--:B------:R-:W-:Y:S01]  /*3d80*/  FFMA.FTZ R11, R11, R35.reuse, -R92 ;  /* 0x000000230b0b7223 */ /* 0x080fe2000001085c */
[-CC-:B------:R-:W-:Y:S01]  /*3d90*/  FFMA.FTZ R81, R88, R35.reuse, -R96.reuse ;  /* 0x0000002358517223 */ /* 0x180fe20000010860 */
[----:B------:R-:W-:-:S05]  /*3da0*/  FFMA.FTZ R86, R91, R35, -R96 ;  /* 0x000000235b567223 */ /* 0x000fca0000010860 */
[----:B------:R-:W2:Y:S01]  /*3db0*/  MUFU.EX2 R102, R102 ;  /* 0x0000006600667308 */ /* 0x000ea20000000800 */
[-CC-:B------:R-:W-:Y:S01]  /*3dc0*/  FFMA.FTZ R88, R95, R35.reuse, -R96.reuse ;  /* 0x000000235f587223 */ /* 0x180fe20000010860 */
[-C--:B------:R-:W-:Y:S01]  /*3dd0*/  FFMA.FTZ R91, R2, R35.reuse, -R96 ;  /* 0x00000023025b7223 */ /* 0x080fe20000010860 */
[----:B------:R-:W-:-:S05]  /*3de0*/  FFMA.FTZ R95, R18, R35, -R92 ;  /* 0x00000023125f7223 */ /* 0x000fca000001085c */
[----:B------:R-:W-:Y:S01]  /*3df0*/  MUFU.EX2 R5, R5 ;  /* 0x0000000500057308 */ /* 0x000fe20000000800 */
[-CC-:B------:R-:W-:Y:S01]  /*3e00*/  FFMA.FTZ R42, R42, R35.reuse, -R96.reuse ;  /* 0x000000232a2a7223 */ /* 0x180fe20000010860 */
[----:B------:R-:W-:-:S06]  /*3e10*/  FFMA.FTZ R44, R44, R35, -R96 ;  /* 0x000000232c2c7223 */ /* 0x000fcc0000010860 */
[----:B------:R-:W3:Y:S01]  /*3e20*/  MUFU.EX2 R7, R7 ;  /* 0x0000000700077308 */ /* 0x000ee20000000800 */
[-CC-:B------:R-:W-:Y:S01]  /*3e30*/  FFMA.FTZ R46, R46, R35.reuse, -R96.reuse ;  /* 0x000000232e2e7223 */ /* 0x180fe20000010860 */
[-C--:B------:R-:W-:Y:S01]  /*3e40*/  FFMA.FTZ R2, R97, R35.reuse, -R96 ;  /* 0x0000002361027223 */ /* 0x080fe20000010860 */
[----:B------:R-:W-:-:S05]  /*3e50*/  FFMA.FTZ R18, R22, R35, -R92 ;  /* 0x0000002316127223 */ /* 0x000fca000001085c */
[----:B------:R-:W-:Y:S01]  /*3e60*/  MUFU.EX2 R69, R75 ;  /* 0x0000004b00457308 */ /* 0x000fe20000000800 */
[-CC-:B------:R-:W-:Y:S01]  /*3e70*/  FFMA.FTZ R22, R25, R35.reuse, -R92.reuse ;  /* 0x0000002319167223 */ /* 0x180fe2000001085c */
[----:B------:R-:W-:-:S06]  /*3e80*/  FFMA.FTZ R25, R26, R35, -R92 ;  /* 0x000000231a197223 */ /* 0x000fcc000001085c */
[----:B------:R4:W-:Y:S01]  /*3e90*/  MUFU.EX2 R74, R77 ;  /* 0x0000004d004a7308 */ /* 0x0009e20000000800 */
[----:B------:R-:W-:-:S07]  /*3ea0*/  FFMA.FTZ R26, R27, R35, -R92 ;  /* 0x000000231b1a7223 */ /* 0x000fce000001085c */
[----:B------:R5:W-:Y:S01]  /*3eb0*/  MUFU.EX2 R75, R79 ;  /* 0x0000004f004b7308 */ /* 0x000be20000000800 */
[-CC-:B----4-:R-:W-:Y:S01]  /*3ec0*/  FFMA.FTZ R77, R85, R35.reuse, -R96.reuse ;  /* 0x00000023554d7223 */ /* 0x190fe20000010860 */
[-CC-:B------:R-:W-:Y:S01]  /*3ed0*/  FFMA.FTZ R85, R90, R35.reuse, -R96.reuse ;  /* 0x000000235a557223 */ /* 0x180fe20000010860 */
[----:B------:R-:W-:-:S05]  /*3ee0*/  FFMA.FTZ R90, R94, R35, -R96 ;  /* 0x000000235e5a7223 */ /* 0x000fca0000010860 */
[----:B------:R-:W4:Y:S01]  /*3ef0*/  MUFU.EX2 R9, R9 ;  /* 0x0000000900097308 */ /* 0x000f220000000800 */
[-CC-:B-----5:R-:W-:Y:S01]  /*3f00*/  FFMA.FTZ R79, R87, R35.reuse, -R96.reuse ;  /* 0x00000023574f7223 */ /* 0x1a0fe20000010860 */
[-C--:B------:R-:W-:Y:S01]  /*3f10*/  FFMA.FTZ R87, R93, R35.reuse, -R96 ;  /* 0x000000235d577223 */ /* 0x080fe20000010860 */
[-CC-:B------:R-:W-:Y:S01]  /*3f20*/  FFMA.FTZ R93, R13, R35.reuse, -R92.reuse ;  /* 0x000000230d5d7223 */ /* 0x180fe2000001085c */
[-CC-:B------:R-:W-:Y:S01]  /*3f30*/  FFMA.FTZ R96, R19, R35.reuse, -R92.reuse ;  /* 0x0000002313607223 */ /* 0x180fe2000001085c */
[----:B------:R-:W-:-:S03]  /*3f40*/  FFMA.FTZ R19, R23, R35, -R92 ;  /* 0x0000002317137223 */ /* 0x000fc6000001085c */
[----:B------:R-:W5:Y:S01]  /*3f50*/  MUFU.EX2 R10, R10 ;  /* 0x0000000a000a7308 */ /* 0x000f620000000800 */
[-CC-:B------:R-:W-:Y:S01]  /*3f60*/  FFMA.FTZ R23, R33, R35.reuse, -R92.reuse ;  /* 0x0000002321177223 */ /* 0x180fe2000001085c */
[-CC-:B------:R-:W-:Y:S01]  /*3f70*/  FFMA.FTZ R94, R15, R35.reuse, -R92.reuse ;  /* 0x000000230f5e7223 */ /* 0x180fe2000001085c */
[-C--:B------:R-:W-:Y:S01]  /*3f80*/  FFMA.FTZ R27, R28, R35.reuse, -R92 ;  /* 0x000000231c1b7223 */ /* 0x080fe2000001085c */
[----:B0-----:R-:W-:Y:S01]  /*3f90*/  FADD.FTZ R33, R4, R6 ;  /* 0x0000000604217221 */ /* 0x001fe20000010000 */
[----:B------:R-:W-:-:S03]  /*3fa0*/  FFMA.FTZ R28, R29, R35, -R92 ;  /* 0x000000231d1c7223 */ /* 0x000fc6000001085c */
[----:B------:R-:W0:Y:S01]  /*3fb0*/  MUFU.EX2 R11, R11 ;  /* 0x0000000b000b7308 */ /* 0x000e220000000800 */
[----:B------:R-:W-:Y:S01]  /*3fc0*/  FFMA.FTZ R29, R30, R35, -R92 ;  /* 0x000000231e1d7223 */ /* 0x000fe2000001085c */
[----:B------:R-:W-:Y:S02]  /*3fd0*/  @!P1 VIADD R30, R0, 0x30840 ;  /* 0x00030840001e9836 */ /* 0x000fe40000000000 */
[----:B-1----:R-:W-:-:S04]  /*3fe0*/  FADD.FTZ R33, R8, R33 ;  /* 0x0000002108217221 */ /* 0x002fc80000010000 */
[----:B------:R-:W1:Y:S01]  /*3ff0*/  MUFU.EX2 R103, R103 ;  /* 0x0000006700677308 */ /* 0x000e620000000800 */
[-CC-:B------:R-:W-:Y:S01]  /*4000*/  FFMA.FTZ R13, R20, R35.reuse, -R92.reuse ;  /* 0x00000023140d7223 */ /* 0x180fe2000001085c */
[----:B------:R-:W-:Y:S01]  /*4010*/  F2FP.BF16.F32.PACK_AB R4, R6, R4 ;  /* 0x000000040604723e */ /* 0x000fe200000010ff */
[----:B------:R-:W-:Y:S01]  /*4020*/  FFMA.FTZ R20, R32, R35, -R92 ;  /* 0x0000002320147223 */ /* 0x000fe2000001085c */
[----:B--2---:R-:W-:-:S04]  /*4030*/  F2FP.BF16.F32.PACK_AB R6, R102, R8 ;  /* 0x000000086606723e */ /* 0x004fc800000010ff */
[----:B------:R-:W2:Y:S01]  /*4040*/  MUFU.EX2 R93, R93 ;  /* 0x0000005d005d7308 */ /* 0x000ea20000000800 */
[----:B------:R-:W-:Y:S01]  /*4050*/  FFMA.FTZ R32, R37, R35, -R92 ;  /* 0x0000002325207223 */ /* 0x000fe2000001085c */
[----:B---3--:R-:W-:Y:S01]  /*4060*/  FADD.FTZ R8, R5, R7 ;  /* 0x0000000705087221 */ /* 0x008fe20000010000 */
[----:B------:R-:W-:-:S05]  /*4070*/  @!P1 PRMT R30, RZ, 0x654, R30 ;  /* 0x00000654ff1e9816 */ /* 0x000fca000000001e */
[----:B------:R-:W3:Y:S01]  /*4080*/  MUFU.EX2 R104, R104 ;  /* 0x0000006800687308 */ /* 0x000ee20000000800 */
[----:B------:R-:W-:Y:S01]  /*4090*/  FADD.FTZ R37, R102, R33 ;  /* 0x0000002166257221 */ /* 0x000fe20000010000 */
[-CC-:B------:R-:W-:Y:S01]  /*40a0*/  FFMA.FTZ R36, R36, R35.reuse, -R92.reuse ;  /* 0x0000002324247223 */ /* 0x180fe2000001085c */
[----:B------:R-:W-:-:S05]  /*40b0*/  FFMA.FTZ R73, R73, R35, -R92 ;  /* 0x0000002349497223 */ /* 0x000fca000001085c */
[----:B------:R-:W3:Y:S01]  /*40c0*/  MUFU.EX2 R94, R94 ;  /* 0x0000005e005e7308 */ /* 0x000ee20000000800 */
[-C--:B------:R-:W-:Y:S01]  /*40d0*/  FFMA.FTZ R33, R38, R35.reuse, -R92 ;  /* 0x0000002326217223 */ /* 0x080fe2000001085c */
[----:B----4-:R-:W-:Y:S01]  /*40e0*/  FADD.FTZ R8, R9, R8 ;  /* 0x0000000809087221 */ /* 0x010fe20000010000 */
[----:B-----5:R-:W-:Y:S01]  /*40f0*/  FADD.FTZ R38, R10, R37 ;  /* 0x000000250a267221 */ /* 0x020fe20000010000 */
[----:B------:R4:W-:Y:S04]  /*4100*/  @!P1 SYNCS.ARRIVE.TRANS64.RED.A1T0 RZ, [R30+URZ], RZ ;  /* 0x000000ff1eff99a7 */ /* 0x0009e8000810043f */
[----:B------:R-:W5:Y:S08]  /*4110*/  MUFU.EX2 R105, R105 ;  /* 0x0000006900697308 */ /* 0x000f700000000800 */
[----:B------:R-:W5:Y:S01]  /*4120*/  MUFU.EX2 R95, R95 ;  /* 0x0000005f005f7308 */ /* 0x000f620000000800 */
[----:B------:R-:W-:-:S07]  /*4130*/  FFMA.FTZ R37, R39, R35, -R92 ;  /* 0x0000002327257223 */ /* 0x000fce000001085c */
[----:B------:R-:W5:Y:S08]  /*4140*/  MUFU.EX2 R12, R12 ;  /* 0x0000000c000c7308 */ /* 0x000f700000000800 */
[----:B------:R-:W5:Y:S08]  /*4150*/  MUFU.EX2 R96, R96 ;  /* 0x0000006000607308 */ /* 0x000f700000000800 */
[----:B----4-:R0:W-:Y:S08]  /*4160*/  MUFU.EX2 R30, R36 ;  /* 0x00000024001e7308 */ /* 0x0101f00000000800 */
[----:B------:R-:W4:Y:S01]  /*4170*/  MUFU.EX2 R14, R14 ;  /* 0x0000000e000e7308 */ /* 0x000f220000000800 */
[----:B0-----:R-:W-:Y:S01]  /*4180*/  FADD.FTZ R36, R11, R8 ;  /* 0x000000080b247221 */ /* 0x001fe20000010000 */
[----:B-1----:R-:W-:-:S06]  /*4190*/  F2FP.BF16.F32.PACK_AB R8, R103, R10 ;  /* 0x0000000a6708723e */ /* 0x002fcc00000010ff */
[----:B------:R0:W-:Y:S01]  /*41a0*/  MUFU.EX2 R0, R73 ;  /* 0x0000004900007308 */ /* 0x0001e20000000800 */
[----:B--2---:R-:W-:Y:S01]  /*41b0*/  FADD.FTZ R39, R93, R36 ;  /* 0x000000245d277221 */ /* 0x004fe20000010000 */
[----:B0-----:R-:W-:-:S06]  /*41c0*/  FADD.FTZ R73, R103, R38 ;  /* 0x0000002667497221 */ /* 0x001fcc0000010000 */
[----:B------:R-:W0:Y:S01]  /*41d0*/  MUFU.EX2 R17, R17 ;  /* 0x0000001100117308 */ /* 0x000e220000000800 */
[----:B---3--:R-:W-:Y:S01]  /*41e0*/  FADD.FTZ R10, R104, R73 ;  /* 0x00000049680a7221 */ /* 0x008fe20000010000 */
[----:B------:R-:W-:-:S03]  /*41f0*/  FADD.FTZ R38, R94, R39 ;  /* 0x000000275e267221 */ /* 0x000fc60000010000 */
[----:B-----5:R-:W-:-:S03]  /*4200*/  FADD.FTZ R73, R105, R10 ;  /* 0x0000000a69497221 */ /* 0x020fc60000010000 */
[----:B------:R-:W1:Y:S01]  /*4210*/  MUFU.EX2 R54, R54 ;  /* 0x0000003600367308 */ /* 0x000e620000000800 */
[----:B------:R-:W-:Y:S01]  /*4220*/  FADD.FTZ R39, R95, R38 ;  /* 0x000000265f277221 */ /* 0x000fe20000010000 */
[----:B------:R-:W-:Y:S01]  /*4230*/  F2FP.BF16.F32.PACK_AB R5, R7, R5 ;  /* 0x000000050705723e */ /* 0x000fe200000010ff */
[----:B------:R-:W-:Y:S01]  /*4240*/  FADD.FTZ R73, R12, R73 ;  /* 0x000000490c497221 */ /* 0x000fe20000010000 */
[----:B------:R-:W-:Y:S01]  /*4250*/  FFMA.FTZ R36, R40, R35, -R92 ;  /* 0x0000002328247223 */ /* 0x000fe2000001085c */
[----:B------:R-:W-:-:S03]  /*4260*/  F2FP.BF16.F32.PACK_AB R7, R11, R9 ;  /* 0x000000090b07723e */ /* 0x000fc600000010ff */
[----:B------:R-:W2:Y:S01]  /*4270*/  MUFU.EX2 R56, R56 ;  /* 0x0000003800387308 */ /* 0x000ea20000000800 */
[C---:B------:R-:W-:Y:S01]  /*4280*/  FADD.FTZ R40, R96.reuse, R39 ;  /* 0x0000002760287221 */ /* 0x040fe20000010000 */
[----:B------:R-:W-:Y:S01]  /*4290*/  F2FP.BF16.F32.PACK_AB R11, R96, R95 ;  /* 0x0000005f600b723e */ /* 0x000fe200000010ff */
[-CC-:B------:R-:W-:Y:S01]  /*42a0*/  FFMA.FTZ R15, R21, R35.reuse, -R92.reuse ;  /* 0x00000023150f7223 */ /* 0x180fe2000001085c */
[----:B----4-:R-:W-:Y:S01]  /*42b0*/  FADD.FTZ R96, R14, R73 ;  /* 0x000000490e607221 */ /* 0x010fe20000010000 */
[----:B------:R-:W-:-:S03]  /*42c0*/  FFMA.FTZ R21, R24, R35, -R92 ;  /* 0x0000002318157223 */ /* 0x000fc6000001085c */
[----:B------:R-:W3:Y:S01]  /*42d0*/  MUFU.EX2 R57, R57 ;  /* 0x0000003900397308 */ /* 0x000ee20000000800 */
[-CC-:B------:R-:W-:Y:S01]  /*42e0*/  FFMA.FTZ R24, R72, R35.reuse, -R92.reuse ;  /* 0x0000002348187223 */ /* 0x180fe2000001085c */
[----:B------:R-:W-:Y:S01]  /*42f0*/  FFMA.FTZ R72, R53, R35, -R92 ;  /* 0x0000002335487223 */ /* 0x000fe2000001085c */
[----:B0-----:R-:W-:-:S05]  /*4300*/  FADD.FTZ R53, R17, R96 ;  /* 0x0000006011357221 */ /* 0x001fca0000010000 */
[----:B------:R-:W0:Y:S01]  /*4310*/  MUFU.EX2 R13, R13 ;  /* 0x0000000d000d7308 */ /* 0x000e220000000800 */
[----:B-1----:R-:W-:-:S07]  /*4320*/  FADD.FTZ R53, R54, R53 ;  /* 0x0000003536357221 */ /* 0x002fce0000010000 */
[----:B------:R-:W1:Y:S01]  /*4330*/  MUFU.EX2 R59, R59 ;  /* 0x0000003b003b7308 */ /* 0x000e620000000800 */
[-CC-:B------:R-:W-:Y:S01]  /*4340*/  FFMA.FTZ R39, R47, R35.reuse, -R92.reuse ;  /* 0x000000232f277223 */ /* 0x180fe2000001085c */
[----:B------:R-:W-:-:S06]  /*4350*/  FFMA.FTZ R47, R58, R35, -R92 ;  /* 0x000000233a2f7223 */ /* 0x000fcc000001085c */
[----:B------:R-:W4:Y:S01]  /*4360*/  MUFU.EX2 R15, R15 ;  /* 0x0000000f000f7308 */ /* 0x000f220000000800 */
[----:B--2---:R-:W-:-:S07]  /*4370*/  FADD.FTZ R58, R56, R53 ;  /* 0x00000035383a7221 */ /* 0x004fce0000010000 */
[----:B------:R-:W2:Y:S01]  /*4380*/  MUFU.EX2 R60, R60 ;  /* 0x0000003c003c7308 */ /* 0x000ea20000000800 */
[----:B---3--:R-:W-:Y:S01]  /*4390*/  FADD.FTZ R58, R57, R58 ;  /* 0x0000003a393a7221 */ /* 0x008fe20000010000 */
[----:B------:R-:W-:Y:S01]  /*43a0*/  F2FP.BF16.F32.PACK_AB R9, R94, R93 ;  /* 0x0000005d5e09723e */ /* 0x000fe200000010ff */
[----:B0-----:R-:W-:-:S05]  /*43b0*/  FADD.FTZ R94, R13, R40 ;  /* 0x000000280d5e7221 */ /* 0x001fca0000010000 */
[----:B------:R-:W0:Y:S01]  /*43c0*/  MUFU.EX2 R62, R62 ;  /* 0x0000003e003e7308 */ /* 0x000e220000000800 */
[----:B-1----:R-:W-:Y:S01]  /*43d0*/  FADD.FTZ R53, R59, R58 ;  /* 0x0000003a3b357221 */ /* 0x002fe20000010000 */
[-CC-:B------:R-:W-:Y:S01]  /*43e0*/  FFMA.FTZ R38, R45, R35.reuse, -R92.reuse ;  /* 0x000000232d267223 */ /* 0x180fe2000001085c */
[----:B------:R-:W-:Y:S01]  /*43f0*/  FFMA.FTZ R45, R51, R35, -R92 ;  /* 0x00000023332d7223 */ /* 0x000fe2000001085c */
[----:B----4-:R-:W-:Y:S01]  /*4400*/  FADD.FTZ R51, R15, R94 ;  /* 0x0000005e0f337221 */ /* 0x010fe20000010000 */
[----:B--2---:R-:W-:-:S04]  /*4410*/  FADD.FTZ R94, R60, R53 ;  /* 0x000000353c5e7221 */ /* 0x004fc80000010000 */
[----:B------:R-:W-:-:S04]  /*4420*/  FADD.FTZ R53, R61, R94 ;  /* 0x0000005e3d357221 */ /* 0x000fc80000010000 */
[----:B0-----:R-:W-:Y:S02]  /*4430*/  FADD.FTZ R94, R62, R53 ;  /* 0x000000353e5e7221 */ /* 0x001fe40000010000 */
[----:B------:R-:W2:Y:S01]  /*4440*/  LDL R53, [R1+0x1c] ;  /* 0x00001c0001357983 */ /* 0x000ea20000100800 */
[----:B------:R-:W0:Y:S08]  /*4450*/  MUFU.EX2 R18, R18 ;  /* 0x0000001200127308 */ /* 0x000e300000000800 */
[----:B------:R-:W1:Y:S08]  /*4460*/  MUFU.EX2 R19, R19 ;  /* 0x0000001300137308 */ /* 0x000e700000000800 */
[----:B------:R-:W3:Y:S01]  /*4470*/  MUFU.EX2 R21, R21 ;  /* 0x0000001500157308 */ /* 0x000ee20000000800 */
[----:B------:R-:W-:Y:S01]  /*4480*/  FFMA.FTZ R40, R50, R35, -R92 ;  /* 0x0000002332287223 */ /* 0x000fe2000001085c */
[----:B0-----:R-:W-:-:S06]  /*4490*/  FADD.FTZ R50, R18, R51 ;  /* 0x0000003312327221 */ /* 0x001fcc0000010000 */
[----:B------:R-:W0:Y:S01]  /*44a0*/  MUFU.EX2 R22, R22 ;  /* 0x0000001600167308 */ /* 0x000e220000000800 */
[----:B-1----:R-:W-:-:S07]  /*44b0*/  FADD.FTZ R50, R19, R50 ;  /* 0x0000003213327221 */ /* 0x002fce0000010000 */
[----:B------:R-:W1:Y:S01]  /*44c0*/  MUFU.EX2 R25, R25 ;  /* 0x0000001900197308 */ /* 0x000e620000000800 */
[----:B---3--:R-:W-:-:S07]  /*44d0*/  FADD.FTZ R51, R21, R50 ;  /* 0x0000003215337221 */ /* 0x008fce0000010000 */
[----:B------:R-:W3:Y:S01]  /*44e0*/  MUFU.EX2 R26, R26 ;  /* 0x0000001a001a7308 */ /* 0x000ee20000000800 */
[----:B0-----:R-:W-:Y:S01]  /*44f0*/  FADD.FTZ R58, R22, R51 ;  /* 0x00000033163a7221 */ /* 0x001fe20000010000 */
[----:B------:R-:W-:-:S06]  /*4500*/  FFMA.FTZ R31, R31, R35, -R92 ;  /* 0x000000231f1f7223 */ /* 0x000fcc000001085c */
[----:B------:R-:W0:Y:S01]  /*4510*/  MUFU.EX2 R27, R27 ;  /* 0x0000001b001b7308 */ /* 0x000e220000000800 */
[----:B-1----:R-:W-:-:S07]  /*4520*/  FADD.FTZ R51, R25, R58 ;  /* 0x0000003a19337221 */ /* 0x002fce0000010000 */
[----:B------:R-:W1:Y:S01]  /*4530*/  MUFU.EX2 R28, R28 ;  /* 0x0000001c001c7308 */ /* 0x000e620000000800 */
[----:B---3--:R-:W-:-:S07]  /*4540*/  FADD.FTZ R58, R26, R51 ;  /* 0x000000331a3a7221 */ /* 0x008fce0000010000 */
[----:B------:R-:W3:Y:S01]  /*4550*/  MUFU.EX2 R29, R29 ;  /* 0x0000001d001d7308 */ /* 0x000ee20000000800 */
[----:B------:R-:W-:Y:S01]  /*4560*/  FFMA.FTZ R49, R49, R35, -R92 ;  /* 0x0000002331317223 */ /* 0x000fe2000001085c */
[----:B0-----:R-:W-:-:S06]  /*4570*/  FADD.FTZ R51, R27, R58 ;  /* 0x0000003a1b337221 */ /* 0x001fcc0000010000 */
[----:B------:R-:W0:Y:S08]  /*4580*/  MUFU.EX2 R64, R64 ;  /* 0x0000004000407308 */ /* 0x000e300000000800 */
[----:B------:R-:W4:Y:S01]  /*4590*/  MUFU.EX2 R31, R31 ;  /* 0x0000001f001f7308 */ /* 0x000f220000000800 */
[----:B-1----:R-:W-:-:S07]  /*45a0*/  FADD.FTZ R58, R28, R51 ;  /* 0x000000331c3a7221 */ /* 0x002fce0000010000 */
[----:B------:R-:W1:Y:S01]  /*45b0*/  MUFU.EX2 R20, R20 ;  /* 0x0000001400147308 */ /* 0x000e620000000800 */
[----:B---3--:R-:W-:-:S07]  /*45c0*/  FADD.FTZ R58, R29, R58 ;  /* 0x0000003a1d3a7221 */ /* 0x008fce0000010000 */
[----:B------:R-:W3:Y:S08]  /*45d0*/  MUFU.EX2 R66, R66 ;  /* 0x0000004200427308 */ /* 0x000ef00000000800 */
[----:B------:R5:W-:Y:S01]  /*45e0*/  MUFU.EX2 R50, R49 ;  /* 0x0000003100327308 */ /* 0x000be20000000800 */
[----:B------:R-:W-:-:S07]  /*45f0*/  F2FP.BF16.F32.PACK_AB R10, R105, R104 ;  /* 0x00000068690a723e */ /* 0x000fce00000010ff */
[----:B------:R-:W3:Y:S01]  /*4600*/  MUFU.EX2 R23, R23 ;  /* 0x0000001700177308 */ /* 0x000ee20000000800 */
[----:B-----5:R-:W-:Y:S01]  /*4610*/  FADD.FTZ R49, R63, R94 ;  /* 0x0000005e3f317221 */ /* 0x020fe20000010000 */
[----:B------:R-:W-:-:S03]  /*4620*/  F2FP.BF16.F32.PACK_AB R12, R14, R12 ;  /* 0x0000000c0e0c723e */ /* 0x000fc600000010ff */
[----:B------:R-:W-:-:S03]  /*4630*/  FADD.FTZ R49, R106, R49 ;  /* 0x000000316a317221 */ /* 0x000fc60000010000 */
[----:B------:R-:W5:Y:S01]  /*4640*/  MUFU.EX2 R24, R24 ;  /* 0x0000001800187308 */ /* 0x000f620000000800 */
[----:B0-----:R-:W-:Y:S01]  /*4650*/  FADD.FTZ R94, R64, R49 ;  /* 0x00000031405e7221 */ /* 0x001fe20000010000 */
[----:B------:R-:W-:Y:S01]  /*4660*/  F2FP.BF16.F32.PACK_AB R14, R54, R17 ;  /* 0x00000011360e723e */ /* 0x000fe200000010ff */
[----:B----4-:R-:W-:Y:S01]  /*4670*/  FADD.FTZ R17, R31, R58 ;  /* 0x0000003a1f117221 */ /* 0x010fe20000010000 */
[----:B------:R0:W-:Y:S04]  /*4680*/  STSM.16.M88.4 [R153+0x1e800], R4 ;  /* 0x01e8000499007844 */ /* 0x0001e80000000200 */
[----:B------:R-:W4:Y:S01]  /*4690*/  MUFU.EX2 R68, R68 ;  /* 0x0000004400447308 */ /* 0x000f220000000800 */
[----:B------:R1:W-:Y:S07]  /*46a0*/  STSM.16.M88.4 [R140], R8 ;  /* 0x000000088c007844 */ /* 0x0003ee0000000200 */
[----:B------:R-:W4:Y:S01]  /*46b0*/  MUFU.EX2 R70, R70 ;  /* 0x0000004600467308 */ /* 0x000f220000000800 */
[----:B0-----:R-:W-:Y:S01]  /*46c0*/  FADD.FTZ R5, R65, R94 ;  /* 0x0000005e41057221 */ /* 0x001fe20000010000 */
[----:B-1----:R-:W-:-:S06]  /*46d0*/  FADD.FTZ R8, R20, R17 ;  /* 0x0000001114087221 */ /* 0x002fcc0000010000 */
[----:B------:R-:W0:Y:S01]  /*46e0*/  MUFU.EX2 R32, R32 ;  /* 0x0000002000207308 */ /* 0x000e220000000800 */
[----:B---3--:R-:W-:Y:S01]  /*46f0*/  FADD.FTZ R10, R66, R5 ;  /* 0x00000005420a7221 */ /* 0x008fe20000010000 */
[----:B------:R-:W-:-:S03]  /*4700*/  FADD.FTZ R5, R23, R8 ;  /* 0x0000000817057221 */ /* 0x000fc60000010000 */
[----:B------:R-:W-:Y:S01]  /*4710*/  FADD.FTZ R7, R67, R10 ;  /* 0x0000000a43077221 */ /* 0x000fe20000010000 */
[----:B-----5:R-:W-:Y:S02]  /*4720*/  FADD.FTZ R5, R24, R5 ;  /* 0x0000000518057221 */ /* 0x020fe40000010000 */
[----:B------:R-:W1:Y:S01]  /*4730*/  MUFU.EX2 R33, R33 ;  /* 0x0000002100217308 */ /* 0x000e620000000800 */
[----:B----4-:R-:W-:Y:S01]  /*4740*/  FADD.FTZ R8, R68, R7 ;  /* 0x0000000744087221 */ /* 0x010fe20000010000 */
[----:B------:R-:W-:Y:S01]  /*4750*/  FFMA.FTZ R41, R41, R35, -R92 ;  /* 0x0000002329297223 */ /* 0x000fe2000001085c */
[----:B------:R-:W-:-:S05]  /*4760*/  FADD.FTZ R5, R0, R5 ;  /* 0x0000000500057221 */ /* 0x000fca0000010000 */
[----:B------:R-:W3:Y:S01]  /*4770*/  MUFU.EX2 R37, R37 ;  /* 0x0000002500257308 */ /* 0x000ee20000000800 */
[----:B------:R-:W-:Y:S01]  /*4780*/  FADD.FTZ R7, R69, R8 ;  /* 0x0000000845077221 */ /* 0x000fe20000010000 */
[----:B------:R-:W-:Y:S01]  /*4790*/  FADD.FTZ R11, R30, R5 ;  /* 0x000000051e0b7221 */ /* 0x000fe20000010000 */
[----:B------:R-:W-:-:S05]  /*47a0*/  FFMA.FTZ R43, R43, R35, -R92 ;  /* 0x000000232b2b7223 */ /* 0x000fca000001085c */
        /* <DEDUP_REMOVED lines=8> */
[----:B---3--:R-:W-:-:S06]  /*4830*/  FADD.FTZ R11, R37, R8 ;  /* 0x00000008250b7221 */ /* 0x008fcc0000010000 */
[----:B------:R-:W3:Y:S08]  /*4840*/  MUFU.EX2 R44, R44 ;  /* 0x0000002c002c7308 */ /* 0x000ef00000000800 */
[----:B------:R-:W5:Y:S01]  /*4850*/  MUFU.EX2 R43, R43 ;  /* 0x0000002b002b7308 */ /* 0x000f620000000800 */
[----:B------:R-:W-:Y:S01]  /*4860*/  F2FP.BF16.F32.PACK_AB R13, R15, R13 ;  /* 0x0000000d0f0d723e */ /* 0x000fe200000010ff */
[----:B------:R-:W-:-:S06]  /*4870*/  FADD.FTZ R17, R76, R17 ;  /* 0x000000114c117221 */ /* 0x000fcc0000010000 */
[----:B------:R-:W5:Y:S01]  /*4880*/  MUFU.EX2 R46, R46 ;  /* 0x0000002e002e7308 */ /* 0x000f620000000800 */
[----:B------:R-:W-:Y:S01]  /*4890*/  F2FP.BF16.F32.PACK_AB R56, R57, R56 ;  /* 0x000000383938723e */ /* 0x000fe200000010ff */
[----:B----4-:R-:W-:Y:S01]  /*48a0*/  FADD.FTZ R8, R36, R11 ;  /* 0x0000000b24087221 */ /* 0x010fe20000010000 */
[----:B------:R-:W-:-:S05]  /*48b0*/  F2FP.BF16.F32.PACK_AB R58, R60, R59 ;  /* 0x0000003b3c3a723e */ /* 0x000fca00000010ff */
[----:B------:R-:W4:Y:S01]  /*48c0*/  MUFU.EX2 R38, R38 ;  /* 0x0000002600267308 */ /* 0x000f220000000800 */
[----:B------:R-:W-:Y:S02]  /*48d0*/  F2FP.BF16.F32.PACK_AB R15, R19, R18 ;  /* 0x00000012130f723e */ /* 0x000fe400000010ff */
[----:B------:R-:W-:-:S05]  /*48e0*/  F2FP.BF16.F32.PACK_AB R57, R22, R21 ;  /* 0x000000151639723e */ /* 0x000fca00000010ff */
[----:B------:R-:W4:Y:S01]  /*48f0*/  MUFU.EX2 R3, R3 ;  /* 0x0000000300037308 */ /* 0x000f220000000800 */
[----:B------:R-:W-:Y:S01]  /*4900*/  F2FP.BF16.F32.PACK_AB R59, R26, R25 ;  /* 0x000000191a3b723e */ /* 0x000fe200000010ff */
[----:B0-----:R-:W-:Y:S01]  /*4910*/  FADD.FTZ R17, R42, R17 ;  /* 0x000000112a117221 */ /* 0x001fe20000010000 */
[----:B------:R-:W-:Y:S02]  /*4920*/  F2FP.BF16.F32.PACK_AB R4, R62, R61 ;  /* 0x0000003d3e04723e */ /* 0x000fe400000010ff */
[----:B------:R-:W-:-:S03]  /*4930*/  F2FP.BF16.F32.PACK_AB R6, R106, R63 ;  /* 0x0000003f6a06723e */ /* 0x000fc600000010ff */
[----:B------:R-:W0:Y:S01]  /*4940*/  MUFU.EX2 R39, R39 ;  /* 0x0000002700277308 */ /* 0x000e220000000800 */
[----:B------:R-:W-:Y:S02]  /*4950*/  F2FP.BF16.F32.PACK_AB R5, R28, R27 ;  /* 0x0000001b1c05723e */ /* 0x000fe400000010ff */
[----:B------:R-:W-:Y:S01]  /*4960*/  F2FP.BF16.F32.PACK_AB R7, R31, R29 ;  /* 0x0000001d1f07723e */ /* 0x000fe200000010ff */
[----:B-1----:R-:W-:Y:S01]  /*4970*/  FADD.FTZ R8, R41, R8 ;  /* 0x0000000829087221 */ /* 0x002fe20000010000 */
[----:B------:R-:W-:Y:S03]  /*4980*/  STSM.16.M88.4 [R155], R12 ;  /* 0x0000000c9b007844 */ /* 0x000fe60000000200 */
[----:B------:R-:W1:Y:S01]  /*4990*/  MUFU.EX2 R48, R48 ;  /* 0x0000003000307308 */ /* 0x000e620000000800 */
[----:B------:R-:W-:Y:S01]  /*49a0*/  STSM.16.M88.4 [R154], R56 ;  /* 0x000000389a007844 */ /* 0x000fe20000000200 */
[----:B---3--:R-:W-:-:S03]  /*49b0*/  FADD.FTZ R17, R44, R17 ;  /* 0x000000112c117221 */ /* 0x008fc60000010000 */
[----:B------:R5:W-:Y:S03]  /*49c0*/  STSM.16.M88.4 [R153+0x24800], R4 ;  /* 0x0248000499007844 */ /* 0x000be60000000200 */
[----:B------:R-:W3:Y:S01]  /*49d0*/  MUFU.EX2 R77, R77 ;  /* 0x0000004d004d7308 */ /* 0x000ee20000000800 */
[----:B------:R-:W-:-:S07]  /*49e0*/  F2FP.BF16.F32.PACK_AB R66, R67, R66 ;  /* 0x000000424342723e */ /* 0x000fce00000010ff */
[----:B------:R-:W-:Y:S01]  /*49f0*/  MUFU.EX2 R78, R78 ;  /* 0x0000004e004e7308 */ /* 0x000fe20000000800 */
[----:B------:R-:W-:Y:S01]  /*4a00*/  F2FP.BF16.F32.PACK_AB R67, R0, R24 ;  /* 0x000000180043723e */ /* 0x000fe200000010ff */
[----:B------:R-:W-:-:S06]  /*4a10*/  FFMA.FTZ R52, R52, R35, -R92 ;  /* 0x0000002334347223 */ /* 0x000fcc000001085c */
[----:B------:R-:W3:Y:S01]  /*4a20*/  MUFU.EX2 R45, R45 ;  /* 0x0000002d002d7308 */ /* 0x000ee20000000800 */
[----:B-----5:R-:W-:Y:S01]  /*4a30*/  FADD.FTZ R5, R43, R8 ;  /* 0x000000082b057221 */ /* 0x020fe20000010000 */
[----:B------:R-:W-:-:S06]  /*4a40*/  FADD.FTZ R8, R46, R17 ;  /* 0x000000112e087221 */ /* 0x000fcc0000010000 */
[----:B------:R-:W5:Y:S01]  /*4a50*/  MUFU.EX2 R72, R72 ;  /* 0x0000004800487308 */ /* 0x000f620000000800 */
[----:B----4-:R-:W-:Y:S01]  /*4a60*/  FADD.FTZ R0, R38, R5 ;  /* 0x0000000526007221 */ /* 0x010fe20000010000 */
[----:B------:R-:W-:-:S06]  /*4a70*/  FADD.FTZ R7, R3, R8 ;  /* 0x0000000803077221 */ /* 0x000fcc0000010000 */
[----:B------:R-:W4:Y:S01]  /*4a80*/  MUFU.EX2 R79, R79 ;  /* 0x0000004f004f7308 */ /* 0x000f220000000800 */
[----:B0-----:R-:W-:Y:S01]  /*4a90*/  FADD.FTZ R13, R39, R0 ;  /* 0x00000000270d7221 */ /* 0x001fe20000010000 */
[----:B-1----:R-:W-:Y:S01]  /*4aa0*/  FADD.FTZ R0, R48, R7 ;  /* 0x0000000730007221 */ /* 0x002fe20000010000 */
[----:B------:R-:W-:-:S05]  /*4ab0*/  FFMA.FTZ R55, R55, R35, -R92 ;  /* 0x0000002337377223 */ /* 0x000fca000001085c */
[----:B------:R-:W-:Y:S01]  /*4ac0*/  MUFU.EX2 R80, R80 ;  /* 0x0000005000507308 */ /* 0x000fe20000000800 */
[----:B------:R-:W-:-:S07]  /*4ad0*/  FADD.FTZ R8, R50, R13 ;  /* 0x0000000d32087221 */ /* 0x000fce0000010000 */
[----:B------:R-:W0:Y:S01]  /*4ae0*/  MUFU.EX2 R9, R47 ;  /* 0x0000002f00097308 */ /* 0x000e220000000800 */
[----:B------:R-:W-:Y:S01]  /*4af0*/  F2FP.BF16.F32.PACK_AB R64, R65, R64 ;  /* 0x000000404140723e */ /* 0x000fe200000010ff */
[----:B---3--:R-:W-:Y:S01]  /*4b00*/  FADD.FTZ R15, R77, R0 ;  /* 0x000000004d0f7221 */ /* 0x008fe20000010000 */
[----:B------:R-:W-:-:S05]  /*4b10*/  F2FP.BF16.F32.PACK_AB R65, R23, R20 ;  /* 0x000000141741723e */ /* 0x000fca00000010ff */
[----:B------:R-:W1:Y:S01]  /*4b20*/  MUFU.EX2 R54, R40 ;  /* 0x0000002800367308 */ /* 0x000e620000000800 */
[----:B------:R-:W-:Y:S01]  /*4b30*/  FADD.FTZ R13, R45, R8 ;  /* 0x000000082d0d7221 */ /* 0x000fe20000010000 */
[-CC-:B------:R-:W-:Y:S01]  /*4b40*/  FFMA.FTZ R84, R84, R35.reuse, -R92.reuse ;  /* 0x0000002354547223 */ /* 0x180fe2000001085c */
[----:B------:R-:W-:Y:S01]  /*4b50*/  F2FP.BF16.F32.PACK_AB R4, R69, R68 ;  /* 0x000000444504723e */ /* 0x000fe200000010ff */
[-CC-:B------:R-:W-:Y:S01]  /*4b60*/  FFMA.FTZ R83, R83, R35.reuse, -R92.reuse ;  /* 0x0000002353537223 */ /* 0x180fe2000001085c */
[----:B------:R-:W-:Y:S01]  /*4b70*/  F2FP.BF16.F32.PACK_AB R6, R74, R70 ;  /* 0x000000464a06723e */ /* 0x000fe200000010ff */
[-CC-:B------:R-:W-:Y:S01]  /*4b80*/  FFMA.FTZ R82, R82, R35.reuse, -R92.reuse ;  /* 0x0000002352527223 */ /* 0x180fe2000001085c */
[-CC-:B------:R-:W-:Y:S01]  /*4b90*/  FFMA.FTZ R107, R107, R35.reuse, -R92.reuse ;  /* 0x000000236b6b7223 */ /* 0x180fe2000001085c */
[----:B------:R-:W3:Y:S01]  /*4ba0*/  MUFU.EX2 R81, R81 ;  /* 0x0000005100517308 */ /* 0x000ee20000000800 */
[----:B------:R-:W-:Y:S01]  /*4bb0*/  F2FP.BF16.F32.PACK_AB R5, R32, R30 ;  /* 0x0000001e2005723e */ /* 0x000fe200000010ff */
[----:B------:R-:W-:Y:S01]  /*4bc0*/  FFMA.FTZ R98, R98, R35, -R92 ;  /* 0x0000002362627223 */ /* 0x000fe2000001085c */
[----:B------:R-:W-:Y:S01]  /*4bd0*/  F2FP.BF16.F32.PACK_AB R7, R37, R33 ;  /* 0x000000212507723e */ /* 0x000fe200000010ff */
[----:B------:R-:W-:Y:S01]  /*4be0*/  FADD.FTZ R10, R78, R15 ;  /* 0x0000000f4e0a7221 */ /* 0x000fe20000010000 */
[----:B------:R-:W3:Y:S03]  /*4bf0*/  LDL R19, [R1+0x18] ;  /* 0x0000180001137983 */ /* 0x000ee60000100800 */
[----:B------:R-:W3:Y:S01]  /*4c00*/  MUFU.EX2 R52, R52 ;  /* 0x0000003400347308 */ /* 0x000ee20000000800 */
[----:B-----5:R-:W-:Y:S01]  /*4c10*/  FADD.FTZ R8, R72, R13 ;  /* 0x0000000d48087221 */ /* 0x020fe20000010000 */
[----:B--2---:R-:W-:Y:S01]  /*4c20*/  STSM.16.M88.4 [R53], R64 ;  /* 0x0000004035007844 */ /* 0x004fe20000000200 */
[----:B----4-:R-:W-:-:S05]  /*4c30*/  FADD.FTZ R15, R79, R10 ;  /* 0x0000000a4f0f7221 */ /* 0x010fca0000010000 */
[----:B------:R-:W2:Y:S01]  /*4c40*/  MUFU.EX2 R55, R55 ;  /* 0x0000003700377308 */ /* 0x000ea20000000800 */
[----:B------:R4:W-:Y:S07]  /*4c50*/  STSM.16.M88.4 [R155+0x6000], R4 ;  /* 0x006000049b007844 */ /* 0x0009ee0000000200 */
[----:B------:R-:W5:Y:S01]  /*4c60*/  MUFU.EX2 R84, R84 ;  /* 0x0000005400547308 */ /* 0x000f620000000800 */
[----:B----4-:R-:W-:Y:S01]  /*4c70*/  F2FP.BF16.F32.PACK_AB R4, R3, R46 ;  /* 0x0000002e0304723e */ /* 0x010fe200000010ff */
[----:B0-----:R-:W-:-:S06]  /*4c80*/  FADD.FTZ R3, R9, R8 ;  /* 0x0000000809037221 */ /* 0x001fcc0000010000 */
[----:B------:R-:W0:Y:S01]  /*4c90*/  MUFU.EX2 R85, R85 ;  /* 0x0000005500557308 */ /* 0x000e220000000800 */
[----:B------:R-:W-:Y:S01]  /*4ca0*/  FADD.FTZ R8, R80, R15 ;  /* 0x0000000f50087221 */ /* 0x000fe20000010000 */
[----:B-1----:R-:W-:-:S06]  /*4cb0*/  FADD.FTZ R3, R54, R3 ;  /* 0x0000000336037221 */ /* 0x002fcc0000010000 */
[----:B------:R-:W1:Y:S01]  /*4cc0*/  MUFU.EX2 R83, R83 ;  /* 0x0000005300537308 */ /* 0x000e620000000800 */
[----:B---3--:R-:W-:Y:S01]  /*4cd0*/  FADD.FTZ R10, R81, R8 ;  /* 0x00000008510a7221 */ /* 0x008fe20000010000 */
[----:B------:R-:W-:-:S06]  /*4ce0*/  FADD.FTZ R8, R52, R3 ;  /* 0x0000000334087221 */ /* 0x000fcc0000010000 */
[----:B------:R-:W3:Y:S01]  /*4cf0*/  MUFU.EX2 R86, R86 ;  /* 0x0000005600567308 */ /* 0x000ee20000000800 */
[----:B--2---:R-:W-:-:S07]  /*4d00*/  FADD.FTZ R3, R55, R8 ;  /* 0x0000000837037221 */ /* 0x004fce0000010000 */
[----:B------:R-:W2:Y:S01]  /*4d10*/  MUFU.EX2 R11, R82 ;  /* 0x00000052000b7308 */ /* 0x000ea20000000800 */
[----:B-----5:R-:W-:-:S07]  /*4d20*/  FADD.FTZ R8, R84, R3 ;  /* 0x0000000354087221 */ /* 0x020fce0000010000 */
[----:B------:R-:W4:Y:S01]  /*4d30*/  MUFU.EX2 R0, R107 ;  /* 0x0000006b00007308 */ /* 0x000f220000000800 */
[----:B0-----:R-:W-:Y:S01]  /*4d40*/  FADD.FTZ R15, R85, R10 ;  /* 0x0000000a550f7221 */ /* 0x001fe20000010000 */
[----:B-1----:R-:W-:-:S06]  /*4d50*/  FADD.FTZ R8, R83, R8 ;  /* 0x0000000853087221 */ /* 0x002fcc0000010000 */
[----:B------:R-:W0:Y:S01]  /*4d60*/  MUFU.EX2 R13, R98 ;  /* 0x00000062000d7308 */ /* 0x000e220000000800 */
[----:B---3--:R-:W-:Y:S01]  /*4d70*/  FADD.FTZ R10, R86, R15 ;  /* 0x0000000f560a7221 */ /* 0x008fe20000010000 */
[----:B--2---:R-:W-:-:S04]  /*4d80*/  FADD.FTZ R15, R11, R8 ;  /* 0x000000080b0f7221 */ /* 0x004fc80000010000 */
[----:B----4-:R-:W-:-:S04]  /*4d90*/  FADD.FTZ R18, R0, R15 ;  /* 0x0000000f00127221 */ /* 0x010fc80000010000 */
[----:B0-----:R-:W-:Y:S02]  /*4da0*/  FADD.FTZ R15, R13, R18 ;  /* 0x000000120d0f7221 */ /* 0x001fe40000010000 */
[----:B------:R-:W2:Y:S01]  /*4db0*/  LDL R18, [R1+0x10] ;  /* 0x0000100001127983 */ /* 0x000ea20000100800 */
[----:B------:R-:W0:Y:S08]  /*4dc0*/  MUFU.EX2 R87, R87 ;  /* 0x0000005700577308 */ /* 0x000e300000000800 */
[----:B------:R-:W1:Y:S01]  /*4dd0*/  MUFU.EX2 R88, R88 ;  /* 0x0000005800587308 */ /* 0x000e620000000800 */
[-CC-:B------:R-:W-:Y:S01]  /*4de0*/  FFMA.FTZ R100, R100, R35.reuse, -R92.reuse ;  /* 0x0000002364647223 */ /* 0x180fe2000001085c */
[-CC-:B------:R-:W-:Y:S01]  /*4df0*/  FFMA.FTZ R99, R99, R35.reuse, -R92.reuse ;  /* 0x0000002363637223 */ /* 0x180fe2000001085c */
[----:B------:R-:W-:-:S05]  /*4e00*/  FFMA.FTZ R92, R101, R35, -R92 ;  /* 0x00000023655c7223 */ /* 0x000fca000001085c */
[----:B------:R-:W3:Y:S01]  /*4e10*/  MUFU.EX2 R89, R89 ;  /* 0x0000005900597308 */ /* 0x000ee20000000800 */
[----:B0-----:R-:W-:-:S07]  /*4e20*/  FADD.FTZ R3, R87, R10 ;  /* 0x0000000a57037221 */ /* 0x001fce0000010000 */
[----:B------:R-:W0:Y:S01]  /*4e30*/  MUFU.EX2 R90, R90 ;  /* 0x0000005a005a7308 */ /* 0x000e220000000800 */
[----:B-1----:R-:W-:-:S07]  /*4e40*/  FADD.FTZ R10, R88, R3 ;  /* 0x00000003580a7221 */ /* 0x002fce0000010000 */
[----:B------:R-:W1:Y:S08]  /*4e50*/  MUFU.EX2 R14, R99 ;  /* 0x00000063000e7308 */ /* 0x000e700000000800 */
[----:B------:R-:W-:Y:S08]  /*4e60*/  MUFU.EX2 R91, R91 ;  /* 0x0000005b005b7308 */ /* 0x000ff00000000800 */
[----:B------:R-:W4:Y:S08]  /*4e70*/  MUFU.EX2 R2, R2 ;  /* 0x0000000200027308 */ /* 0x000f300000000800 */
[----:B------:R-:W-:Y:S08]  /*4e80*/  MUFU.EX2 R100, R100 ;  /* 0x0000006400647308 */ /* 0x000ff00000000800 */
[----:B------:R-:W5:Y:S01]  /*4e90*/  MUFU.EX2 R3, R92 ;  /* 0x0000005c00037308 */ /* 0x000f620000000800 */
[----:B------:R-:W-:-:S02]  /*4ea0*/  F2FP.BF16.F32.PACK_AB R40, R76, R75 ;  /* 0x0000004b4c28723e */ /* 0x000fc400000010ff */
[----:B------:R-:W-:Y:S02]  /*4eb0*/  F2FP.BF16.F32.PACK_AB R42, R44, R42 ;  /* 0x0000002a2c2a723e */ /* 0x000fe400000010ff */
[----:B------:R-:W-:Y:S02]  /*4ec0*/  F2FP.BF16.F32.PACK_AB R41, R41, R36 ;  /* 0x000000242929723e */ /* 0x000fe400000010ff */
[----:B------:R-:W-:Y:S02]  /*4ed0*/  F2FP.BF16.F32.PACK_AB R43, R38, R43 ;  /* 0x0000002b262b723e */ /* 0x000fe400000010ff */
[----:B------:R-:W-:Y:S02]  /*4ee0*/  F2FP.BF16.F32.PACK_AB R6, R77, R48 ;  /* 0x000000304d06723e */ /* 0x000fe400000010ff */
[----:B------:R-:W-:Y:S02]  /*4ef0*/  F2FP.BF16.F32.PACK_AB R5, R50, R39 ;  /* 0x000000273205723e */ /* 0x000fe400000010ff */
[----:B------:R-:W-:Y:S01]  /*4f00*/  F2FP.BF16.F32.PACK_AB R7, R72, R45 ;  /* 0x0000002d4807723e */ /* 0x000fe200000010ff */
[----:B---3--:R-:W-:Y:S01]  /*4f10*/  FADD.FTZ R17, R89, R10 ;  /* 0x0000000a59117221 */ /* 0x008fe20000010000 */
[----:B------:R-:W-:Y:S01]  /*4f20*/  STSM.16.M88.4 [R154+0x6000], R40 ;  /* 0x006000289a007844 */ /* 0x000fe20000000200 */
[----:B------:R-:W-:-:S02]  /*4f30*/  F2FP.BF16.F32.PACK_AB R8, R86, R85 ;  /* 0x000000555608723e */ /* 0x000fc400000010ff */
[----:B0-----:R-:W-:Y:S01]  /*4f40*/  FADD.FTZ R20, R90, R17 ;  /* 0x000000115a147221 */ /* 0x001fe20000010000 */
[----:B------:R0:W-:Y:S01]  /*4f50*/  STSM.16.M88.4 [R153+0x2a800], R4 ;  /* 0x02a8000499007844 */ /* 0x0001e20000000200 */
[----:B------:R-:W-:Y:S01]  /*4f60*/  F2FP.BF16.F32.PACK_AB R10, R88, R87 ;  /* 0x00000057580a723e */ /* 0x000fe200000010ff */
[----:B-1----:R-:W-:Y:S01]  /*4f70*/  FADD.FTZ R17, R14, R15 ;  /* 0x0000000f0e117221 */ /* 0x002fe20000010000 */
[----:B------:R-:W-:Y:S02]  /*4f80*/  F2FP.BF16.F32.PACK_AB R11, R0, R11 ;  /* 0x0000000b000b723e */ /* 0x000fe400000010ff */
[----:B------:R-:W-:Y:S02]  /*4f90*/  F2FP.BF16.F32.PACK_AB R13, R14, R13 ;  /* 0x0000000d0e0d723e */ /* 0x000fe400000010ff */
[----:B------:R-:W-:Y:S02]  /*4fa0*/  F2FP.BF16.F32.PACK_AB R12, R90, R89 ;  /* 0x000000595a0c723e */ /* 0x000fe400000010ff */
[----:B----4-:R-:W-:-:S02]  /*4fb0*/  F2FP.BF16.F32.PACK_AB R14, R2, R91 ;  /* 0x0000005b020e723e */ /* 0x010fc400000010ff */
[----:B-----5:R-:W-:Y:S02]  /*4fc0*/  F2FP.BF16.F32.PACK_AB R15, R3, R100 ;  /* 0x00000064030f723e */ /* 0x020fe400000010ff */
[----:B0-----:R-:W-:Y:S02]  /*4fd0*/  F2FP.BF16.F32.PACK_AB R4, R79, R78 ;  /* 0x0000004e4f04723e */ /* 0x001fe400000010ff */
[----:B------:R-:W-:Y:S02]  /*4fe0*/  F2FP.BF16.F32.PACK_AB R6, R81, R80 ;  /* 0x000000505106723e */ /* 0x000fe400000010ff */
[----:B------:R-:W-:Y:S02]  /*4ff0*/  F2FP.BF16.F32.PACK_AB R5, R54, R9 ;  /* 0x000000093605723e */ /* 0x000fe400000010ff */
[----:B------:R-:W-:Y:S02]  /*5000*/  F2FP.BF16.F32.PACK_AB R7, R55, R52 ;  /* 0x000000343707723e */ /* 0x000fe400000010ff */
[----:B------:R-:W-:Y:S01]  /*5010*/  F2FP.BF16.F32.PACK_AB R9, R83, R84 ;  /* 0x000000545309723e */ /* 0x000fe200000010ff */
[----:B------:R-:W-:-:S02]  /*5020*/  VIADD R0, R16, 0xfffffffe ;  /* 0xfffffffe10007836 */ /* 0x000fc40000000000 */
[----:B------:R-:W-:Y:S01]  /*5030*/  FADD.FTZ R91, R91, R20 ;  /* 0x000000145b5b7221 */ /* 0x000fe20000010000 */
[----:B------:R-:W-:Y:S01]  /*5040*/  FADD.FTZ R100, R100, R17 ;  /* 0x0000001164647221 */ /* 0x000fe20000010000 */
        /* <DEDUP_REMOVED lines=30> */
[----:B------:R-:W-:Y:S01]  /*5230*/  IMAD.MOV.U32 R121, RZ, RZ, R151 ;  /* 0x000000ffff797224 */ /* 0x000fe200078e0097 */
[----:B------:R0:W-:Y:S04]  /*5240*/  STSM.16.M88.4 [R19], R4 ;  /* 0x0000000413007844 */ /* 0x0001e80000000200 */
[----:B------:R1:W-:Y:S04]  /*5250*/  STSM.16.M88.4 [R155+0xc000], R8 ;  /* 0x00c000089b007844 */ /* 0x0003e80000000200 */
[----:B------:R1:W-:Y:S01]  /*5260*/  STSM.16.M88.4 [R154+0xc000], R12 ;  /* 0x00c0000c9a007844 */ /* 0x0003e20000000200 */
[----:B------:R3:W-:Y:S06]  /*5270*/  MEMBAR.ALL.CTA ;  /* 0x0000000000007992 */ /* 0x0007ec0000008000 */
[----:B---3--:R-:W3:Y:S01]  /*5280*/  FENCE.VIEW.ASYNC.S ;  /* 0x00000000000073c6 */ /* 0x008ee20000000000 */
[----:B0-----:R-:W-:Y:S01]  /*5290*/  FADD.FTZ R5, R2, R91 ;  /* 0x0000005b02057221 */ /* 0x001fe20000010000 */
[----:B------:R-:W-:Y:S01]  /*52a0*/  FADD.FTZ R2, R3, R100 ;  /* 0x0000006403027221 */ /* 0x000fe20000010000 */
[----:B--2---:R-:W-:Y:S01]  /*52b0*/  ISETP.GE.AND P2, PT, R0, R18, PT ;  /* 0x000000120000720c */ /* 0x004fe20003f46270 */
[----:B---3--:R-:W-:-:S12]  /*52c0*/  NOP ;  /* 0x0000000000007918 */ /* 0x008fd80000000000 */
[----:B-1----:R-:W-:Y:S05]  /*52d0*/  @!P2 BRA `(.L_x_178) ;  /* 0x000000380004a947 */ /* 0x002fea0003800000 */
[----:B------:R-:W-:Y:S01]  /*52e0*/  IMAD.MOV.U32 R4, RZ, RZ, R71 ;  /* 0x000000ffff047224 */ /* 0x000fe200078e0047 */
[----:B------:R-:W-:Y:S01]  /*52f0*/  CS2R R150, SRZ ;  /* 0x0000000000967805 */ /* 0x000fe2000001ff00 */
[----:B------:R-:W-:Y:S01]  /*5300*/  IMAD.MOV.U32 R3, RZ, RZ, R34 ;  /* 0x000000ffff037224 */ /* 0x000fe200078e0022 */
[----:B------:R-:W-:Y:S01]  /*5310*/  CS2R R148, SRZ ;  /* 0x0000000000947805 */ /* 0x000fe2000001ff00 */
[----:B------:R-:W-:Y:S01]  /*5320*/  IMAD.MOV.U32 R6, RZ, RZ, R152 ;  /* 0x000000ffff067224 */ /* 0x000fe200078e0098 */
        /* <DEDUP_REMOVED lines=13> */
[----:B------:R-:W-:Y:S01]  /*5400*/  CS2R R120, SRZ ;  /* 0x0000000000787805 */ /* 0x000fe2000001ff00 */
[----:B------:R-:W-:Y:S01]  /*5410*/  UMOV UR7, UR36 ;  /* 0x0000002400077c82 */ /* 0x000fe20008000000 */
[----:B------:R-:W-:-:S05]  /*5420*/  ULDC UR5, c[0x0][0x9d8] ;  /* 0x0002760000057ab9 */ /* 0x000fca0000000800 */
.L_x_187:
[----:B------:R-:W-:Y:S01]  /*5430*/  UIADD3 UR36, UR7, 0x1, URZ ;  /* 0x0000000107247890 */ /* 0x000fe2000fffe03f */
[----:B------:R-:W-:-:S03]  /*5440*/  ISETP.NE.AND P3, PT, RZ, UR40, PT ;  /* 0x00000028ff007c0c */ /* 0x000fc6000bf65270 */
[----:B------:R-:W-:-:S04]  /*5450*/  UISETP.NE.AND UP0, UPT, UR36, 0x2, UPT ;  /* 0x000000022400788c */ /* 0x000fc8000bf05270 */
[----:B------:R-:W-:Y:S02]  /*5460*/  USEL UR6, URZ, 0x1, UP0 ;  /* 0x000000013f067887 */ /* 0x000fe40008000000 */
[----:B------:R-:W-:-:S04]  /*5470*/  USEL UR36, UR36, URZ, UP0 ;  /* 0x0000003f24247287 */ /* 0x000fc80008000000 */
[----:B------:R-:W-:Y:S01]  /*5480*/  LOP3.LUT R152, R6, UR6, RZ, 0x3c, !PT ;  /* 0x0000000606987c12 */ /* 0x000fe2000f8e3cff */
[----:B------:R-:W-:Y:S07]  /*5490*/  @P3 BRA `(.L_x_179) ;  /* 0x0000000000283947 */ /* 0x000fee0003800000 */
[----:B------:R-:W-:Y:S05]  /*54a0*/  @!P0 BRA `(.L_x_180) ;  /* 0x0000000000048947 */ /* 0x000fea0003800000 */
[----:B------:R-:W-:Y:S01]  /*54b0*/  BPT.TRAP 0x1 ;  /* 0x000000040000795c */ /* 0x000fe20000300000 */
.L_x_180:
[----:B------:R-:W-:Y:S01]  /*54c0*/  ULEA UR6, UR36, UR37, 0x3 ;  /* 0x0000002524067291 */ /* 0x000fe2000f8e183f */
[----:B------:R-:W-:-:S08]  /*54d0*/  SHF.L.U32 R7, R152, 0x1f, RZ ;  /* 0x0000001f98077819 */ /* 0x000fd000000006ff */
[----:B------:R0:W1:Y:S01]  /*54e0*/  SYNCS.PHASECHK.TRANS64.TRYWAIT P2, [UR6+0x30830], R7 ;  /* 0x03083007ff0075a7 */ /* 0x0000620008040146 */
[----:B------:R-:W-:Y:S05]  /*54f0*/  @!P0 BRA `(.L_x_181) ;  /* 0x0000000000048947 */ /* 0x000fea0003800000 */
[----:B------:R-:W-:Y:S01]  /*5500*/  BPT.TRAP 0x1 ;  /* 0x000000040000795c */ /* 0x000fe20000300000 */
.L_x_181:
[----:B-1----:R-:W-:Y:S05]  /*5510*/  @P2 BRA `(.L_x_179) ;  /* 0x0000000000082947 */ /* 0x002fea0003800000 */
[----:B------:R-:W1:Y:S02]  /*5520*/  SYNCS.PHASECHK.TRANS64.TRYWAIT P2, [UR6+0x30830], R7 ;  /* 0x03083007ff0075a7 */ /* 0x000e640008040146 */
[----:B-1----:R-:W-:Y:S05]  /*5530*/  @!P2 BRA `(.L_x_182) ;  /* 0x000000bc00d4a947 */ /* 0x002fea0003800000 */
.L_x_179:
[----:B-1----:R-:W1:Y:S01]  /*5540*/  S2R R8, SR_TID.X ;  /* 0x0000000000087919 */ /* 0x002e620000002100 */
[----:B------:R-:W-:Y:S01]  /*5550*/  UIMAD UR14, UR36, 0x600, UR4 ;  /* 0x00000600240e78a4 */ /* 0x000fe2000f8e0204 */
[----:B------:R-:W-:Y:S01]  /*5560*/  UMOV UR15, 0x40000040 ;  /* 0x40000040000f7882 */ /* 0x000fe20000000000 */
[----:B------:R-:W-:Y:S02]  /*5570*/  UMOV UR19, 0x40000040 ;  /* 0x4000004000137882 */ /* 0x000fe40000000000 */
[----:B------:R-:W-:Y:S02]  /*5580*/  UIADD3 UR18, UR14, 0x2, URZ ;  /* 0x000000020e127890 */ /* 0x000fe4000fffe03f */
[----:B------:R-:W-:Y:S01]  /*5590*/  UIADD3 UR22, UR14, 0x4, URZ ;  /* 0x000000040e167890 */ /* 0x000fe2000fffe03f */
[----:B------:R-:W-:Y:S01]  /*55a0*/  UMOV UR23, 0x40000040 ;  /* 0x4000004000177882 */ /* 0x000fe20000000000 */
[----:B------:R-:W-:Y:S01]  /*55b0*/  UIADD3 UR26, UR14, 0x6, URZ ;  /* 0x000000060e1a7890 */ /* 0x000fe2000fffe03f */
[----:B------:R-:W-:Y:S01]  /*55c0*/  UMOV UR27, 0x40000040 ;  /* 0x40000040001b7882 */ /* 0x000fe20000000000 */
[----:B-1----:R-:W-:-:S05]  /*55d0*/  SHF.R.U32.HI R8, RZ, 0x7, R8 ;  /* 0x00000007ff087819 */ /* 0x002fca0000011608 */
[----:B0-----:R-:W-:-:S05]  /*55e0*/  VIADD R7, R8, 0x8 ;  /* 0x0000000808077836 */ /* 0x001fca0000000000 */
[----:B------:R0:W-:Y:S06]  /*55f0*/  BAR.SYNC.DEFER_BLOCKING R7, 0x100 ;  /* 0x000400070000751d */ /* 0x0001ec0000010000 */
[----:B------:R-:W-:-:S06]  /*5600*/  WARPGROUP.ARRIVE ;  /* 0x00000000000079c5 */ /* 0x000fcc0000000000 */
[----:B------:R-:W-:Y:S03]  /*5610*/  HGMMA.64x192x16.F32.BF16 R24, gdesc[UR12], RZ, !UPT, gsb0 ;  /* 0x02e000000c1879f0 */ /* 0x000fe6000c0018ff */
[----:B------:R-:W-:Y:S02]  /*5620*/  WARPGROUP.DEPBAR.LE gsb0, 0x0 ;  /* 0x00008000000079c5 */ /* 0x000fe40000010000 */
[----:B------:R-:W-:-:S15]  /*5630*/  WARPGROUP.ARRIVE ;  /* 0x00000000000079c5 */ /* 0x000fde0000000000 */
        /* <DEDUP_REMOVED lines=11> */
.L_x_184:
[----:B------:R-:W-:Y:S01]  /*56f0*/  ULEA UR6, UR7, UR37, 0x3 ;  /* 0x0000002507067291 */ /* 0x000fe2000f8e183f */
[----:B------:R-:W-:-:S08]  /*5700*/  SHF.L.U32 R6, R6, 0x1f, RZ ;  /* 0x0000001f06067819 */ /* 0x000fd000000006ff */
[----:B------:R0:W1:Y:S01]  /*5710*/  SYNCS.PHASECHK.TRANS64.TRYWAIT P2, [UR6+0x30850], R6 ;  /* 0x03085006ff0075a7 */ /* 0x0000620008040146 */
[----:B------:R-:W-:Y:S05]  /*5720*/  @!P0 BRA `(.L_x_185) ;  /* 0x0000000000048947 */ /* 0x000fea0003800000 */
[----:B------:R-:W-:Y:S01]  /*5730*/  BPT.TRAP 0x1 ;  /* 0x000000040000795c */ /* 0x000fe20000300000 */
.L_x_185:
[----:B-1----:R-:W-:Y:S05]  /*5740*/  @P2 BRA `(.L_x_183) ;  /* 0x0000000000082947 */ /* 0x002fea0003800000 */
[----:B------:R-:W1:Y:S02]  /*5750*/  SYNCS.PHASECHK.TRANS64.TRYWAIT P2, [UR6+0x30850], R6 ;  /* 0x03085006ff0075a7 */ /* 0x000e640008040146 */
[----:B-1----:R-:W-:Y:S05]  /*5760*/  @!P2 BRA `(.L_x_186) ;  /* 0x000000bc0060a947 */ /* 0x002fea0003800000 */
.L_x_183:
[----:B------:R-:W-:Y:S01]  /*5770*/  ULEA UR8, UR41, UR37, 0xd ;  /* 0x0000002529087291 */ /* 0x000fe2000f8e683f */
[----:B------:R-:W-:Y:S01]  /*5780*/  WARPGROUP.ARRIVE ;  /* 0x00000000000079c5 */ /* 0x000fe20000000000 */
[----:B------:R-:W-:Y:S01]  /*5790*/  UIADD3 UR6, UR37, 0x400, URZ ;  /* 0x0000040025067890 */ /* 0x000fe2000fffe03f */
[----:B------:R-:W-:Y:S01]  /*57a0*/  FMUL.FTZ R26, R26, UR5 ;  /* 0x000000051a1a7c20 */ /* 0x000fe20008410000 */
[----:B------:R-:W-:Y:S01]  /*57b0*/  UIADD3 UR8, UR8, 0x1e800, URZ ;  /* 0x0001e80008087890 */ /* 0x000fe2000fffe03f */
[----:B01----:R-:W-:Y:S01]  /*57c0*/  FMUL.FTZ R6, R24, UR5 ;  /* 0x0000000518067c20 */ /* 0x003fe20008410000 */
[----:B------:R-:W-:Y:S01]  /*57d0*/  USHF.R.U32.HI UR6, URZ, 0x4, UR6 ;  /* 0x000000043f067899 */ /* 0x000fe20008011606 */
[----:B------:R-:W0:Y:S01]  /*57e0*/  MUFU.TANH R8, R26 ;  /* 0x0000001a00087308 */ /* 0x000e220000002400 */
[----:B------:R-:W-:Y:S01]  /*57f0*/  USHF.R.U32.HI UR8, URZ, 0x4, UR8 ;  /* 0x000000043f087899 */ /* 0x000fe20008011608 */
[----:B------:R-:W-:Y:S01]  /*5800*/  FMUL.FTZ R27, R27, UR5 ;  /* 0x000000051b1b7c20 */ /* 0x000fe20008410000 */
[----:B------:R-:W-:Y:S01]  /*5810*/  ULOP3.LUT UR6, UR6, 0x3fff, URZ, 0xc0, !UPT ;  /* 0x00003fff06067892 */ /* 0x000fe2000f8ec03f */
[----:B------:R-:W-:Y:S01]  /*5820*/  FMUL.FTZ R7, R25, UR5 ;  /* 0x0000000519077c20 */ /* 0x000fe20008410000 */
[----:B------:R-:W-:Y:S01]  /*5830*/  ULOP3.LUT UR9, UR8, 0x3fff, URZ, 0xc0, !UPT ;  /* 0x00003fff08097892 */ /* 0x000fe2000f8ec03f */
[----:B------:R-:W-:Y:S01]  /*5840*/  FMUL.FTZ R9, R29, UR5 ;  /* 0x000000051d097c20 */ /* 0x000fe20008410000 */
[----:B------:R-:W-:Y:S01]  /*5850*/  UIMAD UR8, UR7, 0x600, UR6 ;  /* 0x00000600070878a4 */ /* 0x000fe2000f8e0206 */
[----:B------:R-:W1:Y:S01]  /*5860*/  MUFU.TANH R6, R6 ;  /* 0x0000000600067308 */ /* 0x000e620000002400 */
[----:B------:R-:W-:Y:S01]  /*5870*/  ULOP3.LUT UR6, UR9, 0x10000, URZ, 0xfc, !UPT ;  /* 0x0001000009067892 */ /* 0x000fe2000f8efc3f */
[----:B------:R-:W-:Y:S01]  /*5880*/  FMUL.FTZ R10, R32, UR5 ;  /* 0x00000005200a7c20 */ /* 0x000fe20008410000 */
[----:B------:R-:W-:Y:S01]  /*5890*/  UMOV UR31, 0x40000040 ;  /* 0x40000040001f7882 */ /* 0x000fe20000000000 */
[----:B------:R-:W-:Y:S01]  /*58a0*/  UMOV UR29, 0x40000040 ;  /* 0x40000040001d7882 */ /* 0x000fe20000000000 */
[----:B------:R-:W-:Y:S01]  /*58b0*/  FMUL.FTZ R11, R33, UR5 ;  /* 0x00000005210b7c20 */ /* 0x000fe20008410000 */
[----:B------:R-:W-:Y:S01]  /*58c0*/  UMOV UR30, UR8 ;  /* 0x00000008001e7c82 */ /* 0x000fe20008000000 */
[----:B------:R-:W-:Y:S01]  /*58d0*/  FMUL.FTZ R12, R36, UR5 ;  /* 0x00000005240c7c20 */ /* 0x000fe20008410000 */
[----:B------:R-:W-:Y:S01]  /*58e0*/  UMOV UR28, UR6 ;  /* 0x00000006001c7c82 */ /* 0x000fe20008000000 */
[----:B------:R0:W-:Y:S01]  /*58f0*/  MUFU.TANH R26, R27 ;  /* 0x0000001b001a7308 */ /* 0x0001e20000002400 */
[----:B------:R-:W-:Y:S01]  /*5900*/  HGMMA.64x64x16.F32.BF16 R120, gdesc[UR28].tnspB, R120, gsb0 ;  /* 0x40e000001c7879f0 */ /* 0x000fe20008001878 */
[----:B------:R-:W-:Y:S01]  /*5910*/  UIADD3 UR30, UR8, 0x80, URZ ;  /* 0x00000080081e7890 */ /* 0x000fe2000fffe03f */
[----:B------:R-:W-:Y:S01]  /*5920*/  FMUL.FTZ R13, R37, UR5 ;  /* 0x00000005250d7c20 */ /* 0x000fe20008410000 */
[----:B------:R-:W-:Y:S01]  /*5930*/  UIADD3 UR28, UR6, 0x2, URZ ;  /* 0x00000002061c7890 */ /* 0x000fe2000fffe03f */
[----:B------:R-:W-:Y:S01]  /*5940*/  FMUL.FTZ R14, R40, UR5 ;  /* 0x00000005280e7c20 */ /* 0x000fe20008410000 */
[----:B------:R-:W-:Y:S01]  /*5950*/  UMOV UR31, 0x40000040 ;  /* 0x40000040001f7882 */ /* 0x000fe20000000000 */
[----:B------:R-:W-:Y:S01]  /*5960*/  UMOV UR29, 0x40000040 ;  /* 0x40000040001d7882 */ /* 0x000fe20000000000 */
[----:B------:R-:W2:Y:S01]  /*5970*/  MUFU.TANH R7, R7 ;  /* 0x0000000700077308 */ /* 0x000ea20000002400 */
[----:B0-----:R-:W-:-:S02]  /*5980*/  IMAD.MOV.U32 R27, RZ, RZ, R8 ;  /* 0x000000ffff1b7224 */ /* 0x001fc400078e0008 */
[----:B------:R-:W-:Y:S01]  /*5990*/  FMUL.FTZ R8, R28, UR5 ;  /* 0x000000051c087c20 */ /* 0x000fe20008410000 */
[----:B-1----:R-:W-:Y:S01]  /*59a0*/  FMNMX.FTZ R33, R6, R3, !PT ;  /* 0x0000000306217209 */ /* 0x002fe20007810000 */
[----:B------:R-:W-:Y:S01]  /*59b0*/  FMUL.FTZ R15, R41, UR5 ;  /* 0x00000005290f7c20 */ /* 0x000fe20008410000 */
[----:B------:R-:W-:Y:S01]  /*59c0*/  FMUL.FTZ R16, R44, UR5 ;  /* 0x000000052c107c20 */ /* 0x000fe20008410000 */
[----:B------:R-:W-:Y:S01]  /*59d0*/  FMUL.FTZ R17, R45, UR5 ;  /* 0x000000052d117c20 */ /* 0x000fe20008410000 */
[----:B------:R-:W-:Y:S01]  /*59e0*/  FMUL.FTZ R18, R48, UR5 ;  /* 0x0000000530127c20 */ /* 0x000fe20008410000 */
        /* <DEDUP_REMOVED lines=9> */
[----:B--2---:R-:W-:Y:S01]  /*5a80*/  FMNMX.FTZ R36, R7, R33, !PT ;  /* 0x0000002107247209 */ /* 0x004fe20007810000 */
[----:B------:R-:W-:Y:S01]  /*5a90*/  FMUL.FTZ R24, R60, UR5 ;  /* 0x000000053c187c20 */ /* 0x000fe20008410000 */
[----:B------:R-:W-:Y:S01]  /*5aa0*/  FMUL.FTZ R29, R69, UR5 ;  /* 0x00000005451d7c20 */ /* 0x000fe20008410000 */
[----:B------:R-:W-:Y:S01]  /*5ab0*/  FMUL.FTZ R32, R76, UR5 ;  /* 0x000000054c207c20 */ /* 0x000fe20008410000 */
[----:B------:R-:W-:Y:S01]  /*5ac0*/  FMUL.FTZ R77, R77, UR5 ;  /* 0x000000054d4d7c20 */ /* 0x000fe20008410000 */
[----:B------:R-:W-:Y:S01]  /*5ad0*/  FMUL.FTZ R80, R80, UR5 ;  /* 0x0000000550507c20 */ /* 0x000fe20008410000 */
[----:B------:R-:W-:Y:S01]  /*5ae0*/  FMUL.FTZ R96, R96, UR5 ;  /* 0x0000000560607c20 */ /* 0x000fe20008410000 */
[----:B------:R-:W2:Y:S01]  /*5af0*/  MUFU.TANH R10, R10 ;  /* 0x0000000a000a7308 */ /* 0x000ea20000002400 */
[----:B0-----:R-:W-:Y:S01]  /*5b00*/  FMNMX.FTZ R36, R8, R36, !PT ;  /* 0x0000002408247209 */ /* 0x001fe20007810000 */
[----:B------:R-:W-:Y:S01]  /*5b10*/  FMUL.FTZ R81, R81, UR5 ;  /* 0x0000000551517c20 */ /* 0x000fe20008410000 */
[----:B------:R-:W-:Y:S01]  /*5b20*/  FMUL.FTZ R84, R84, UR5 ;  /* 0x0000000554547c20 */ /* 0x000fe20008410000 */
[----:B------:R-:W-:Y:S01]  /*5b30*/  FMUL.FTZ R88, R88, UR5 ;  /* 0x0000000558587c20 */ /* 0x000fe20008410000 */
[----:B------:R-:W-:Y:S01]  /*5b40*/  FMUL.FTZ R85, R85, UR5 ;  /* 0x0000000555557c20 */ /* 0x000fe20008410000 */
[----:B------:R-:W-:Y:S01]  /*5b50*/  FMUL.FTZ R89, R89, UR5 ;  /* 0x0000000559597c20 */ /* 0x000fe20008410000 */
[----:B------:R-:W-:Y:S01]  /*5b60*/  FMUL.FTZ R92, R92, UR5 ;  /* 0x000000055c5c7c20 */ /* 0x000fe20008410000 */
[----:B------:R-:W0:Y:S01]  /*5b70*/  MUFU.TANH R11, R11 ;  /* 0x0000000b000b7308 */ /* 0x000e220000002400 */
[----:B-1----:R-:W-:Y:S01]  /*5b80*/  FMNMX.FTZ R37, R9, R36, !PT ;  /* 0x0000002409257209 */ /* 0x002fe20007810000 */
        /* <DEDUP_REMOVED lines=34> */
[----:B------:R-:W-:Y:S01]  /*5db0*/  UIADD3 UR10, UR8, 0x580, URZ ;  /* 0x00000580080a7890 */ /* 0x000fe2000fffe03f */
[----:B------:R-:W-:-:S02]  /*5dc0*/  WARPGROUP.DEPBAR.LE gsb0, 0x0 ;  /* 0x00008000000079c5 */ /* 0x000fc40000010000 */
[----:B------:R-:W-:Y:S01]  /*5dd0*/  WARPGROUP.ARRIVE ;  /* 0x00000000000079c5 */ /* 0x000fe20000000000 */
[----:B------:R-:W2:Y:S01]  /*5de0*/  MUFU.TANH R16, R16 ;  /* 0x0000001000107308 */ /* 0x000ea20000002400 */
[----:B0-----:R-:W-:-:S04]  /*5df0*/  FMNMX.FTZ R41, R14, R41, !PT ;  /* 0x000000290e297209 */ /* 0x001fc80007810000 */
[----:B------:R-:W-:Y:S01]  /*5e00*/  HGMMA.64x64x16.F32.BF16 R120, gdesc[UR28].tnspB, R120, gsb0 ;  /* 0x40e000001c7879f0 */ /* 0x000fe20008001878 */
[----:B------:R-:W-:Y:S02]  /*5e10*/  UIADD3 UR30, UR8, 0x100, URZ ;  /* 0x00000100081e7890 */ /* 0x000fe4000fffe03f */
[----:B------:R-:W-:Y:S01]  /*5e20*/  UIADD3 UR28, UR6, 0x4, URZ ;  /* 0x00000004061c7890 */ /* 0x000fe2000fffe03f */
[----:B------:R-:W0:Y:S01]  /*5e30*/  MUFU.TANH R17, R17 ;  /* 0x0000001100117308 */ /* 0x000e220000002400 */
[----:B------:R-:W-:Y:S01]  /*5e40*/  UMOV UR31, 0x40000040 ;  /* 0x40000040001f7882 */ /* 0x000fe20000000000 */
[----:B------:R-:W-:Y:S01]  /*5e50*/  UMOV UR29, 0x40000040 ;  /* 0x40000040001d7882 */ /* 0x000fe20000000000 */
[----:B-1----:R-:W-:-:S05]  /*5e60*/  FMNMX.FTZ R44, R15, R41, !PT ;  /* 0x000000290f2c7209 */ /* 0x002fca0007810000 */
[----:B------:R-:W1:Y:S01]  /*5e70*/  MUFU.TANH R18, R18 ;  /* 0x0000001200127308 */ /* 0x000e620000002400 */
[----:B--2---:R-:W-:-:S07]  /*5e80*/  FMNMX.FTZ R44, R16, R44, !PT ;  /* 0x0000002c102c7209 */ /* 0x004fce0007810000 */
[----:B------:R2:W3:Y:S01]  /*5e90*/  MUFU.TANH R25, R31 ;  /* 0x0000001f00197308 */ /* 0x0004e20000002400 */
[----:B0-----:R-:W-:-:S07]  /*5ea0*/  FMNMX.FTZ R45, R17, R44, !PT ;  /* 0x0000002c112d7209 */ /* 0x001fce0007810000 */
[----:B------:R-:W0:Y:S01]  /*5eb0*/  MUFU.TANH R19, R19 ;  /* 0x0000001300137308 */ /* 0x000e220000002400 */
[----:B-1----:R-:W-:Y:S01]  /*5ec0*/  FMNMX.FTZ R45, R18, R45, !PT ;  /* 0x0000002d122d7209 */ /* 0x002fe20007810000 */
[----:B--2---:R-:W-:-:S06]  /*5ed0*/  FMUL.FTZ R31, R73, UR5 ;  /* 0x00000005491f7c20 */ /* 0x004fcc0008410000 */
[----:B------:R-:W1:Y:S01]  /*5ee0*/  MUFU.TANH R20, R20 ;  /* 0x0000001400147308 */ /* 0x000e620000002400 */
[----:B---3--:R-:W-:Y:S02]  /*5ef0*/  IMAD.MOV.U32 R60, RZ, RZ, R25 ;  /* 0x000000ffff3c7224 */ /* 0x008fe400078e0019 */
[----:B------:R-:W-:Y:S01]  /*5f00*/  FMUL.FTZ R25, R61, UR5 ;  /* 0x000000053d197c20 */ /* 0x000fe20008410000 */
[----:B------:R-:W-:Y:S01]  /*5f10*/  MOV R61, R26 ;  /* 0x0000001a003d7202 */ /* 0x000fe20000000f00 */
[----:B------:R-:W-:Y:S01]  /*5f20*/  FMUL.FTZ R26, R64, UR5 ;  /* 0x00000005401a7c20 */ /* 0x000fe20008410000 */
[----:B------:R-:W-:Y:S02]  /*5f30*/  IMAD.MOV.U32 R64, RZ, RZ, R27 ;  /* 0x000000ffff407224 */ /* 0x000fe400078e001b */
[----:B------:R-:W-:Y:S01]  /*5f40*/  FMUL.FTZ R27, R65, UR5 ;  /* 0x00000005411b7c20 */ /* 0x000fe20008410000 */
[----:B------:R-:W2:Y:S01]  /*5f50*/  MUFU.TANH R21, R21 ;  /* 0x0000001500157308 */ /* 0x000ea20000002400 */
[----:B0-----:R-:W-:-:S07]  /*5f60*/  FMNMX.FTZ R48, R19, R45, !PT ;  /* 0x0000002d13307209 */ /* 0x001fce0007810000 */
[----:B------:R0:W3:Y:S01]  /*5f70*/  MUFU.TANH R28, R30 ;  /* 0x0000001e001c7308 */ /* 0x0000e20000002400 */
[----:B-1----:R-:W-:-:S07]  /*5f80*/  FMNMX.FTZ R48, R20, R48, !PT ;  /* 0x0000003014307209 */ /* 0x002fce0007810000 */
[----:B------:R-:W1:Y:S01]  /*5f90*/  MUFU.TANH R22, R22 ;  /* 0x0000001600167308 */ /* 0x000e620000002400 */
[----:B--2---:R-:W-:Y:S01]  /*5fa0*/  FMNMX.FTZ R49, R21, R48, !PT ;  /* 0x0000003015317209 */ /* 0x004fe20007810000 */
[----:B0-----:R-:W-:-:S06]  /*5fb0*/  FMUL.FTZ R30, R72, UR5 ;  /* 0x00000005481e7c20 */ /* 0x001fcc0008410000 */
[----:B------:R-:W0:Y:S01]  /*5fc0*/  MUFU.TANH R23, R23 ;  /* 0x0000001700177308 */ /* 0x000e220000002400 */
[----:B---3--:R-:W-:Y:S02]  /*5fd0*/  IMAD.MOV.U32 R65, RZ, RZ, R28 ;  /* 0x000000ffff417224 */ /* 0x008fe400078e001c */
[----:B------:R-:W-:Y:S01]  /*5fe0*/  FMUL.FTZ R28, R68, UR5 ;  /* 0x00000005441c7c20 */ /* 0x000fe20008410000 */
[----:B------:R-:W-:Y:S02]  /*5ff0*/  WARPGROUP.DEPBAR.LE gsb0, 0x0 ;  /* 0x00008000000079c5 */ /* 0x000fe40000010000 */
[----:B------:R-:W-:Y:S02]  /*6000*/  WARPGROUP.ARRIVE ;  /* 0x00000000000079c5 */ /* 0x000fe40000000000 */
[----:B------:R-:W2:Y:S01]  /*6010*/  MUFU.TANH R24, R24 ;  /* 0x0000001800187308 */ /* 0x000ea20000002400 */
[----:B-1----:R-:W-:-:S03]  /*6020*/  FMNMX.FTZ R49, R22, R49, !PT ;  /* 0x0000003116317209 */ /* 0x002fc60007810000 */
[----:B------:R-:W-:Y:S01]  /*6030*/  HGMMA.64x64x16.F32.BF16 R120, gdesc[UR28].tnspB, R120, gsb0 ;  /* 0x40e000001c7879f0 */ /* 0x000fe20008001878 */
[----:B------:R-:W-:Y:S01]  /*6040*/  UIADD3 UR30, UR8, 0x180, URZ ;  /* 0x00000180081e7890 */ /* 0x000fe2000fffe03f */
[----:B0-----:R-:W-:Y:S01]  /*6050*/  FMNMX.FTZ R52, R23, R49, !PT ;  /* 0x0000003117347209 */ /* 0x001fe20007810000 */
[----:B------:R-:W-:Y:S01]  /*6060*/  UIADD3 UR28, UR6, 0x6, URZ ;  /* 0x00000006061c7890 */ /* 0x000fe2000fffe03f */
[----:B------:R-:W0:Y:S01]  /*6070*/  MUFU.TANH R25, R25 ;  /* 0x0000001900197308 */ /* 0x000e220000002400 */
[----:B------:R-:W-:Y:S01]  /*6080*/  UMOV UR31, 0x40000040 ;  /* 0x40000040001f7882 */ /* 0x000fe20000000000 */
[----:B------:R-:W-:-:S06]  /*6090*/  UMOV UR29, 0x40000040 ;  /* 0x40000040001d7882 */ /* 0x000fcc0000000000 */
[----:B------:R-:W1:Y:S01]  /*60a0*/  MUFU.TANH R26, R26 ;  /* 0x0000001a001a7308 */ /* 0x000e620000002400 */
[----:B--2---:R-:W-:-:S07]  /*60b0*/  FMNMX.FTZ R52, R24, R52, !PT ;  /* 0x0000003418347209 */ /* 0x004fce0007810000 */
        /* <DEDUP_REMOVED lines=12> */
[----:B------:R2:W3:Y:S01]  /*6180*/  MUFU.TANH R33, R77 ;  /* 0x0000004d00217308 */ /* 0x0004e20000002400 */
[----:B------:R-:W-:Y:S02]  /*6190*/  WARPGROUP.DEPBAR.LE gsb0, 0x0 ;  /* 0x00008000000079c5 */ /* 0x000fe40000010000 */
[----:B------:R-:W-:-:S05]  /*61a0*/  WARPGROUP.ARRIVE ;  /* 0x00000000000079c5 */ /* 0x000fca0000000000 */
[----:B------:R4:W5:Y:S01]  /*61b0*/  MUFU.TANH R36, R80 ;  /* 0x0000005000247308 */ /* 0x0009620000002400 */
[----:B--2---:R-:W-:Y:S01]  /*61c0*/  IMAD.MOV.U32 R77, RZ, RZ, R64 ;  /* 0x000000ffff4d7224 */ /* 0x004fe200078e0040 */
[----:B------:R-:W-:Y:S01]  /*61d0*/  HGMMA.64x64x16.F32.BF16 R120, gdesc[UR28].tnspB, R120, gsb0 ;  /* 0x40e000001c7879f0 */ /* 0x000fe20008001878 */
[----:B------:R-:W-:-:S05]  /*61e0*/  UIADD3 UR30, UR8, 0x200, URZ ;  /* 0x00000200081e7890 */ /* 0x000fca000fffe03f */
[----:B------:R2:W-:Y:S01]  /*61f0*/  MUFU.TANH R52, R96 ;  /* 0x0000006000347308 */ /* 0x0005e20000002400 */
[----:B------:R-:W-:Y:S01]  /*6200*/  UIADD3 UR28, UR6, 0x600, URZ ;  /* 0x00000600061c7890 */ /* 0x000fe2000fffe03f */
[----:B----4-:R-:W-:Y:S01]  /*6210*/  FMUL.FTZ R80, R55, UR5 ;  /* 0x0000000537507c20 */ /* 0x010fe20008410000 */
[----:B------:R-:W-:Y:S01]  /*6220*/  UMOV UR31, 0x40000040 ;  /* 0x40000040001f7882 */ /* 0x000fe20000000000 */
[----:B------:R-:W-:-:S04]  /*6230*/  UMOV UR29, 0x40000040 ;  /* 0x40000040001d7882 */ /* 0x000fc80000000000 */
[----:B------:R4:W5:Y:S01]  /*6240*/  MUFU.TANH R37, R81 ;  /* 0x0000005100257308 */ /* 0x0009620000002400 */
[----:B--2---:R-:W-:Y:S01]  /*6250*/  IMAD.MOV.U32 R96, RZ, RZ, R60 ;  /* 0x000000ffff607224 */ /* 0x004fe200078e003c */
[----:B0-----:R-:W-:-:S04]  /*6260*/  FMNMX.FTZ R60, R31, R57, !PT ;  /* 0x000000391f3c7209 */ /* 0x001fc80007810000 */
[----:B-1----:R-:W-:Y:S02]  /*6270*/  FMNMX.FTZ R60, R32, R60, !PT ;  /* 0x0000003c203c7209 */ /* 0x002fe40007810000 */
[----:B------:R0:W1:Y:S01]  /*6280*/  MUFU.TANH R40, R84 ;  /* 0x0000005400287308 */ /* 0x0000620000002400 */
[----:B----4-:R-:W-:-:S07]  /*6290*/  FMUL.FTZ R81, R51, UR5 ;  /* 0x0000000533517c20 */ /* 0x010fce0008410000 */
[----:B------:R2:W-:Y:S01]  /*62a0*/  MUFU.TANH R44, R88 ;  /* 0x00000058002c7308 */ /* 0x0005e20000002400 */
[----:B0-----:R-:W-:-:S07]  /*62b0*/  FMUL.FTZ R84, R39, UR5 ;  /* 0x0000000527547c20 */ /* 0x001fce0008410000 */
[----:B------:R0:W4:Y:S01]  /*62c0*/  MUFU.TANH R41, R85 ;  /* 0x0000005500297308 */ /* 0x0001220000002400 */
[----:B--2---:R-:W-:Y:S01]  /*62d0*/  IMAD.MOV.U32 R88, RZ, RZ, R61 ;  /* 0x000000ffff587224 */ /* 0x004fe200078e003d */
[----:B---3--:R-:W-:-:S04]  /*62e0*/  FMNMX.FTZ R61, R33, R60, !PT ;  /* 0x0000003c213d7209 */ /* 0x008fc80007810000 */
[----:B-----5:R-:W-:Y:S02]  /*62f0*/  FMNMX.FTZ R61, R36, R61, !PT ;  /* 0x0000003d243d7209 */ /* 0x020fe40007810000 */
[----:B------:R2:W3:Y:S01]  /*6300*/  MUFU.TANH R45, R89 ;  /* 0x00000059002d7308 */ /* 0x0004e20000002400 */
[----:B0-----:R-:W-:Y:S01]  /*6310*/  FMUL.FTZ R85, R35, UR5 ;  /* 0x0000000523557c20 */ /* 0x001fe20008410000 */
[----:B------:R-:W-:-:S04]  /*6320*/  FMNMX.FTZ R64, R37, R61, !PT ;  /* 0x0000003d25407209 */ /* 0x000fc80007810000 */
[----:B-1----:R-:W-:Y:S02]  /*6330*/  FMNMX.FTZ R64, R40, R64, !PT ;  /* 0x0000004028407209 */ /* 0x002fe40007810000 */
[----:B------:R0:W1:Y:S01]  /*6340*/  MUFU.TANH R48, R92 ;  /* 0x0000005c00307308 */ /* 0x0000620000002400 */
[----:B--2---:R-:W-:-:S07]  /*6350*/  FMUL.FTZ R89, R46, UR5 ;  /* 0x000000052e597c20 */ /* 0x004fce0008410000 */
[----:B------:R2:W-:Y:S01]  /*6360*/  MUFU.TANH R56, R100 ;  /* 0x0000006400387308 */ /* 0x0005e20000002400 */
[----:B0-----:R-:W-:-:S07]  /*6370*/  FMUL.FTZ R92, R66, UR5 ;  /* 0x00000005425c7c20 */ /* 0x001fce0008410000 */
[----:B------:R0:W5:Y:S01]  /*6380*/  MUFU.TANH R49, R93 ;  /* 0x0000005d00317308 */ /* 0x0001620000002400 */
[----:B--2---:R-:W-:Y:S01]  /*6390*/  IMAD.MOV.U32 R100, RZ, RZ, R65 ;  /* 0x000000ffff647224 */ /* 0x004fe200078e0041 */
[----:B----4-:R-:W-:-:S04]  /*63a0*/  FMNMX.FTZ R65, R41, R64, !PT ;  /* 0x0000004029417209 */ /* 0x010fc80007810000 */
[----:B------:R-:W-:Y:S02]  /*63b0*/  FMNMX.FTZ R65, R44, R65, !PT ;  /* 0x000000412c417209 */ /* 0x000fe40007810000 */
[----:B------:R2:W4:Y:S01]  /*63c0*/  MUFU.TANH R53, R97 ;  /* 0x0000006100357308 */ /* 0x0005220000002400 */
[----:B------:R-:W-:Y:S02]  /*63d0*/  WARPGROUP.DEPBAR.LE gsb0, 0x0 ;  /* 0x00008000000079c5 */ /* 0x000fe40000010000 */
[----:B------:R-:W-:Y:S01]  /*63e0*/  WARPGROUP.ARRIVE ;  /* 0x00000000000079c5 */ /* 0x000fe20000000000 */
[----:B---3--:R-:W-:Y:S01]  /*63f0*/  FMNMX.FTZ R68, R45, R65, !PT ;  /* 0x000000412d447209 */ /* 0x008fe20007810000 */
[----:B0-----:R-:W-:-:S03]  /*6400*/  FMUL.FTZ R93, R62, UR5 ;  /* 0x000000053e5d7c20 */ /* 0x001fc60008410000 */
[----:B-1----:R-:W-:Y:S01]  /*6410*/  FMNMX.FTZ R68, R48, R68, !PT ;  /* 0x0000004430447209 */ /* 0x002fe20007810000 */
[----:B------:R-:W-:Y:S01]  /*6420*/  HGMMA.64x64x16.F32.BF16 R120, gdesc[UR28].tnspB, R120, gsb0 ;  /* 0x40e000001c7879f0 */ /* 0x000fe20008001878 */
[----:B------:R-:W0:Y:S01]  /*6430*/  MUFU.TANH R57, R101 ;  /* 0x0000006500397308 */ /* 0x000e220000002400 */
[----:B------:R-:W-:Y:S01]  /*6440*/  UIADD3 UR30, UR8, 0x280, URZ ;  /* 0x00000280081e7890 */ /* 0x000fe2000fffe03f */
[----:B-----5:R-:W-:Y:S01]  /*6450*/  FMNMX.FTZ R69, R49, R68, !PT ;  /* 0x0000004431457209 */ /* 0x020fe20007810000 */
[----:B------:R-:W-:Y:S01]  /*6460*/  UIADD3 UR28, UR6, 0x602, URZ ;  /* 0x00000602061c7890 */ /* 0x000fe2000fffe03f */
[----:B--2---:R-:W-:Y:S01]  /*6470*/  FMUL.FTZ R97, R119, UR5 ;  /* 0x0000000577617c20 */ /* 0x004fe20008410000 */
[----:B------:R-:W-:Y:S01]  /*6480*/  UMOV UR31, 0x40000040 ;  /* 0x40000040001f7882 */ /* 0x000fe20000000000 */
[----:B------:R-:W-:Y:S01]  /*6490*/  FMNMX.FTZ R69, R52, R69, !PT ;  /* 0x0000004534457209 */ /* 0x000fe20007810000 */
[----:B------:R-:W-:Y:S01]  /*64a0*/  UMOV UR29, 0x40000040 ;  /* 0x40000040001d7882 */ /* 0x000fe20000000000 */
[----:B------:R1:W2:Y:S02]  /*64b0*/  MUFU.TANH R60, R104 ;  /* 0x00000068003c7308 */ /* 0x0002a40000002400 */
[----:B----4-:R-:W-:-:S04]  /*64c0*/  FMNMX.FTZ R72, R53, R69, !PT ;  /* 0x0000004535487209 */ /* 0x010fc80007810000 */
[----:B------:R-:W-:Y:S02]  /*64d0*/  FMNMX.FTZ R72, R56, R72, !PT ;  /* 0x0000004838487209 */ /* 0x000fe40007810000 */
[----:B------:R3:W4:Y:S01]  /*64e0*/  MUFU.TANH R61, R105 ;  /* 0x00000069003d7308 */ /* 0x0007220000002400 */
[----:B-1----:R-:W-:Y:S01]  /*64f0*/  FMUL.FTZ R104, R63, UR5 ;  /* 0x000000053f687c20 */ /* 0x002fe20008410000 */
[----:B0-----:R-:W-:-:S06]  /*6500*/  FMNMX.FTZ R73, R57, R72, !PT ;  /* 0x0000004839497209 */ /* 0x001fcc0007810000 */
[----:B------:R0:W1:Y:S01]  /*6510*/  MUFU.TANH R64, R108 ;  /* 0x0000006c00407308 */ /* 0x0000620000002400 */
[----:B--2---:R-:W-:Y:S01]  /*6520*/  FMNMX.FTZ R73, R60, R73, !PT ;  /* 0x000000493c497209 */ /* 0x004fe20007810000 */
[----:B---3--:R-:W-:-:S06]  /*6530*/  FMUL.FTZ R105, R59, UR5 ;  /* 0x000000053b697c20 */ /* 0x008fcc0008410000 */
[----:B------:R2:W3:Y:S01]  /*6540*/  MUFU.TANH R65, R109 ;  /* 0x0000006d00417308 */ /* 0x0004e20000002400 */
[----:B----4-:R-:W-:Y:S01]  /*6550*/  FMNMX.FTZ R76, R61, R73, !PT ;  /* 0x000000493d4c7209 */ /* 0x010fe20007810000 */
[----:B0-----:R-:W-:-:S06]  /*6560*/  FMUL.FTZ R108, R58, UR5 ;  /* 0x000000053a6c7c20 */ /* 0x001fcc0008410000 */
[----:B------:R0:W4:Y:S01]  /*6570*/  MUFU.TANH R68, R112 ;  /* 0x0000007000447308 */ /* 0x0001220000002400 */
[----:B-1----:R-:W-:Y:S01]  /*6580*/  FMNMX.FTZ R76, R64, R76, !PT ;  /* 0x0000004c404c7209 */ /* 0x002fe20007810000 */
[----:B--2---:R-:W-:-:S06]  /*6590*/  FMUL.FTZ R109, R54, UR5 ;  /* 0x00000005366d7c20 */ /* 0x004fcc0008410000 */
[----:B------:R1:W2:Y:S01]  /*65a0*/  MUFU.TANH R69, R113 ;  /* 0x0000007100457308 */ /* 0x0002a20000002400 */
[----:B---3--:R-:W-:Y:S01]  /*65b0*/  FMNMX.FTZ R34, R65, R76, !PT ;  /* 0x0000004c41227209 */ /* 0x008fe20007810000 */
[----:B0-----:R-:W-:Y:S01]  /*65c0*/  FMUL.FTZ R112, R50, UR5 ;  /* 0x0000000532707c20 */ /* 0x001fe20008410000 */
[----:B------:R-:W-:-:S05]  /*65d0*/  FMUL.FTZ R76, R111, UR5 ;  /* 0x000000056f4c7c20 */ /* 0x000fca0008410000 */
[----:B------:R0:W3:Y:S01]  /*65e0*/  MUFU.TANH R72, R116 ;  /* 0x0000007400487308 */ /* 0x0000e20000002400 */
[----:B----4-:R-:W-:Y:S01]  /*65f0*/  FMNMX.FTZ R34, R68, R34, !PT ;  /* 0x0000002244227209 */ /* 0x010fe20007810000 */
[----:B-1----:R-:W-:-:S06]  /*6600*/  FMUL.FTZ R113, R47, UR5 ;  /* 0x000000052f717c20 */ /* 0x002fcc0008410000 */
[----:B------:R1:W4:Y:S01]  /*6610*/  MUFU.TANH R73, R117 ;  /* 0x0000007500497308 */ /* 0x0003220000002400 */
[----:B--2---:R-:W-:Y:S01]  /*6620*/  FMNMX.FTZ R34, R69, R34, !PT ;  /* 0x0000002245227209 */ /* 0x004fe20007810000 */
[----:B0-----:R-:W-:-:S06]  /*6630*/  FMUL.FTZ R116, R43, UR5 ;  /* 0x000000052b747c20 */ /* 0x001fcc0008410000 */
[----:B------:R-:W-:Y:S01]  /*6640*/  MUFU.TANH R157, R157 ;  /* 0x0000009d009d7308 */ /* 0x000fe20000002400 */
[----:B---3--:R-:W-:Y:S01]  /*6650*/  FMNMX.FTZ R34, R72, R34, !PT ;  /* 0x0000002248227209 */ /* 0x008fe20007810000 */
[----:B-1----:R-:W-:Y:S01]  /*6660*/  FMUL.FTZ R117, R42, UR5 ;  /* 0x000000052a757c20 */ /* 0x002fe20008410000 */
[----:B------:R-:W-:Y:S02]  /*6670*/  WARPGROUP.DEPBAR.LE gsb0, 0x0 ;  /* 0x00008000000079c5 */ /* 0x000fe40000010000 */
[----:B------:R-:W-:-:S03]  /*6680*/  WARPGROUP.ARRIVE ;  /* 0x00000000000079c5 */ /* 0x000fc60000000000 */
[----:B------:R-:W-:Y:S01]  /*6690*/  MUFU.TANH R85, R85 ;  /* 0x0000005500557308 */ /* 0x000fe20000002400 */
[----:B----4-:R-:W-:Y:S02]  /*66a0*/  FMNMX.FTZ R34, R73, R34, !PT ;  /* 0x0000002249227209 */ /* 0x010fe40007810000 */
[----:B------:R-:W-:Y:S01]  /*66b0*/  HGMMA.64x64x16.F32.BF16 R120, gdesc[UR28].tnspB, R120, gsb0 ;  /* 0x40e000001c7879f0 */ /* 0x000fe20008001878 */
[----:B------:R-:W-:Y:S02]  /*66c0*/  UIADD3 UR30, UR8, 0x300, URZ ;  /* 0x00000300081e7890 */ /* 0x000fe4000fffe03f */
[----:B------:R-:W0:Y:S01]  /*66d0*/  SHFL.BFLY PT, R35, R34, 0x2, 0x1f ;  /* 0x0c401f0022237f89 */ /* 0x000e2200000e0000 */
[----:B------:R-:W-:Y:S01]  /*66e0*/  UIADD3 UR28, UR6, 0x604, URZ ;  /* 0x00000604061c7890 */ /* 0x000fe2000fffe03f */
[----:B------:R-:W-:Y:S01]  /*66f0*/  MUFU.TANH R156, R156 ;  /* 0x0000009c009c7308 */ /* 0x000fe20000002400 */
[----:B------:R-:W-:Y:S01]  /*6700*/  UMOV UR31, 0x40000040 ;  /* 0x40000040001f7882 */ /* 0x000fe20000000000 */
[----:B------:R-:W-:-:S06]  /*6710*/  UMOV UR29, 0x40000040 ;  /* 0x40000040001d7882 */ /* 0x000fcc0000000000 */
[----:B------:R-:W-:Y:S08]  /*6720*/  MUFU.TANH R84, R84 ;  /* 0x0000005400547308 */ /* 0x000ff00000002400 */
[----:B------:R-:W-:Y:S01]  /*6730*/  MUFU.TANH R117, R117 ;  /* 0x0000007500757308 */ /* 0x000fe20000002400 */
[----:B0-----:R-:W-:-:S07]  /*6740*/  FMNMX.FTZ R34, R34, R35, !PT ;  /* 0x0000002322227209 */ /* 0x001fce0007810000 */
[----:B------:R-:W-:Y:S01]  /*6750*/  MUFU.TANH R116, R116 ;  /* 0x0000007400747308 */ /* 0x000fe20000002400 */
[----:B------:R-:W0:Y:S07]  /*6760*/  SHFL.BFLY PT, R35, R34, 0x1, 0x1f ;  /* 0x0c201f0022237f89 */ /* 0x000e2e00000e0000 */
[----:B------:R-:W-:Y:S08]  /*6770*/  MUFU.TANH R89, R89 ;  /* 0x0000005900597308 */ /* 0x000ff00000002400 */
[----:B------:R-:W-:Y:S08]  /*6780*/  MUFU.TANH R113, R113 ;  /* 0x0000007100717308 */ /* 0x000ff00000002400 */
[----:B------:R-:W-:Y:S01]  /*6790*/  MUFU.TANH R112, R112 ;  /* 0x0000007000707308 */ /* 0x000fe20000002400 */
[----:B0-----:R-:W-:-:S02]  /*67a0*/  FMNMX.FTZ R34, R34, R35, !PT ;  /* 0x0000002322227209 */ /* 0x001fc40007810000 */
[----:B------:R-:W0:Y:S03]  /*67b0*/  LDC R35, c[0x0][0x988] ;  /* 0x00026200ff237b82 */ /* 0x000e260000000800 */
[----:B------:R-:W-:Y:S02]  /*67c0*/  FADD.FTZ R46, -R34, R3 ;  /* 0x00000003222e7221 */ /* 0x000fe40000010100 */
[----:B------:R-:W-:Y:S08]  /*67d0*/  MUFU.TANH R81, R81 ;  /* 0x0000005100517308 */ /* 0x000ff00000002400 */
[----:B------:R-:W-:Y:S01]  /*67e0*/  MUFU.TANH R109, R109 ;  /* 0x0000006d006d7308 */ /* 0x000fe20000002400 */
[----:B------:R-:W-:-:S02]  /*67f0*/  WARPGROUP.DEPBAR.LE gsb0, 0x0 ;  /* 0x00008000000079c5 */ /* 0x000fc40000010000 */
[----:B------:R-:W-:-:S05]  /*6800*/  WARPGROUP.ARRIVE ;  /* 0x00000000000079c5 */ /* 0x000fca0000000000 */
[----:B------:R-:W-:Y:S01]  /*6810*/  MUFU.TANH R80, R80 ;  /* 0x0000005000507308 */ /* 0x000fe20000002400 */
[-C--:B0-----:R-:W-:Y:S01]  /*6820*/  FMUL.FTZ R38, R34, R35.reuse ;  /* 0x0000002322267220 */ /* 0x081fe20000410000 */
[-C--:B------:R-:W-:Y:S01]  /*6830*/  FMUL.FTZ R46, R46, R35.reuse ;  /* 0x000000232e2e7220 */ /* 0x080fe20000410000 */
[----:B------:R-:W-:Y:S01]  /*6840*/  HGMMA.64x64x16.F32.BF16 R120, gdesc[UR28].tnspB, R120, gsb0 ;  /* 0x40e000001c7879f0 */ /* 0x000fe20008001878 */
[----:B------:R-:W-:Y:S01]  /*6850*/  UIADD3 UR30, UR8, 0x380, URZ ;  /* 0x00000380081e7890 */ /* 0x000fe2000fffe03f */
        /* <DEDUP_REMOVED lines=11> */
[----:B------:R0:W1:Y:S01]  /*6910*/  MUFU.EX2 R24, R6 ;  /* 0x0000000600187308 */ /* 0x0000620000000800 */
[----:B------:R-:W-:Y:S01]  /*6920*/  UIADD3 UR28, UR6, 0x606, URZ ;  /* 0x00000606061c7890 */ /* 0x000fe2000fffe03f */
[-CC-:B------:R-:W-:Y:S01]  /*6930*/  FFMA.FTZ R12, R12, R35.reuse, -R38.reuse ;  /* 0x000000230c0c7223 */ /* 0x180fe20000010826 */
[----:B------:R-:W-:Y:S01]  /*6940*/  UMOV UR31, 0x40000040 ;  /* 0x40000040001f7882 */ /* 0x000fe20000000000 */
[----:B------:R-:W-:Y:S01]  /*6950*/  UMOV UR29, 0x40000040 ;  /* 0x40000040001d7882 */ /* 0x000fe20000000000 */
[-CC-:B------:R-:W-:Y:S01]  /*6960*/  FFMA.FTZ R13, R13, R35.reuse, -R38.reuse ;  /* 0x000000230d0d7223 */ /* 0x180fe20000010826 */
[-CC-:B------:R-:W-:Y:S01]  /*6970*/  FFMA.FTZ R14, R14, R35.reuse, -R38.reuse ;  /* 0x000000230e0e7223 */ /* 0x180fe20000010826 */
[-CC-:B------:R-:W-:Y:S01]  /*6980*/  FFMA.FTZ R15, R15, R35.reuse, -R38.reuse ;  /* 0x000000230f0f7223 */ /* 0x180fe20000010826 */
[----:B------:R2:W3:Y:S01]  /*6990*/  MUFU.EX2 R25, R7 ;  /* 0x0000000700197308 */ /* 0x0004e20000000800 */
[----:B0-----:R-:W-:Y:S01]  /*69a0*/  FMUL.FTZ R6, R67, UR5 ;  /* 0x0000000543067c20 */ /* 0x001fe20008410000 */
[-CC-:B------:R-:W-:Y:S01]  /*69b0*/  FFMA.FTZ R16, R16, R35.reuse, -R38.reuse ;  /* 0x0000002310107223 */ /* 0x180fe20000010826 */
[-CC-:B------:R-:W-:Y:S01]  /*69c0*/  FFMA.FTZ R17, R17, R35.reuse, -R38.reuse ;  /* 0x0000002311117223 */ /* 0x180fe20000010826 */
[-CC-:B------:R-:W-:Y:S01]  /*69d0*/  FFMA.FTZ R18, R18, R35.reuse, -R38.reuse ;  /* 0x0000002312127223 */ /* 0x180fe20000010826 */
[-CC-:B------:R-:W-:Y:S01]  /*69e0*/  FFMA.FTZ R19, R19, R35.reuse, -R38.reuse ;  /* 0x0000002313137223 */ /* 0x180fe20000010826 */
[-CC-:B------:R-:W-:Y:S01]  /*69f0*/  FFMA.FTZ R20, R20, R35.reuse, -R38.reuse ;  /* 0x0000002314147223 */ /* 0x180fe20000010826 */
[----:B------:R-:W-:Y:S01]  /*6a00*/  FFMA.FTZ R21, R21, R35, -R38 ;  /* 0x0000002315157223 */ /* 0x000fe20000010826 */
[----:B------:R-:W0:Y:S01]  /*6a10*/  MUFU.EX2 R8, R8 ;  /* 0x0000000800087308 */ /* 0x000e220000000800 */
[----:B-1----:R-:W-:Y:S01]  /*6a20*/  FFMA.FTZ R26, R46, R5, R24 ;  /* 0x000000052e1a7223 */ /* 0x002fe20000010018 */
[----:B--2---:R-:W-:Y:S01]  /*6a30*/  FMUL.FTZ R7, R70, UR5 ;  /* 0x0000000546077c20 */ /* 0x004fe20008410000 */
[----:B------:R-:W-:Y:S01]  /*6a40*/  FMUL.FTZ R5, R71, UR5 ;  /* 0x0000000547057c20 */ /* 0x000fe20008410000 */
[-CC-:B------:R-:W-:Y:S01]  /*6a50*/  FFMA.FTZ R22, R22, R35.reuse, -R38.reuse ;  /* 0x0000002316167223 */ /* 0x180fe20000010826 */
[-CC-:B------:R-:W-:Y:S01]  /*6a60*/  FFMA.FTZ R23, R23, R35.reuse, -R38.reuse ;  /* 0x0000002317177223 */ /* 0x180fe20000010826 */
[-CC-:B------:R-:W-:Y:S01]  /*6a70*/  FFMA.FTZ R28, R28, R35.reuse, -R38.reuse ;  /* 0x000000231c1c7223 */ /* 0x180fe20000010826 */
[-C--:B------:R-:W-:Y:S01]  /*6a80*/  FFMA.FTZ R29, R29, R35.reuse, -R38 ;  /* 0x000000231d1d7223 */ /* 0x080fe20000010826 */
[----:B------:R1:W-:Y:S01]  /*6a90*/  MUFU.EX2 R47, R11 ;  /* 0x0000000b002f7308 */ /* 0x0003e20000000800 */
[C---:B---3--:R-:W-:Y:S01]  /*6aa0*/  FADD.FTZ R26, R25.reuse, R26 ;  /* 0x0000001a191a7221 */ /* 0x048fe20000010000 */
[----:B------:R-:W-:Y:S01]  /*6ab0*/  F2FP.BF16.F32.PACK_AB R24, R25, R24 ;  /* 0x000000181918723e */ /* 0x000fe200000010ff */
[-CC-:B------:R-:W-:Y:S01]  /*6ac0*/  FFMA.FTZ R30, R30, R35.reuse, -R38.reuse ;  /* 0x000000231e1e7223 */ /* 0x180fe20000010826 */
[-CC-:B------:R-:W-:Y:S01]  /*6ad0*/  FFMA.FTZ R31, R31, R35.reuse, -R38.reuse ;  /* 0x000000231f1f7223 */ /* 0x180fe20000010826 */
[-CC-:B------:R-:W-:Y:S01]  /*6ae0*/  FFMA.FTZ R32, R32, R35.reuse, -R38.reuse ;  /* 0x0000002320207223 */ /* 0x180fe20000010826 */
[-CC-:B------:R-:W-:Y:S01]  /*6af0*/  FFMA.FTZ R33, R33, R35.reuse, -R38.reuse ;  /* 0x0000002321217223 */ /* 0x180fe20000010826 */
[-C--:B------:R-:W-:Y:S01]  /*6b00*/  FFMA.FTZ R36, R36, R35.reuse, -R38 ;  /* 0x0000002324247223 */ /* 0x080fe20000010826 */
[----:B------:R2:W3:Y:S01]  /*6b10*/  MUFU.EX2 R25, R9 ;  /* 0x0000000900197308 */ /* 0x0004e20000000800 */
[----:B0-----:R-:W-:Y:S01]  /*6b20*/  FADD.FTZ R26, R8, R26 ;  /* 0x0000001a081a7221 */ /* 0x001fe20000010000 */
[----:B-1----:R-:W-:Y:S01]  /*6b30*/  FMUL.FTZ R11, R75, UR5 ;  /* 0x000000054b0b7c20 */ /* 0x002fe20008410000 */
[-CC-:B------:R-:W-:Y:S01]  /*6b40*/  FFMA.FTZ R37, R37, R35.reuse, -R38.reuse ;  /* 0x0000002325257223 */ /* 0x180fe20000010826 */
[-CC-:B------:R-:W-:Y:S01]  /*6b50*/  FFMA.FTZ R40, R40, R35.reuse, -R38.reuse ;  /* 0x0000002328287223 */ /* 0x180fe20000010826 */
[-CC-:B------:R-:W-:Y:S01]  /*6b60*/  FFMA.FTZ R41, R41, R35.reuse, -R38.reuse ;  /* 0x0000002329297223 */ /* 0x180fe20000010826 */
[-CC-:B------:R-:W-:Y:S01]  /*6b70*/  FFMA.FTZ R44, R44, R35.reuse, -R38.reuse ;  /* 0x000000232c2c7223 */ /* 0x180fe20000010826 */
[-CC-:B------:R-:W-:Y:S01]  /*6b80*/  FFMA.FTZ R45, R45, R35.reuse, -R38.reuse ;  /* 0x000000232d2d7223 */ /* 0x180fe20000010826 */
[----:B------:R-:W-:Y:S01]  /*6b90*/  MUFU.TANH R108, R108 ;  /* 0x0000006c006c7308 */ /* 0x000fe20000002400 */
[----:B--2---:R-:W-:Y:S01]  /*6ba0*/  FMUL.FTZ R9, R74, UR5 ;  /* 0x000000054a097c20 */ /* 0x004fe20008410000 */
[-CC-:B------:R-:W-:Y:S01]  /*6bb0*/  FFMA.FTZ R48, R48, R35.reuse, -R38.reuse ;  /* 0x0000002330307223 */ /* 0x180fe20000010826 */
[-CC-:B------:R-:W-:Y:S01]  /*6bc0*/  FFMA.FTZ R49, R49, R35.reuse, -R38.reuse ;  /* 0x0000002331317223 */ /* 0x180fe20000010826 */
[-CC-:B------:R-:W-:Y:S01]  /*6bd0*/  FFMA.FTZ R52, R52, R35.reuse, -R38.reuse ;  /* 0x0000002334347223 */ /* 0x180fe20000010826 */
[-CC-:B------:R-:W-:Y:S01]  /*6be0*/  FFMA.FTZ R53, R53, R35.reuse, -R38.reuse ;  /* 0x0000002335357223 */ /* 0x180fe20000010826 */
[-CC-:B------:R-:W-:Y:S01]  /*6bf0*/  FFMA.FTZ R56, R56, R35.reuse, -R38.reuse ;  /* 0x0000002338387223 */ /* 0x180fe20000010826 */
[-C--:B------:R-:W-:Y:S01]  /*6c00*/  FFMA.FTZ R57, R57, R35.reuse, -R38 ;  /* 0x0000002339397223 */ /* 0x080fe20000010826 */
[----:B------:R-:W-:Y:S01]  /*6c10*/  MUFU.TANH R105, R105 ;  /* 0x0000006900697308 */ /* 0x000fe20000002400 */
[C---:B---3--:R-:W-:Y:S01]  /*6c20*/  FADD.FTZ R27, R25.reuse, R26 ;  /* 0x0000001a191b7221 */ /* 0x048fe20000010000 */
[----:B------:R-:W-:Y:S01]  /*6c30*/  F2FP.BF16.F32.PACK_AB R26, R25, R8 ;  /* 0x00000008191a723e */ /* 0x000fe200000010ff */
[----:B------:R-:W-:Y:S01]  /*6c40*/  FMUL.FTZ R25, R78, UR5 ;  /* 0x000000054e197c20 */ /* 0x000fe20008410000 */
        /* <DEDUP_REMOVED lines=8> */
[----:B------:R-:W-:Y:S01]  /*6cd0*/  FFMA.FTZ R38, R73, R35, -R38 ;  /* 0x0000002349267223 */ /* 0x000fe20000010826 */
[----:B------:R-:W-:Y:S01]  /*6ce0*/  FMUL.FTZ R73, R106, UR5 ;  /* 0x000000056a497c20 */ /* 0x000fe20008410000 */
[----:B------:R-:W-:Y:S01]  /*6cf0*/  FMUL.FTZ R74, R107, UR5 ;  /* 0x000000056b4a7c20 */ /* 0x000fe20008410000 */
[----:B------:R-:W-:-:S02]  /*6d00*/  WARPGROUP.DEPBAR.LE gsb0, 0x0 ;  /* 0x00008000000079c5 */ /* 0x000fc40000010000 */
[----:B------:R-:W-:Y:S01]  /*6d10*/  WARPGROUP.ARRIVE ;  /* 0x00000000000079c5 */ /* 0x000fe20000000000 */
[----:B------:R-:W1:Y:S01]  /*6d20*/  MUFU.TANH R93, R93 ;  /* 0x0000005d005d7308 */ /* 0x000e620000002400 */
[----:B------:R-:W-:Y:S01]  /*6d30*/  FMUL.FTZ R75, R110, UR5 ;  /* 0x000000056e4b7c20 */ /* 0x000fe20008410000 */
[----:B------:R-:W-:Y:S01]  /*6d40*/  FMUL.FTZ R78, R115, UR5 ;  /* 0x00000005734e7c20 */ /* 0x000fe20008410000 */
[----:B------:R-:W-:Y:S01]  /*6d50*/  UMOV UR11, 0x40000040 ;  /* 0x40000040000b7882 */ /* 0x000fe20000000000 */
[----:B------:R-:W-:Y:S01]  /*6d60*/  UMOV UR9, 0x40000040 ;  /* 0x4000004000097882 */ /* 0x000fe20000000000 */
[----:B------:R-:W-:Y:S01]  /*6d70*/  HGMMA.64x64x16.F32.BF16 R120, gdesc[UR28].tnspB, R120, gsb0 ;  /* 0x40e000001c7879f0 */ /* 0x000fe20008001878 */
[----:B------:R-:W-:Y:S01]  /*6d80*/  UIADD3 UR30, UR8, 0x400, URZ ;  /* 0x00000400081e7890 */ /* 0x000fe2000fffe03f */
[----:B0-----:R-:W-:Y:S01]  /*6d90*/  FADD.FTZ R10, R8, R27 ;  /* 0x0000001b080a7221 */ /* 0x001fe20000010000 */
[----:B------:R-:W-:Y:S01]  /*6da0*/  F2FP.BF16.F32.PACK_AB R8, R47, R8 ;  /* 0x000000082f08723e */ /* 0x000fe200000010ff */
[----:B------:R-:W0:Y:S01]  /*6db0*/  MUFU.TANH R104, R104 ;  /* 0x0000006800687308 */ /* 0x000e220000002400 */
[----:B------:R-:W-:Y:S01]  /*6dc0*/  FMUL.FTZ R27, R79, UR5 ;  /* 0x000000054f1b7c20 */ /* 0x000fe20008410000 */
[----:B------:R-:W-:Y:S01]  /*6dd0*/  FADD.FTZ R10, R47, R10 ;  /* 0x0000000a2f0a7221 */ /* 0x000fe20000010000 */
[----:B------:R-:W-:Y:S01]  /*6de0*/  FMNMX.FTZ R47, R77, R4, !PT ;  /* 0x000000044d2f7209 */ /* 0x000fe20007810000 */
[----:B------:R-:W-:Y:S01]  /*6df0*/  UIADD3 UR28, UR6, 0xc00, URZ ;  /* 0x00000c00061c7890 */ /* 0x000fe2000fffe03f */
[----:B------:R-:W2:Y:S01]  /*6e00*/  S2R R107, SR_TID.X ;  /* 0x00000000006b7919 */ /* 0x000ea20000002100 */
[----:B------:R-:W-:Y:S01]  /*6e10*/  UMOV UR31, 0x40000040 ;  /* 0x40000040001f7882 */ /* 0x000fe20000000000 */
[----:B------:R-:W-:Y:S01]  /*6e20*/  FMNMX.FTZ R50, R88, R47, !PT ;  /* 0x0000002f58327209 */ /* 0x000fe20007810000 */
[----:B------:R-:W3:Y:S01]  /*6e30*/  MUFU.TANH R92, R92 ;  /* 0x0000005c005c7308 */ /* 0x000ee20000002400 */
[----:B------:R-:W-:-:S02]  /*6e40*/  UMOV UR29, 0x40000040 ;  /* 0x40000040001d7882 */ /* 0x000fc40000000000 */
[----:B------:R-:W-:-:S05]  /*6e50*/  FMNMX.FTZ R50, R100, R50, !PT ;  /* 0x0000003264327209 */ /* 0x000fca0007810000 */
[----:B------:R4:W-:Y:S08]  /*6e60*/  MUFU.TANH R47, R82 ;  /* 0x00000052002f7308 */ /* 0x0009f00000002400 */
[----:B------:R-:W5:Y:S01]  /*6e70*/  MUFU.TANH R6, R6 ;  /* 0x0000000600067308 */ /* 0x000f620000002400 */
[----:B----4-:R-:W-:-:S04]  /*6e80*/  MOV R82, R96 ;  /* 0x0000006000527202 */ /* 0x010fc80000000f00 */
[----:B------:R-:W-:-:S03]  /*6e90*/  FMNMX.FTZ R50, R82, R50, !PT ;  /* 0x0000003252327209 */ /* 0x000fc60007810000 */
[----:B------:R-:W4:Y:S01]  /*6ea0*/  MUFU.TANH R7, R7 ;  /* 0x0000000700077308 */ /* 0x000f220000002400 */
[----:B------:R-:W-:-:S04]  /*6eb0*/  FMNMX.FTZ R51, R157, R50, !PT ;  /* 0x000000329d337209 */ /* 0x000fc80007810000 */
[----:B------:R-:W-:Y:S02]  /*6ec0*/  FMNMX.FTZ R51, R85, R51, !PT ;  /* 0x0000003355337209 */ /* 0x000fe40007810000 */
[----:B--2---:R-:W-:Y:S01]  /*6ed0*/  SHF.R.U32.HI R106, RZ, 0x7, R107 ;  /* 0x00000007ff6a7819 */ /* 0x004fe2000001166b */
[----:B------:R-:W2:Y:S01]  /*6ee0*/  MUFU.TANH R5, R5 ;  /* 0x0000000500057308 */ /* 0x000ea20000002400 */
[----:B------:R-:W-:Y:S02]  /*6ef0*/  FMNMX.FTZ R54, R156, R51, !PT ;  /* 0x000000339c367209 */ /* 0x000fe40007810000 */
[----:B------:R-:W-:Y:S02]  /*6f00*/  ISETP.GE.U32.AND P2, PT, R107, 0x180, PT ;  /* 0x000001806b00780c */ /* 0x000fe40003f46070 */
[----:B------:R-:W-:-:S03]  /*6f10*/  FMNMX.FTZ R54, R84, R54, !PT ;  /* 0x0000003654367209 */ /* 0x000fc60007810000 */
[----:B------:R-:W2:Y:S01]  /*6f20*/  MUFU.TANH R9, R9 ;  /* 0x0000000900097308 */ /* 0x000ea20000002400 */
[----:B------:R-:W-:-:S04]  /*6f30*/  FMNMX.FTZ R55, R117, R54, !PT ;  /* 0x0000003675377209 */ /* 0x000fc80007810000 */
        /* <DEDUP_REMOVED lines=8> */
[----:B------:R-:W-:Y:S01]  /*6fc0*/  FMNMX.FTZ R62, R109, R59, !PT ;  /* 0x0000003b6d3e7209 */ /* 0x000fe20007810000 */
[----:B------:R-:W-:Y:S02]  /*6fd0*/  WARPGROUP.DEPBAR.LE gsb0, 0x0 ;  /* 0x00008000000079c5 */ /* 0x000fe40000010000 */
[----:B------:R-:W-:Y:S01]  /*6fe0*/  WARPGROUP.ARRIVE ;  /* 0x00000000000079c5 */ /* 0x000fe20000000000 */
[----:B------:R-:W-:-:S03]  /*6ff0*/  FMNMX.FTZ R62, R80, R62, !PT ;  /* 0x0000003e503e7209 */ /* 0x000fc60007810000 */
[----:B------:R0:W2:Y:S01]  /*7000*/  MUFU.TANH R50, R83 ;  /* 0x0000005300327308 */ /* 0x0000a20000002400 */
[----:B------:R-:W-:Y:S01]  /*7010*/  FMNMX.FTZ R63, R108, R62, !PT ;  /* 0x0000003e6c3f7209 */ /* 0x000fe20007810000 */
[----:B------:R-:W-:Y:S01]  /*7020*/  HGMMA.64x64x16.F32.BF16 R120, gdesc[UR28].tnspB, R120, gsb0 ;  /* 0x40e000001c7879f0 */ /* 0x000fe20008001878 */
[----:B------:R-:W-:Y:S02]  /*7030*/  UIADD3 UR30, UR8, 0x480, URZ ;  /* 0x00000480081e7890 */ /* 0x000fe4000fffe03f */
[----:B------:R-:W-:Y:S01]  /*7040*/  FMNMX.FTZ R63, R105, R63, !PT ;  /* 0x0000003f693f7209 */ /* 0x000fe20007810000 */
[----:B------:R-:W-:Y:S02]  /*7050*/  UIADD3 UR28, UR6, 0xc02, URZ ;  /* 0x00000c02061c7890 */ /* 0x000fe4000fffe03f */
[----:B------:R5:W2:Y:S01]  /*7060*/  MUFU.TANH R51, R86 ;  /* 0x0000005600337308 */ /* 0x000aa20000002400 */
[----:B-1----:R-:W-:Y:S01]  /*7070*/  FMNMX.FTZ R66, R93, R63, !PT ;  /* 0x0000003f5d427209 */ /* 0x002fe20007810000 */
[----:B0-----:R-:W-:-:S02]  /*7080*/  IMAD.MOV.U32 R83, RZ, RZ, R88 ;  /* 0x000000ffff537224 */ /* 0x001fc400078e0058 */
[----:B------:R-:W-:Y:S01]  /*7090*/  FMUL.FTZ R88, R118, UR5 ;  /* 0x0000000576587c20 */ /* 0x000fe20008410000 */
[----:B------:R-:W-:Y:S01]  /*70a0*/  UMOV UR31, 0x40000040 ;  /* 0x40000040001f7882 */ /* 0x000fe20000000000 */
[----:B------:R-:W-:Y:S01]  /*70b0*/  FMNMX.FTZ R66, R104, R66, !PT ;  /* 0x0000004268427209 */ /* 0x000fe20007810000 */
[----:B------:R-:W-:Y:S01]  /*70c0*/  UMOV UR29, 0x40000040 ;  /* 0x40000040001d7882 */ /* 0x000fe20000000000 */
[----:B------:R-:W0:Y:S02]  /*70d0*/  MUFU.TANH R54, R87 ;  /* 0x0000005700367308 */ /* 0x000e240000002400 */
[----:B---3--:R-:W-:Y:S01]  /*70e0*/  FMNMX.FTZ R67, R92, R66, !PT ;  /* 0x000000425c437209 */ /* 0x008fe20007810000 */
[----:B-----5:R-:W-:Y:S02]  /*70f0*/  IMAD.MOV.U32 R86, RZ, RZ, R77 ;  /* 0x000000ffff567224 */ /* 0x020fe400078e004d */
[----:B------:R-:W-:Y:S01]  /*7100*/  FMUL.FTZ R77, R114, UR5 ;  /* 0x00000005724d7c20 */ /* 0x000fe20008410000 */
[----:B------:R-:W-:-:S02]  /*7110*/  FMNMX.FTZ R67, R6, R67, !PT ;  /* 0x0000004306437209 */ /* 0x000fc40007810000 */
[----:B------:R-:W1:Y:S02]  /*7120*/  MUFU.TANH R55, R90 ;  /* 0x0000005a00377308 */ /* 0x000e640000002400 */
[----:B----4-:R-:W-:-:S04]  /*7130*/  FMNMX.FTZ R67, R7, R67, !PT ;  /* 0x0000004307437209 */ /* 0x010fc80007810000 */
[----:B--2---:R-:W-:Y:S02]  /*7140*/  FMNMX.FTZ R70, R5, R67, !PT ;  /* 0x0000004305467209 */ /* 0x004fe40007810000 */
[----:B------:R-:W2:Y:S02]  /*7150*/  MUFU.TANH R58, R91 ;  /* 0x0000005b003a7308 */ /* 0x000ea40000002400 */
[----:B------:R-:W-:-:S04]  /*7160*/  FMNMX.FTZ R70, R9, R70, !PT ;  /* 0x0000004609467209 */ /* 0x000fc80007810000 */
[----:B------:R-:W-:Y:S02]  /*7170*/  FMNMX.FTZ R71, R11, R70, !PT ;  /* 0x000000460b477209 */ /* 0x000fe40007810000 */
[----:B------:R-:W3:Y:S02]  /*7180*/  MUFU.TANH R59, R94 ;  /* 0x0000005e003b7308 */ /* 0x000ee40000002400 */
[----:B------:R-:W-:-:S04]  /*7190*/  FMNMX.FTZ R71, R25, R71, !PT ;  /* 0x0000004719477209 */ /* 0x000fc80007810000 */
[----:B------:R-:W-:Y:S02]  /*71a0*/  FMNMX.FTZ R71, R27, R71, !PT ;  /* 0x000000471b477209 */ /* 0x000fe40007810000 */
[----:B------:R-:W4:Y:S02]  /*71b0*/  MUFU.TANH R62, R95 ;  /* 0x0000005f003e7308 */ /* 0x000f240000002400 */
[----:B------:R-:W-:-:S04]  /*71c0*/  FMNMX.FTZ R71, R47, R71, !PT ;  /* 0x000000472f477209 */ /* 0x000fc80007810000 */
[----:B------:R-:W-:Y:S02]  /*71d0*/  FMNMX.FTZ R71, R50, R71, !PT ;  /* 0x0000004732477209 */ /* 0x000fe40007810000 */
[----:B------:R-:W5:Y:S02]  /*71e0*/  MUFU.TANH R63, R98 ;  /* 0x00000062003f7308 */ /* 0x000f640000002400 */
[----:B------:R-:W-:-:S04]  /*71f0*/  FMNMX.FTZ R71, R51, R71, !PT ;  /* 0x0000004733477209 */ /* 0x000fc80007810000 */
[----:B0-----:R-:W-:Y:S02]  /*7200*/  FMNMX.FTZ R71, R54, R71, !PT ;  /* 0x0000004736477209 */ /* 0x001fe40007810000 */
[----:B------:R-:W0:Y:S02]  /*7210*/  MUFU.TANH R66, R99 ;  /* 0x0000006300427308 */ /* 0x000e240000002400 */
[----:B-1----:R-:W-:-:S04]  /*7220*/  FMNMX.FTZ R71, R55, R71, !PT ;  /* 0x0000004737477209 */ /* 0x002fc80007810000 */
[----:B--2---:R-:W-:Y:S02]  /*7230*/  FMNMX.FTZ R71, R58, R71, !PT ;  /* 0x000000473a477209 */ /* 0x004fe40007810000 */
[----:B------:R-:W1:Y:S02]  /*7240*/  MUFU.TANH R67, R102 ;  /* 0x0000006600437308 */ /* 0x000e640000002400 */
[----:B---3--:R-:W-:-:S04]  /*7250*/  FMNMX.FTZ R71, R59, R71, !PT ;  /* 0x000000473b477209 */ /* 0x008fc80007810000 */
[----:B----4-:R-:W-:Y:S01]  /*7260*/  FMNMX.FTZ R71, R62, R71, !PT ;  /* 0x000000473e477209 */ /* 0x010fe20007810000 */
[----:B------:R-:W-:Y:S02]  /*7270*/  WARPGROUP.DEPBAR.LE gsb0, 0x0 ;  /* 0x00008000000079c5 */ /* 0x000fe40000010000 */
[----:B------:R-:W2:Y:S01]  /*7280*/  MUFU.TANH R70, R103 ;  /* 0x0000006700467308 */ /* 0x000ea20000002400 */
[----:B-----5:R-:W-:Y:S01]  /*7290*/  FMNMX.FTZ R71, R63, R71, !PT ;  /* 0x000000473f477209 */ /* 0x020fe20007810000 */
[----:B------:R-:W-:-:S03]  /*72a0*/  WARPGROUP.ARRIVE ;  /* 0x00000000000079c5 */ /* 0x000fc60000000000 */
[----:B0-----:R-:W-:-:S03]  /*72b0*/  FMNMX.FTZ R71, R66, R71, !PT ;  /* 0x0000004742477209 */ /* 0x001fc60007810000 */
[----:B------:R-:W0:Y:S01]  /*72c0*/  MUFU.TANH R73, R73 ;  /* 0x0000004900497308 */ /* 0x000e220000002400 */
[----:B-1----:R-:W-:Y:S01]  /*72d0*/  FMNMX.FTZ R71, R67, R71, !PT ;  /* 0x0000004743477209 */ /* 0x002fe20007810000 */
[----:B------:R-:W-:Y:S01]  /*72e0*/  HGMMA.64x64x16.F32.BF16 R120, gdesc[UR28].tnspB, R120, gsb0 ;  /* 0x40e000001c7879f0 */ /* 0x000fe20008001878 */
[----:B------:R-:W-:Y:S02]  /*72f0*/  UIADD3 UR30, UR8, 0x500, URZ ;  /* 0x00000500081e7890 */ /* 0x000fe4000fffe03f */
[----:B------:R-:W-:Y:S01]  /*7300*/  UIADD3 UR28, UR6, 0xc04, URZ ;  /* 0x00000c04061c7890 */ /* 0x000fe2000fffe03f */
[----:B------:R-:W-:Y:S02]  /*7310*/  UMOV UR31, 0x40000040 ;  /* 0x40000040001f7882 */ /* 0x000fe40000000000 */
[----:B------:R-:W1:Y:S01]  /*7320*/  MUFU.TANH R74, R74 ;  /* 0x0000004a004a7308 */ /* 0x000e620000002400 */
[----:B--2---:R-:W-:Y:S01]  /*7330*/  FMNMX.FTZ R71, R70, R71, !PT ;  /* 0x0000004746477209 */ /* 0x004fe20007810000 */
[----:B------:R-:W-:Y:S01]  /*7340*/  UMOV UR29, 0x40000040 ;  /* 0x40000040001d7882 */ /* 0x000fe20000000000 */
[----:B------:R-:W-:-:S05]  /*7350*/  UIADD3 UR8, UR6, 0xc06, URZ ;  /* 0x00000c0606087890 */ /* 0x000fca000fffe03f */
        /* <DEDUP_REMOVED lines=11> */
[----:B--2---:R-:W-:-:S04]  /*7410*/  FMNMX.FTZ R71, R78, R71, !PT ;  /* 0x000000474e477209 */ /* 0x004fc80007810000 */
[----:B0-----:R-:W-:-:S04]  /*7420*/  FMNMX.FTZ R71, R88, R71, !PT ;  /* 0x0000004758477209 */ /* 0x001fc80007810000 */
[----:B-1----:R-:W-:-:S05]  /*7430*/  FMNMX.FTZ R71, R97, R71, !PT ;  /* 0x0000004761477209 */ /* 0x002fca0007810000 */
[----:B------:R-:W0:Y:S01]  /*7440*/  SHFL.BFLY PT, R79, R71, 0x2, 0x1f ;  /* 0x0c401f00474f7f89 */ /* 0x000e2200000e0000 */
[----:B------:R-:W-:Y:S02]  /*7450*/  WARPGROUP.DEPBAR.LE gsb0, 0x0 ;  /* 0x00008000000079c5 */ /* 0x000fe40000010000 */
[----:B------:R-:W-:-:S06]  /*7460*/  WARPGROUP.ARRIVE ;  /* 0x00000000000079c5 */ /* 0x000fcc0000000000 */
[----:B------:R-:W-:Y:S01]  /*7470*/  HGMMA.64x64x16.F32.BF16 R120, gdesc[UR28].tnspB, R120, gsb0 ;  /* 0x40e000001c7879f0 */ /* 0x000fe20008001878 */
[----:B0-----:R-:W-:-:S05]  /*7480*/  FMNMX.FTZ R71, R71, R79, !PT ;  /* 0x0000004f47477209 */ /* 0x001fca0007810000 */
[----:B------:R-:W0:Y:S02]  /*7490*/  SHFL.BFLY PT, R79, R71, 0x1, 0x1f ;  /* 0x0c201f00474f7f89 */ /* 0x000e2400000e0000 */
[----:B0-----:R-:W-:-:S05]  /*74a0*/  FMNMX.FTZ R71, R71, R79, !PT ;  /* 0x0000004f47477209 */ /* 0x001fca0007810000 */
[C---:B------:R-:W-:Y:S01]  /*74b0*/  FMUL.FTZ R96, R71.reuse, R35 ;  /* 0x0000002347607220 */ /* 0x040fe20000410000 */
[----:B------:R-:W-:-:S03]  /*74c0*/  FADD.FTZ R101, -R71, R4 ;  /* 0x0000000447657221 */ /* 0x000fc60000010100 */
        /* <DEDUP_REMOVED lines=47> */
[-C--:B------:R-:W-:Y:S01]  /*77c0*/  FFMA.FTZ R97, R97, R35.reuse, -R96 ;  /* 0x0000002361617223 */ /* 0x080fe20000010860 */
[----:B------:R-:W-:Y:S01]  /*77d0*/  FMUL.FTZ R96, R101, R35 ;  /* 0x0000002365607220 */ /* 0x000fe20000410000 */
[----:B------:R-:W-:-:S02]  /*77e0*/  WARPGROUP.DEPBAR.LE gsb0, 0x0 ;  /* 0x00008000000079c5 */ /* 0x000fc40000010000 */
[----:B------:R-:W2:Y:S01]  /*77f0*/  LDL R101, [R1+0x14] ;  /* 0x0000140001657983 */ /* 0x000ea20000100800 */
[----:B------:R-:W-:Y:S01]  /*7800*/  WARPGROUP.ARRIVE ;  /* 0x00000000000079c5 */ /* 0x000fe20000000000 */
[----:B------:R-:W-:Y:S01]  /*7810*/  VIADD R27, R106, 0x9 ;  /* 0x000000096a1b7836 */ /* 0x000fe20000000000 */
[----:B------:R-:W-:Y:S04]  /*7820*/  MUFU.EX2 R96, R96 ;  /* 0x0000006000607308 */ /* 0x000fe80000000800 */
[----:B------:R-:W-:Y:S01]  /*7830*/  HGMMA.64x64x16.F32.BF16 R120, gdesc[UR8].tnspB, R120, gsb0 ;  /* 0x40e00000087879f0 */ /* 0x000fe20008001878 */
[----:B------:R-:W-:-:S03]  /*7840*/  SEL R27, R27, 0x9, !P2 ;  /* 0x000000091b1b7807 */ /* 0x000fc60005000000 */
[----:B------:R-:W0:Y:S08]  /*7850*/  MUFU.EX2 R25, R98 ;  /* 0x0000006200197308 */ /* 0x000e300000000800 */
[----:B------:R-:W1:Y:S08]  /*7860*/  MUFU.EX2 R102, R102 ;  /* 0x0000006600667308 */ /* 0x000e700000000800 */
[----:B------:R-:W3:Y:S01]  /*7870*/  MUFU.EX2 R100, R100 ;  /* 0x0000006400647308 */ /* 0x000ee20000000800 */
[----:B0-----:R-:W-:-:S07]  /*7880*/  FFMA.FTZ R2, R96, R2, R25 ;  /* 0x0000000260027223 */ /* 0x001fce0000010019 */
[----:B------:R-:W0:Y:S01]  /*7890*/  MUFU.EX2 R99, R99 ;  /* 0x0000006300637308 */ /* 0x000e220000000800 */
[----:B-1----:R-:W-:-:S07]  /*78a0*/  FADD.FTZ R2, R102, R2 ;  /* 0x0000000266027221 */ /* 0x002fce0000010000 */
[----:B------:R-:W1:Y:S08]  /*78b0*/  MUFU.EX2 R4, R4 ;  /* 0x0000000400047308 */ /* 0x000e700000000800 */
[----:B------:R-:W4:Y:S01]  /*78c0*/  MUFU.EX2 R12, R12 ;  /* 0x0000000c000c7308 */ /* 0x000f220000000800 */
[----:B------:R-:W-:Y:S02]  /*78d0*/  WARPGROUP.DEPBAR.LE gsb0, 0x0 ;  /* 0x00008000000079c5 */ /* 0x000fe40000010000 */
[----:B------:R5:W-:Y:S06]  /*78e0*/  BAR.ARV R27, 0x100 ;  /* 0x0004001b0000751d */ /* 0x000bec0000002000 */
[----:B-----5:R-:W-:-:S05]  /*78f0*/  IMAD.U32 R27, RZ, RZ, UR36 ;  /* 0x00000024ff1b7e24 */ /* 0x020fca000f8e00ff */
[----:B------:R-:W-:-:S05]  /*7900*/  @!P1 LEA R27, R27, UR37, 0x3 ;  /* 0x000000251b1b9c11 */ /* 0x000fca000f8e18ff */
[----:B------:R-:W-:-:S05]  /*7910*/  @!P1 VIADD R27, R27, 0x30840 ;  /* 0x000308401b1b9836 */ /* 0x000fca0000000000 */
[----:B------:R-:W-:-:S04]  /*7920*/  @!P1 PRMT R27, RZ, 0x654, R27 ;  /* 0x00000654ff1b9816 */ /* 0x000fc8000000001b */
[----:B------:R5:W-:Y:S02]  /*7930*/  @!P1 SYNCS.ARRIVE.TRANS64.RED.A1T0 RZ, [R27+URZ], RZ ;  /* 0x000000ff1bff99a7 */ /* 0x000be4000810043f */
[----:B-----5:R-:W-:Y:S01]  /*7940*/  IMAD.U32 R27, RZ, RZ, UR7 ;  /* 0x00000007ff1b7e24 */ /* 0x020fe2000f8e00ff */
[----:B------:R-:W5:Y:S04]  /*7950*/  MUFU.EX2 R85, R85 ;  /* 0x0000005500557308 */ /* 0x000f680000000800 */
[----:B------:R-:W-:-:S04]  /*7960*/  @!P1 LEA R27, R27, UR37, 0x3 ;  /* 0x000000251b1b9c11 */ /* 0x000fc8000f8e18ff */
[----:B------:R-:W-:Y:S01]  /*7970*/  @!P1 IADD3 R27, R27, 0x30860, RZ ;  /* 0x000308601b1b9810 */ /* 0x000fe20007ffe0ff */
[----:B------:R-:W-:Y:S01]  /*7980*/  MUFU.EX2 R13, R13 ;  /* 0x0000000d000d7308 */ /* 0x000fe20000000800 */
[----:B---3--:R-:W-:Y:S02]  /*7990*/  FADD.FTZ R2, R100, R2 ;  /* 0x0000000264027221 */ /* 0x008fe40000010000 */
[----:B------:R-:W-:-:S05]  /*79a0*/  @!P1 PRMT R27, RZ, 0x654, R27 ;  /* 0x00000654ff1b9816 */ /* 0x000fca000000001b */
[----:B------:R-:W3:Y:S01]  /*79b0*/  MUFU.EX2 R90, R90 ;  /* 0x0000005a005a7308 */ /* 0x000ee20000000800 */
[----:B------:R1:W-:Y:S01]  /*79c0*/  @!P1 SYNCS.ARRIVE.TRANS64.RED.A1T0 RZ, [R27+URZ], RZ ;  /* 0x000000ff1bff99a7 */ /* 0x0003e2000810043f */
[----:B0-----:R-:W-:Y:S01]  /*79d0*/  FADD.FTZ R2, R99, R2 ;  /* 0x0000000263027221 */ /* 0x001fe20000010000 */
[----:B------:R-:W-:-:S05]  /*79e0*/  F2FP.BF16.F32.PACK_AB R25, R102, R25 ;  /* 0x000000196619723e */ /* 0x000fca00000010ff */
[----:B------:R-:W-:Y:S01]  /*79f0*/  MUFU.EX2 R14, R14 ;  /* 0x0000000e000e7308 */ /* 0x000fe20000000800 */
[----:B-1----:R-:W-:Y:S01]  /*7a00*/  F2FP.BF16.F32.PACK_AB R27, R99, R100 ;  /* 0x00000064631b723e */ /* 0x002fe200000010ff */
[----:B------:R-:W-:-:S06]  /*7a10*/  FADD.FTZ R2, R4, R2 ;  /* 0x0000000204027221 */ /* 0x000fcc0000010000 */
[----:B------:R-:W0:Y:S01]  /*7a20*/  MUFU.EX2 R84, R84 ;  /* 0x0000005400547308 */ /* 0x000e220000000800 */
[----:B----4-:R-:W-:Y:S01]  /*7a30*/  FADD.FTZ R10, R12, R10 ;  /* 0x0000000a0c0a7221 */ /* 0x010fe20000010000 */
[----:B------:R1:W-:Y:S06]  /*7a40*/  STSM.16.M88.4 [R153+0x1e800], R24 ;  /* 0x01e8001899007844 */ /* 0x0003ec0000000200 */
[----:B------:R-:W-:Y:S01]  /*7a50*/  MUFU.EX2 R15, R15 ;  /* 0x0000000f000f7308 */ /* 0x000fe20000000800 */
[----:B-----5:R-:W-:-:S07]  /*7a60*/  FADD.FTZ R2, R85, R2 ;  /* 0x0000000255027221 */ /* 0x020fce0000010000 */
[----:B------:R-:W4:Y:S08]  /*7a70*/  MUFU.EX2 R91, R91 ;  /* 0x0000005b005b7308 */ /* 0x000f300000000800 */
[----:B------:R-:W-:Y:S01]  /*7a80*/  MUFU.EX2 R16, R16 ;  /* 0x0000001000107308 */ /* 0x000fe20000000800 */
[----:B---3--:R-:W-:-:S07]  /*7a90*/  FADD.FTZ R2, R90, R2 ;  /* 0x000000025a027221 */ /* 0x008fce0000010000 */
[----:B------:R-:W3:Y:S08]  /*7aa0*/  MUFU.EX2 R83, R83 ;  /* 0x0000005300537308 */ /* 0x000ef00000000800 */
[----:B-1----:R1:W-:Y:S08]  /*7ab0*/  MUFU.EX2 R26, R9 ;  /* 0x00000009001a7308 */ /* 0x0023f00000000800 */
[----:B------:R-:W-:Y:S01]  /*7ac0*/  MUFU.EX2 R17, R17 ;  /* 0x0000001100117308 */ /* 0x000fe20000000800 */
[----:B-1----:R-:W-:Y:S01]  /*7ad0*/  F2FP.BF16.F32.PACK_AB R9, R85, R4 ;  /* 0x000000045509723e */ /* 0x002fe200000010ff */
[----:B------:R-:W-:Y:S01]  /*7ae0*/  FADD.FTZ R4, R13, R10 ;  /* 0x0000000a0d047221 */ /* 0x000fe20000010000 */
[----:B0-----:R-:W-:-:S03]  /*7af0*/  FADD.FTZ R2, R84, R2 ;  /* 0x0000000254027221 */ /* 0x001fc60000010000 */
[----:B------:R-:W-:Y:S02]  /*7b00*/  FADD.FTZ R4, R14, R4 ;  /* 0x000000040e047221 */ /* 0x000fe40000010000 */
[----:B------:R-:W0:Y:S08]  /*7b10*/  MUFU.EX2 R89, R89 ;  /* 0x0000005900597308 */ /* 0x000e300000000800 */
[----:B------:R-:W-:Y:S01]  /*7b20*/  MUFU.EX2 R18, R18 ;  /* 0x0000001200127308 */ /* 0x000fe20000000800 */
[----:B----4-:R-:W-:-:S07]  /*7b30*/  FADD.FTZ R2, R91, R2 ;  /* 0x000000025b027221 */ /* 0x010fce0000010000 */
[----:B------:R-:W1:Y:S08]  /*7b40*/  MUFU.EX2 R82, R82 ;  /* 0x0000005200527308 */ /* 0x000e700000000800 */
[----:B------:R-:W-:Y:S08]  /*7b50*/  MUFU.EX2 R98, R81 ;  /* 0x0000005100627308 */ /* 0x000ff00000000800 */
[----:B------:R-:W4:Y:S08]  /*7b60*/  MUFU.EX2 R19, R19 ;  /* 0x0000001300137308 */ /* 0x000f300000000800 */
[----:B------:R5:W-:Y:S01]  /*7b70*/  MUFU.EX2 R81, R5 ;  /* 0x0000000500517308 */ /* 0x000be20000000800 */
[----:B---3--:R-:W-:Y:S01]  /*7b80*/  FADD.FTZ R2, R83, R2 ;  /* 0x0000000253027221 */ /* 0x008fe20000010000 */
[----:B-----5:R-:W-:-:S06]  /*7b90*/  FADD.FTZ R5, R15, R4 ;  /* 0x000000040f057221 */ /* 0x020fcc0000010000 */
[----:B------:R-:W-:Y:S08]  /*7ba0*/  MUFU.EX2 R24, R38 ;  /* 0x0000002600187308 */ /* 0x000ff00000000800 */
[----:B------:R-:W3:Y:S08]  /*7bb0*/  MUFU.EX2 R86, R86 ;  /* 0x0000005600567308 */ /* 0x000ef00000000800 */
[----:B------:R-:W5:Y:S08]  /*7bc0*/  MUFU.EX2 R20, R20 ;  /* 0x0000001400147308 */ /* 0x000f700000000800 */
[----:B------:R1:W-:Y:S01]  /*7bd0*/  MUFU.EX2 R38, R6 ;  /* 0x0000000600267308 */ /* 0x0003e20000000800 */
[----:B0-----:R-:W-:Y:S01]  /*7be0*/  FADD.FTZ R2, R89, R2 ;  /* 0x0000000259027221 */ /* 0x001fe20000010000 */
[----:B-1----:R-:W-:-:S06]  /*7bf0*/  FADD.FTZ R6, R16, R5 ;  /* 0x0000000510067221 */ /* 0x002fcc0000010000 */
[----:B------:R-:W0:Y:S08]  /*7c00*/  MUFU.EX2 R21, R21 ;  /* 0x0000001500157308 */ /* 0x000e300000000800 */
[----:B------:R1:W-:Y:S01]  /*7c10*/  MUFU.EX2 R25, R7 ;  /* 0x0000000700197308 */ /* 0x0003e20000000800 */
[----:B------:R-:W-:Y:S01]  /*7c20*/  FADD.FTZ R2, R82, R2 ;  /* 0x0000000252027221 */ /* 0x000fe20000010000 */
[----:B-1----:R-:W-:-:S06]  /*7c30*/  FADD.FTZ R7, R17, R6 ;  /* 0x0000000611077221 */ /* 0x002fcc0000010000 */
[----:B------:R-:W1:Y:S01]  /*7c40*/  MUFU.EX2 R79, R79 ;  /* 0x0000004f004f7308 */ /* 0x000e620000000800 */
[----:B------:R-:W-:-:S07]  /*7c50*/  FADD.FTZ R7, R18, R7 ;  /* 0x0000000712077221 */ /* 0x000fce0000010000 */
[----:B------:R-:W2:Y:S01]  /*7c60*/  MUFU.EX2 R22, R22 ;  /* 0x0000001600167308 */ /* 0x000ea20000000800 */
[----:B----4-:R-:W-:Y:S01]  /*7c70*/  FADD.FTZ R7, R19, R7 ;  /* 0x0000000713077221 */ /* 0x010fe20000010000 */
[----:B---3--:R-:W-:-:S06]  /*7c80*/  FADD.FTZ R2, R86, R2 ;  /* 0x0000000256027221 */ /* 0x008fcc0000010000 */
[----:B------:R-:W3:Y:S01]  /*7c90*/  MUFU.EX2 R80, R80 ;  /* 0x0000005000507308 */ /* 0x000ee20000000800 */
[----:B-----5:R-:W-:-:S07]  /*7ca0*/  FADD.FTZ R7, R20, R7 ;  /* 0x0000000714077221 */ /* 0x020fce0000010000 */
[----:B------:R-:W4:Y:S01]  /*7cb0*/  MUFU.EX2 R23, R23 ;  /* 0x0000001700177308 */ /* 0x000f220000000800 */
[----:B------:R-:W-:Y:S01]  /*7cc0*/  FADD.FTZ R2, R98, R2 ;  /* 0x0000000262027221 */ /* 0x000fe20000010000 */
[----:B0-----:R-:W-:-:S06]  /*7cd0*/  FADD.FTZ R7, R21, R7 ;  /* 0x0000000715077221 */ /* 0x001fcc0000010000 */
[----:B------:R-:W0:Y:S08]  /*7ce0*/  MUFU.EX2 R87, R87 ;  /* 0x0000005700577308 */ /* 0x000e300000000800 */
[----:B------:R-:W5:Y:S01]  /*7cf0*/  MUFU.EX2 R3, R3 ;  /* 0x0000000300037308 */ /* 0x000f620000000800 */
[----:B-1----:R-:W-:Y:S01]  /*7d00*/  FADD.FTZ R2, R79, R2 ;  /* 0x000000024f027221 */ /* 0x002fe20000010000 */
[----:B--2---:R-:W-:-:S06]  /*7d10*/  FADD.FTZ R7, R22, R7 ;  /* 0x0000000716077221 */ /* 0x004fcc0000010000 */
[----:B------:R-:W1:Y:S08]  /*7d20*/  MUFU.EX2 R95, R95 ;  /* 0x0000005f005f7308 */ /* 0x000e700000000800 */
[----:B------:R-:W2:Y:S01]  /*7d30*/  MUFU.EX2 R39, R39 ;  /* 0x0000002700277308 */ /* 0x000ea20000000800 */
[----:B---3--:R-:W-:Y:S01]  /*7d40*/  FADD.FTZ R2, R80, R2 ;  /* 0x0000000250027221 */ /* 0x008fe20000010000 */
[----:B----4-:R-:W-:-:S06]  /*7d50*/  FADD.FTZ R7, R23, R7 ;  /* 0x0000000717077221 */ /* 0x010fcc0000010000 */
[----:B------:R-:W3:Y:S01]  /*7d60*/  MUFU.EX2 R42, R42 ;  /* 0x0000002a002a7308 */ /* 0x000ee20000000800 */
[----:B0-----:R-:W-:Y:S01]  /*7d70*/  FADD.FTZ R2, R87, R2 ;  /* 0x0000000257027221 */ /* 0x001fe20000010000 */
[----:B-----5:R-:W-:-:S06]  /*7d80*/  FADD.FTZ R7, R3, R7 ;  /* 0x0000000703077221 */ /* 0x020fcc0000010000 */
[----:B------:R-:W0:Y:S01]  /*7d90*/  MUFU.EX2 R93, R93 ;  /* 0x0000005d005d7308 */ /* 0x000e220000000800 */
[----:B------:R-:W-:-:S07]  /*7da0*/  F2FP.BF16.F32.PACK_AB R10, R13, R12 ;  /* 0x0000000c0d0a723e */ /* 0x000fce00000010ff */
[----:B------:R-:W4:Y:S01]  /*7db0*/  MUFU.EX2 R43, R43 ;  /* 0x0000002b002b7308 */ /* 0x000f220000000800 */
[----:B-1----:R-:W-:Y:S01]  /*7dc0*/  FADD.FTZ R12, R95, R2 ;  /* 0x000000025f0c7221 */ /* 0x002fe20000010000 */
[----:B--2---:R-:W-:-:S06]  /*7dd0*/  FADD.FTZ R2, R39, R7 ;  /* 0x0000000727027221 */ /* 0x004fcc0000010000 */
[----:B------:R-:W1:Y:S08]  /*7de0*/  MUFU.EX2 R94, R94 ;  /* 0x0000005e005e7308 */ /* 0x000e700000000800 */
[----:B------:R-:W2:Y:S01]  /*7df0*/  MUFU.EX2 R28, R28 ;  /* 0x0000001c001c7308 */ /* 0x000ea20000000800 */
[----:B---3--:R-:W-:-:S07]  /*7e00*/  FADD.FTZ R2, R42, R2 ;  /* 0x000000022a027221 */ /* 0x008fce0000010000 */
[----:B------:R-:W3:Y:S08]  /*7e10*/  MUFU.EX2 R92, R92 ;  /* 0x0000005c005c7308 */ /* 0x000ef00000000800 */
[----:B------:R-:W5:Y:S01]  /*7e20*/  MUFU.EX2 R29, R29 ;  /* 0x0000001d001d7308 */ /* 0x000f620000000800 */
[----:B0-----:R-:W-:Y:S01]  /*7e30*/  FADD.FTZ R12, R93, R12 ;  /* 0x0000000c5d0c7221 */ /* 0x001fe20000010000 */
[----:B----4-:R-:W-:-:S06]  /*7e40*/  FADD.FTZ R2, R43, R2 ;  /* 0x000000022b027221 */ /* 0x010fcc0000010000 */
[----:B------:R-:W0:Y:S01]  /*7e50*/  MUFU.EX2 R30, R30 ;  /* 0x0000001e001e7308 */ /* 0x000e220000000800 */
[----:B-1----:R-:W-:Y:S01]  /*7e60*/  FADD.FTZ R13, R94, R12 ;  /* 0x0000000c5e0d7221 */ /* 0x002fe20000010000 */
[----:B--2---:R-:W-:-:S06]  /*7e70*/  FADD.FTZ R2, R28, R2 ;  /* 0x000000021c027221 */ /* 0x004fcc0000010000 */
[----:B------:R-:W1:Y:S01]  /*7e80*/  MUFU.EX2 R31, R31 ;  /* 0x0000001f001f7308 */ /* 0x000e620000000800 */
[----:B------:R-:W-:Y:S01]  /*7e90*/  F2FP.BF16.F32.PACK_AB R4, R15, R14 ;  /* 0x0000000e0f04723e */ /* 0x000fe200000010ff */
[----:B---3--:R-:W-:Y:S01]  /*7ea0*/  FADD.FTZ R15, R92, R13 ;  /* 0x0000000d5c0f7221 */ /* 0x008fe20000010000 */
[----:B-----5:R-:W-:-:S05]  /*7eb0*/  FADD.FTZ R2, R29, R2 ;  /* 0x000000021d027221 */ /* 0x020fca0000010000 */
[----:B------:R-:W2:Y:S01]  /*7ec0*/  MUFU.EX2 R32, R32 ;  /* 0x0000002000207308 */ /* 0x000ea20000000800 */
[----:B------:R-:W-:Y:S01]  /*7ed0*/  F2FP.BF16.F32.PACK_AB R6, R17, R16 ;  /* 0x000000101106723e */ /* 0x000fe200000010ff */
[----:B------:R-:W-:Y:S01]  /*7ee0*/  FADD.FTZ R16, R38, R15 ;  /* 0x0000000f26107221 */ /* 0x000fe20000010000 */
[----:B0-----:R-:W-:-:S05]  /*7ef0*/  FADD.FTZ R2, R30, R2 ;  /* 0x000000021e027221 */ /* 0x001fca0000010000 */
[----:B------:R-:W0:Y:S01]  /*7f00*/  MUFU.EX2 R33, R33 ;  /* 0x0000002100217308 */ /* 0x000e220000000800 */
[----:B------:R-:W-:Y:S01]  /*7f10*/  F2FP.BF16.F32.PACK_AB R12, R19, R18 ;  /* 0x00000012130c723e */ /* 0x000fe200000010ff */
[----:B------:R-:W-:Y:S01]  /*7f20*/  FADD.FTZ R16, R25, R16 ;  /* 0x0000001019107221 */ /* 0x000fe20000010000 */
[----:B-1----:R-:W-:Y:S01]  /*7f30*/  FADD.FTZ R19, R31, R2 ;  /* 0x000000021f137221 */ /* 0x002fe20000010000 */
[----:B------:R-:W3:Y:S02]  /*7f40*/  LDL R18, [R1+0x1c] ;  /* 0x00001c0001127983 */ /* 0x000ee40000100800 */
[----:B------:R-:W-:Y:S02]  /*7f50*/  FADD.FTZ R17, R81, R16 ;  /* 0x0000001051117221 */ /* 0x000fe40000010000 */
[----:B------:R1:W4:Y:S01]  /*7f60*/  MUFU.EX2 R27, R11 ;  /* 0x0000000b001b7308 */ /* 0x0003220000000800 */
[----:B--2---:R-:W-:Y:S01]  /*7f70*/  FADD.FTZ R16, R32, R19 ;  /* 0x0000001320107221 */ /* 0x004fe20000010000 */
[----:B-1----:R-:W-:-:S05]  /*7f80*/  F2FP.BF16.F32.PACK_AB R11, R84, R90 ;  /* 0x0000005a540b723e */ /* 0x002fca00000010ff */
[----:B------:R0:W-:Y:S01]  /*7f90*/  STSM.16.M88.4 [R101], R8 ;  /* 0x0000000865007844 */ /* 0x0001e20000000200 */
[----:B------:R-:W-:Y:S02]  /*7fa0*/  F2FP.BF16.F32.PACK_AB R5, R83, R91 ;  /* 0x0000005b5305723e */ /* 0x000fe400000010ff */
[----:B------:R-:W-:Y:S02]  /*7fb0*/  F2FP.BF16.F32.PACK_AB R7, R82, R89 ;  /* 0x000000595207723e */ /* 0x000fe400000010ff */
[----:B------:R-:W-:Y:S02]  /*7fc0*/  F2FP.BF16.F32.PACK_AB R13, R98, R86 ;  /* 0x00000056620d723e */ /* 0x000fe400000010ff */
[----:B------:R-:W-:Y:S01]  /*7fd0*/  F2FP.BF16.F32.PACK_AB R14, R21, R20 ;  /* 0x00000014150e723e */ /* 0x000fe200000010ff */
[----:B0-----:R-:W-:Y:S02]  /*7fe0*/  FADD.FTZ R9, R33, R16 ;  /* 0x0000001021097221 */ /* 0x001fe40000010000 */
[----:B------:R-:W2:Y:S01]  /*7ff0*/  LDL R16, [R1+0x18] ;  /* 0x0000180001107983 */ /* 0x000ea20000100800 */
[----:B------:R-:W-:-:S03]  /*8000*/  F2FP.BF16.F32.PACK_AB R15, R80, R79 ;  /* 0x0000004f500f723e */ /* 0x000fc600000010ff */
[----:B------:R0:W-:Y:S04]  /*8010*/  STSM.16.M88.4 [R155], R4 ;  /* 0x000000049b007844 */ /* 0x0001e80000000200 */
[----:B------:R-:W-:Y:S01]  /*8020*/  STSM.16.M88.4 [R154], R12 ;  /* 0x0000000c9a007844 */ /* 0x000fe20000000200 */
[----:B0-----:R-:W-:Y:S02]  /*8030*/  F2FP.BF16.F32.PACK_AB R4, R23, R22 ;  /* 0x000000161704723e */ /* 0x001fe400000010ff */
[----:B------:R-:W-:Y:S02]  /*8040*/  F2FP.BF16.F32.PACK_AB R5, R95, R87 ;  /* 0x000000575f05723e */ /* 0x000fe400000010ff */
[----:B------:R-:W-:Y:S02]  /*8050*/  F2FP.BF16.F32.PACK_AB R6, R39, R3 ;  /* 0x000000032706723e */ /* 0x000fe400000010ff */
[----:B------:R-:W-:-:S05]  /*8060*/  F2FP.BF16.F32.PACK_AB R7, R94, R93 ;  /* 0x0000005d5e07723e */ /* 0x000fca00000010ff */
[----:B------:R0:W-:Y:S04]  /*8070*/  STSM.16.M88.4 [R153+0x24800], R4 ;  /* 0x0248000499007844 */ /* 0x0001e80000000200 */
[----:B0-----:R-:W5:Y:S01]  /*8080*/  LDL R6, [R1+0x10] ;  /* 0x0000100001067983 */ /* 0x001f620000100800 */
[----:B------:R-:W0:Y:S08]  /*8090*/  MUFU.EX2 R36, R36 ;  /* 0x0000002400247308 */ /* 0x000e300000000800 */
[----:B------:R-:W1:Y:S08]  /*80a0*/  MUFU.EX2 R103, R103 ;  /* 0x0000006700677308 */ /* 0x000e700000000800 */
[----:B------:R-:W1:Y:S01]  /*80b0*/  MUFU.EX2 R37, R37 ;  /* 0x0000002500257308 */ /* 0x000e620000000800 */
[----:B------:R-:W-:-:S07]  /*80c0*/  FADD.FTZ R2, R26, R17 ;  /* 0x000000111a027221 */ /* 0x000fce0000010000 */
[----:B------:R-:W1:Y:S08]  /*80d0*/  MUFU.EX2 R104, R104 ;  /* 0x0000006800687308 */ /* 0x000e700000000800 */
[----:B------:R-:W1:Y:S01]  /*80e0*/  MUFU.EX2 R40, R40 ;  /* 0x0000002800287308 */ /* 0x000e620000000800 */
[----:B----4-:R-:W-:Y:S01]  /*80f0*/  FADD.FTZ R2, R27, R2 ;  /* 0x000000021b027221 */ /* 0x010fe20000010000 */
[----:B0-----:R-:W-:-:S06]  /*8100*/  FADD.FTZ R10, R36, R9 ;  /* 0x00000009240a7221 */ /* 0x001fcc0000010000 */
[----:B------:R-:W0:Y:S08]  /*8110*/  MUFU.EX2 R47, R47 ;  /* 0x0000002f002f7308 */ /* 0x000e300000000800 */
[----:B------:R-:W4:Y:S01]  /*8120*/  MUFU.EX2 R41, R41 ;  /* 0x0000002900297308 */ /* 0x000f220000000800 */
[----:B-1----:R-:W-:Y:S01]  /*8130*/  FADD.FTZ R3, R103, R2 ;  /* 0x0000000267037221 */ /* 0x002fe20000010000 */
[----:B------:R-:W-:-:S06]  /*8140*/  FADD.FTZ R11, R37, R10 ;  /* 0x0000000a250b7221 */ /* 0x000fcc0000010000 */
[----:B------:R-:W1:Y:S08]  /*8150*/  MUFU.EX2 R50, R50 ;  /* 0x0000003200327308 */ /* 0x000e700000000800 */
[----:B------:R-:W1:Y:S01]  /*8160*/  MUFU.EX2 R44, R44 ;  /* 0x0000002c002c7308 */ /* 0x000e620000000800 */
[----:B------:R-:W-:Y:S01]  /*8170*/  FADD.FTZ R2, R104, R3 ;  /* 0x0000000368027221 */ /* 0x000fe20000010000 */
[----:B------:R-:W-:-:S06]  /*8180*/  FADD.FTZ R12, R40, R11 ;  /* 0x0000000b280c7221 */ /* 0x000fcc0000010000 */
[----:B------:R-:W1:Y:S08]  /*8190*/  MUFU.EX2 R51, R51 ;  /* 0x0000003300337308 */ /* 0x000e700000000800 */
[----:B------:R-:W1:Y:S01]  /*81a0*/  MUFU.EX2 R45, R45 ;  /* 0x0000002d002d7308 */ /* 0x000e620000000800 */
[----:B0-----:R-:W-:Y:S01]  /*81b0*/  FADD.FTZ R3, R47, R2 ;  /* 0x000000022f037221 */ /* 0x001fe20000010000 */
[----:B----4-:R-:W-:-:S06]  /*81c0*/  FADD.FTZ R13, R41, R12 ;  /* 0x0000000c290d7221 */ /* 0x010fcc0000010000 */
        /* <DEDUP_REMOVED lines=21> */
[----:B------:R-:W3:Y:S01]  /*8320*/  MUFU.EX2 R57, R57 ;  /* 0x0000003900397308 */ /* 0x000ee20000000800 */
[----:B0-----:R-:W-:Y:S01]  /*8330*/  FADD.FTZ R3, R59, R2 ;  /* 0x000000023b037221 */ /* 0x001fe20000010000 */
[----:B----4-:R-:W-:-:S06]  /*8340*/  FADD.FTZ R5, R53, R4 ;  /* 0x0000000435057221 */ /* 0x010fcc0000010000 */
[----:B------:R-:W0:Y:S08]  /*8350*/  MUFU.EX2 R66, R66 ;  /* 0x0000004200427308 */ /* 0x000e300000000800 */
[----:B------:R-:W4:Y:S01]  /*8360*/  MUFU.EX2 R60, R60 ;  /* 0x0000003c003c7308 */ /* 0x000f220000000800 */
[----:B-1----:R-:W-:Y:S01]  /*8370*/  FADD.FTZ R2, R62, R3 ;  /* 0x000000033e027221 */ /* 0x002fe20000010000 */
[----:B------:R-:W-:-:S06]  /*8380*/  FADD.FTZ R4, R56, R5 ;  /* 0x0000000538047221 */ /* 0x000fcc0000010000 */
[----:B------:R-:W1:Y:S08]  /*8390*/  MUFU.EX2 R67, R67 ;  /* 0x0000004300437308 */ /* 0x000e700000000800 */
[----:B------:R-:W1:Y:S08]  /*83a0*/  MUFU.EX2 R61, R61 ;  /* 0x0000003d003d7308 */ /* 0x000e700000000800 */
[----:B------:R-:W2:Y:S01]  /*83b0*/  MUFU.EX2 R70, R70 ;  /* 0x0000004600467308 */ /* 0x000ea20000000800 */
[----:B------:R-:W-:-:S07]  /*83c0*/  FADD.FTZ R3, R63, R2 ;  /* 0x000000023f037221 */ /* 0x000fce0000010000 */
[----:B------:R-:W-:Y:S08]  /*83d0*/  MUFU.EX2 R64, R64 ;  /* 0x0000004000407308 */ /* 0x000ff00000000800 */
[----:B------:R-:W-:Y:S08]  /*83e0*/  MUFU.EX2 R65, R65 ;  /* 0x0000004100417308 */ /* 0x000ff00000000800 */
[----:B------:R-:W-:Y:S08]  /*83f0*/  MUFU.EX2 R73, R73 ;  /* 0x0000004900497308 */ /* 0x000ff00000000800 */
[----:B------:R-:W2:Y:S08]  /*8400*/  MUFU.EX2 R74, R74 ;  /* 0x0000004a004a7308 */ /* 0x000eb00000000800 */
[----:B------:R-:W-:Y:S08]  /*8410*/  MUFU.EX2 R75, R75 ;  /* 0x0000004b004b7308 */ /* 0x000ff00000000800 */
[----:B------:R-:W2:Y:S01]  /*8420*/  MUFU.EX2 R76, R76 ;  /* 0x0000004c004c7308 */ /* 0x000ea20000000800 */
[----:B---3--:R-:W-:-:S07]  /*8430*/  FADD.FTZ R5, R57, R4 ;  /* 0x0000000439057221 */ /* 0x008fce0000010000 */
[----:B------:R-:W-:Y:S08]  /*8440*/  MUFU.EX2 R68, R68 ;  /* 0x0000004400447308 */ /* 0x000ff00000000800 */
[----:B------:R-:W3:Y:S08]  /*8450*/  MUFU.EX2 R69, R69 ;  /* 0x0000004500457308 */ /* 0x000ef00000000800 */
[----:B------:R-:W-:Y:S08]  /*8460*/  MUFU.EX2 R72, R72 ;  /* 0x0000004800487308 */ /* 0x000ff00000000800 */
[----:B------:R-:W-:Y:S08]  /*8470*/  MUFU.EX2 R77, R77 ;  /* 0x0000004d004d7308 */ /* 0x000ff00000000800 */
[----:B------:R-:W5:Y:S08]  /*8480*/  MUFU.EX2 R78, R78 ;  /* 0x0000004e004e7308 */ /* 0x000f700000000800 */
[----:B------:R-:W-:Y:S08]  /*8490*/  MUFU.EX2 R7, R88 ;  /* 0x0000005800077308 */ /* 0x000ff00000000800 */
[----:B------:R-:W5:Y:S01]  /*84a0*/  MUFU.EX2 R97, R97 ;  /* 0x0000006100617308 */ /* 0x000f620000000800 */
[----:B------:R-:W-:-:S02]  /*84b0*/  F2FP.BF16.F32.PACK_AB R8, R43, R42 ;  /* 0x0000002a2b08723e */ /* 0x000fc400000010ff */
[----:B------:R-:W-:Y:S02]  /*84c0*/  F2FP.BF16.F32.PACK_AB R9, R38, R92 ;  /* 0x0000005c2609723e */ /* 0x000fe400000010ff */
[----:B------:R-:W-:Y:S02]  /*84d0*/  F2FP.BF16.F32.PACK_AB R10, R29, R28 ;  /* 0x0000001c1d0a723e */ /* 0x000fe400000010ff */
[----:B------:R-:W-:Y:S01]  /*84e0*/  F2FP.BF16.F32.PACK_AB R11, R81, R25 ;  /* 0x00000019510b723e */ /* 0x000fe200000010ff */
[----:B0-----:R-:W-:Y:S01]  /*84f0*/  FADD.FTZ R2, R66, R3 ;  /* 0x0000000342027221 */ /* 0x001fe20000010000 */
[----:B------:R-:W-:Y:S01]  /*8500*/  F2FP.BF16.F32.PACK_AB R12, R31, R30 ;  /* 0x0000001e1f0c723e */ /* 0x000fe200000010ff */
[----:B----4-:R-:W-:Y:S01]  /*8510*/  FADD.FTZ R4, R60, R5 ;  /* 0x000000053c047221 */ /* 0x010fe20000010000 */
[----:B------:R-:W-:Y:S02]  /*8520*/  F2FP.BF16.F32.PACK_AB R13, R27, R26 ;  /* 0x0000001a1b0d723e */ /* 0x000fe400000010ff */
[----:B------:R-:W-:-:S02]  /*8530*/  F2FP.BF16.F32.PACK_AB R14, R33, R32 ;  /* 0x00000020210e723e */ /* 0x000fc400000010ff */
[----:B------:R-:W-:Y:S01]  /*8540*/  F2FP.BF16.F32.PACK_AB R15, R104, R103 ;  /* 0x00000067680f723e */ /* 0x000fe200000010ff */
[----:B------:R0:W-:Y:S01]  /*8550*/  STSM.16.M88.4 [R18], R8 ;  /* 0x0000000812007844 */ /* 0x0001e20000000200 */
[----:B------:R-:W-:Y:S01]  /*8560*/  F2FP.BF16.F32.PACK_AB R36, R37, R36 ;  /* 0x000000242524723e */ /* 0x000fe200000010ff */
[----:B-1----:R-:W-:Y:S01]  /*8570*/  FADD.FTZ R3, R67, R2 ;  /* 0x0000000243037221 */ /* 0x002fe20000010000 */
[----:B------:R-:W-:Y:S02]  /*8580*/  F2FP.BF16.F32.PACK_AB R37, R50, R47 ;  /* 0x0000002f3225723e */ /* 0x000fe400000010ff */
[----:B------:R-:W-:Y:S02]  /*8590*/  F2FP.BF16.F32.PACK_AB R38, R41, R40 ;  /* 0x000000282926723e */ /* 0x000fe400000010ff */
[----:B------:R-:W-:Y:S01]  /*85a0*/  F2FP.BF16.F32.PACK_AB R39, R54, R51 ;  /* 0x000000333627723e */ /* 0x000fe200000010ff */
[----:B------:R-:W-:Y:S01]  /*85b0*/  FADD.FTZ R5, R61, R4 ;  /* 0x000000043d057221 */ /* 0x000fe20000010000 */
[----:B------:R-:W-:Y:S01]  /*85c0*/  F2FP.BF16.F32.PACK_AB R52, R53, R52 ;  /* 0x000000343534723e */ /* 0x000fe200000010ff */
[----:B------:R3:W-:Y:S01]  /*85d0*/  STSM.16.M88.4 [R155+0x6000], R12 ;  /* 0x0060000c9b007844 */ /* 0x0007e20000000200 */
[----:B------:R-:W-:-:S02]  /*85e0*/  F2FP.BF16.F32.PACK_AB R53, R66, R63 ;  /* 0x0000003f4235723e */ /* 0x000fc400000010ff */
[----:B------:R-:W-:Y:S02]  /*85f0*/  F2FP.BF16.F32.PACK_AB R54, R57, R56 ;  /* 0x000000383936723e */ /* 0x000fe400000010ff */
[----:B------:R-:W-:Y:S02]  /*8600*/  F2FP.BF16.F32.PACK_AB R60, R61, R60 ;  /* 0x0000003c3d3c723e */ /* 0x000fe400000010ff */
[----:B0-----:R-:W-:Y:S02]  /*8610*/  F2FP.BF16.F32.PACK_AB R8, R45, R44 ;  /* 0x0000002c2d08723e */ /* 0x001fe400000010ff */
[----:B------:R-:W-:Y:S02]  /*8620*/  F2FP.BF16.F32.PACK_AB R9, R58, R55 ;  /* 0x000000373a09723e */ /* 0x000fe400000010ff */
[----:B------:R-:W-:Y:S02]  /*8630*/  F2FP.BF16.F32.PACK_AB R10, R49, R48 ;  /* 0x00000030310a723e */ /* 0x000fe400000010ff */
[----:B------:R-:W-:-:S02]  /*8640*/  F2FP.BF16.F32.PACK_AB R11, R62, R59 ;  /* 0x0000003b3e0b723e */ /* 0x000fc400000010ff */
[----:B--2---:R-:W-:Y:S02]  /*8650*/  F2FP.BF16.F32.PACK_AB R55, R70, R67 ;  /* 0x000000434637723e */ /* 0x004fe400000010ff */
[----:B------:R-:W-:Y:S02]  /*8660*/  F2FP.BF16.F32.PACK_AB R61, R74, R73 ;  /* 0x000000494a3d723e */ /* 0x000fe400000010ff */
[----:B------:R-:W-:Y:S02]  /*8670*/  F2FP.BF16.F32.PACK_AB R62, R65, R64 ;  /* 0x00000040413e723e */ /* 0x000fe400000010ff */
[----:B------:R-:W-:Y:S01]  /*8680*/  F2FP.BF16.F32.PACK_AB R63, R76, R75 ;  /* 0x0000004b4c3f723e */ /* 0x000fe200000010ff */
[----:B------:R0:W-:Y:S01]  /*8690*/  STSM.16.M88.4 [R154+0x6000], R36 ;  /* 0x006000249a007844 */ /* 0x0001e20000000200 */
[----:B---3--:R-:W-:Y:S01]  /*86a0*/  F2FP.BF16.F32.PACK_AB R12, R69, R68 ;  /* 0x00000044450c723e */ /* 0x008fe200000010ff */
[----:B------:R-:W-:Y:S01]  /*86b0*/  FADD.FTZ R2, R70, R3 ;  /* 0x0000000346027221 */ /* 0x000fe20000010000 */
[----:B-----5:R-:W-:-:S02]  /*86c0*/  F2FP.BF16.F32.PACK_AB R13, R78, R77 ;  /* 0x0000004d4e0d723e */ /* 0x020fc400000010ff */
[----:B------:R-:W-:Y:S02]  /*86d0*/  F2FP.BF16.F32.PACK_AB R14, R24, R72 ;  /* 0x00000048180e723e */ /* 0x000fe400000010ff */
[----:B------:R-:W-:Y:S01]  /*86e0*/  F2FP.BF16.F32.PACK_AB R15, R97, R7 ;  /* 0x00000007610f723e */ /* 0x000fe200000010ff */
[----:B------:R0:W-:Y:S01]  /*86f0*/  STSM.16.M88.4 [R153+0x2a800], R8 ;  /* 0x02a8000899007844 */ /* 0x0001e20000000200 */
[----:B------:R-:W-:-:S03]  /*8700*/  FADD.FTZ R3, R73, R2 ;  /* 0x0000000249037221 */ /* 0x000fc60000010000 */
[----:B------:R0:W-:Y:S04]  /*8710*/  STSM.16.M88.4 [R16], R52 ;  /* 0x0000003410007844 */ /* 0x0001e80000000200 */
[----:B------:R0:W-:Y:S04]  /*8720*/  STSM.16.M88.4 [R155+0xc000], R60 ;  /* 0x00c0003c9b007844 */ /* 0x0001e80000000200 */
[----:B------:R0:W-:Y:S01]  /*8730*/  STSM.16.M88.4 [R154+0xc000], R12 ;  /* 0x00c0000c9a007844 */ /* 0x0001e20000000200 */
[----:B------:R-:W-:Y:S01]  /*8740*/  FADD.FTZ R2, R74, R3 ;  /* 0x000000034a027221 */ /* 0x000fe20000010000 */
[----:B------:R-:W-:Y:S01]  /*8750*/  @!PT LDS RZ, [RZ] ;  /* 0x00000000fffff984 */ /* 0x000fe20000000800 */
[----:B------:R-:W-:Y:S01]  /*8760*/  @!PT LDS RZ, [RZ] ;  /* 0x00000000fffff984 */ /* 0x000fe20000000800 */
[----:B------:R-:W-:Y:S01]  /*8770*/  @!PT LDS RZ, [RZ] ;  /* 0x00000000fffff984 */ /* 0x000fe20000000800 */
[----:B------:R-:W-:Y:S01]  /*8780*/  @!PT LDS RZ, [RZ] ;  /* 0x00000000fffff984 */ /* 0x000fe20000000800 */
[----:B------:R1:W-:Y:S06]  /*8790*/  MEMBAR.ALL.CTA ;  /* 0x0000000000007992 */ /* 0x0003ec0000008000 */
[----:B-1----:R-:W1:Y:S01]  /*87a0*/  FENCE.VIEW.ASYNC.S ;  /* 0x00000000000073c6 */ /* 0x002e620000000000 */
[----:B------:R-:W-:Y:S01]  /*87b0*/  FADD.FTZ R4, R64, R5 ;  /* 0x0000000540047221 */ /* 0x000fe20000010000 */
[----:B------:R-:W-:Y:S01]  /*87c0*/  FADD.FTZ R3, R75, R2 ;  /* 0x000000024b037221 */ /* 0x000fe20000010000 */
[----:B------:R-:W-:-:S02]  /*87d0*/  ISETP.GT.AND P2, PT, R0, R6, PT ;  /* 0x000000060000720c */ /* 0x000fc40003f44270 */
[----:B------:R-:W-:Y:S01]  /*87e0*/  FADD.FTZ R5, R65, R4 ;  /* 0x0000000441057221 */ /* 0x000fe20000010000 */
[----:B------:R-:W-:-:S03]  /*87f0*/  FADD.FTZ R2, R76, R3 ;  /* 0x000000034c027221 */ /* 0x000fc60000010000 */
[----:B------:R-:W-:Y:S01]  /*8800*/  FADD.FTZ R4, R68, R5 ;  /* 0x0000000544047221 */ /* 0x000fe20000010000 */
[----:B------:R-:W-:-:S03]  /*8810*/  FADD.FTZ R2, R77, R2 ;  /* 0x000000024d027221 */ /* 0x000fc60000010000 */
[----:B------:R-:W-:Y:S01]  /*8820*/  FADD.FTZ R3, R69, R4 ;  /* 0x0000000445037221 */ /* 0x000fe20000010000 */
[----:B------:R-:W-:Y:S01]  /*8830*/  FADD.FTZ R2, R78, R2 ;  /* 0x000000024e027221 */ /* 0x000fe20000010000 */
[----:B------:R-:W-:Y:S02]  /*8840*/  UMOV UR7, UR36 ;  /* 0x0000002400077c82 */ /* 0x000fe40008000000 */
[----:B------:R-:W-:Y:S01]  /*8850*/  FADD.FTZ R3, R72, R3 ;  /* 0x0000000348037221 */ /* 0x000fe20000010000 */
[----:B------:R-:W-:Y:S01]  /*8860*/  FADD.FTZ R2, R7, R2 ;  /* 0x0000000207027221 */ /* 0x000fe20000010000 */
[-C--:B------:R-:W-:Y:S01]  /*8870*/  FMUL.FTZ R120, R120, R46.reuse ;  /* 0x0000002e78787220 */ /* 0x080fe20000410000 */
[-C--:B------:R-:W-:Y:S01]  /*8880*/  FMUL.FTZ R121, R121, R46.reuse ;  /* 0x0000002e79797220 */ /* 0x080fe20000410000 */
[----:B------:R-:W-:Y:S01]  /*8890*/  FADD.FTZ R5, R24, R3 ;  /* 0x0000000318057221 */ /* 0x000fe20000010000 */
        /* <DEDUP_REMOVED lines=15> */
[----:B------:R-:W-:-:S02]  /*8990*/  VIADD R0, R0, 0xffffffff ;  /* 0xffffffff00007836 */ /* 0x000fc40000000000 */
        /* <DEDUP_REMOVED lines=16> */
[----:B------:R-:W-:-:S02]  /*8aa0*/  IMAD.MOV.U32 R6, RZ, RZ, R152 ;  /* 0x000000ffff067224 */ /* 0x000fc400078e0098 */
[----:B------:R-:W-:Y:S02]  /*8ab0*/  IMAD.MOV.U32 R4, RZ, RZ, R71 ;  /* 0x000000ffff047224 */ /* 0x000fe400078e0047 */
[----:B------:R-:W-:Y:S01]  /*8ac0*/  IMAD.MOV.U32 R3, RZ, RZ, R34 ;  /* 0x000000ffff037224 */ /* 0x000fe200078e0022 */
[----:B-1----:R-:W-:Y:S01]  /*8ad0*/  NOP ;  /* 0x0000000000007918 */ /* 0x002fe20000000000 */
[----:B0-----:R-:W-:Y:S05]  /*8ae0*/  @P2 BRA `(.L_x_187) ;  /* 0xffffffc800502947 */ /* 0x001fea000383ffff */
.L_x_178:
[----:B------:R-:W-:Y:S06]  /*8af0*/  BAR.ARV 0x8, 0x200 ;  /* 0x0208000000007b1d */ /* 0x000fec0000002000 */
[----:B------:R-:W-:Y:S05]  /*8b00*/  @!P0 BRA `(.L_x_188) ;  /* 0x0000000000048947 */ /* 0x000fea0003800000 */
[----:B------:R-:W-:Y:S01]  /*8b10*/  BPT.TRAP 0x1 ;  /* 0x000000040000795c */ /* 0x000fe20000300000 */
.L_x_188:
[----:B------:R-:W-:Y:S01]  /*8b20*/  ULEA UR12, UR36, UR37, 0x3 ;  /* 0x00000025240c7291 */ /* 0x000fe2000f8e183f */
[----:B------:R-:W-:-:S08]  /*8b30*/  SHF.L.U32 R0, R152, 0x1f, RZ ;  /* 0x0000001f98007819 */ /* 0x000fd000000006ff */
[----:B------:R0:W1:Y:S01]  /*8b40*/  SYNCS.PHASECHK.TRANS64.TRYWAIT P2, [UR12+0x30850], R0 ;  /* 0x03085000ff0075a7 */ /* 0x000062000804014c */
[----:B------:R-:W-:Y:S05]  /*8b50*/  @!P0 BRA `(.L_x_189) ;  /* 0x0000000000048947 */ /* 0x000fea0003800000 */
[----:B------:R-:W-:Y:S01]  /*8b60*/  BPT.TRAP 0x1 ;  /* 0x000000040000795c */ /* 0x000fe20000300000 */
.L_x_189:
[----:B-1----:R-:W-:Y:S05]  /*8b70*/  @P2 BRA `(.L_x_190) ;  /* 0x0000000000082947 */ /* 0x002fea0003800000 */
[----:B------:R-:W1:Y:S02]  /*8b80*/  SYNCS.PHASECHK.TRANS64.TRYWAIT P0, [UR12+0x30850], R0 ;  /* 0x03085000ff0075a7 */ /* 0x000e64000800014c */
[----:B-1----:R-:W-:Y:S05]  /*8b90*/  @!P0 BRA `(.L_x_191) ;  /* 0x00000088006c8947 */ /* 0x002fea0003800000 */
.L_x_190:
[----:B------:R-:W-:Y:S01]  /*8ba0*/  ULEA UR41, UR41, UR37, 0xd ;  /* 0x0000002529297291 */ /* 0x000fe2000f8e683f */
[----:B------:R-:W2:Y:S01]  /*8bb0*/  LDL.LU R12, [R1+0x64] ;  /* 0x00006400010c7983 */ /* 0x000ea20000300800 */
[----:B------:R-:W-:Y:S01]  /*8bc0*/  UIADD3 UR37, UR37, 0x400, URZ ;  /* 0x0000040025257890 */ /* 0x000fe2000fffe03f */
[----:B------:R-:W-:Y:S01]  /*8bd0*/  WARPGROUP.ARRIVE ;  /* 0x00000000000079c5 */ /* 0x000fe20000000000 */
[----:B------:R-:W-:Y:S01]  /*8be0*/  UIADD3 UR41, UR41, 0x1e800, URZ ;  /* 0x0001e80029297890 */ /* 0x000fe2000fffe03f */
[----:B01----:R-:W0:Y:S01]  /*8bf0*/  SHFL.BFLY PT, R0, R5, 0x2, 0x1f ;  /* 0x0c401f0005007f89 */ /* 0x003e2200000e0000 */
[----:B------:R-:W-:Y:S01]  /*8c00*/  USHF.R.U32.HI UR37, URZ, 0x4, UR37 ;  /* 0x000000043f257899 */ /* 0x000fe20008011625 */
[----:B------:R-:W-:Y:S01]  /*8c10*/  MOV R9, UR12 ;  /* 0x0000000c00097c02 */ /* 0x000fe20008000f00 */
[----:B------:R-:W-:Y:S01]  /*8c20*/  USHF.R.U32.HI UR41, URZ, 0x4, UR41 ;  /* 0x000000043f297899 */ /* 0x000fe20008011629 */
[----:B------:R-:W1:Y:S01]  /*8c30*/  SHFL.BFLY PT, R3, R2, 0x2, 0x1f ;  /* 0x0c401f0002037f89 */ /* 0x000e6200000e0000 */
[----:B------:R-:W-:Y:S01]  /*8c40*/  ULOP3.LUT UR6, UR37, 0x3fff, URZ, 0xc0, !UPT ;  /* 0x00003fff25067892 */ /* 0x000fe2000f8ec03f */
[----:B------:R-:W-:Y:S01]  /*8c50*/  IMAD.MOV.U32 R6, RZ, RZ, RZ ;  /* 0x000000ffff067224 */ /* 0x000fe200078e00ff */
[----:B------:R-:W-:Y:S01]  /*8c60*/  ULOP3.LUT UR4, UR41, 0x3fff, URZ, 0xc0, !UPT ;  /* 0x00003fff29047892 */ /* 0x000fe2000f8ec03f */
[----:B------:R-:W-:Y:S01]  /*8c70*/  @!P1 VIADD R9, R9, 0x30860 ;  /* 0x0003086009099836 */ /* 0x000fe20000000000 */
[----:B------:R-:W-:Y:S01]  /*8c80*/  UIMAD UR6, UR36, 0x600, UR6 ;  /* 0x00000600240678a4 */ /* 0x000fe2000f8e0206 */
[----:B------:R-:W-:Y:S01]  /*8c90*/  IMAD.MOV.U32 R50, RZ, RZ, -0x800000 ;  /* 0xff800000ff327424 */ /* 0x000fe200078e00ff */
[----:B------:R-:W-:Y:S01]  /*8ca0*/  ULOP3.LUT UR4, UR4, 0x10000, URZ, 0xfc, !UPT ;  /* 0x0001000004047892 */ /* 0x000fe2000f8efc3f */
[----:B------:R-:W-:Y:S01]  /*8cb0*/  UMOV UR7, 0x40000040 ;  /* 0x4000004000077882 */ /* 0x000fe20000000000 */
[----:B------:R-:W-:Y:S01]  /*8cc0*/  UMOV UR5, 0x40000040 ;  /* 0x4000004000057882 */ /* 0x000fe20000000000 */
[----:B------:R-:W-:Y:S01]  /*8cd0*/  UIADD3 UR10, UR6, 0x80, URZ ;  /* 0x00000080060a7890 */ /* 0x000fe2000fffe03f */
[----:B------:R-:W-:Y:S01]  /*8ce0*/  @!P1 PRMT R9, RZ, 0x654, R9 ;  /* 0x00000654ff099816 */ /* 0x000fe20000000009 */
[----:B------:R-:W-:Y:S01]  /*8cf0*/  UIADD3 UR8, UR4, 0x2, URZ ;  /* 0x0000000204087890 */ /* 0x000fe2000fffe03f */
[----:B------:R-:W-:-:S03]  /*8d00*/  UMOV UR11, 0x40000040 ;  /* 0x40000040000b7882 */ /* 0x000fc60000000000 */
[----:B------:R-:W-:Y:S01]  /*8d10*/  HGMMA.64x64x16.F32.BF16 R120, gdesc[UR4].tnspB, R120, gsb0 ;  /* 0x40e00000047879f0 */ /* 0x000fe20008001878 */
[----:B------:R-:W-:Y:S01]  /*8d20*/  UMOV UR9, 0x40000040 ;  /* 0x4000004000097882 */ /* 0x000fe20000000000 */
[----:B------:R-:W-:Y:S01]  /*8d30*/  UMOV UR7, 0x40000040 ;  /* 0x4000004000077882 */ /* 0x000fe20000000000 */
[----:B------:R-:W-:Y:S01]  /*8d40*/  UMOV UR5, 0x40000040 ;  /* 0x4000004000057882 */ /* 0x000fe20000000000 */
[----:B0-----:R-:W-:Y:S01]  /*8d50*/  FADD.FTZ R0, R0, R5 ;  /* 0x0000000500007221 */ /* 0x001fe20000010000 */
[----:B------:R-:W-:Y:S01]  /*8d60*/  UIADD3 UR36, UR36, 0x1, URZ ;  /* 0x0000000124247890 */ /* 0x000fe2000fffe03f */
[----:B-1----:R-:W-:Y:S01]  /*8d70*/  FADD.FTZ R4, R3, R2 ;  /* 0x0000000203047221 */ /* 0x002fe20000010000 */
[----:B------:R-:W-:Y:S02]  /*8d80*/  IMAD.MOV.U32 R2, RZ, RZ, RZ ;  /* 0x000000ffff027224 */ /* 0x000fe400078e00ff */
[----:B------:R-:W0:Y:S01]  /*8d90*/  SHFL.BFLY PT, R3, R0, 0x1, 0x1f ;  /* 0x0c201f0000037f89 */ /* 0x000e2200000e0000 */
[----:B------:R-:W-:-:S03]  /*8da0*/  UISETP.NE.AND UP0, UPT, UR36, 0x2, UPT ;  /* 0x000000022400788c */ /* 0x000fc6000bf05270 */
[----:B------:R-:W1:Y:S01]  /*8db0*/  SHFL.BFLY PT, R7, R4, 0x1, 0x1f ;  /* 0x0c201f0004077f89 */ /* 0x000e6200000e0000 */
[----:B------:R-:W-:Y:S01]  /*8dc0*/  USEL UR36, UR36, URZ, UP0 ;  /* 0x0000003f24247287 */ /* 0x000fe20008000000 */
[----:B0-----:R-:W-:Y:S01]  /*8dd0*/  FADD.FTZ R10, R0, R3 ;  /* 0x00000003000a7221 */ /* 0x001fe20000010000 */
[----:B------:R-:W-:Y:S02]  /*8de0*/  IMAD.MOV.U32 R0, RZ, RZ, -0x800000 ;  /* 0xff800000ff007424 */ /* 0x000fe400078e00ff */
[----:B-1----:R-:W-:Y:S02]  /*8df0*/  FADD.FTZ R11, R4, R7 ;  /* 0x00000007040b7221 */ /* 0x002fe40000010000 */
[----:B------:R-:W-:-:S03]  /*8e00*/  FSETP.NE.FTZ.AND P0, PT, R10, RZ, PT ;  /* 0x000000ff0a00720b */ /* 0x000fc60003f15000 */
[----:B------:R-:W-:-:S10]  /*8e10*/  FSETP.NE.FTZ.AND P2, PT, R11, RZ, PT ;  /* 0x000000ff0b00720b */ /* 0x000fd40003f55000 */
[----:B------:R-:W0:Y:S01]  /*8e20*/  @P0 MUFU.LG2 R5, R10 ;  /* 0x0000000a00050308 */ /* 0x000e220000000c00 */
[C---:B------:R-:W-:Y:S02]  /*8e30*/  @P0 FMUL.FTZ R3, R35.reuse, 0.69314718246459960938 ;  /* 0x3f31721823030820 */ /* 0x040fe40000410000 */
[----:B------:R-:W-:-:S05]  /*8e40*/  @P2 FMUL.FTZ R35, R35, 0.69314718246459960938 ;  /* 0x3f31721823232820 */ /* 0x000fca0000410000 */
[----:B------:R-:W1:Y:S08]  /*8e50*/  @P2 MUFU.LG2 R7, R11 ;  /* 0x0000000b00072308 */ /* 0x000e700000000c00 */
[----:B------:R-:W3:Y:S01]  /*8e60*/  @P0 MUFU.RCP R2, R10 ;  /* 0x0000000a00020308 */ /* 0x000ee20000001000 */
[----:B0-----:R-:W-:-:S04]  /*8e70*/  @P0 FMUL.FTZ R4, R5, 0.69314718246459960938 ;  /* 0x3f31721805040820 */ /* 0x001fc80000410000 */
[----:B------:R-:W-:Y:S01]  /*8e80*/  @P0 FFMA.FTZ R50, R3, R34, R4 ;  /* 0x0000002203320223 */ /* 0x000fe20000010004 */
[----:B------:R-:W-:Y:S01]  /*8e90*/  PLOP3.LUT P0, PT, PT, PT, PT, 0x8, 0x0 ;  /* 0x000000000000781c */ /* 0x000fe20003f0e170 */
[----:B------:R-:W-:Y:S02]  /*8ea0*/  WARPGROUP.DEPBAR.LE gsb0, 0x0 ;  /* 0x00008000000079c5 */ /* 0x000fe40000010000 */
[----:B------:R-:W-:Y:S01]  /*8eb0*/  WARPGROUP.ARRIVE ;  /* 0x00000000000079c5 */ /* 0x000fe20000000000 */
[----:B------:R-:W0:Y:S01]  /*8ec0*/  @P2 MUFU.RCP R6, R11 ;  /* 0x0000000b00062308 */ /* 0x000e220000001000 */
[----:B-1----:R-:W-:-:S04]  /*8ed0*/  @P2 FMUL.FTZ R8, R7, 0.69314718246459960938 ;  /* 0x3f31721807082820 */ /* 0x002fc80000410000 */
[----:B------:R-:W-:Y:S01]  /*8ee0*/  HGMMA.64x64x16.F32.BF16 R120, gdesc[UR8].tnspB, R120, gsb0 ;  /* 0x40e00000087879f0 */ /* 0x000fe20008001878 */
[----:B------:R-:W-:Y:S01]  /*8ef0*/  UIADD3 UR10, UR6, 0x100, URZ ;  /* 0x00000100060a7890 */ /* 0x000fe2000fffe03f */
[----:B------:R-:W-:Y:S01]  /*8f00*/  @P2 FFMA.FTZ R0, R35, R71, R8 ;  /* 0x0000004723002223 */ /* 0x000fe20000010008 */
        /* <DEDUP_REMOVED lines=17> */
[----:B--2---:R-:W-:-:S05]  /*9020*/  VIADD R12, R12, 0x1 ;  /* 0x000000010c0c7836 */ /* 0x004fca0000000000 */
[----:B------:R1:W-:Y:S01]  /*9030*/  STL [R1+0x64], R12 ;  /* 0x0000640c01007387 */ /* 0x0003e20000100800 */
        /* <DEDUP_REMOVED lines=49> */
[----:B------:R-:W-:Y:S01]  /*9350*/  HGMMA.64x64x16.F32.BF16 R120, gdesc[UR4].tnspB, R120, gsb0 ;  /* 0x40e00000047879f0 */ /* 0x000fe20008001878 */
[----:B------:R-:W-:-:S06]  /*9360*/  USEL UR4, URZ, 0x1, UP0 ;  /* 0x000000013f047887 */ /* 0x000fcc0008000000 */
[----:B------:R-:W-:Y:S01]  /*9370*/  LOP3.LUT R152, R152, UR4, RZ, 0x3c, !PT ;  /* 0x0000000498987c12 */ /* 0x000fe2000f8e3cff */
[----:B------:R-:W-:Y:S02]  /*9380*/  WARPGROUP.DEPBAR.LE gsb0, 0x0 ;  /* 0x00008000000079c5 */ /* 0x000fe40000010000 */
[----:B------:R1:W-:Y:S01]  /*9390*/  @!P1 SYNCS.ARRIVE.TRANS64.RED.A1T0 RZ, [R9+URZ], RZ ;  /* 0x000000ff09ff99a7 */ /* 0x0003e2000810043f */
[-C--:B---3--:R-:W-:Y:S01]  /*93a0*/  FMUL.FTZ R20, R120, R2.reuse ;  /* 0x0000000278147220 */ /* 0x088fe20000410000 */
        /* <DEDUP_REMOVED lines=30> */
[----:B-1----:R-:W-:-:S07]  /*9590*/  FMUL.FTZ R151, R151, R6 ;  /* 0x0000000697977220 */ /* 0x002fce0000410000 */
.L_x_171:
[----:B------:R-:W1:Y:S08]  /*95a0*/  S2UR UR4, SR_CgaCtaId ;  /* 0x00000000000479c3 */ /* 0x000e700000008800 */
[----:B------:R-:W-:Y:S06]  /*95b0*/  BAR.SYNC.DEFER_BLOCKING 0x5, 0x200 ;  /* 0x0148000000007b1d */ /* 0x000fec0000010000 */
[----:B------:R-:W-:Y:S01]  /*95c0*/  UMOV UR37, 0x400 ;  /* 0x0000040000257882 */ /* 0x000fe20000000000 */
[----:B------:R-:W-:Y:S01]  /*95d0*/  BSSY B0, `(.L_x_192) ;  /* 0x0000240000007945 */ /* 0x000fe20003800000 */
[----:B-1----:R-:W-:-:S09]  /*95e0*/  ULEA UR37, UR4, UR37, 0x18 ;  /* 0x0000002504257291 */ /* 0x002fd2000f8ec03f */
[----:B------:R-:W1:Y:S01]  /*95f0*/  LDS.128 R4, [UR37+0x308d0] ;  /* 0x0308d025ff047984 */ /* 0x000e620008000c00 */
[----:B------:R-:W-:Y:S06]  /*9600*/  BAR.ARV 0x4, 0x200 ;  /* 0x0108000000007b1d */ /* 0x000fec0000002000 */
[----:B------:R-:W-:Y:S05]  /*9610*/  @P0 BRA `(.L_x_193) ;  /* 0x00000018003c0947 */ /* 0x000fea0003800000 */
[----:B0-----:R-:W2:Y:S01]  /*9620*/  LDL R8, [R1+0x8c] ;  /* 0x00008c0001087983 */ /* 0x001ea20000100800 */
[----:B------:R-:W0:Y:S03]  /*9630*/  S2UR UR6, SR_SWINHI ;  /* 0x00000000000679c3 */ /* 0x000e260000002f00 */
[----:B------:R-:W3:Y:S04]  /*9640*/  LDL.LU R61, [R1+0x2c] ;  /* 0x00002c00013d7983 */ /* 0x000ee80000300800 */
[----:B------:R-:W4:Y:S01]  /*9650*/  LDL.LU R67, [R1+0x24] ;  /* 0x0000240001437983 */ /* 0x000f220000300800 */
[----:B------:R-:W1:Y:S03]  /*9660*/  LDC.64 R52, c[0x0][0xc00] ;  /* 0x00030000ff347b82 */ /* 0x000e660000000a00 */
[----:B------:R-:W3:Y:S01]  /*9670*/  LDL.LU R66, [R1+0x5c] ;  /* 0x00005c0001427983 */ /* 0x000ee20000300800 */
[----:B------:R-:W-:-:S02]  /*9680*/  F2FP.BF16.F32.PACK_AB R16, R21, R20 ;  /* 0x000000141510723e */ /* 0x000fc400000010ff */
[----:B------:R-:W-:Y:S01]  /*9690*/  F2FP.BF16.F32.PACK_AB R17, R37, R36 ;  /* 0x000000242511723e */ /* 0x000fe200000010ff */
[----:B------:R-:W3:Y:S01]  /*96a0*/  LDL R63, [R1+0x28] ;  /* 0x00002800013f7983 */ /* 0x000ee20000100800 */
[----:B------:R-:W-:Y:S02]  /*96b0*/  F2FP.BF16.F32.PACK_AB R18, R23, R22 ;  /* 0x000000161712723e */ /* 0x000fe400000010ff */
[----:B------:R-:W-:Y:S01]  /*96c0*/  F2FP.BF16.F32.PACK_AB R19, R39, R38 ;  /* 0x000000262713723e */ /* 0x000fe200000010ff */
[----:B------:R-:W-:Y:S01]  /*96d0*/  IMAD.MOV.U32 R56, RZ, RZ, RZ ;  /* 0x000000ffff387224 */ /* 0x000fe200078e00ff */
[----:B------:R-:W3:Y:S01]  /*96e0*/  LDL R65, [R1+0x88] ;  /* 0x0000880001417983 */ /* 0x000ee20000100800 */
[----:B------:R-:W-:Y:S01]  /*96f0*/  UMOV UR4, UR37 ;  /* 0x0000002500047c82 */ /* 0x000fe20008000000 */
[----:B0-----:R-:W-:Y:S02]  /*9700*/  UMOV UR5, UR6 ;  /* 0x0000000600057c82 */ /* 0x001fe40008000000 */
[----:B------:R-:W3:Y:S01]  /*9710*/  LDL R64, [R1+0x34] ;  /* 0x0000340001407983 */ /* 0x000ee20000100800 */
[----:B------:R-:W-:-:S02]  /*9720*/  IMAD.U32 R2, RZ, RZ, UR4 ;  /* 0x00000004ff027e24 */ /* 0x000fc4000f8e00ff */
[----:B------:R-:W-:Y:S01]  /*9730*/  IMAD.U32 R3, RZ, RZ, UR5 ;  /* 0x00000005ff037e24 */ /* 0x000fe2000f8e00ff */
[----:B------:R-:W3:Y:S01]  /*9740*/  LDL R62, [R1+0x58] ;  /* 0x00005800013e7983 */ /* 0x000ee20000100800 */
[----:B------:R-:W-:Y:S01]  /*9750*/  ULDC.64 UR4, c[0x0][0xc08] ;  /* 0x0003020000047ab9 */ /* 0x000fe20000000a00 */
[----:B------:R-:W-:Y:S01]  /*9760*/  BAR.SYNC.DEFER_BLOCKING 0x1, 0x180 ;  /* 0x0046000000007b1d */ /* 0x000fe20000010000 */
[----:B--2---:R-:W-:-:S03]  /*9770*/  IMAD.WIDE R14, R8, 0x2, R2 ;  /* 0x00000002080e7825 */ /* 0x004fc600078e0202 */
[C---:B------:R-:W-:Y:S02]  /*9780*/  IADD3 R57, P0, R14.reuse, 0x60, RZ ;  /* 0x000000600e397810 */ /* 0x040fe40007f1e0ff */
[C---:B------:R-:W-:Y:S02]  /*9790*/  IADD3 R55, P1, R14.reuse, 0x40, RZ ;  /* 0x000000400e377810 */ /* 0x040fe40007f3e0ff */
[C---:B------:R-:W-:Y:S02]  /*97a0*/  LOP3.LUT R9, R14.reuse, 0x380, RZ, 0xc0, !PT ;  /* 0x000003800e097812 */ /* 0x040fe400078ec0ff */
[----:B------:R-:W-:Y:S02]  /*97b0*/  IADD3 R51, P2, R14, 0x20, RZ ;  /* 0x000000200e337810 */ /* 0x000fe40007f5e0ff */
[----:B------:R-:W-:Y:S02]  /*97c0*/  LOP3.LUT R10, R57, 0x380, RZ, 0xc0, !PT ;  /* 0x00000380390a7812 */ /* 0x000fe400078ec0ff */
[----:B------:R-:W-:-:S02]  /*97d0*/  LOP3.LUT R8, R55, 0x380, RZ, 0xc0, !PT ;  /* 0x0000038037087812 */ /* 0x000fc400078ec0ff */
[----:B------:R-:W-:Y:S02]  /*97e0*/  SHF.R.U64 R9, R9, 0x3, RZ ;  /* 0x0000000309097819 */ /* 0x000fe400000012ff */
[----:B-1----:R-:W-:Y:S02]  /*97f0*/  LOP3.LUT R4, R51, 0x380, RZ, 0xc0, !PT ;  /* 0x0000038033047812 */ /* 0x002fe400078ec0ff */
[----:B------:R-:W-:Y:S02]  /*9800*/  SHF.R.U64 R10, R10, 0x3, RZ ;  /* 0x000000030a0a7819 */ /* 0x000fe400000012ff */
[----:B------:R-:W-:Y:S02]  /*9810*/  SHF.R.U64 R8, R8, 0x3, RZ ;  /* 0x0000000308087819 */ /* 0x000fe400000012ff */
[----:B------:R-:W-:Y:S02]  /*9820*/  LOP3.LUT R14, R9, R14, RZ, 0x3c, !PT ;  /* 0x0000000e090e7212 */ /* 0x000fe400078e3cff */
[----:B------:R-:W-:Y:S01]  /*9830*/  SHF.R.U64 R4, R4, 0x3, RZ ;  /* 0x0000000304047819 */ /* 0x000fe200000012ff */
[--C-:B------:R-:W-:Y:S01]  /*9840*/  IMAD.X R11, RZ, RZ, R15.reuse, P1 ;  /* 0x000000ffff0b7224 */ /* 0x100fe200008e060f */
[----:B------:R-:W-:Y:S01]  /*9850*/  LOP3.LUT R12, R10, R57, RZ, 0x3c, !PT ;  /* 0x000000390a0c7212 */ /* 0x000fe200078e3cff */
[----:B------:R-:W-:Y:S01]  /*9860*/  IMAD.X R9, RZ, RZ, R15, P2 ;  /* 0x000000ffff097224 */ /* 0x000fe200010e060f */
[----:B------:R-:W-:-:S02]  /*9870*/  LOP3.LUT R10, R8, R55, RZ, 0x3c, !PT ;  /* 0x00000037080a7212 */ /* 0x000fc400078e3cff */
[----:B------:R-:W-:Y:S02]  /*9880*/  MOV R14, R14 ;  /* 0x0000000e000e7202 */ /* 0x000fe40000000f00 */
[----:B------:R-:W-:Y:S02]  /*9890*/  LOP3.LUT R8, R4, R51, RZ, 0x3c, !PT ;  /* 0x0000003304087212 */ /* 0x000fe400078e3cff */
[----:B------:R-:W-:Y:S01]  /*98a0*/  IADD3.X R13, RZ, R15, RZ, P0, !PT ;  /* 0x0000000fff0d7210 */ /* 0x000fe200007fe4ff */
[----:B------:R0:W-:Y:S01]  /*98b0*/  STSM.16.M88.4 [R14], R16 ;  /* 0x000000100e007844 */ /* 0x0001e20000000200 */
[----:B------:R-:W-:Y:S02]  /*98c0*/  MOV R57, R10 ;  /* 0x0000000a00397202 */ /* 0x000fe40000000f00 */
[----:B------:R-:W-:Y:S02]  /*98d0*/  MOV R51, R8 ;  /* 0x0000000800337202 */ /* 0x000fe40000000f00 */
[----:B------:R-:W-:-:S02]  /*98e0*/  MOV R4, R12 ;  /* 0x0000000c00047202 */ /* 0x000fc40000000f00 */
[----:B------:R-:W-:Y:S02]  /*98f0*/  F2FP.BF16.F32.PACK_AB R8, R25, R24 ;  /* 0x000000181908723e */ /* 0x000fe400000010ff */
[----:B------:R-:W-:Y:S02]  /*9900*/  F2FP.BF16.F32.PACK_AB R9, R41, R40 ;  /* 0x000000282909723e */ /* 0x000fe400000010ff */
[----:B------:R-:W-:Y:S02]  /*9910*/  F2FP.BF16.F32.PACK_AB R10, R27, R26 ;  /* 0x0000001a1b0a723e */ /* 0x000fe400000010ff */
[----:B------:R-:W-:Y:S02]  /*9920*/  F2FP.BF16.F32.PACK_AB R11, R43, R42 ;  /* 0x0000002a2b0b723e */ /* 0x000fe400000010ff */
[----:B------:R-:W-:Y:S02]  /*9930*/  F2FP.BF16.F32.PACK_AB R12, R29, R28 ;  /* 0x0000001c1d0c723e */ /* 0x000fe400000010ff */
[----:B------:R-:W-:-:S02]  /*9940*/  F2FP.BF16.F32.PACK_AB R13, R45, R44 ;  /* 0x0000002c2d0d723e */ /* 0x000fc400000010ff */
[----:B0-----:R-:W-:Y:S02]  /*9950*/  F2FP.BF16.F32.PACK_AB R14, R31, R30 ;  /* 0x0000001e1f0e723e */ /* 0x001fe400000010ff */
[----:B------:R-:W-:Y:S02]  /*9960*/  F2FP.BF16.F32.PACK_AB R15, R47, R46 ;  /* 0x0000002e2f0f723e */ /* 0x000fe400000010ff */
[----:B------:R-:W-:Y:S02]  /*9970*/  F2FP.BF16.F32.PACK_AB R16, R33, R32 ;  /* 0x000000202110723e */ /* 0x000fe400000010ff */
[----:B------:R-:W-:Y:S02]  /*9980*/  F2FP.BF16.F32.PACK_AB R17, R49, R48 ;  /* 0x000000303111723e */ /* 0x000fe400000010ff */
[----:B------:R-:W-:Y:S02]  /*9990*/  F2FP.BF16.F32.PACK_AB R18, R35, R34 ;  /* 0x000000222312723e */ /* 0x000fe400000010ff */
[----:B------:R-:W-:Y:S01]  /*99a0*/  F2FP.BF16.F32.PACK_AB R19, R151, R150 ;  /* 0x000000969713723e */ /* 0x000fe200000010ff */
[----:B------:R0:W-:Y:S04]  /*99b0*/  STSM.16.M88.4 [R51], R8 ;  /* 0x0000000833007844 */ /* 0x0001e80000000200 */
[----:B------:R-:W-:Y:S04]  /*99c0*/  STSM.16.M88.4 [R57], R12 ;  /* 0x0000000c39007844 */ /* 0x000fe80000000200 */
[----:B------:R1:W-:Y:S01]  /*99d0*/  STSM.16.M88.4 [R4], R16 ;  /* 0x0000001004007844 */ /* 0x0003e20000000200 */
[----:B------:R-:W-:Y:S01]  /*99e0*/  BAR.SYNC.DEFER_BLOCKING 0x1, 0x180 ;  /* 0x0046000000007b1d */ /* 0x000fe20000010000 */
[----:B------:R-:W-:Y:S01]  /*99f0*/  ISETP.NE.U32.AND P0, PT, R52, RZ, PT ;  /* 0x000000ff3400720c */ /* 0x000fe20003f05070 */
[----:B----4-:R-:W-:-:S03]  /*9a00*/  IMAD.SHL.U32 R59, R67, 0x4, RZ ;  /* 0x00000004433b7824 */ /* 0x010fc600078e00ff */
[----:B------:R-:W-:-:S03]  /*9a10*/  ISETP.NE.AND.EX P0, PT, R53, RZ, PT, P0 ;  /* 0x000000ff3500720c */ /* 0x000fc60003f05300 */
[----:B0-----:R-:W0:Y:S01]  /*9a20*/  LDC R8, c[0x0][0xad4] ;  /* 0x0002b500ff087b82 */ /* 0x001e220000000800 */
[----:B---3--:R-:W-:Y:S02]  /*9a30*/  SHF.L.U64.HI R60, R67, 0x2, R66 ;  /* 0x00000002433c7819 */ /* 0x008fe40000010242 */
[----:B------:R-:W-:-:S05]  /*9a40*/  IADD3 R54, P1, R59, R52, RZ ;  /* 0x000000343b367210 */ /* 0x000fca0007f3e0ff */
[----:B------:R-:W-:Y:S01]  /*9a50*/  IMAD.X R55, R60, 0x1, R53, P1 ;  /* 0x000000013c377824 */ /* 0x000fe200008e0635 */
[----:B-1----:R-:W1:Y:S04]  /*9a60*/  LDC R4, c[0x0][0xbe8] ;  /* 0x0002fa00ff047b82 */ /* 0x002e680000000800 */
[----:B------:R-:W2:Y:S01]  /*9a70*/  @P0 LDG.E R56, desc[UR38][R54.64] ;  /* 0x0000002636380981 */ /* 0x000ea2000c1e1900 */
[----:B------:R-:W-:-:S04]  /*9a80*/  ISETP.NE.U32.AND P1, PT, RZ, UR4, PT ;  /* 0x00000004ff007c0c */ /* 0x000fc8000bf25070 */
[----:B------:R-:W-:-:S13]  /*9a90*/  ISETP.NE.AND.EX P1, PT, RZ, UR5, PT, P1 ;  /* 0x00000005ff007c0c */ /* 0x000fda000bf25310 */
[----:B------:R-:W-:-:S04]  /*9aa0*/  @P1 IADD3 R58, P2, R59, UR4, RZ ;  /* 0x000000043b3a1c10 */ /* 0x000fc8000ff5e0ff */
[----:B------:R-:W-:Y:S02]  /*9ab0*/  @P1 IADD3.X R59, R60, UR5, RZ, P2, !PT ;  /* 0x000000053c3b1c10 */ /* 0x000fe400097fe4ff */
[----:B------:R-:W-:-:S04]  /*9ac0*/  ISETP.NE.AND P2, PT, R61, RZ, PT ;  /* 0x000000ff3d00720c */ /* 0x000fc80003f45270 */
[----:B0-----:R-:W-:Y:S02]  /*9ad0*/  SEL R8, R61, R8, P2 ;  /* 0x000000083d087207 */ /* 0x001fe40001000000 */
[----:B------:R-:W-:Y:S02]  /*9ae0*/  MOV R18, 0x9b8 ;  /* 0x000009b800127802 */ /* 0x000fe40000000f00 */
[----:B------:R-:W-:Y:S02]  /*9af0*/  ISETP.GT.AND P3, PT, R8, 0x1, PT ;  /* 0x000000010800780c */ /* 0x000fe40003f64270 */
[----:B-1----:R-:W-:Y:S01]  /*9b00*/  ISETP.NE.AND P4, PT, R4, 0x1, PT ;  /* 0x000000010400780c */ /* 0x002fe20003f85270 */
[----:B------:R-:W-:Y:S01]  /*9b10*/  ULDC UR4, c[0x0][0xa88] ;  /* 0x0002a20000047ab9 */ /* 0x000fe20000000800 */
[----:B------:R-:W-:Y:S01]  /*9b20*/  SEL R18, R18, 0x978, P3 ;  /* 0x0000097812127807 */ /* 0x000fe20001800000 */
[----:B------:R-:W0:Y:S01]  /*9b30*/  LDC.64 R8, c[0x0][0xba8] ;  /* 0x0002ea00ff087b82 */ /* 0x000e220000000a00 */
[----:B------:R-:W-:Y:S01]  /*9b40*/  IMAD.U32 R51, RZ, RZ, UR4 ;  /* 0x00000004ff337e24 */ /* 0x000fe2000f8e00ff */
[----:B------:R-:W-:-:S05]  /*9b50*/  ISETP.NE.U32.AND P2, PT, R52, RZ, PT ;  /* 0x000000ff3400720c */ /* 0x000fca0003f45070 */
[----:B------:R1:W5:Y:S01]  /*9b60*/  @P1 LDG.E R51, desc[UR38][R58.64] ;  /* 0x000000263a331981 */ /* 0x000362000c1e1900 */
[----:B------:R-:W3:Y:S08]  /*9b70*/  LDC.64 R12, c[0x0][R18+0x220] ;  /* 0x00008800120c7b82 */ /* 0x000ef00000000a00 */
[----:B------:R-:W4:Y:S01]  /*9b80*/  LDC.64 R14, c[0x0][R18+0x218] ;  /* 0x00008600120e7b82 */ /* 0x000f220000000a00 */
[----:B------:R-:W-:-:S07]  /*9b90*/  ISETP.NE.AND.EX P2, PT, R53, RZ, PT, P2 ;  /* 0x000000ff3500720c */ /* 0x000fce0003f45320 */
[----:B-1----:R-:W1:Y:S01]  /*9ba0*/  @P4 LDC R58, c[0x0][0xbec] ;  /* 0x0002fb00ff3a4b82 */ /* 0x002e620000000800 */
[----:B------:R-:W-:-:S07]  /*9bb0*/  SEL R52, R67, RZ, !P2 ;  /* 0x000000ff43347207 */ /* 0x000fce0005000000 */
[----:B------:R-:W1:Y:S01]  /*9bc0*/  @P4 LDC R61, c[0x0][0xbf0] ;  /* 0x0002fc00ff3d4b82 */ /* 0x000e620000000800 */
[----:B------:R-:W-:Y:S01]  /*9bd0*/  SEL R17, R66, RZ, !P2 ;  /* 0x000000ff42117207 */ /* 0x000fe20005000000 */
[----:B---3--:R-:W-:-:S06]  /*9be0*/  IMAD R13, R13, R52, RZ ;  /* 0x000000340d0d7224 */ /* 0x008fcc00078e02ff */
[----:B------:R-:W3:Y:S01]  /*9bf0*/  LDC.64 R10, c[0x0][R18+0x228] ;  /* 0x00008a00120a7b82 */ /* 0x000ee20000000a00 */
[----:B------:R-:W-:Y:S02]  /*9c00*/  IMAD R59, R12, R17, R13 ;  /* 0x000000110c3b7224 */ /* 0x000fe400078e020d */
[-C--:B----4-:R-:W-:Y:S02]  /*9c10*/  IMAD R53, R15, R63.reuse, RZ ;  /* 0x0000003f0f357224 */ /* 0x090fe400078e02ff */
[----:B------:R-:W-:-:S04]  /*9c20*/  IMAD.WIDE.U32 R14, R14, R63, RZ ;  /* 0x0000003f0e0e7225 */ /* 0x000fc800078e00ff */
[----:B------:R-:W-:Y:S01]  /*9c30*/  IMAD R19, R64, 0xc0, R65 ;  /* 0x000000c040137824 */ /* 0x000fe200078e0241 */
[----:B------:R-:W-:Y:S01]  /*9c40*/  SEL R57, R62, RZ, P3 ;  /* 0x000000ff3e397207 */ /* 0x000fe20001800000 */
[----:B------:R-:W-:Y:S01]  /*9c50*/  IMAD.WIDE.U32 R16, R12, R52, RZ ;  /* 0x000000340c107225 */ /* 0x000fe200078e00ff */
[----:B0-----:R-:W0:Y:S08]  /*9c60*/  @!P3 LDC R8, c[0x0][0xb50] ;  /* 0x0002d400ff08bb82 */ /* 0x001e300000000800 */
[----:B------:R4:W0:Y:S01]  /*9c70*/  LDC.64 R12, c[0x0][R18+0x210] ;  /* 0x00008400120c7b82 */ /* 0x0008220000000a00 */
[----:B------:R-:W-:-:S02]  /*9c80*/  IMAD.IADD R60, R15, 0x1, R53 ;  /* 0x000000010f3c7824 */ /* 0x000fc400078e0235 */
[----:B------:R-:W-:Y:S02]  /*9c90*/  IMAD.MOV.U32 R15, RZ, RZ, R19 ;  /* 0x000000ffff0f7224 */ /* 0x000fe400078e0013 */
[----:B------:R-:W-:Y:S02]  /*9ca0*/  IMAD.IADD R59, R17, 0x1, R59 ;  /* 0x00000001113b7824 */ /* 0x000fe400078e023b */
[-C--:B---3--:R-:W-:Y:S01]  /*9cb0*/  IMAD R17, R11, R57.reuse, RZ ;  /* 0x000000390b117224 */ /* 0x088fe200078e02ff */
[----:B------:R-:W3:Y:S01]  /*9cc0*/  @!P3 LDC R9, c[0x0][0xb54] ;  /* 0x0002d500ff09bb82 */ /* 0x000ee20000000800 */
[----:B------:R-:W-:-:S04]  /*9cd0*/  IMAD.WIDE.U32 R10, R10, R57, RZ ;  /* 0x000000390a0a7225 */ /* 0x000fc800078e00ff */
[----:B------:R-:W-:Y:S01]  /*9ce0*/  IMAD.IADD R17, R11, 0x1, R17 ;  /* 0x000000010b117824 */ /* 0x000fe200078e0211 */
[--C-:B--2---:R-:W-:Y:S01]  /*9cf0*/  IADD3 R16, P2, P5, R16, R14, R56.reuse ;  /* 0x0000000e10107210 */ /* 0x104fe20007d5e038 */
[----:B-1----:R-:W-:Y:S01]  /*9d00*/  @P4 IMAD.HI.U32 R14, R19, R58, RZ ;  /* 0x0000003a130e4227 */ /* 0x002fe200078e00ff */
[----:B------:R-:W-:-:S04]  /*9d10*/  SHF.R.S32.HI R53, RZ, 0x1f, R56 ;  /* 0x0000001fff357819 */ /* 0x000fc80000011438 */
[----:B------:R-:W-:Y:S02]  /*9d20*/  @P4 SHF.R.U32.HI R15, RZ, R61, R14 ;  /* 0x0000003dff0f4219 */ /* 0x000fe4000001160e */
[----:B------:R-:W-:-:S03]  /*9d30*/  IADD3.X R14, R59, R60, R53, P2, P5 ;  /* 0x0000003c3b0e7210 */ /* 0x000fc600017ea435 */
[--C-:B----4-:R-:W-:Y:S01]  /*9d40*/  IMAD.MOV R18, RZ, RZ, -R15.reuse ;  /* 0x000000ffff127224 */ /* 0x110fe200078e0a0f */
[----:B------:R-:W-:Y:S02]  /*9d50*/  IADD3 R10, P2, P5, R15, R16, R10 ;  /* 0x000000100f0a7210 */ /* 0x000fe40007d5e00a */
[----:B------:R-:W-:Y:S01]  /*9d60*/  SHF.R.S32.HI R11, RZ, 0x1f, R15 ;  /* 0x0000001fff0b7819 */ /* 0x000fe2000001140f */
[----:B------:R-:W-:-:S03]  /*9d70*/  IMAD R15, R4, R18, R19 ;  /* 0x00000012040f7224 */ /* 0x000fc600078e0213 */
[----:B------:R-:W-:Y:S01]  /*9d80*/  IADD3.X R11, R11, R14, R17, P2, P5 ;  /* 0x0000000e0b0b7210 */ /* 0x000fe200017ea411 */
[-C--:B0-----:R-:W-:Y:S01]  /*9d90*/  IMAD R13, R13, R15.reuse, RZ ;  /* 0x0000000f0d0d7224 */ /* 0x081fe200078e02ff */
[----:B------:R-:W-:Y:S01]  /*9da0*/  SHF.R.S32.HI R17, RZ, 0x1f, R15 ;  /* 0x0000001fff117819 */ /* 0x000fe2000001140f */
[----:B------:R-:W-:-:S04]  /*9db0*/  IMAD.WIDE.U32 R10, R12, R15, R10 ;  /* 0x0000000f0c0a7225 */ /* 0x000fc800078e000a */
[----:B------:R-:W-:Y:S01]  /*9dc0*/  IMAD R13, R12, R17, R13 ;  /* 0x000000110c0d7224 */ /* 0x000fe200078e020d */
[----:B------:R-:W-:-:S03]  /*9dd0*/  LEA R12, P2, R10, R8, 0x2 ;  /* 0x000000080a0c7211 */ /* 0x000fc600078410ff */
[----:B------:R-:W-:-:S05]  /*9de0*/  IMAD.IADD R11, R11, 0x1, R13 ;  /* 0x000000010b0b7824 */ /* 0x000fca00078e020d */
[----:B---3--:R-:W-:Y:S01]  /*9df0*/  LEA.HI.X R13, R10, R9, R11, 0x2, P2 ;  /* 0x000000090a0d7211 */ /* 0x008fe200010f140b */
[----:B------:R-:W-:Y:S06]  /*9e00*/  @P1 BRA `(.L_x_194) ;  /* 0x0000000000101947 */ /* 0x000fec0003800000 */
[----:B------:R-:W-:Y:S05]  /*9e10*/  @!P0 BRA `(.L_x_194) ;  /* 0x00000000000c8947 */ /* 0x000fea0003800000 */
[----:B------:R-:W2:Y:S04]  /*9e20*/  LDG.E R8, desc[UR38][R54.64] ;  /* 0x0000002636087981 */ /* 0x000ea8000c1e1900 */
[----:B-----5:R-:W2:Y:S02]  /*9e30*/  LDG.E R51, desc[UR38][R54.64+0x4] ;  /* 0x0000042636337981 */ /* 0x020ea4000c1e1900 */
[----:B--2---:R-:W-:-:S07]  /*9e40*/  IADD3 R51, -R8, R51, RZ ;  /* 0x0000003308337210 */ /* 0x004fce0007ffe1ff */
.L_x_194:
[----:B------:R-:W2:Y:S01]  /*9e50*/  LDL R14, [R1+0x84] ;  /* 0x00008400010e7983 */ /* 0x000ea20000100800 */
[----:B------:R-:W0:Y:S03]  /*9e60*/  S2R R8, SR_TID.X ;  /* 0x0000000000087919 */ /* 0x000e260000002100 */
[----:B------:R-:W-:Y:S04]  /*9e70*/  SHFL.IDX PT, R9, R13, RZ, 0x1c1f ;  /* 0x001c1fff0d097589 */ /* 0x000fe800000e0000 */
[----:B------:R-:W-:Y:S04]  /*9e80*/  SHFL.IDX PT, R10, R12, 0x1, 0x1c1f ;  /* 0x003c1f000c0a7f89 */ /* 0x000fe800000e0000 */
[----:B------:R-:W-:Y:S01]  /*9e90*/  SHFL.IDX PT, R11, R13, 0x1, 0x1c1f ;  /* 0x003c1f000d0b7f89 */ /* 0x000fe200000e0000 */
[----:B0-----:R-:W-:-:S05]  /*9ea0*/  VIADD R16, R8, 0xffffff80 ;  /* 0xffffff8008107836 */ /* 0x001fca0000000000 */
[----:B------:R-:W-:-:S04]  /*9eb0*/  SHF.R.S32.HI R15, RZ, 0x1f, R16 ;  /* 0x0000001fff0f7819 */ /* 0x000fc80000011410 */
[----:B------:R-:W-:Y:S01]  /*9ec0*/  LEA.HI R15, R15, R16, RZ, 0x7 ;  /* 0x000000100f0f7211 */ /* 0x000fe200078f38ff */
[----:B------:R-:W0:Y:S03]  /*9ed0*/  SHFL.IDX PT, R8, R12, RZ, 0x1c1f ;  /* 0x001c1fff0c087589 */ /* 0x000e2600000e0000 */
[----:B------:R-:W-:Y:S01]  /*9ee0*/  LOP3.LUT R15, R15, 0xffffff80, RZ, 0xc0, !PT ;  /* 0xffffff800f0f7812 */ /* 0x000fe200078ec0ff */
[----:B-----5:R-:W-:-:S04]  /*9ef0*/  IMAD R51, R51, R4, RZ ;  /* 0x0000000433337224 */ /* 0x020fc800078e02ff */
[----:B------:R-:W-:-:S05]  /*9f00*/  IMAD.IADD R15, R16, 0x1, -R15 ;  /* 0x00000001100f7824 */ /* 0x000fca00078e0a0f */
[----:B------:R-:W-:Y:S01]  /*9f10*/  LOP3.LUT P0, RZ, R15, 0x3, RZ, 0xc0, !PT ;  /* 0x000000030fff7812 */ /* 0x000fe2000780c0ff */
[----:B--2---:R-:W-:-:S04]  /*9f20*/  IMAD R14, R64, 0xc0, R14 ;  /* 0x000000c0400e7824 */ /* 0x004fc800078e020e */
[C---:B------:R-:W-:Y:S01]  /*9f30*/  VIADD R18, R14.reuse, 0x8 ;  /* 0x000000080e127836 */ /* 0x040fe20000000000 */
[----:B------:R-:W-:-:S04]  /*9f40*/  ISETP.GE.OR P1, PT, R14, R51, P0 ;  /* 0x000000330e00720c */ /* 0x000fc80000726670 */
[----:B------:R-:W-:-:S09]  /*9f50*/  ISETP.GE.OR P0, PT, R18, R51, P0 ;  /* 0x000000331200720c */ /* 0x000fd20000706670 */
[----:B0-----:R0:W-:Y:S04]  /*9f60*/  @!P1 ST.E desc[UR38][R8.64], R50 ;  /* 0x0000003208009985 */ /* 0x0011e8000c101926 */
[----:B------:R0:W-:Y:S01]  /*9f70*/  @!P0 ST.E desc[UR38][R10.64], R0 ;  /* 0x000000000a008985 */ /* 0x0001e2000c101926 */
[----:B------:R-:W-:Y:S05]  /*9f80*/  @P3 BRA `(.L_x_195) ;  /* 0x0000000400cc3947 */ /* 0x000fea0003800000 */
[----:B------:R-:W0:Y:S01]  /*9f90*/  LDL R54, [R1+0x38] ;  /* 0x0000380001367983 */ /* 0x000e220000100800 */
[----:B------:R-:W1:Y:S01]  /*9fa0*/  @P4 LDC R25, c[0x0][0xbec] ;  /* 0x0002fb00ff194b82 */ /* 0x000e620000000800 */
[----:B------:R-:W-:Y:S01]  /*9fb0*/  ULDC.64 UR4, c[0x0][0xaa0] ;  /* 0x0002a80000047ab9 */ /* 0x000fe20000000a00 */
[----:B------:R-:W2:Y:S01]  /*9fc0*/  S2R R15, SR_TID.X ;  /* 0x00000000000f7919 */ /* 0x000ea20000002100 */
[----:B------:R-:W3:Y:S05]  /*9fd0*/  LDL R31, [R1+0x90] ;  /* 0x00009000011f7983 */ /* 0x000eea0000100800 */
[----:B------:R-:W4:Y:S01]  /*9fe0*/  @P4 LDC R29, c[0x0][0xbf0] ;  /* 0x0002fc00ff1d4b82 */ /* 0x000f220000000800 */
[----:B--2---:R-:W-:-:S05]  /*9ff0*/  VIADD R57, R15, 0xffffff80 ;  /* 0xffffff800f397836 */ /* 0x004fca0000000000 */
[----:B------:R-:W-:-:S04]  /*a000*/  SHF.R.S32.HI R55, RZ, 0x1f, R57 ;  /* 0x0000001fff377819 */ /* 0x000fc80000011439 */
[----:B------:R-:W-:-:S04]  /*a010*/  LEA.HI R55, R55, R57, RZ, 0x3 ;  /* 0x0000003937377211 */ /* 0x000fc800078f18ff */
[----:B------:R-:W-:Y:S02]  /*a020*/  SHF.R.S32.HI R55, RZ, 0x3, R55 ;  /* 0x00000003ff377819 */ /* 0x000fe40000011437 */
[----:B------:R-:W-:-:S04]  /*a030*/  SHF.R.S32.HI R24, RZ, 0x1f, R57 ;  /* 0x0000001fff187819 */ /* 0x000fc80000011439 */
[----:B------:R-:W-:Y:S01]  /*a040*/  LEA.HI R24, R24, R57, RZ, 0x3 ;  /* 0x0000003918187211 */ /* 0x000fe200078f18ff */
[----:B------:R-:W-:-:S03]  /*a050*/  IMAD R53, R53, UR4, RZ ;  /* 0x0000000435357c24 */ /* 0x000fc6000f8e02ff */
[----:B------:R-:W-:Y:S01]  /*a060*/  LOP3.LUT R24, R24, 0xfffffff8, RZ, 0xc0, !PT ;  /* 0xfffffff818187812 */ /* 0x000fe200078ec0ff */
[----:B0-----:R-:W-:-:S04]  /*a070*/  IMAD R9, R55, 0x40, R54 ;  /* 0x0000004037097824 */ /* 0x001fc800078e0236 */
[----:B------:R-:W-:-:S03]  /*a080*/  IMAD.WIDE R2, R9, 0x2, R2 ;  /* 0x0000000209027825 */ /* 0x000fc600078e0202 */
[C---:B------:R-:W-:Y:S02]  /*a090*/  IADD3 R17, P0, R2.reuse, 0x1800, RZ ;  /* 0x0000180002117810 */ /* 0x040fe40007f1e0ff */
[C---:B------:R-:W-:Y:S02]  /*a0a0*/  IADD3 R21, P1, R2.reuse, 0x3000, RZ ;  /* 0x0000300002157810 */ /* 0x040fe40007f3e0ff */
[----:B------:R-:W-:Y:S02]  /*a0b0*/  LOP3.LUT R13, R2, 0x380, RZ, 0xc0, !PT ;  /* 0x00000380020d7812 */ /* 0x000fe400078ec0ff */
[----:B------:R-:W-:Y:S02]  /*a0c0*/  LOP3.LUT R16, R17, 0x380, RZ, 0xc0, !PT ;  /* 0x0000038011107812 */ /* 0x000fe400078ec0ff */
[----:B------:R-:W-:Y:S02]  /*a0d0*/  LOP3.LUT R20, R21, 0x380, RZ, 0xc0, !PT ;  /* 0x0000038015147812 */ /* 0x000fe400078ec0ff */
[----:B------:R-:W-:-:S02]  /*a0e0*/  SHF.R.U64 R13, R13, 0x3, RZ ;  /* 0x000000030d0d7819 */ /* 0x000fc400000012ff */
[----:B------:R-:W-:Y:S02]  /*a0f0*/  SHF.R.U64 R16, R16, 0x3, RZ ;  /* 0x0000000310107819 */ /* 0x000fe400000012ff */
[----:B------:R-:W-:Y:S02]  /*a100*/  SHF.R.U64 R20, R20, 0x3, RZ ;  /* 0x0000000314147819 */ /* 0x000fe400000012ff */
[----:B------:R-:W-:Y:S01]  /*a110*/  LOP3.LUT R12, R13, R2, RZ, 0x3c, !PT ;  /* 0x000000020d0c7212 */ /* 0x000fe200078e3cff */
[--C-:B------:R-:W-:Y:S01]  /*a120*/  IMAD.MOV.U32 R13, RZ, RZ, R3.reuse ;  /* 0x000000ffff0d7224 */ /* 0x100fe200078e0003 */
[----:B------:R-:W-:Y:S01]  /*a130*/  LOP3.LUT R16, R16, R17, RZ, 0x3c, !PT ;  /* 0x0000001110107212 */ /* 0x000fe200078e3cff */
[----:B------:R-:W-:Y:S01]  /*a140*/  IMAD.X R17, RZ, RZ, R3, P0 ;  /* 0x000000ffff117224 */ /* 0x000fe200000e0603 */
[----:B------:R-:W-:Y:S02]  /*a150*/  LOP3.LUT R20, R20, R21, RZ, 0x3c, !PT ;  /* 0x0000001514147212 */ /* 0x000fe400078e3cff */
[----:B------:R-:W-:Y:S01]  /*a160*/  IADD3.X R21, RZ, R3, RZ, P1, !PT ;  /* 0x00000003ff157210 */ /* 0x000fe20000ffe4ff */
[----:B------:R-:W2:Y:S04]  /*a170*/  LD.E.128 R12, desc[UR38][R12.64] ;  /* 0x000000260c0c7980 */ /* 0x000ea8000c101d00 */
[----:B------:R-:W2:Y:S04]  /*a180*/  LD.E.128 R16, desc[UR38][R16.64] ;  /* 0x0000002610107980 */ /* 0x000ea8000c101d00 */
[----:B------:R-:W2:Y:S01]  /*a190*/  LD.E.128 R20, desc[UR38][R20.64] ;  /* 0x0000002614147980 */ /* 0x000ea2000c101d00 */
[----:B------:R-:W-:-:S04]  /*a1a0*/  IADD3 R11, P0, R2, 0x4800, RZ ;  /* 0x00004800020b7810 */ /* 0x000fc80007f1e0ff */
[----:B------:R-:W-:Y:S01]  /*a1b0*/  LOP3.LUT R0, R11, 0x380, RZ, 0xc0, !PT ;  /* 0x000003800b007812 */ /* 0x000fe200078ec0ff */
[----:B------:R-:W-:Y:S02]  /*a1c0*/  IMAD.X R9, RZ, RZ, R3, P0 ;  /* 0x000000ffff097224 */ /* 0x000fe400000e0603 */
[----:B------:R-:W-:Y:S01]  /*a1d0*/  IMAD.IADD R24, R57, 0x1, -R24 ;  /* 0x0000000139187824 */ /* 0x000fe200078e0a18 */
[----:B------:R-:W-:Y:S01]  /*a1e0*/  SHF.R.U64 R0, R0, 0x3, RZ ;  /* 0x0000000300007819 */ /* 0x000fe200000012ff */
[C---:B------:R-:W-:Y:S02]  /*a1f0*/  IMAD R53, R56.reuse, UR5, R53 ;  /* 0x0000000538357c24 */ /* 0x040fe4000f8e0235 */
[----:B------:R-:W-:Y:S01]  /*a200*/  IMAD.WIDE.U32 R2, R56, UR4, RZ ;  /* 0x0000000438027c25 */ /* 0x000fe2000f8e00ff */
[----:B------:R-:W-:Y:S01]  /*a210*/  LOP3.LUT R8, R0, R11, RZ, 0x3c, !PT ;  /* 0x0000000b00087212 */ /* 0x000fe200078e3cff */
[----:B------:R-:W-:Y:S02]  /*a220*/  ULDC.64 UR4, c[0x0][0xae8] ;  /* 0x0002ba0000047ab9 */ /* 0x000fe40000000a00 */
[----:B------:R-:W-:-:S02]  /*a230*/  IMAD.IADD R3, R3, 0x1, R53 ;  /* 0x0000000103037824 */ /* 0x000fc400078e0235 */
[----:B------:R-:W-:Y:S01]  /*a240*/  IMAD R0, R24, 0x30, R55 ;  /* 0x0000003018007824 */ /* 0x000fe200078e0237 */
[----:B------:R-:W-:Y:S01]  /*a250*/  SHF.R.S32.HI R27, RZ, 0x1f, R52 ;  /* 0x0000001fff1b7819 */ /* 0x000fe20000011434 */
[C---:B------:R-:W-:Y:S01]  /*a260*/  IMAD.WIDE.U32 R2, R63.reuse, UR4, R2 ;  /* 0x000000043f027c25 */ /* 0x040fe2000f8e0002 */
[----:B------:R-:W5:Y:S03]  /*a270*/  LD.E.128 R8, desc[UR38][R8.64] ;  /* 0x0000002608087980 */ /* 0x000f66000c101d00 */
[----:B------:R-:W-:Y:S01]  /*a280*/  IMAD R24, R64, 0xc0, R0 ;  /* 0x000000c040187824 */ /* 0x000fe200078e0200 */
[----:B------:R-:W-:Y:S01]  /*a290*/  @!PT LDS RZ, [RZ] ;  /* 0x00000000fffff984 */ /* 0x000fe20000000800 */
[----:B------:R-:W-:Y:S01]  /*a2a0*/  @!PT LDS RZ, [RZ] ;  /* 0x00000000fffff984 */ /* 0x000fe20000000800 */
[----:B------:R-:W-:Y:S01]  /*a2b0*/  @!PT LDS RZ, [RZ] ;  /* 0x00000000fffff984 */ /* 0x000fe20000000800 */
[----:B------:R-:W-:Y:S01]  /*a2c0*/  @!PT LDS RZ, [RZ] ;  /* 0x00000000fffff984 */ /* 0x000fe20000000800 */
[----:B------:R0:W-:Y:S06]  /*a2d0*/  MEMBAR.ALL.CTA ;  /* 0x0000000000007992 */ /* 0x0001ec0000008000 */
[----:B0-----:R-:W0:Y:S01]  /*a2e0*/  FENCE.VIEW.ASYNC.S ;  /* 0x00000000000073c6 */ /* 0x001e220000000000 */
[----:B------:R-:W-:Y:S01]  /*a2f0*/  IMAD R3, R63, UR5, R3 ;  /* 0x000000053f037c24 */ /* 0x000fe2000f8e0203 */
[----:B------:R-:W-:Y:S01]  /*a300*/  ULDC.64 UR4, c[0x0][0xaf0] ;  /* 0x0002bc0000047ab9 */ /* 0x000fe20000000a00 */
[----:B-1----:R-:W-:-:S04]  /*a310*/  @P4 IMAD.HI.U32 R0, R24, R25, RZ ;  /* 0x0000001918004227 */ /* 0x002fc800078e00ff */
[----:B------:R-:W-:Y:S02]  /*a320*/  IMAD R27, R27, UR4, RZ ;  /* 0x000000041b1b7c24 */ /* 0x000fe4000f8e02ff */
[----:B------:R-:W-:Y:S01]  /*a330*/  IMAD.MOV.U32 R25, RZ, RZ, R24 ;  /* 0x000000ffff197224 */ /* 0x000fe200078e0018 */
[----:B----4-:R-:W-:Y:S01]  /*a340*/  @P4 SHF.R.U32.HI R25, RZ, R29, R0 ;  /* 0x0000001dff194219 */ /* 0x010fe20000011600 */
[C---:B------:R-:W-:Y:S02]  /*a350*/  IMAD R27, R52.reuse, UR5, R27 ;  /* 0x00000005341b7c24 */ /* 0x040fe4000f8e021b */
[----:B------:R-:W-:Y:S01]  /*a360*/  IMAD.WIDE.U32 R52, R52, UR4, R2 ;  /* 0x0000000434347c25 */ /* 0x000fe2000f8e0002 */
[--C-:B------:R-:W-:Y:S01]  /*a370*/  SHF.R.S32.HI R0, RZ, 0x1f, R25.reuse ;  /* 0x0000001fff007819 */ /* 0x100fe20000011419 */
[----:B------:R-:W-:Y:S02]  /*a380*/  ULDC.64 UR4, c[0x0][0xae0] ;  /* 0x0002b80000047ab9 */ /* 0x000fe40000000a00 */
[----:B------:R-:W-:Y:S01]  /*a390*/  IMAD.MOV R3, RZ, RZ, -R25 ;  /* 0x000000ffff037224 */ /* 0x000fe200078e0a19 */
[----:B------:R-:W-:Y:S01]  /*a3a0*/  IADD3 R53, R53, R27, RZ ;  /* 0x0000001b35357210 */ /* 0x000fe20007ffe0ff */
[----:B------:R-:W-:-:S02]  /*a3b0*/  IMAD R0, R0, UR4, RZ ;  /* 0x0000000400007c24 */ /* 0x000fc4000f8e02ff */
[----:B------:R-:W-:Y:S02]  /*a3c0*/  IMAD R27, R4, R3, R24 ;  /* 0x00000003041b7224 */ /* 0x000fe400078e0218 */
[C---:B------:R-:W-:Y:S02]  /*a3d0*/  IMAD R29, R25.reuse, UR5, R0 ;  /* 0x00000005191d7c24 */ /* 0x040fe4000f8e0200 */
[----:B------:R-:W-:Y:S01]  /*a3e0*/  IMAD.WIDE.U32 R2, R25, UR4, R52 ;  /* 0x0000000419027c25 */ /* 0x000fe2000f8e0034 */
[----:B------:R-:W-:Y:S01]  /*a3f0*/  SHF.R.S32.HI R0, RZ, 0x1f, R27 ;  /* 0x0000001fff007819 */ /* 0x000fe2000001141b */
[----:B------:R-:W-:Y:S02]  /*a400*/  ULDC.64 UR4, c[0x0][0xad8] ;  /* 0x0002b60000047ab9 */ /* 0x000fe40000000a00 */
[----:B------:R-:W-:Y:S02]  /*a410*/  IMAD.IADD R3, R3, 0x1, R29 ;  /* 0x0000000103037824 */ /* 0x000fe400078e021d */
[----:B------:R-:W-:-:S02]  /*a420*/  IMAD R0, R0, UR4, RZ ;  /* 0x0000000400007c24 */ /* 0x000fc4000f8e02ff */
[----:B------:R-:W-:-:S04]  /*a430*/  IMAD.WIDE.U32 R2, R27, UR4, R2 ;  /* 0x000000041b027c25 */ /* 0x000fc8000f8e0002 */
[----:B------:R-:W-:Y:S01]  /*a440*/  IMAD R25, R27, UR5, R0 ;  /* 0x000000051b197c24 */ /* 0x000fe2000f8e0200 */
[----:B------:R-:W-:Y:S02]  /*a450*/  ULDC.64 UR4, c[0x0][0xa80] ;  /* 0x0002a00000047ab9 */ /* 0x000fe40000000a00 */
[----:B------:R-:W-:Y:S01]  /*a460*/  LEA R4, P0, R2, UR4, 0x1 ;  /* 0x0000000402047c11 */ /* 0x000fe2000f8008ff */
[----:B------:R-:W-:Y:S01]  /*a470*/  IMAD.IADD R3, R3, 0x1, R25 ;  /* 0x0000000103037824 */ /* 0x000fe200078e0219 */
[----:B------:R-:W-:-:S03]  /*a480*/  ULDC UR4, c[0x0][0xac8] ;  /* 0x0002b20000047ab9 */ /* 0x000fc60000000800 */
[----:B0-----:R-:W0:Y:S01]  /*a490*/  SHFL.IDX PT, R24, R4, RZ, 0x181f ;  /* 0x00181fff04187589 */ /* 0x001e2200000e0000 */
[----:B------:R-:W-:Y:S01]  /*a4a0*/  LEA.HI.X R28, R2, UR5, R3, 0x1, P0 ;  /* 0x00000005021c7c11 */ /* 0x000fe200080f0c03 */
[----:B------:R-:W-:Y:S02]  /*a4b0*/  IMAD R30, R64, 0xc0, R55 ;  /* 0x000000c0401e7824 */ /* 0x000fe400078e0237 */
[----:B------:R-:W1:Y:S04]  /*a4c0*/  SHFL.IDX PT, R26, R4, 0x1, 0x181f ;  /* 0x00381f00041a7f89 */ /* 0x000e6800000e0000 */
[----:B------:R-:W4:Y:S01]  /*a4d0*/  SHFL.IDX PT, R29, R4, 0x2, 0x181f ;  /* 0x00581f00041d7f89 */ /* 0x000f2200000e0000 */
[----:B------:R-:W-:-:S03]  /*a4e0*/  ISETP.GE.AND P0, PT, R54, UR4, PT ;  /* 0x0000000436007c0c */ /* 0x000fc6000bf06270 */
[----:B------:R-:W3:Y:S01]  /*a4f0*/  SHFL.IDX PT, R3, R28, RZ, 0x181f ;  /* 0x00181fff1c037589 */ /* 0x000ee200000e0000 */
[----:B------:R-:W-:-:S03]  /*a500*/  VIADD R0, R30, 0x30 ;  /* 0x000000301e007836 */ /* 0x000fc60000000000 */
[----:B------:R-:W3:Y:S01]  /*a510*/  SHFL.IDX PT, R25, R28, 0x1, 0x181f ;  /* 0x00381f001c197f89 */ /* 0x000ee200000e0000 */
[----:B------:R-:W-:-:S03]  /*a520*/  VIADD R2, R30, 0x60 ;  /* 0x000000601e027836 */ /* 0x000fc60000000000 */
[----:B------:R-:W3:Y:S01]  /*a530*/  SHFL.IDX PT, R27, R28, 0x2, 0x181f ;  /* 0x00581f001c1b7f89 */ /* 0x000ee200000e0000 */
[-C--:B------:R-:W-:Y:S02]  /*a540*/  ISETP.GE.OR P1, PT, R30, R51.reuse, P0 ;  /* 0x000000331e00720c */ /* 0x080fe40000726670 */
[-C--:B------:R-:W-:Y:S02]  /*a550*/  ISETP.GE.OR P2, PT, R0, R51.reuse, P0 ;  /* 0x000000330000720c */ /* 0x080fe40000746670 */
[----:B------:R-:W-:Y:S01]  /*a560*/  ISETP.GE.OR P3, PT, R2, R51, P0 ;  /* 0x000000330200720c */ /* 0x000fe20000766670 */
[----:B------:R-:W-:-:S04]  /*a570*/  UIADD3 UR4, UR37, 0x30820, URZ ;  /* 0x0003082025047890 */ /* 0x000fc8000fffe03f */
[----:B------:R-:W-:-:S04]  /*a580*/  UPRMT UR4, URZ, 0x654, UR4 ;  /* 0x000006543f047896 */ /* 0x000fc80008000004 */
[C---:B0-----:R-:W-:Y:S02]  /*a590*/  @!P1 LEA R2, P4, R54.reuse, R24, 0x1 ;  /* 0x0000001836029211 */ /* 0x041fe400078808ff */
[C---:B-1----:R-:W-:Y:S02]  /*a5a0*/  @!P2 LEA R24, P5, R54.reuse, R26, 0x1 ;  /* 0x0000001a3618a211 */ /* 0x042fe400078a08ff */
[C---:B----4-:R-:W-:Y:S01]  /*a5b0*/  @!P3 LEA R26, P6, R54.reuse, R29, 0x1 ;  /* 0x0000001d361ab211 */ /* 0x050fe200078c08ff */
[----:B------:R-:W-:Y:S01]  /*a5c0*/  SYNCS.ARRIVE.TRANS64.RED.A1T0 RZ, [UR4], RZ ;  /* 0x000000ffffff79a7 */ /* 0x000fe20008100404 */
[C-C-:B---3--:R-:W-:Y:S02]  /*a5d0*/  @!P1 LEA.HI.X R3, R54.reuse, R3, R31.reuse, 0x1, P4 ;  /* 0x0000000336039211 */ /* 0x148fe400020f0c1f */
[C-C-:B------:R-:W-:Y:S02]  /*a5e0*/  @!P2 LEA.HI.X R25, R54.reuse, R25, R31.reuse, 0x1, P5 ;  /* 0x000000193619a211 */ /* 0x140fe400028f0c1f */
[----:B------:R-:W-:Y:S01]  /*a5f0*/  @!P3 LEA.HI.X R27, R54, R27, R31, 0x1, P6 ;  /* 0x0000001b361bb211 */ /* 0x000fe200030f0c1f */
[----:B------:R-:W-:-:S05]  /*a600*/  VIADD R0, R30, 0x90 ;  /* 0x000000901e007836 */ /* 0x000fca0000000000 */
[----:B------:R-:W-:Y:S01]  /*a610*/  ISETP.GE.OR P0, PT, R0, R51, P0 ;  /* 0x000000330000720c */ /* 0x000fe20000706670 */
[----:B------:R-:W0:Y:S04]  /*a620*/  SHFL.IDX PT, R4, R4, 0x3, 0x181f ;  /* 0x00781f0004047f89 */ /* 0x000e2800000e0000 */
[----:B------:R-:W1:Y:S04]  /*a630*/  SHFL.IDX PT, R28, R28, 0x3, 0x181f ;  /* 0x00781f001c1c7f89 */ /* 0x000e6800000e0000 */
[----:B--2---:R2:W-:Y:S04]  /*a640*/  @!P1 ST.E.128 desc[UR38][R2.64], R12 ;  /* 0x0000000c02009985 */ /* 0x0045e8000c101d26 */
[----:B------:R2:W-:Y:S04]  /*a650*/  @!P2 ST.E.128 desc[UR38][R24.64], R16 ;  /* 0x000000101800a985 */ /* 0x0005e8000c101d26 */
[----:B------:R2:W-:Y:S01]  /*a660*/  @!P3 ST.E.128 desc[UR38][R26.64], R20 ;  /* 0x000000141a00b985 */ /* 0x0005e2000c101d26 */
[----:B01----:R-:W-:Y:S05]  /*a670*/  @P0 BRA `(.L_x_196) ;  /* 0x0000001000d40947 */ /* 0x003fea0003800000 */
[----:B--2---:R-:W-:-:S04]  /*a680*/  LEA R2, P0, R54, R4, 0x1 ;  /* 0x0000000436027211 */ /* 0x004fc800078008ff */
[----:B------:R-:W-:-:S05]  /*a690*/  LEA.HI.X R3, R54, R28, R31, 0x1, P0 ;  /* 0x0000001c36037211 */ /* 0x000fca00000f0c1f */
[----:B-----5:R0:W-:Y:S01]  /*a6a0*/  ST.E.128 desc[UR38][R2.64], R8 ;  /* 0x0000000802007985 */ /* 0x0201e2000c101d26 */
[----:B------:R-:W-:Y:S05]  /*a6b0*/  BRA `(.L_x_196) ;  /* 0x0000001000c47947 */ /* 0x000fea0003800000 */
.L_x_195:
[----:B------:R-:W-:Y:S01]  /*a6c0*/  ULDC.64 UR4, c[0x0][0xb08] ;  /* 0x0002c20000047ab9 */ /* 0x000fe20000000a00 */
[----:B0-----:R-:W0:Y:S01]  /*a6d0*/  @P4 LDC R0, c[0x0][0xbec] ;  /* 0x0002fb00ff004b82 */ /* 0x001e220000000800 */
[----:B------:R-:W-:Y:S01]  /*a6e0*/  IMAD R53, R53, UR4, RZ ;  /* 0x0000000435357c24 */ /* 0x000fe2000f8e02ff */
[----:B------:R-:W-:Y:S01]  /*a6f0*/  SHF.R.S32.HI R9, RZ, 0x1f, R52 ;  /* 0x0000001fff097819 */ /* 0x000fe20000011434 */
[C---:B------:R-:W-:Y:S01]  /*a700*/  IMAD.WIDE.U32 R2, R56.reuse, UR4, RZ ;  /* 0x0000000438027c25 */ /* 0x040fe2000f8e00ff */
[----:B------:R1:W5:Y:S01]  /*a710*/  LDL R64, [R1+0x60] ;  /* 0x0000600001407983 */ /* 0x0003620000100800 */
[----:B------:R-:W-:Y:S02]  /*a720*/  ULDC.64 UR6, c[0x0][0xb30] ;  /* 0x0002cc0000067ab9 */ /* 0x000fe40000000a00 */
[----:B------:R-:W-:Y:S01]  /*a730*/  IMAD R53, R56, UR5, R53 ;  /* 0x0000000538357c24 */ /* 0x000fe2000f8e0235 */
[----:B------:R-:W2:Y:S01]  /*a740*/  @P4 LDC R13, c[0x0][0xbf0] ;  /* 0x0002fc00ff0d4b82 */ /* 0x000ea20000000800 */
[----:B------:R-:W-:Y:S01]  /*a750*/  ULDC.64 UR4, c[0x0][0xb38] ;  /* 0x0002ce0000047ab9 */ /* 0x000fe20000000a00 */
[----:B------:R1:W5:Y:S01]  /*a760*/  LDL R61, [R1+0x7c] ;  /* 0x00007c00013d7983 */ /* 0x0003620000100800 */
[----:B------:R-:W-:-:S03]  /*a770*/  IMAD.IADD R3, R3, 0x1, R53 ;  /* 0x0000000103037824 */ /* 0x000fc600078e0235 */
[----:B------:R1:W5:Y:S01]  /*a780*/  LDL R60, [R1+0x50] ;  /* 0x00005000013c7983 */ /* 0x0003620000100800 */
[----:B------:R-:W-:-:S03]  /*a790*/  IMAD.WIDE.U32 R2, R63, UR4, R2 ;  /* 0x000000043f027c25 */ /* 0x000fc6000f8e0002 */
[----:B------:R1:W5:Y:S01]  /*a7a0*/  LDL R59, [R1+0x78] ;  /* 0x00007800013b7983 */ /* 0x0003620000100800 */
[----:B------:R-:W-:Y:S01]  /*a7b0*/  IMAD R3, R63, UR5, R3 ;  /* 0x000000053f037c24 */ /* 0x000fe2000f8e0203 */
[----:B------:R-:W-:Y:S02]  /*a7c0*/  ULDC.64 UR4, c[0x0][0xb40] ;  /* 0x0002d00000047ab9 */ /* 0x000fe40000000a00 */
[----:B------:R-:W-:Y:S01]  /*a7d0*/  IMAD R9, R9, UR4, RZ ;  /* 0x0000000409097c24 */ /* 0x000fe2000f8e02ff */
[----:B------:R1:W5:Y:S01]  /*a7e0*/  LDL R63, [R1+0x80] ;  /* 0x00008000013f7983 */ /* 0x0003620000100800 */
[----:B0-----:R-:W-:-:S03]  /*a7f0*/  @P4 IMAD.HI.U32 R0, R19, R0, RZ ;  /* 0x0000000013004227 */ /* 0x001fc600078e00ff */
[----:B------:R1:W5:Y:S01]  /*a800*/  LDL R58, [R1+0x74] ;  /* 0x00007400013a7983 */ /* 0x0003620000100800 */
[C---:B------:R-:W-:Y:S01]  /*a810*/  IMAD R11, R52.reuse, UR5, R9 ;  /* 0x00000005340b7c24 */ /* 0x040fe2000f8e0209 */
[----:B------:R-:W-:Y:S01]  /*a820*/  MOV R9, R19 ;  /* 0x0000001300097202 */ /* 0x000fe20000000f00 */
[----:B------:R-:W-:Y:S01]  /*a830*/  IMAD.WIDE.U32 R52, R52, UR4, R2 ;  /* 0x0000000434347c25 */ /* 0x000fe2000f8e0002 */
[----:B------:R-:W-:Y:S01]  /*a840*/  ULDC.64 UR4, c[0x0][0xb48] ;  /* 0x0002d20000047ab9 */ /* 0x000fe20000000a00 */
[----:B--2---:R-:W-:Y:S01]  /*a850*/  @P4 SHF.R.U32.HI R9, RZ, R13, R0 ;  /* 0x0000000dff094219 */ /* 0x004fe20000011600 */
[----:B------:R1:W5:Y:S01]  /*a860*/  LDL R57, [R1+0x48] ;  /* 0x0000480001397983 */ /* 0x0003620000100800 */
[----:B------:R-:W-:Y:S02]  /*a870*/  IMAD.IADD R53, R53, 0x1, R11 ;  /* 0x0000000135357824 */ /* 0x000fe400078e020b */
[--C-:B------:R-:W-:Y:S01]  /*a880*/  SHF.R.S32.HI R0, RZ, 0x1f, R9.reuse ;  /* 0x0000001fff007819 */ /* 0x100fe20000011409 */
[----:B------:R-:W-:Y:S01]  /*a890*/  IMAD.MOV R11, RZ, RZ, -R9 ;  /* 0x000000ffff0b7224 */ /* 0x000fe200078e0a09 */
[----:B------:R1:W5:Y:S01]  /*a8a0*/  LDL R56, [R1+0x70] ;  /* 0x0000700001387983 */ /* 0x0003620000100800 */
[----:B------:R-:W-:-:S03]  /*a8b0*/  IMAD.WIDE.U32 R2, R62, UR4, R52 ;  /* 0x000000043e027c25 */ /* 0x000fc6000f8e0034 */
[----:B------:R1:W5:Y:S01]  /*a8c0*/  LDL R55, [R1+0x44] ;  /* 0x0000440001377983 */ /* 0x0003620000100800 */
[----:B------:R-:W-:Y:S02]  /*a8d0*/  IMAD R11, R4, R11, R19 ;  /* 0x0000000b040b7224 */ /* 0x000fe400078e0213 */
[----:B------:R-:W-:Y:S01]  /*a8e0*/  IMAD R3, R62, UR5, R3 ;  /* 0x000000053e037c24 */ /* 0x000fe2000f8e0203 */
[----:B------:R1:W5:Y:S01]  /*a8f0*/  LDL R19, [R1+0x4c] ;  /* 0x00004c0001137983 */ /* 0x0003620000100800 */
[----:B------:R-:W-:-:S03]  /*a900*/  IMAD R0, R0, UR6, RZ ;  /* 0x0000000600007c24 */ /* 0x000fc6000f8e02ff */
[----:B------:R1:W5:Y:S04]  /*a910*/  LDL R62, [R1+0x54] ;  /* 0x00005400013e7983 */ /* 0x0003680000100800 */
[----:B------:R1:W5:Y:S04]  /*a920*/  LDL R54, [R1+0x6c] ;  /* 0x00006c0001367983 */ /* 0x0003680000100800 */
[----:B------:R1:W5:Y:S04]  /*a930*/  LDL R53, [R1+0x40] ;  /* 0x0000400001357983 */ /* 0x0003680000100800 */
[----:B------:R1:W5:Y:S04]  /*a940*/  LDL R52, [R1+0x68] ;  /* 0x0000680001347983 */ /* 0x0003680000100800 */
[----:B------:R1:W5:Y:S01]  /*a950*/  LDL R50, [R1+0x3c] ;  /* 0x00003c0001327983 */ /* 0x0003620000100800 */
[C---:B------:R-:W-:Y:S01]  /*a960*/  IMAD R13, R9.reuse, UR7, R0 ;  /* 0x00000007090d7c24 */ /* 0x040fe2000f8e0200 */
[----:B------:R-:W-:Y:S01]  /*a970*/  SHF.R.S32.HI R0, RZ, 0x1f, R11 ;  /* 0x0000001fff007819 */ /* 0x000fe2000001140b */
[----:B------:R-:W-:Y:S01]  /*a980*/  IMAD.WIDE.U32 R2, R9, UR6, R2 ;  /* 0x0000000609027c25 */ /* 0x000fe2000f8e0002 */
[----:B------:R-:W-:-:S03]  /*a990*/  ULDC.64 UR6, c[0x0][0xb28] ;  /* 0x0002ca0000067ab9 */ /* 0x000fc60000000a00 */
[----:B------:R-:W-:Y:S02]  /*a9a0*/  IMAD R0, R0, UR6, RZ ;  /* 0x0000000600007c24 */ /* 0x000fe4000f8e02ff */
[----:B------:R-:W-:Y:S01]  /*a9b0*/  IMAD.IADD R3, R3, 0x1, R13 ;  /* 0x0000000103037824 */ /* 0x000fe200078e020d */
[----:B------:R-:W-:Y:S01]  /*a9c0*/  UIADD3 UR4, UR37, 0x30820, URZ ;  /* 0x0003082025047890 */ /* 0x000fe2000fffe03f */
[C---:B------:R-:W-:Y:S02]  /*a9d0*/  IMAD R9, R11.reuse, UR7, R0 ;  /* 0x000000070b097c24 */ /* 0x040fe4000f8e0200 */
[----:B------:R-:W-:Y:S01]  /*a9e0*/  IMAD.WIDE.U32 R2, R11, UR6, R2 ;  /* 0x000000060b027c25 */ /* 0x000fe2000f8e0002 */
[----:B------:R-:W-:Y:S01]  /*a9f0*/  ISETP.GE.AND P0, PT, R14, R51, PT ;  /* 0x000000330e00720c */ /* 0x000fe20003f06270 */
[----:B------:R-:W-:Y:S01]  /*aa00*/  ULDC.64 UR6, c[0x0][0xb00] ;  /* 0x0002c00000067ab9 */ /* 0x000fe20000000a00 */
[----:B------:R-:W-:Y:S01]  /*aa10*/  UPRMT UR4, URZ, 0x654, UR4 ;  /* 0x000006543f047896 */ /* 0x000fe20008000004 */
[----:B------:R-:W-:Y:S01]  /*aa20*/  IMAD.IADD R3, R3, 0x1, R9 ;  /* 0x0000000103037824 */ /* 0x000fe200078e0209 */
[----:B------:R-:W-:-:S04]  /*aa30*/  LEA R0, P1, R2, UR6, 0x2 ;  /* 0x0000000602007c11 */ /* 0x000fc8000f8210ff */
[----:B------:R-:W-:Y:S01]  /*aa40*/  LEA.HI.X R4, R2, UR7, R3, 0x2, P1 ;  /* 0x0000000702047c11 */ /* 0x000fe200088f1403 */
[----:B------:R1:W0:Y:S01]  /*aa50*/  SHFL.IDX PT, R8, R0, RZ, 0x1c1f ;  /* 0x001c1fff00087589 */ /* 0x00022200000e0000 */
[----:B------:R-:W-:Y:S01]  /*aa60*/  BSSY B1, `(.L_x_197) ;  /* 0x0000024000017945 */ /* 0x000fe20003800000 */
[----:B------:R-:W-:Y:S02]  /*aa70*/  SYNCS.ARRIVE.TRANS64.RED.A1T0 RZ, [UR4], RZ ;  /* 0x000000ffffff79a7 */ /* 0x000fe40008100404 */
[----:B------:R1:W2:Y:S01]  /*aa80*/  SHFL.IDX PT, R9, R4, RZ, 0x1c1f ;  /* 0x001c1fff04097589 */ /* 0x0002a200000e0000 */
[----:B------:R-:W-:Y:S05]  /*aa90*/  @P0 BRA `(.L_x_198) ;  /* 0x0000000000800947 */ /* 0x000fea0003800000 */
[----:B------:R-:W-:Y:S02]  /*aaa0*/  ULDC UR4, c[0x0][0xac8] ;  /* 0x0002b20000047ab9 */ /* 0x000fe40000000800 */
[----:B-----5:R-:W-:Y:S02]  /*aab0*/  ISETP.GE.AND P1, PT, R62, UR4, PT ;  /* 0x000000043e007c0c */ /* 0x020fe4000bf26270 */
[----:B------:R-:W-:Y:S02]  /*aac0*/  ISETP.GE.AND P0, PT, R64, UR4, PT ;  /* 0x0000000440007c0c */ /* 0x000fe4000bf06270 */
[----:B------:R-:W-:Y:S02]  /*aad0*/  ISETP.GE.AND P5, PT, R60, UR4, PT ;  /* 0x000000043c007c0c */ /* 0x000fe4000bfa6270 */
[----:B------:R-:W-:-:S07]  /*aae0*/  ISETP.GE.AND P3, PT, R19, UR4, PT ;  /* 0x0000000413007c0c */ /* 0x000fce000bf66270 */
[-C--:B0-----:R-:W-:Y:S02]  /*aaf0*/  @!P1 LEA R10, P2, R62, R8.reuse, 0x2 ;  /* 0x000000083e0a9211 */ /* 0x081fe400078410ff */
[----:B--2---:R-:W-:Y:S02]  /*ab00*/  @!P0 IMAD.WIDE R2, R64, 0x4, R8 ;  /* 0x0000000440028825 */ /* 0x004fe400078e0208 */
[----:B------:R-:W-:Y:S02]  /*ab10*/  @!P1 LEA.HI.X R11, R62, R9, R63, 0x2, P2 ;  /* 0x000000093e0b9211 */ /* 0x000fe400010f143f */
[----:B------:R-:W-:Y:S01]  /*ab20*/  ISETP.GE.AND P2, PT, R57, UR4, PT ;  /* 0x0000000439007c0c */ /* 0x000fe2000bf46270 */
[----:B------:R0:W-:Y:S01]  /*ab30*/  @!P0 ST.E.64 desc[UR38][R2.64], R20 ;  /* 0x0000001402008985 */ /* 0x0001e2000c101b26 */
[----:B------:R-:W-:Y:S02]  /*ab40*/  @!P5 LEA R12, P4, R60, R8, 0x2 ;  /* 0x000000083c0cd211 */ /* 0x000fe400078810ff */
[----:B------:R-:W-:Y:S01]  /*ab50*/  ISETP.GE.AND P0, PT, R53, UR4, PT ;  /* 0x0000000435007c0c */ /* 0x000fe2000bf06270 */
[----:B------:R2:W-:Y:S01]  /*ab60*/  @!P1 ST.E.64 desc[UR38][R10.64], R22 ;  /* 0x000000160a009985 */ /* 0x0005e2000c101b26 */
[----:B------:R-:W-:-:S02]  /*ab70*/  ISETP.GE.AND P1, PT, R55, UR4, PT ;  /* 0x0000000437007c0c */ /* 0x000fc4000bf26270 */
[-C--:B------:R-:W-:Y:S02]  /*ab80*/  @!P5 LEA.HI.X R13, R60, R9.reuse, R61, 0x2, P4 ;  /* 0x000000093c0dd211 */ /* 0x080fe400020f143d */
[----:B------:R-:W-:Y:S02]  /*ab90*/  ISETP.GE.AND P4, PT, R50, UR4, PT ;  /* 0x0000000432007c0c */ /* 0x000fe4000bf86270 */
[-C--:B------:R-:W-:Y:S01]  /*aba0*/  @!P3 LEA R14, P6, R19, R8.reuse, 0x2 ;  /* 0x00000008130eb211 */ /* 0x080fe200078c10ff */
[----:B------:R3:W-:Y:S01]  /*abb0*/  @!P5 ST.E.64 desc[UR38][R12.64], R24 ;  /* 0x000000180c00d985 */ /* 0x0007e2000c101b26 */
[----:B0-----:R-:W-:Y:S02]  /*abc0*/  @!P2 LEA R2, P5, R57, R8, 0x2 ;  /* 0x000000083902a211 */ /* 0x001fe400078a10ff */
[----:B------:R-:W-:-:S03]  /*abd0*/  @!P3 LEA.HI.X R15, R19, R9, R59, 0x2, P6 ;  /* 0x00000009130fb211 */ /* 0x000fc600030f143b */
[-C--:B--2---:R-:W-:Y:S02]  /*abe0*/  @!P1 LEA R10, P6, R55, R8.reuse, 0x2 ;  /* 0x00000008370a9211 */ /* 0x084fe400078c10ff */
[-C--:B------:R-:W-:Y:S01]  /*abf0*/  @!P2 LEA.HI.X R3, R57, R9.reuse, R58, 0x2, P5 ;  /* 0x000000093903a211 */ /* 0x080fe200028f143a */
[----:B------:R3:W-:Y:S01]  /*ac00*/  @!P3 ST.E.64 desc[UR38][R14.64], R26 ;  /* 0x0000001a0e00b985 */ /* 0x0007e2000c101b26 */
[-C--:B------:R-:W-:Y:S02]  /*ac10*/  @!P0 LEA R16, P3, R53, R8.reuse, 0x2 ;  /* 0x0000000835108211 */ /* 0x080fe400078610ff */
[----:B------:R-:W-:Y:S01]  /*ac20*/  @!P4 LEA R8, P5, R50, R8, 0x2 ;  /* 0x000000083208c211 */ /* 0x000fe200078a10ff */
[----:B------:R3:W-:Y:S01]  /*ac30*/  @!P2 ST.E.64 desc[UR38][R2.64], R28 ;  /* 0x0000001c0200a985 */ /* 0x0007e2000c101b26 */
[-C--:B------:R-:W-:Y:S02]  /*ac40*/  @!P1 LEA.HI.X R11, R55, R9.reuse, R56, 0x2, P6 ;  /* 0x00000009370b9211 */ /* 0x080fe400030f1438 */
[----:B------:R-:W-:-:S02]  /*ac50*/  @!P0 LEA.HI.X R17, R53, R9, R54, 0x2, P3 ;  /* 0x0000000935118211 */ /* 0x000fc400018f1436 */
[----:B------:R-:W-:Y:S01]  /*ac60*/  @!P4 LEA.HI.X R9, R50, R9, R52, 0x2, P5 ;  /* 0x000000093209c211 */ /* 0x000fe200028f1434 */
[----:B------:R3:W-:Y:S04]  /*ac70*/  @!P1 ST.E.64 desc[UR38][R10.64], R30 ;  /* 0x0000001e0a009985 */ /* 0x0007e8000c101b26 */
[----:B------:R3:W-:Y:S04]  /*ac80*/  @!P0 ST.E.64 desc[UR38][R16.64], R32 ;  /* 0x0000002010008985 */ /* 0x0007e8000c101b26 */
[----:B------:R3:W-:Y:S02]  /*ac90*/  @!P4 ST.E.64 desc[UR38][R8.64], R34 ;  /* 0x000000220800c985 */ /* 0x0007e4000c101b26 */
.L_x_198:
[----:B------:R-:W-:Y:S05]  /*aca0*/  BSYNC B1 ;  /* 0x0000000000017941 */ /* 0x000fea0003800000 */
.L_x_197:
[----:B------:R-:W-:Y:S01]  /*acb0*/  ISETP.GE.AND P0, PT, R18, R51, PT ;  /* 0x000000331200720c */ /* 0x000fe20003f06270 */
[----:B--23--:R2:W3:Y:S04]  /*acc0*/  SHFL.IDX PT, R9, R4, 0x1, 0x1c1f ;  /* 0x003c1f0004097f89 */ /* 0x00c4e800000e0000 */
[----:B0-----:R2:W0:Y:S08]  /*acd0*/  SHFL.IDX PT, R8, R0, 0x1, 0x1c1f ;  /* 0x003c1f0000087f89 */ /* 0x00143000000e0000 */
[----:B--2---:R-:W-:Y:S05]  /*ace0*/  @P0 BRA `(.L_x_196) ;  /* 0x0000000c00380947 */ /* 0x004fea0003800000 */
[----:B------:R-:W-:Y:S02]  /*acf0*/  ULDC UR4, c[0x0][0xac8] ;  /* 0x0002b20000047ab9 */ /* 0x000fe40000000800 */
[----:B-----5:R-:W-:Y:S02]  /*ad00*/  ISETP.GE.AND P0, PT, R64, UR4, PT ;  /* 0x0000000440007c0c */ /* 0x020fe4000bf06270 */
[----:B------:R-:W-:Y:S02]  /*ad10*/  ISETP.GE.AND P5, PT, R62, UR4, PT ;  /* 0x000000043e007c0c */ /* 0x000fe4000bfa6270 */
[----:B------:R-:W-:Y:S02]  /*ad20*/  ISETP.GE.AND P3, PT, R60, UR4, PT ;  /* 0x000000043c007c0c */ /* 0x000fe4000bf66270 */
[----:B------:R-:W-:Y:S02]  /*ad30*/  ISETP.GE.AND P2, PT, R19, UR4, PT ;  /* 0x0000000413007c0c */ /* 0x000fe4000bf46270 */
[----:B------:R-:W-:-:S05]  /*ad40*/  ISETP.GE.AND P1, PT, R57, UR4, PT ;  /* 0x0000000439007c0c */ /* 0x000fca000bf26270 */
[----:B0--3--:R-:W-:Y:S02]  /*ad50*/  @!P0 IMAD.WIDE R2, R64, 0x4, R8 ;  /* 0x0000000440028825 */ /* 0x009fe400078e0208 */
[-C--:B------:R-:W-:Y:S02]  /*ad60*/  @!P5 LEA R10, P4, R62, R8.reuse, 0x2 ;  /* 0x000000083e0ad211 */ /* 0x080fe400078810ff */
[----:B------:R-:W-:Y:S01]  /*ad70*/  @!P3 LEA R12, P6, R60, R8, 0x2 ;  /* 0x000000083c0cb211 */ /* 0x000fe200078c10ff */
[----:B------:R0:W-:Y:S01]  /*ad80*/  @!P0 ST.E.64 desc[UR38][R2.64], R36 ;  /* 0x0000002402008985 */ /* 0x0001e2000c101b26 */
[----:B------:R-:W-:Y:S02]  /*ad90*/  ISETP.GE.AND P0, PT, R55, UR4, PT ;  /* 0x0000000437007c0c */ /* 0x000fe4000bf06270 */
[----:B------:R-:W-:Y:S02]  /*ada0*/  @!P5 LEA.HI.X R11, R62, R9, R63, 0x2, P4 ;  /* 0x000000093e0bd211 */ /* 0x000fe400020f143f */
[----:B------:R-:W-:-:S02]  /*adb0*/  ISETP.GE.AND P4, PT, R53, UR4, PT ;  /* 0x0000000435007c0c */ /* 0x000fc4000bf86270 */
[----:B------:R-:W-:Y:S01]  /*adc0*/  @!P3 LEA.HI.X R13, R60, R9, R61, 0x2, P6 ;  /* 0x000000093c0db211 */ /* 0x000fe200030f143d */
[----:B------:R2:W-:Y:S01]  /*add0*/  @!P5 ST.E.64 desc[UR38][R10.64], R38 ;  /* 0x000000260a00d985 */ /* 0x0005e2000c101b26 */
[----:B------:R-:W-:-:S03]  /*ade0*/  @!P2 LEA R14, P5, R19, R8, 0x2 ;  /* 0x00000008130ea211 */ /* 0x000fc600078a10ff */
[----:B------:R2:W-:Y:S01]  /*adf0*/  @!P3 ST.E.64 desc[UR38][R12.64], R40 ;  /* 0x000000280c00b985 */ /* 0x0005e2000c101b26 */
[-C--:B------:R-:W-:Y:S02]  /*ae00*/  @!P2 LEA.HI.X R15, R19, R9.reuse, R59, 0x2, P5 ;  /* 0x00000009130fa211 */ /* 0x080fe400028f143b */
[-C--:B0-----:R-:W-:Y:S02]  /*ae10*/  @!P1 LEA R2, P6, R57, R8.reuse, 0x2 ;  /* 0x0000000839029211 */ /* 0x081fe400078c10ff */
[-C--:B------:R-:W-:Y:S01]  /*ae20*/  @!P0 LEA R16, P3, R55, R8.reuse, 0x2 ;  /* 0x0000000837108211 */ /* 0x080fe200078610ff */
[----:B------:R2:W-:Y:S01]  /*ae30*/  @!P2 ST.E.64 desc[UR38][R14.64], R42 ;  /* 0x0000002a0e00a985 */ /* 0x0005e2000c101b26 */
[----:B------:R-:W-:Y:S02]  /*ae40*/  @!P4 LEA R18, P5, R53, R8, 0x2 ;  /* 0x000000083512c211 */ /* 0x000fe400078a10ff */
[-C--:B------:R-:W-:Y:S02]  /*ae50*/  @!P1 LEA.HI.X R3, R57, R9.reuse, R58, 0x2, P6 ;  /* 0x0000000939039211 */ /* 0x080fe400030f143a */
[----:B------:R-:W-:-:S02]  /*ae60*/  @!P0 LEA.HI.X R17, R55, R9, R56, 0x2, P3 ;  /* 0x0000000937118211 */ /* 0x000fc400018f1438 */
[----:B------:R-:W-:Y:S01]  /*ae70*/  @!P4 LEA.HI.X R19, R53, R9, R54, 0x2, P5 ;  /* 0x000000093513c211 */ /* 0x000fe200028f1436 */
[----:B------:R2:W-:Y:S04]  /*ae80*/  @!P1 ST.E.64 desc[UR38][R2.64], R44 ;  /* 0x0000002c02009985 */ /* 0x0005e8000c101b26 */
[----:B------:R2:W-:Y:S01]  /*ae90*/  @!P0 ST.E.64 desc[UR38][R16.64], R46 ;  /* 0x0000002e10008985 */ /* 0x0005e2000c101b26 */
[----:B------:R-:W-:-:S03]  /*aea0*/  ISETP.GE.AND P0, PT, R50, UR4, PT ;  /* 0x0000000432007c0c */ /* 0x000fc6000bf06270 */
[----:B------:R2:W-:Y:S10]  /*aeb0*/  @!P4 ST.E.64 desc[UR38][R18.64], R48 ;  /* 0x000000301200c985 */ /* 0x0005f4000c101b26 */
[----:B------:R-:W-:Y:S05]  /*aec0*/  @P0 BRA `(.L_x_196) ;  /* 0x0000000800c00947 */ /* 0x000fea0003800000 */
[----:B--2---:R-:W-:-:S04]  /*aed0*/  LEA R2, P0, R50, R8, 0x2 ;  /* 0x0000000832027211 */ /* 0x004fc800078010ff */
[----:B------:R-:W-:-:S05]  /*aee0*/  LEA.HI.X R3, R50, R9, R52, 0x2, P0 ;  /* 0x0000000932037211 */ /* 0x000fca00000f1434 */
[----:B------:R4:W-:Y:S01]  /*aef0*/  ST.E.64 desc[UR38][R2.64], R150 ;  /* 0x0000009602007985 */ /* 0x0009e2000c101b26 */
[----:B------:R-:W-:Y:S05]  /*af00*/  BRA `(.L_x_196) ;  /* 0x0000000800b07947 */ /* 0x000fea0003800000 */
.L_x_193:
[----:B------:R-:W2:Y:S01]  /*af10*/  LDL R13, [R1+0x24] ;  /* 0x00002400010d7983 */ /* 0x000ea20000100800 */
[----:B0-----:R-:W0:Y:S01]  /*af20*/  LDC.64 R8, c[0x0][0xc00] ;  /* 0x00030000ff087b82 */ /* 0x001e220000000a00 */
[----:B------:R-:W-:Y:S02]  /*af30*/  ULDC.64 UR4, c[0x0][0xc08] ;  /* 0x0003020000047ab9 */ /* 0x000fe40000000a00 */
[----:B------:R-:W-:Y:S01]  /*af40*/  ISETP.NE.U32.AND P0, PT, RZ, UR4, PT ;  /* 0x00000004ff007c0c */ /* 0x000fe2000bf05070 */
[----:B-1----:R-:W3:Y:S01]  /*af50*/  LDL R4, [R1+0x2c] ;  /* 0x00002c0001047983 */ /* 0x002ee20000100800 */
[----:B------:R-:W-:Y:S02]  /*af60*/  IMAD.MOV.U32 R19, RZ, RZ, RZ ;  /* 0x000000ffff137224 */ /* 0x000fe400078e00ff */
[----:B------:R-:W-:Y:S01]  /*af70*/  ISETP.NE.AND.EX P1, PT, RZ, UR5, PT, P0 ;  /* 0x00000005ff007c0c */ /* 0x000fe2000bf25300 */
[----:B------:R-:W2:Y:S01]  /*af80*/  LDC.64 R2, c[0x0][0xc00] ;  /* 0x00030000ff027b82 */ /* 0x000ea20000000a00 */
[----:B0-----:R-:W-:-:S04]  /*af90*/  ISETP.NE.U32.AND P0, PT, R8, RZ, PT ;  /* 0x000000ff0800720c */ /* 0x001fc80003f05070 */
[----:B------:R-:W-:-:S07]  /*afa0*/  ISETP.NE.AND.EX P0, PT, R9, RZ, PT, P0 ;  /* 0x000000ff0900720c */ /* 0x000fce0003f05300 */
[----:B------:R-:W0:Y:S01]  /*afb0*/  @P1 LDC.64 R8, c[0x0][0xc08] ;  /* 0x00030200ff081b82 */ /* 0x000e220000000a00 */
[----:B------:R-:W-:Y:S02]  /*afc0*/  ULDC UR4, c[0x0][0xa88] ;  /* 0x0002a20000047ab9 */ /* 0x000fe40000000800 */
[----:B------:R-:W-:Y:S02]  /*afd0*/  IMAD.U32 R0, RZ, RZ, UR4 ;  /* 0x00000004ff007e24 */ /* 0x000fe4000f8e00ff */
[----:B--2---:R-:W-:-:S04]  /*afe0*/  IMAD.WIDE R10, R13, 0x4, R2 ;  /* 0x000000040d0a7825 */ /* 0x004fc800078e0202 */
[----:B0-----:R-:W-:Y:S01]  /*aff0*/  @P1 IMAD.WIDE R2, R13, 0x4, R8 ;  /* 0x000000040d021825 */ /* 0x001fe200078e0208 */
[----:B------:R0:W5:Y:S04]  /*b000*/  @P0 LDG.E R19, desc[UR38][R10.64] ;  /* 0x000000260a130981 */ /* 0x000168000c1e1900 */
[----:B------:R0:W5:Y:S01]  /*b010*/  @P1 LDG.E R0, desc[UR38][R2.64] ;  /* 0x0000002602001981 */ /* 0x000162000c1e1900 */
[----:B---3--:R-:W-:Y:S01]  /*b020*/  ISETP.NE.AND P2, PT, R4, RZ, PT ;  /* 0x000000ff0400720c */ /* 0x008fe20003f45270 */
[----:B------:R-:W1:-:S12]  /*b030*/  S2R R12, SR_TID.X ;  /* 0x00000000000c7919 */ /* 0x000e580000002100 */
[----:B------:R-:W2:Y:S01]  /*b040*/  @!P2 LDC R4, c[0x0][0xad4] ;  /* 0x0002b500ff04ab82 */ /* 0x000ea20000000800 */
[----:B-1----:R-:W-:Y:S01]  /*b050*/  IADD3 R26, R12, -0x80, RZ ;  /* 0xffffff800c1a7810 */ /* 0x002fe20007ffe0ff */
[----:B--2---:R0:W-:Y:S01]  /*b060*/  @!P2 STL [R1+0x2c], R4 ;  /* 0x00002c040100a387 */ /* 0x0041e20000100800 */
[----:B------:R-:W-:Y:S02]  /*b070*/  ISETP.GT.AND P2, PT, R4, 0x1, PT ;  /* 0x000000010400780c */ /* 0x000fe40003f44270 */
[----:B------:R-:W-:Y:S01]  /*b080*/  ISETP.GT.AND P3, PT, R26, 0xbf, PT ;  /* 0x000000bf1a00780c */ /* 0x000fe20003f64270 */
[----:B------:R-:W-:-:S12]  /*b090*/  @P1 BRA `(.L_x_199) ;  /* 0x0000000000101947 */ /* 0x000fd80003800000 */
[----:B------:R-:W-:Y:S05]  /*b0a0*/  @!P0 BRA `(.L_x_199) ;  /* 0x00000000000c8947 */ /* 0x000fea0003800000 */
[----:B0-----:R-:W2:Y:S04]  /*b0b0*/  LDG.E R3, desc[UR38][R10.64] ;  /* 0x000000260a037981 */ /* 0x001ea8000c1e1900 */
[----:B-----5:R-:W2:Y:S02]  /*b0c0*/  LDG.E R0, desc[UR38][R10.64+0x4] ;  /* 0x000004260a007981 */ /* 0x020ea4000c1e1900 */
[----:B--2---:R-:W-:-:S07]  /*b0d0*/  IMAD.IADD R0, R0, 0x1, -R3 ;  /* 0x0000000100007824 */ /* 0x004fce00078e0a03 */
.L_x_199:
[----:B0-----:R-:W2:Y:S01]  /*b0e0*/  LDL.LU R2, [R1+0x5c] ;  /* 0x00005c0001027983 */ /* 0x001ea20000300800 */
[----:B------:R-:W-:Y:S01]  /*b0f0*/  BSSY B1, `(.L_x_200) ;  /* 0x0000039000017945 */ /* 0x000fe20003800000 */
[----:B------:R-:W-:Y:S02]  /*b100*/  SEL R27, R13, RZ, !P0 ;  /* 0x000000ff0d1b7207 */ /* 0x000fe40004000000 */
[----:B-----5:R-:W-:Y:S02]  /*b110*/  SHF.R.S32.HI R20, RZ, 0x1f, R19 ;  /* 0x0000001fff147819 */ /* 0x020fe40000011413 */
[----:B--2---:R-:W-:Y:S01]  /*b120*/  SEL R22, R2, RZ, !P0 ;  /* 0x000000ff02167207 */ /* 0x004fe20004000000 */
[----:B------:R-:W-:Y:S06]  /*b130*/  @P3 BRA `(.L_x_201) ;  /* 0x0000000000d03947 */ /* 0x000fec0003800000 */
[----:B------:R-:W2:Y:S01]  /*b140*/  LDL R2, [R1+0x34] ;  /* 0x0000340001027983 */ /* 0x000ea20000100800 */
[----:B------:R-:W0:Y:S02]  /*b150*/  LDC R29, c[0x0][0xbe8] ;  /* 0x0002fa00ff1d7b82 */ /* 0x000e240000000800 */
[----:B0-----:R-:W-:Y:S02]  /*b160*/  IMAD R3, R0, R29, RZ ;  /* 0x0000001d00037224 */ /* 0x001fe400078e02ff */
[----:B--2---:R-:W-:-:S04]  /*b170*/  IMAD R2, R2, 0xc0, R12 ;  /* 0x000000c002027824 */ /* 0x004fc800078e020c */
[----:B------:R-:W-:-:S05]  /*b180*/  VIADD R24, R2, 0xffffff80 ;  /* 0xffffff8002187836 */ /* 0x000fca0000000000 */
[----:B------:R-:W-:-:S13]  /*b190*/  ISETP.GE.AND P0, PT, R24, R3, PT ;  /* 0x000000031800720c */ /* 0x000fda0003f06270 */
[----:B------:R-:W-:Y:S05]  /*b1a0*/  @P0 BRA `(.L_x_201) ;  /* 0x0000000000b40947 */ /* 0x000fea0003800000 */
[----:B------:R-:W2:Y:S01]  /*b1b0*/  LDL R16, [R1+0x28] ;  /* 0x0000280001107983 */ /* 0x000ea20000100800 */
[----:B------:R-:W-:Y:S01]  /*b1c0*/  ISETP.NE.AND P1, PT, R29, 0x1, PT ;  /* 0x000000011d00780c */ /* 0x000fe20003f25270 */
[----:B------:R-:W-:Y:S01]  /*b1d0*/  IMAD.MOV.U32 R18, RZ, RZ, 0x9b8 ;  /* 0x000009b8ff127424 */ /* 0x000fe200078e00ff */
[----:B------:R-:W-:Y:S01]  /*b1e0*/  ISETP.GT.AND P0, PT, R4, 0x1, PT ;  /* 0x000000010400780c */ /* 0x000fe20003f04270 */
[----:B------:R-:W3:Y:S01]  /*b1f0*/  LDL.LU R28, [R1+0x58] ;  /* 0x00005800011c7983 */ /* 0x000ee20000300800 */
[----:B------:R-:W0:Y:S01]  /*b200*/  LDC.64 R2, c[0x0][0xba8] ;  /* 0x0002ea00ff027b82 */ /* 0x000e220000000a00 */
[----:B------:R-:W-:Y:S01]  /*b210*/  IMAD.MOV.U32 R21, RZ, RZ, R24 ;  /* 0x000000ffff157224 */ /* 0x000fe200078e0018 */
[----:B------:R-:W-:-:S06]  /*b220*/  SEL R18, R18, 0x978, P0 ;  /* 0x0000097812127807 */ /* 0x000fcc0000000000 */
[----:B------:R-:W1:Y:S08]  /*b230*/  LDC.64 R10, c[0x0][R18+0x220] ;  /* 0x00008800120a7b82 */ /* 0x000e700000000a00 */
[----:B------:R-:W4:Y:S08]  /*b240*/  @P1 LDC R17, c[0x0][0xbec] ;  /* 0x0002fb00ff111b82 */ /* 0x000f300000000800 */
[----:B------:R-:W2:Y:S08]  /*b250*/  LDC.64 R8, c[0x0][R18+0x218] ;  /* 0x0000860012087b82 */ /* 0x000eb00000000a00 */
[----:B------:R-:W5:Y:S01]  /*b260*/  @P1 LDC R25, c[0x0][0xbf0] ;  /* 0x0002fc00ff191b82 */ /* 0x000f620000000800 */
[----:B-1----:R-:W-:-:S07]  /*b270*/  IMAD R11, R11, R27, RZ ;  /* 0x0000001b0b0b7224 */ /* 0x002fce00078e02ff */
[----:B------:R-:W1:Y:S01]  /*b280*/  LDC.64 R12, c[0x0][R18+0x228] ;  /* 0x00008a00120c7b82 */ /* 0x000e620000000a00 */
[----:B----4-:R-:W-:-:S07]  /*b290*/  @P1 IMAD.HI.U32 R4, R24, R17, RZ ;  /* 0x0000001118041227 */ /* 0x010fce00078e00ff */
[----:B------:R-:W4:Y:S01]  /*b2a0*/  LDC.64 R14, c[0x0][R18+0x210] ;  /* 0x00008400120e7b82 */ /* 0x000f220000000a00 */
[----:B-----5:R-:W-:Y:S01]  /*b2b0*/  @P1 SHF.R.U32.HI R21, RZ, R25, R4 ;  /* 0x00000019ff151219 */ /* 0x020fe20000011604 */
[----:B------:R-:W-:-:S06]  /*b2c0*/  IMAD R25, R10, R22, R11 ;  /* 0x000000160a197224 */ /* 0x000fcc00078e020b */
[----:B0-----:R-:W0:Y:S08]  /*b2d0*/  @!P0 LDC R2, c[0x0][0xb50] ;  /* 0x0002d400ff028b82 */ /* 0x001e300000000800 */
[----:B------:R-:W5:Y:S01]  /*b2e0*/  @!P0 LDC R3, c[0x0][0xb54] ;  /* 0x0002d500ff038b82 */ /* 0x000f620000000800 */
[-C--:B--2---:R-:W-:Y:S02]  /*b2f0*/  IMAD R23, R9, R16.reuse, RZ ;  /* 0x0000001009177224 */ /* 0x084fe400078e02ff */
[----:B------:R-:W-:Y:S01]  /*b300*/  IMAD.WIDE.U32 R8, R8, R16, RZ ;  /* 0x0000001008087225 */ /* 0x000fe200078e00ff */
[----:B---3--:R-:W-:-:S03]  /*b310*/  SEL R11, R28, RZ, P0 ;  /* 0x000000ff1c0b7207 */ /* 0x008fc60000000000 */
[----:B------:R-:W-:-:S04]  /*b320*/  IMAD.WIDE.U32 R16, R10, R27, RZ ;  /* 0x0000001b0a107225 */ /* 0x000fc800078e00ff */
[----:B------:R-:W-:Y:S01]  /*b330*/  IMAD.IADD R23, R9, 0x1, R23 ;  /* 0x0000000109177824 */ /* 0x000fe200078e0217 */
[----:B------:R-:W-:Y:S01]  /*b340*/  IADD3 R4, P1, P3, R16, R8, R19 ;  /* 0x0000000810047210 */ /* 0x000fe20007b3e013 */
[----:B------:R-:W-:Y:S01]  /*b350*/  IMAD.MOV R10, RZ, RZ, -R21 ;  /* 0x000000ffff0a7224 */ /* 0x000fe200078e0a15 */
[----:B------:R-:W-:Y:S01]  /*b360*/  IADD3 R25, R17, R25, RZ ;  /* 0x0000001911197210 */ /* 0x000fe20007ffe0ff */
[----:B-1----:R-:W-:-:S04]  /*b370*/  IMAD.WIDE.U32 R8, R12, R11, RZ ;  /* 0x0000000b0c087225 */ /* 0x002fc800078e00ff */
[----:B------:R-:W-:Y:S02]  /*b380*/  IMAD R13, R13, R11, RZ ;  /* 0x0000000b0d0d7224 */ /* 0x000fe400078e02ff */
[----:B------:R-:W-:Y:S01]  /*b390*/  IMAD R11, R29, R10, R24 ;  /* 0x0000000a1d0b7224 */ /* 0x000fe200078e0218 */
[----:B------:R-:W-:Y:S01]  /*b3a0*/  IADD3.X R10, R25, R23, R20, P1, P3 ;  /* 0x00000017190a7210 */ /* 0x000fe20000fe6414 */
[----:B------:R-:W-:Y:S01]  /*b3b0*/  IMAD.IADD R13, R9, 0x1, R13 ;  /* 0x00000001090d7824 */ /* 0x000fe200078e020d */
[----:B------:R-:W-:Y:S01]  /*b3c0*/  IADD3 R8, P0, P1, R21, R4, R8 ;  /* 0x0000000415087210 */ /* 0x000fe2000791e008 */
[----:B----4-:R-:W-:Y:S01]  /*b3d0*/  IMAD R4, R15, R11, RZ ;  /* 0x0000000b0f047224 */ /* 0x010fe200078e02ff */
[----:B------:R-:W-:-:S04]  /*b3e0*/  SHF.R.S32.HI R21, RZ, 0x1f, R21 ;  /* 0x0000001fff157819 */ /* 0x000fc80000011415 */
[----:B------:R-:W-:Y:S02]  /*b3f0*/  IADD3.X R9, R21, R10, R13, P0, P1 ;  /* 0x0000000a15097210 */ /* 0x000fe400007e240d */
[----:B------:R-:W-:Y:S01]  /*b400*/  SHF.R.S32.HI R13, RZ, 0x1f, R11 ;  /* 0x0000001fff0d7819 */ /* 0x000fe2000001140b */
[----:B------:R-:W-:-:S04]  /*b410*/  IMAD.WIDE.U32 R8, R14, R11, R8 ;  /* 0x0000000b0e087225 */ /* 0x000fc800078e0008 */
[----:B------:R-:W-:Y:S01]  /*b420*/  IMAD R13, R14, R13, R4 ;  /* 0x0000000d0e0d7224 */ /* 0x000fe200078e0204 */
[----:B0-----:R-:W-:-:S03]  /*b430*/  LEA R2, P0, R8, R2, 0x2 ;  /* 0x0000000208027211 */ /* 0x001fc600078010ff */
[----:B------:R-:W-:Y:S02]  /*b440*/  IMAD.IADD R4, R9, 0x1, R13 ;  /* 0x0000000109047824 */ /* 0x000fe400078e020d */
[----:B------:R-:W-:-:S03]  /*b450*/  IMAD.MOV.U32 R9, RZ, RZ, -0x800000 ;  /* 0xff800000ff097424 */ /* 0x000fc600078e00ff */
[----:B-----5:R-:W-:-:S05]  /*b460*/  LEA.HI.X R3, R8, R3, R4, 0x2, P0 ;  /* 0x0000000308037211 */ /* 0x020fca00000f1404 */
[----:B------:R0:W-:Y:S02]  /*b470*/  STG.E desc[UR38][R2.64], R9 ;  /* 0x0000000902007986 */ /* 0x0001e4000c101926 */
.L_x_201:
[----:B------:R-:W-:Y:S05]  /*b480*/  BSYNC B1 ;  /* 0x0000000000017941 */ /* 0x000fea0003800000 */
.L_x_200:
[----:B------:R-:W-:Y:S05]  /*b490*/  @P2 BRA `(.L_x_196) ;  /* 0x00000004004c2947 */ /* 0x000fea0003800000 */
[----:B------:R-:W2:Y:S01]  /*b4a0*/  LDL R8, [R1+0x38] ;  /* 0x0000380001087983 */ /* 0x000ea20000100800 */
[----:B------:R-:W1:Y:S01]  /*b4b0*/  LDC R15, c[0x0][0xbe8] ;  /* 0x0002fa00ff0f7b82 */ /* 0x000e620000000800 */
[--C-:B------:R-:W-:Y:S01]  /*b4c0*/  SHF.R.S32.HI R4, RZ, 0x1f, R26.reuse ;  /* 0x0000001fff047819 */ /* 0x100fe2000001141a */
[----:B------:R-:W-:Y:S01]  /*b4d0*/  ULDC.64 UR4, c[0x0][0xaa0] ;  /* 0x0002a80000047ab9 */ /* 0x000fe20000000a00 */
[----:B------:R-:W3:Y:S01]  /*b4e0*/  LDL.LU R17, [R1+0x28] ;  /* 0x0000280001117983 */ /* 0x000ee20000300800 */
[----:B------:R-:W-:Y:S01]  /*b4f0*/  SHF.R.S32.HI R16, RZ, 0x1f, R26 ;  /* 0x0000001fff107819 */ /* 0x000fe2000001141a */
[----:B------:R-:W-:Y:S02]  /*b500*/  ULDC.64 UR6, c[0x0][0xaf0] ;  /* 0x0002bc0000067ab9 */ /* 0x000fe40000000a00 */
[----:B------:R-:W4:Y:S04]  /*b510*/  LDL R12, [R1+0x90] ;  /* 0x00009000010c7983 */ /* 0x000f280000100800 */
[----:B------:R-:W5:Y:S01]  /*b520*/  LDL.LU R14, [R1+0x34] ;  /* 0x00003400010e7983 */ /* 0x000f620000300800 */
[-C--:B------:R-:W-:Y:S01]  /*b530*/  LEA.HI R4, R4, R26.reuse, RZ, 0x3 ;  /* 0x0000001a04047211 */ /* 0x080fe200078f18ff */
[----:B0-----:R-:W-:Y:S01]  /*b540*/  IMAD R2, R20, UR4, RZ ;  /* 0x0000000414027c24 */ /* 0x001fe2000f8e02ff */
[----:B------:R-:W-:-:S02]  /*b550*/  LEA.HI R16, R16, R26, RZ, 0x3 ;  /* 0x0000001a10107211 */ /* 0x000fc400078f18ff */
[----:B------:R-:W-:Y:S01]  /*b560*/  LOP3.LUT R4, R4, 0xfffffff8, RZ, 0xc0, !PT ;  /* 0xfffffff804047812 */ /* 0x000fe200078ec0ff */
[C---:B------:R-:W-:Y:S01]  /*b570*/  IMAD R9, R19.reuse, UR5, R2 ;  /* 0x0000000513097c24 */ /* 0x040fe2000f8e0202 */
[----:B------:R-:W-:Y:S01]  /*b580*/  SHF.R.S32.HI R16, RZ, 0x3, R16 ;  /* 0x00000003ff107819 */ /* 0x000fe20000011410 */
[----:B------:R-:W-:Y:S01]  /*b590*/  IMAD.WIDE.U32 R2, R19, UR4, RZ ;  /* 0x0000000413027c25 */ /* 0x000fe2000f8e00ff */
[----:B------:R-:W-:-:S03]  /*b5a0*/  ULDC.64 UR4, c[0x0][0xae8] ;  /* 0x0002ba0000047ab9 */ /* 0x000fc60000000a00 */
[----:B------:R-:W-:Y:S01]  /*b5b0*/  IMAD.IADD R4, R26, 0x1, -R4 ;  /* 0x000000011a047824 */ /* 0x000fe200078e0a04 */
[----:B-1----:R-:W-:Y:S01]  /*b5c0*/  ISETP.NE.AND P0, PT, R15, 0x1, PT ;  /* 0x000000010f00780c */ /* 0x002fe20003f05270 */
[----:B------:R-:W-:Y:S02]  /*b5d0*/  IMAD.IADD R3, R3, 0x1, R9 ;  /* 0x0000000103037824 */ /* 0x000fe400078e0209 */
[----:B------:R-:W-:-:S10]  /*b5e0*/  IMAD R4, R4, 0x30, R16 ;  /* 0x0000003004047824 */ /* 0x000fd400078e0210 */
[----:B------:R-:W0:Y:S08]  /*b5f0*/  @P0 LDC R11, c[0x0][0xbec] ;  /* 0x0002fb00ff0b0b82 */ /* 0x000e300000000800 */
[----:B------:R-:W1:Y:S01]  /*b600*/  @P0 LDC R13, c[0x0][0xbf0] ;  /* 0x0002fc00ff0d0b82 */ /* 0x000e620000000800 */
[----:B--2---:R-:W-:Y:S02]  /*b610*/  IMAD.MOV.U32 R21, RZ, RZ, R8 ;  /* 0x000000ffff157224 */ /* 0x004fe400078e0008 */
[----:B------:R-:W-:-:S02]  /*b620*/  IMAD R8, R22, UR6, RZ ;  /* 0x0000000616087c24 */ /* 0x000fc4000f8e02ff */
[----:B---3--:R-:W-:-:S04]  /*b630*/  IMAD.WIDE.U32 R2, R17, UR4, R2 ;  /* 0x0000000411027c25 */ /* 0x008fc8000f8e0002 */
[----:B------:R-:W-:Y:S01]  /*b640*/  IMAD R3, R17, UR5, R3 ;  /* 0x0000000511037c24 */ /* 0x000fe2000f8e0203 */
[----:B------:R-:W-:Y:S01]  /*b650*/  ULDC.64 UR4, c[0x0][0xae0] ;  /* 0x0002b80000047ab9 */ /* 0x000fe20000000a00 */
[----:B----4-:R-:W-:Y:S02]  /*b660*/  IMAD.MOV.U32 R23, RZ, RZ, R12 ;  /* 0x000000ffff177224 */ /* 0x010fe400078e000c */
[----:B-----5:R-:W-:Y:S02]  /*b670*/  IMAD R10, R14, 0xc0, R4 ;  /* 0x000000c00e0a7824 */ /* 0x020fe400078e0204 */
[----:B------:R-:W-:-:S03]  /*b680*/  IMAD.WIDE.U32 R2, R27, UR6, R2 ;  /* 0x000000061b027c25 */ /* 0x000fc6000f8e0002 */
[----:B------:R-:W-:Y:S01]  /*b690*/  MOV R9, R10 ;  /* 0x0000000a00097202 */ /* 0x000fe20000000f00 */
[----:B0-----:R-:W-:-:S04]  /*b6a0*/  @P0 IMAD.HI.U32 R4, R10, R11, RZ ;  /* 0x0000000b0a040227 */ /* 0x001fc800078e00ff */
[----:B------:R-:W-:Y:S01]  /*b6b0*/  IMAD R18, R14, 0xc0, R16 ;  /* 0x000000c00e127824 */ /* 0x000fe200078e0210 */
[----:B-1----:R-:W-:Y:S01]  /*b6c0*/  @P0 SHF.R.U32.HI R9, RZ, R13, R4 ;  /* 0x0000000dff090219 */ /* 0x002fe20000011604 */
[----:B------:R-:W-:Y:S02]  /*b6d0*/  IMAD R13, R27, UR7, R8 ;  /* 0x000000071b0d7c24 */ /* 0x000fe4000f8e0208 */
[----:B------:R-:W-:Y:S01]  /*b6e0*/  IMAD R17, R0, R15, RZ ;  /* 0x0000000f00117224 */ /* 0x000fe200078e02ff */
[--C-:B------:R-:W-:Y:S01]  /*b6f0*/  SHF.R.S32.HI R4, RZ, 0x1f, R9.reuse ;  /* 0x0000001fff047819 */ /* 0x100fe20000011409 */
[----:B------:R-:W-:Y:S02]  /*b700*/  IMAD.MOV R11, RZ, RZ, -R9 ;  /* 0x000000ffff0b7224 */ /* 0x000fe400078e0a09 */
[----:B------:R-:W-:Y:S02]  /*b710*/  IMAD.IADD R3, R3, 0x1, R13 ;  /* 0x0000000103037824 */ /* 0x000fe400078e020d */
[----:B------:R-:W-:-:S02]  /*b720*/  IMAD R11, R15, R11, R10 ;  /* 0x0000000b0f0b7224 */ /* 0x000fc400078e020a */
[----:B------:R-:W-:Y:S02]  /*b730*/  IMAD R4, R4, UR4, RZ ;  /* 0x0000000404047c24 */ /* 0x000fe4000f8e02ff */
[----:B------:R-:W-:-:S04]  /*b740*/  IMAD.WIDE.U32 R2, R9, UR4, R2 ;  /* 0x0000000409027c25 */ /* 0x000fc8000f8e0002 */
[----:B------:R-:W-:Y:S01]  /*b750*/  IMAD R13, R9, UR5, R4 ;  /* 0x00000005090d7c24 */ /* 0x000fe2000f8e0204 */
[----:B------:R-:W-:Y:S01]  /*b760*/  SHF.R.S32.HI R4, RZ, 0x1f, R11 ;  /* 0x0000001fff047819 */ /* 0x000fe2000001140b */
[----:B------:R-:W-:Y:S01]  /*b770*/  ULDC.64 UR4, c[0x0][0xad8] ;  /* 0x0002b60000047ab9 */ /* 0x000fe20000000a00 */
[----:B------:R-:W-:Y:S02]  /*b780*/  VIADD R0, R18, 0x30 ;  /* 0x0000003012007836 */ /* 0x000fe40000000000 */
[----:B------:R-:W-:Y:S02]  /*b790*/  IMAD.IADD R3, R3, 0x1, R13 ;  /* 0x0000000103037824 */ /* 0x000fe400078e020d */
[----:B------:R-:W-:Y:S02]  /*b7a0*/  IMAD R4, R4, UR4, RZ ;  /* 0x0000000404047c24 */ /* 0x000fe4000f8e02ff */
[----:B------:R-:W-:-:S04]  /*b7b0*/  IMAD.WIDE.U32 R2, R11, UR4, R2 ;  /* 0x000000040b027c25 */ /* 0x000fc8000f8e0002 */
[----:B------:R-:W-:Y:S01]  /*b7c0*/  IMAD R9, R11, UR5, R4 ;  /* 0x000000050b097c24 */ /* 0x000fe2000f8e0204 */
[----:B------:R-:W-:Y:S02]  /*b7d0*/  ULDC.64 UR4, c[0x0][0xa80] ;  /* 0x0002a00000047ab9 */ /* 0x000fe40000000a00 */
[----:B------:R-:W-:Y:S01]  /*b7e0*/  LEA R4, P0, R2, UR4, 0x1 ;  /* 0x0000000402047c11 */ /* 0x000fe2000f8008ff */
[----:B------:R-:W-:Y:S01]  /*b7f0*/  IMAD.IADD R3, R3, 0x1, R9 ;  /* 0x0000000103037824 */ /* 0x000fe200078e0209 */
[----:B------:R-:W-:-:S03]  /*b800*/  ULDC UR4, c[0x0][0xac8] ;  /* 0x0002b20000047ab9 */ /* 0x000fc60000000800 */
[----:B------:R-:W0:Y:S01]  /*b810*/  SHFL.IDX PT, R8, R4, RZ, 0x181f ;  /* 0x00181fff04087589 */ /* 0x000e2200000e0000 */
[----:B------:R-:W-:Y:S01]  /*b820*/  LEA.HI.X R12, R2, UR5, R3, 0x1, P0 ;  /* 0x00000005020c7c11 */ /* 0x000fe200080f0c03 */
[C---:B------:R-:W-:Y:S01]  /*b830*/  VIADD R3, R18.reuse, 0x90 ;  /* 0x0000009012037836 */ /* 0x040fe20000000000 */
[----:B------:R-:W-:Y:S01]  /*b840*/  ISETP.GE.AND P0, PT, R21, UR4, PT ;  /* 0x0000000415007c0c */ /* 0x000fe2000bf06270 */
[----:B------:R-:W1:Y:S01]  /*b850*/  SHFL.IDX PT, R10, R4, 0x1, 0x181f ;  /* 0x00381f00040a7f89 */ /* 0x000e6200000e0000 */
[C---:B------:R-:W-:Y:S02]  /*b860*/  IADD3 R2, R18.reuse, 0x60, RZ ;  /* 0x0000006012027810 */ /* 0x040fe40007ffe0ff */
[-C--:B------:R-:W-:Y:S01]  /*b870*/  ISETP.GE.OR P3, PT, R18, R17.reuse, P0 ;  /* 0x000000111200720c */ /* 0x080fe20000766670 */
[----:B------:R-:W2:Y:S01]  /*b880*/  SHFL.IDX PT, R14, R4, 0x2, 0x181f ;  /* 0x00581f00040e7f89 */ /* 0x000ea200000e0000 */
[-C--:B------:R-:W-:Y:S02]  /*b890*/  ISETP.GE.OR P2, PT, R0, R17.reuse, P0 ;  /* 0x000000110000720c */ /* 0x080fe40000746670 */
[-C--:B------:R-:W-:Y:S01]  /*b8a0*/  ISETP.GE.OR P1, PT, R2, R17.reuse, P0 ;  /* 0x000000110200720c */ /* 0x080fe20000726670 */
[----:B------:R-:W3:Y:S01]  /*b8b0*/  SHFL.IDX PT, R9, R12, RZ, 0x181f ;  /* 0x00181fff0c097589 */ /* 0x000ee200000e0000 */
[----:B------:R-:W-:-:S03]  /*b8c0*/  ISETP.GE.OR P0, PT, R3, R17, P0 ;  /* 0x000000110300720c */ /* 0x000fc60000706670 */
[----:B------:R-:W4:Y:S04]  /*b8d0*/  SHFL.IDX PT, R16, R4, 0x3, 0x181f ;  /* 0x00781f0004107f89 */ /* 0x000f2800000e0000 */
[----:B------:R-:W5:Y:S04]  /*b8e0*/  SHFL.IDX PT, R11, R12, 0x1, 0x181f ;  /* 0x00381f000c0b7f89 */ /* 0x000f6800000e0000 */
[----:B------:R-:W5:Y:S01]  /*b8f0*/  SHFL.IDX PT, R13, R12, 0x2, 0x181f ;  /* 0x00581f000c0d7f89 */ /* 0x000f6200000e0000 */
[----:B0-----:R-:W-:-:S03]  /*b900*/  @!P3 LEA R2, P6, R21, R8, 0x1 ;  /* 0x000000081502b211 */ /* 0x001fc600078c08ff */
[----:B------:R4:W0:Y:S01]  /*b910*/  SHFL.IDX PT, R15, R12, 0x3, 0x181f ;  /* 0x00781f000c0f7f89 */ /* 0x00082200000e0000 */
[C---:B-1----:R-:W-:Y:S02]  /*b920*/  @!P2 LEA R8, P5, R21.reuse, R10, 0x1 ;  /* 0x0000000a1508a211 */ /* 0x042fe400078a08ff */
[C---:B--2---:R-:W-:Y:S02]  /*b930*/  @!P1 LEA R10, P4, R21.reuse, R14, 0x1 ;  /* 0x0000000e150a9211 */ /* 0x044fe400078808ff */
[C---:B---3--:R-:W-:Y:S02]  /*b940*/  @!P3 LEA.HI.X R3, R21.reuse, R9, R23, 0x1, P6 ;  /* 0x000000091503b211 */ /* 0x048fe400030f0c17 */
[----:B----4-:R-:W-:-:S03]  /*b950*/  @!P0 LEA R12, P6, R21, R16, 0x1 ;  /* 0x00000010150c8211 */ /* 0x010fc600078c08ff */
[----:B------:R1:W-:Y:S01]  /*b960*/  @!P3 ST.E.128 desc[UR38][R2.64], RZ ;  /* 0x000000ff0200b985 */ /* 0x0003e2000c101d26 */
[C-C-:B-----5:R-:W-:Y:S02]  /*b970*/  @!P2 LEA.HI.X R9, R21.reuse, R11, R23.reuse, 0x1, P5 ;  /* 0x0000000b1509a211 */ /* 0x160fe400028f0c17 */
[----:B------:R-:W-:-:S03]  /*b980*/  @!P1 LEA.HI.X R11, R21, R13, R23, 0x1, P4 ;  /* 0x0000000d150b9211 */ /* 0x000fc600020f0c17 */
[----:B------:R1:W-:Y:S01]  /*b990*/  @!P2 ST.E.128 desc[UR38][R8.64], RZ ;  /* 0x000000ff0800a985 */ /* 0x0003e2000c101d26 */
[----:B0-----:R-:W-:-:S03]  /*b9a0*/  @!P0 LEA.HI.X R13, R21, R15, R23, 0x1, P6 ;  /* 0x0000000f150d8211 */ /* 0x001fc600030f0c17 */
[----:B------:R1:W-:Y:S04]  /*b9b0*/  @!P1 ST.E.128 desc[UR38][R10.64], RZ ;  /* 0x000000ff0a009985 */ /* 0x0003e8000c101d26 */
[----:B------:R1:W-:Y:S02]  /*b9c0*/  @!P0 ST.E.128 desc[UR38][R12.64], RZ ;  /* 0x000000ff0c008985 */ /* 0x0003e4000c101d26 */
.L_x_196:
[----:B------:R-:W-:Y:S05]  /*b9d0*/  BSYNC B0 ;  /* 0x0000000000007941 */ /* 0x000fea0003800000 */
.L_x_192:
[----:B------:R-:W-:Y:S02]  /*b9e0*/  ULDC UR4, c[0x0][0xc3c] ;  /* 0x00030f0000047ab9 */ /* 0x000fe40000000800 */
[----:B------:R-:W-:-:S13]  /*b9f0*/  ISETP.GE.AND P0, PT, R7, UR4, PT ;  /* 0x0000000407007c0c */ /* 0x000fda000bf06270 */
[----:B------:R-:W-:Y:S05]  /*ba00*/  @!P0 BRA `(.L_x_202) ;  /* 0xffffff5400f48947 */ /* 0x000fea000383ffff */
[----:B------:R-:W-:Y:S05]  /*ba10*/  EXIT ;  /* 0x000000000000794d */ /* 0x000fea0003800000 */
.L_x_167:
[----:B------:R-:W-:-:S08]  /*ba20*/  NOP ;  /* 0x0000000000007918 */ /* 0x000fd00000000000 */
[----:B--2---:R-:W0:-:S00]  /*ba30*/  USETMAXREG.DEALLOC.CTAPOOL 0x20 ;  /* 0x00000020000079c8 */ /* 0x004e0000080e0500 */
[----:B0-----:R-:W-:Y:S01]  /*ba40*/  LOP3.LUT R0, R0, 0x3, RZ, 0xc0, !PT ;  /* 0x0000000300007812 */ /* 0x001fe200078ec0ff */
[----:B------:R-:W-:-:S05]  /*ba50*/  IMAD.MOV.U32 R6, RZ, RZ, RZ ;  /* 0x000000ffff067224 */ /* 0x000fca00078e00ff */
[----:B------:R-:W0:Y:S02]  /*ba60*/  SHFL.IDX PT, R0, R0, RZ, 0x1f ;  /* 0x00001fff00007589 */ /* 0x000e2400000e0000 */
[----:B0-----:R-:W-:-:S04]  /*ba70*/  ISETP.NE.AND P0, PT, R0, RZ, PT ;  /* 0x000000ff0000720c */ /* 0x001fc80003f05270 */
[----:B------:R-:W-:-:S05]  /*ba80*/  P2R R0, PR, RZ, 0x1 ;  /* 0x00000001ff007803 */ /* 0x000fca0000000000 */
[----:B------:R0:W-:Y:S04]  /*ba90*/  STL [R1+0x44], R0 ;  /* 0x0000440001007387 */ /* 0x0001e80000100800 */
[----:B------:R-:W-:Y:S05]  /*baa0*/  @!P0 BRA `(.L_x_203) ;  /* 0x00000000001c8947 */ /* 0x000fea0003800000 */
[----:B------:R-:W1:Y:S08]  /*bab0*/  S2UR UR5, SR_CgaCtaId ;  /* 0x00000000000579c3 */ /* 0x000e700000008800 */
[----:B------:R-:W-:Y:S06]  /*bac0*/  BAR.SYNC.DEFER_BLOCKING 0x5, 0x200 ;  /* 0x0148000000007b1d */ /* 0x000fec0000010000 */
[----:B------:R-:W-:-:S02]  /*bad0*/  UMOV UR4, 0x400 ;  /* 0x0000040000047882 */ /* 0x000fc40000000000 */
[----:B-1----:R-:W-:-:S09]  /*bae0*/  ULEA UR4, UR5, UR4, 0x18 ;  /* 0x0000000405047291 */ /* 0x002fd2000f8ec03f */
[----:B------:R-:W1:Y:S01]  /*baf0*/  LDS.128 R24, [UR4+0x308d0] ;  /* 0x0308d004ff187984 */ /* 0x000e620008000c00 */
[----:B------:R-:W-:Y:S06]  /*bb00*/  BAR.ARV 0x4, 0x200 ;  /* 0x0108000000007b1d */ /* 0x000fec0000002000 */
[----:B------:R-:W-:Y:S05]  /*bb10*/  BRA `(.L_x_204) ;  /* 0x0000000800887947 */ /* 0x000fea0003800000 */
.L_x_203:
[----:B0-----:R-:W0:Y:S01]  /*bb20*/  S2R R0, SR_TID.X ;  /* 0x0000000000007919 */ /* 0x001e220000002100 */
[----:B------:R-:W-:Y:S01]  /*bb30*/  ULDC UR4, c[0x0][0xc3c] ;  /* 0x00030f0000047ab9 */ /* 0x000fe20000000800 */
[----:B------:R-:W-:Y:S01]  /*bb40*/  IMAD.MOV.U32 R7, RZ, RZ, RZ ;  /* 0x000000ffff077224 */ /* 0x000fe200078e00ff */
[----:B------:R-:W1:Y:S01]  /*bb50*/  S2UR UR6, SR_CTAID.X ;  /* 0x00000000000679c3 */ /* 0x000e620000002500 */
[----:B------:R-:W-:Y:S01]  /*bb60*/  ULDC UR5, c[0x0][0xc38] ;  /* 0x00030e0000057ab9 */ /* 0x000fe20000000800 */
[----:B0-----:R-:W-:-:S04]  /*bb70*/  LOP3.LUT R0, R0, 0x1f, RZ, 0xc0, !PT ;  /* 0x0000001f00007812 */ /* 0x001fc800078ec0ff */
[----:B------:R-:W-:-:S04]  /*bb80*/  ISETP.NE.AND P0, PT, R0, 0x1f, PT ;  /* 0x0000001f0000780c */ /* 0x000fc80003f05270 */
[----:B------:R-:W-:-:S13]  /*bb90*/  ISETP.GE.OR P1, PT, R0, UR4, !P0 ;  /* 0x0000000400007c0c */ /* 0x000fda000c726670 */
[----:B------:R-:W0:Y:S08]  /*bba0*/  @!P1 LDC.64 R4, c[0x0][0xc80] ;  /* 0x00032000ff049b82 */ /* 0x000e300000000a00 */
[----:B------:R-:W2:Y:S01]  /*bbb0*/  @!P1 LDC.64 R2, c[0x0][0xc78] ;  /* 0x00031e00ff029b82 */ /* 0x000ea20000000a00 */
[----:B0-----:R-:W-:-:S05]  /*bbc0*/  @!P1 IMAD.WIDE.U32 R4, R0, 0x4, R4 ;  /* 0x0000000400049825 */ /* 0x001fca00078e0004 */
[----:B------:R-:W3:Y:S01]  /*bbd0*/  @!P1 LDG.E R6, desc[UR38][R4.64] ;  /* 0x0000002604069981 */ /* 0x000ee2000c1e1900 */
[----:B--2---:R-:W-:-:S05]  /*bbe0*/  @!P1 IMAD.WIDE.U32 R2, R0, 0x4, R2 ;  /* 0x0000000400029825 */ /* 0x004fca00078e0002 */
[----:B------:R-:W3:Y:S01]  /*bbf0*/  @!P1 LDG.E R7, desc[UR38][R2.64] ;  /* 0x0000002602079981 */ /* 0x000ee2000c1e1900 */
[C---:B------:R-:W-:Y:S02]  /*bc00*/  ISETP.NE.AND P1, PT, R0.reuse, RZ, PT ;  /* 0x000000ff0000720c */ /* 0x040fe40003f25270 */
[C---:B------:R-:W-:Y:S02]  /*bc10*/  ISETP.GE.U32.AND P2, PT, R0.reuse, 0x2, PT ;  /* 0x000000020000780c */ /* 0x040fe40003f46070 */
[C---:B------:R-:W-:Y:S02]  /*bc20*/  ISETP.GE.U32.AND P3, PT, R0.reuse, 0x4, PT ;  /* 0x000000040000780c */ /* 0x040fe40003f66070 */
[C---:B------:R-:W-:Y:S02]  /*bc30*/  ISETP.GE.U32.AND P4, PT, R0.reuse, 0x8, PT ;  /* 0x000000080000780c */ /* 0x040fe40003f86070 */
[----:B------:R-:W-:Y:S01]  /*bc40*/  ISETP.GE.U32.AND P5, PT, R0, 0x10, PT ;  /* 0x000000100000780c */ /* 0x000fe20003fa6070 */
[----:B------:R-:W-:Y:S01]  /*bc50*/  UMOV UR4, URZ ;  /* 0x0000003f00047c82 */ /* 0x000fe20008000000 */
[----:B---3--:R-:W-:-:S05]  /*bc60*/  IMAD R8, R6, R7, RZ ;  /* 0x0000000706087224 */ /* 0x008fca00078e02ff */
[----:B------:R-:W0:Y:S02]  /*bc70*/  SHFL.UP PT, R9, R8, 0x1, RZ ;  /* 0x0420000008097989 */ /* 0x000e2400000e00ff */
[----:B0-----:R-:W-:-:S05]  /*bc80*/  SEL R9, R9, RZ, P1 ;  /* 0x000000ff09097207 */ /* 0x001fca0000800000 */
[----:B------:R-:W-:-:S05]  /*bc90*/  IMAD.IADD R9, R8, 0x1, R9 ;  /* 0x0000000108097824 */ /* 0x000fca00078e0209 */
[----:B------:R-:W0:Y:S02]  /*bca0*/  SHFL.UP PT, R10, R9, 0x2, RZ ;  /* 0x04400000090a7989 */ /* 0x000e2400000e00ff */
[----:B0-----:R-:W-:-:S05]  /*bcb0*/  SEL R10, R10, RZ, P2 ;  /* 0x000000ff0a0a7207 */ /* 0x001fca0001000000 */
[----:B------:R-:W-:-:S05]  /*bcc0*/  IMAD.IADD R10, R9, 0x1, R10 ;  /* 0x00000001090a7824 */ /* 0x000fca00078e020a */
[----:B------:R-:W0:Y:S02]  /*bcd0*/  SHFL.UP PT, R4, R10, 0x4, RZ ;  /* 0x048000000a047989 */ /* 0x000e2400000e00ff */
[----:B0-----:R-:W-:-:S05]  /*bce0*/  SEL R3, R4, RZ, P3 ;  /* 0x000000ff04037207 */ /* 0x001fca0001800000 */
[----:B------:R-:W-:-:S05]  /*bcf0*/  IMAD.IADD R3, R10, 0x1, R3 ;  /* 0x000000010a037824 */ /* 0x000fca00078e0203 */
[----:B------:R-:W0:Y:S02]  /*bd00*/  SHFL.UP PT, R2, R3, 0x8, RZ ;  /* 0x0500000003027989 */ /* 0x000e2400000e00ff */
[----:B0-----:R-:W-:-:S04]  /*bd10*/  SEL R2, R2, RZ, P4 ;  /* 0x000000ff02027207 */ /* 0x001fc80002000000 */
[----:B------:R-:W-:-:S05]  /*bd20*/  IADD3 R4, R3, R2, RZ ;  /* 0x0000000203047210 */ /* 0x000fca0007ffe0ff */
[----:B------:R-:W0:Y:S02]  /*bd30*/  SHFL.UP PT, R2, R4, 0x10, RZ ;  /* 0x0600000004027989 */ /* 0x000e2400000e00ff */
[----:B0-----:R-:W-:-:S05]  /*bd40*/  SEL R5, R2, RZ, P5 ;  /* 0x000000ff02057207 */ /* 0x001fca0002800000 */
[----:B------:R-:W-:-:S05]  /*bd50*/  IMAD.IADD R2, R4, 0x1, R5 ;  /* 0x0000000104027824 */ /* 0x000fca00078e0205 */
[----:B------:R-:W0:Y:S02]  /*bd60*/  SHFL.IDX PT, R8, R2, 0x1f, 0x1f ;  /* 0x03e01f0002087f89 */ /* 0x000e2400000e0000 */
[----:B0-----:R-:W-:-:S05]  /*bd70*/  IMAD R8, R8, UR5, RZ ;  /* 0x0000000508087c24 */ /* 0x001fca000f8e02ff */
[----:B-1----:R-:W-:Y:S01]  /*bd80*/  ISETP.GT.AND P6, PT, R8, UR6, PT ;  /* 0x0000000608007c0c */ /* 0x002fe2000bfc4270 */
[----:B------:R-:W-:-:S12]  /*bd90*/  IMAD.MOV.U32 R3, RZ, RZ, R8 ;  /* 0x000000ffff037224 */ /* 0x000fd800078e0008 */
[----:B------:R-:W-:Y:S05]  /*bda0*/  @P6 BRA `(.L_x_205) ;  /* 0x00000000009c6947 */ /* 0x000fea0003800000 */
[----:B------:R-:W-:Y:S01]  /*bdb0*/  IMAD.MOV.U32 R8, RZ, RZ, R3 ;  /* 0x000000ffff087224 */ /* 0x000fe200078e0003 */
[----:B------:R-:W-:Y:S01]  /*bdc0*/  UMOV UR4, URZ ;  /* 0x0000003f00047c82 */ /* 0x000fe20008000000 */
[----:B------:R-:W-:-:S05]  /*bdd0*/  ULDC UR5, c[0x0][0xc38] ;  /* 0x00030e0000057ab9 */ /* 0x000fca0000000800 */
.L_x_207:
[----:B------:R-:W0:Y:S01]  /*bde0*/  LDC R2, c[0x0][0xc3c] ;  /* 0x00030f00ff027b82 */ /* 0x000e220000000800 */
[----:B------:R-:W-:Y:S01]  /*bdf0*/  UIADD3 UR4, UR4, 0x1f, URZ ;  /* 0x0000001f04047890 */ /* 0x000fe2000fffe03f */
[----:B------:R-:W-:Y:S02]  /*be00*/  ULDC UR7, c[0x0][0xc3c] ;  /* 0x00030f0000077ab9 */ /* 0x000fe40000000800 */
[----:B------:R-:W-:-:S03]  /*be10*/  IMAD.U32 R27, RZ, RZ, UR7 ;  /* 0x00000007ff1b7e24 */ /* 0x000fc6000f8e00ff */
[----:B0-----:R-:W-:-:S13]  /*be20*/  ISETP.LE.AND P6, PT, R2, UR4, PT ;  /* 0x0000000402007c0c */ /* 0x001fda000bfc3270 */
[----:B------:R-:W-:Y:S05]  /*be30*/  @P6 BRA `(.L_x_206) ;  /* 0x00000004009c6947 */ /* 0x000fea0003800000 */
[----:B------:R-:W-:-:S05]  /*be40*/  VIADD R7, R0, UR4 ;  /* 0x0000000400077c36 */ /* 0x000fca0008000000 */
[----:B------:R-:W-:-:S13]  /*be50*/  ISETP.GE.OR P6, PT, R7, R2, !P0 ;  /* 0x000000020700720c */ /* 0x000fda00047c6670 */
[----:B------:R-:W0:Y:S08]  /*be60*/  @!P6 LDC.64 R4, c[0x0][0xc80] ;  /* 0x00032000ff04eb82 */ /* 0x000e300000000a00 */
[----:B------:R-:W1:Y:S01]  /*be70*/  @!P6 LDC.64 R2, c[0x0][0xc78] ;  /* 0x00031e00ff02eb82 */ /* 0x000e620000000a00 */
[----:B0-----:R-:W-:-:S04]  /*be80*/  @!P6 IMAD.WIDE R4, R7, 0x4, R4 ;  /* 0x000000040704e825 */ /* 0x001fc800078e0204 */
[----:B-1----:R-:W-:Y:S01]  /*be90*/  @!P6 IMAD.WIDE R2, R7, 0x4, R2 ;  /* 0x000000040702e825 */ /* 0x002fe200078e0202 */
[----:B------:R-:W-:-:S06]  /*bea0*/  CS2R R6, SRZ ;  /* 0x0000000000067805 */ /* 0x000fcc000001ff00 */
[----:B------:R-:W2:Y:S04]  /*beb0*/  @!P6 LDG.E R6, desc[UR38][R4.64] ;  /* 0x000000260406e981 */ /* 0x000ea8000c1e1900 */
[----:B------:R-:W2:Y:S02]  /*bec0*/  @!P6 LDG.E R7, desc[UR38][R2.64] ;  /* 0x000000260207e981 */ /* 0x000ea4000c1e1900 */
[----:B--2---:R-:W-:-:S05]  /*bed0*/  IMAD R12, R6, R7, RZ ;  /* 0x00000007060c7224 */ /* 0x004fca00078e02ff */
        /* <DEDUP_REMOVED lines=15> */
[----:B------:R-:W0:Y:S02]  /*bfd0*/  SHFL.IDX PT, R3, R2, 0x1f, 0x1f ;  /* 0x03e01f0002037f89 */ /* 0x000e2400000e0000 */
[----:B0-----:R-:W-:-:S04]  /*bfe0*/  IMAD R3, R3, UR5, RZ ;  /* 0x0000000503037c24 */ /* 0x001fc8000f8e02ff */
[----:B------:R-:W-:-:S05]  /*bff0*/  IMAD.IADD R8, R3, 0x1, R8 ;  /* 0x0000000103087824 */ /* 0x000fca00078e0208 */
[----:B------:R-:W-:-:S13]  /*c000*/  ISETP.GT.AND P6, PT, R8, UR6, PT ;  /* 0x0000000608007c0c */ /* 0x000fda000bfc4270 */
[----:B------:R-:W-:Y:S05]  /*c010*/  @!P6 BRA `(.L_x_207) ;  /* 0xfffffffc0070e947 */ /* 0x000fea000383ffff */
.L_x_205:
[----:B------:R-:W-:Y:S02]  /*c020*/  IMAD.IADD R9, R8, 0x1, -R3 ;  /* 0x0000000108097824 */ /* 0x000fe400078e0a03 */
[----:B------:R-:W-:Y:S02]  /*c030*/  IMAD.MOV.U32 R24, RZ, RZ, RZ ;  /* 0x000000ffff187224 */ /* 0x000fe400078e00ff */
[----:B------:R-:W-:-:S05]  /*c040*/  IMAD R3, R2, UR5, R9 ;  /* 0x0000000502037c24 */ /* 0x000fca000f8e0209 */
[----:B------:R-:W-:-:S13]  /*c050*/  ISETP.GT.AND P0, PT, R3, UR6, PT ;  /* 0x0000000603007c0c */ /* 0x000fda000bf04270 */
[----:B------:R-:W-:-:S04]  /*c060*/  VOTE.ANY R5, PT, !P0 ;  /* 0x0000000000057806 */ /* 0x000fc800040e0100 */
[----:B------:R-:W0:Y:S01]  /*c070*/  POPC R27, R5 ;  /* 0x00000005001b7309 */ /* 0x000e220000000000 */
[----:B------:R-:W-:Y:S01]  /*c080*/  ISETP.NE.AND P0, PT, R5, RZ, PT ;  /* 0x000000ff0500720c */ /* 0x000fe20003f05270 */
[----:B0-----:R-:W0:Y:S04]  /*c090*/  SHFL.IDX PT, R6, R6, R27, 0x1f ;  /* 0x00001f1b06067589 */ /* 0x001e2800000e0000 */
[----:B------:R-:W1:Y:S01]  /*c0a0*/  SHFL.IDX PT, R7, R7, R27, 0x1f ;  /* 0x00001f1b07077589 */ /* 0x000e6200000e0000 */
[----:B0-----:R-:W-:-:S04]  /*c0b0*/  IABS R4, R6 ;  /* 0x0000000600047213 */ /* 0x001fc80000000000 */
[----:B------:R-:W0:Y:S01]  /*c0c0*/  I2F.RP R8, R4 ;  /* 0x0000000400087306 */ /* 0x000e220000209400 */
[----:B-1----:R-:W-:-:S07]  /*c0d0*/  IABS R10, R7 ;  /* 0x00000007000a7213 */ /* 0x002fce0000000000 */
[----:B0-----:R-:W0:Y:S02]  /*c0e0*/  MUFU.RCP R8, R8 ;  /* 0x0000000800087308 */ /* 0x001e240000001000 */
[----:B0-----:R-:W-:-:S06]  /*c0f0*/  VIADD R3, R8, 0xffffffe ;  /* 0x0ffffffe08037836 */ /* 0x001fcc0000000000 */
[----:B------:R-:W0:Y:S02]  /*c100*/  F2I.FTZ.U32.TRUNC.NTZ R3, R3 ;  /* 0x0000000300037305 */ /* 0x000e24000021f000 */
[----:B0-----:R-:W-:Y:S01]  /*c110*/  IADD3 R11, RZ, -R3, RZ ;  /* 0x80000003ff0b7210 */ /* 0x001fe20007ffe0ff */
[----:B------:R-:W-:Y:S06]  /*c120*/  @!P0 BRA `(.L_x_208) ;  /* 0x0000000000088947 */ /* 0x000fec0003800000 */
[----:B------:R-:W-:-:S05]  /*c130*/  VIADD R5, R27, 0xffffffff ;  /* 0xffffffff1b057836 */ /* 0x000fca0000000000 */
[----:B------:R0:W1:Y:S02]  /*c140*/  SHFL.IDX PT, R24, R2, R5, 0x1f ;  /* 0x00001f0502187589 */ /* 0x00006400000e0000 */
.L_x_208:
[----:B0-----:R-:W-:Y:S02]  /*c150*/  IMAD.MOV.U32 R5, RZ, RZ, R10 ;  /* 0x000000ffff057224 */ /* 0x001fe400078e000a */
[----:B-1----:R-:W-:Y:S02]  /*c160*/  IMAD R24, R24, UR5, R9 ;  /* 0x0000000518187c24 */ /* 0x002fe4000f8e0209 */
[----:B------:R-:W0:Y:S01]  /*c170*/  I2F.RP R8, R5 ;  /* 0x0000000500087306 */ /* 0x000e220000209400 */
[----:B------:R-:W-:Y:S02]  /*c180*/  IMAD R9, R11, R4, RZ ;  /* 0x000000040b097224 */ /* 0x000fe400078e02ff */
[----:B------:R-:W-:Y:S01]  /*c190*/  IMAD.MOV.U32 R2, RZ, RZ, RZ ;  /* 0x000000ffff027224 */ /* 0x000fe200078e00ff */
[----:B------:R-:W-:Y:S01]  /*c1a0*/  IADD3 R25, -R24, UR6, RZ ;  /* 0x0000000618197c10 */ /* 0x000fe2000fffe1ff */
[----:B------:R-:W-:Y:S02]  /*c1b0*/  VIADD R27, R27, UR4 ;  /* 0x000000041b1b7c36 */ /* 0x000fe40008000000 */
[----:B------:R-:W-:Y:S01]  /*c1c0*/  IMAD.HI.U32 R2, R3, R9, R2 ;  /* 0x0000000903027227 */ /* 0x000fe200078e0002 */
[----:B------:R-:W-:-:S02]  /*c1d0*/  IABS R3, R6 ;  /* 0x0000000600037213 */ /* 0x000fc40000000000 */
[----:B------:R-:W-:-:S03]  /*c1e0*/  IABS R9, R25 ;  /* 0x0000001900097213 */ /* 0x000fc60000000000 */
[----:B------:R-:W-:Y:S02]  /*c1f0*/  IMAD.MOV R3, RZ, RZ, -R3 ;  /* 0x000000ffff037224 */ /* 0x000fe400078e0a03 */
[----:B------:R-:W-:Y:S01]  /*c200*/  IMAD.HI.U32 R2, R2, R9, RZ ;  /* 0x0000000902027227 */ /* 0x000fe200078e00ff */
[----:B0-----:R-:W0:Y:S03]  /*c210*/  MUFU.RCP R8, R8 ;  /* 0x0000000800087308 */ /* 0x001e260000001000 */
[----:B------:R-:W-:-:S05]  /*c220*/  IMAD R9, R2, R3, R9 ;  /* 0x0000000302097224 */ /* 0x000fca00078e0209 */
[----:B------:R-:W-:Y:S01]  /*c230*/  ISETP.GT.U32.AND P1, PT, R4, R9, PT ;  /* 0x000000090400720c */ /* 0x000fe20003f24070 */
[----:B0-----:R-:W-:-:S12]  /*c240*/  VIADD R3, R8, 0xffffffe ;  /* 0x0ffffffe08037836 */ /* 0x001fd80000000000 */
[-C--:B------:R-:W-:Y:S01]  /*c250*/  @!P1 IADD3 R9, R9, -R4.reuse, RZ ;  /* 0x8000000409099210 */ /* 0x080fe20007ffe0ff */
[----:B------:R-:W-:Y:S01]  /*c260*/  @!P1 VIADD R2, R2, 0x1 ;  /* 0x0000000102029836 */ /* 0x000fe20000000000 */
[----:B------:R-:W0:Y:S01]  /*c270*/  F2I.FTZ.U32.TRUNC.NTZ R3, R3 ;  /* 0x0000000300037305 */ /* 0x000e22000021f000 */
[----:B------:R-:W-:Y:S02]  /*c280*/  ISETP.NE.AND P1, PT, R6, RZ, PT ;  /* 0x000000ff0600720c */ /* 0x000fe40003f25270 */
[----:B------:R-:W-:Y:S02]  /*c290*/  ISETP.GE.U32.AND P0, PT, R9, R4, PT ;  /* 0x000000040900720c */ /* 0x000fe40003f06070 */
[----:B------:R-:W-:-:S04]  /*c2a0*/  LOP3.LUT R4, R25, R6, RZ, 0x3c, !PT ;  /* 0x0000000619047212 */ /* 0x000fc800078e3cff */
[----:B------:R-:W-:Y:S01]  /*c2b0*/  ISETP.GE.AND P2, PT, R4, RZ, PT ;  /* 0x000000ff0400720c */ /* 0x000fe20003f46270 */
[----:B0-----:R-:W-:-:S06]  /*c2c0*/  IMAD.MOV R8, RZ, RZ, -R3 ;  /* 0x000000ffff087224 */ /* 0x001fcc00078e0a03 */
[----:B------:R-:W-:-:S04]  /*c2d0*/  @P0 VIADD R2, R2, 0x1 ;  /* 0x0000000102020836 */ /* 0x000fc80000000000 */
[----:B------:R-:W-:Y:S02]  /*c2e0*/  IMAD.MOV.U32 R4, RZ, RZ, R2 ;  /* 0x000000ffff047224 */ /* 0x000fe400078e0002 */
[----:B------:R-:W-:Y:S01]  /*c2f0*/  IMAD.MOV.U32 R2, RZ, RZ, R8 ;  /* 0x000000ffff027224 */ /* 0x000fe200078e0008 */
[----:B------:R-:W-:Y:S01]  /*c300*/  IABS R8, R7 ;  /* 0x0000000700087213 */ /* 0x000fe20000000000 */
[----:B------:R-:W-:Y:S01]  /*c310*/  @!P2 IMAD.MOV R4, RZ, RZ, -R4 ;  /* 0x000000ffff04a224 */ /* 0x000fe200078e0a04 */
[----:B------:R-:W-:Y:S01]  /*c320*/  @!P1 LOP3.LUT R4, RZ, R6, RZ, 0x33, !PT ;  /* 0x00000006ff049212 */ /* 0x000fe200078e33ff */
[----:B------:R-:W-:Y:S01]  /*c330*/  IMAD R9, R2, R5, RZ ;  /* 0x0000000502097224 */ /* 0x000fe200078e02ff */
[----:B------:R-:W-:Y:S01]  /*c340*/  MOV R2, RZ ;  /* 0x000000ff00027202 */ /* 0x000fe20000000f00 */
[----:B------:R-:W-:Y:S02]  /*c350*/  IMAD.MOV R8, RZ, RZ, -R8 ;  /* 0x000000ffff087224 */ /* 0x000fe400078e0a08 */
[----:B------:R-:W-:-:S02]  /*c360*/  IMAD R6, R6, R4, RZ ;  /* 0x0000000406067224 */ /* 0x000fc400078e02ff */
[----:B------:R-:W-:Y:S01]  /*c370*/  IMAD.HI.U32 R2, R3, R9, R2 ;  /* 0x0000000903027227 */ /* 0x000fe200078e0002 */
[----:B------:R-:W-:-:S03]  /*c380*/  IABS R3, R4 ;  /* 0x0000000400037213 */ /* 0x000fc60000000000 */
[----:B------:R-:W-:Y:S02]  /*c390*/  IMAD.IADD R25, R25, 0x1, -R6 ;  /* 0x0000000119197824 */ /* 0x000fe400078e0a06 */
[----:B------:R-:W-:-:S04]  /*c3a0*/  IMAD.HI.U32 R2, R2, R3, RZ ;  /* 0x0000000302027227 */ /* 0x000fc800078e00ff */
[----:B------:R-:W-:Y:S01]  /*c3b0*/  IMAD R8, R2, R8, R3 ;  /* 0x0000000802087224 */ /* 0x000fe200078e0203 */
[----:B------:R-:W-:-:S04]  /*c3c0*/  LOP3.LUT R3, R4, R7, RZ, 0x3c, !PT ;  /* 0x0000000704037212 */ /* 0x000fc800078e3cff */
[----:B------:R-:W-:Y:S02]  /*c3d0*/  ISETP.GT.U32.AND P1, PT, R5, R8, PT ;  /* 0x000000080500720c */ /* 0x000fe40003f24070 */
[----:B------:R-:W-:-:S11]  /*c3e0*/  ISETP.GE.AND P2, PT, R3, RZ, PT ;  /* 0x000000ff0300720c */ /* 0x000fd60003f46270 */
[----:B------:R-:W-:Y:S02]  /*c3f0*/  @!P1 IMAD.IADD R8, R8, 0x1, -R5 ;  /* 0x0000000108089824 */ /* 0x000fe400078e0a05 */
[----:B------:R-:W-:Y:S01]  /*c400*/  @!P1 VIADD R2, R2, 0x1 ;  /* 0x0000000102029836 */ /* 0x000fe20000000000 */
[----:B------:R-:W-:Y:S02]  /*c410*/  ISETP.NE.AND P1, PT, R7, RZ, PT ;  /* 0x000000ff0700720c */ /* 0x000fe40003f25270 */
[----:B------:R-:W-:-:S13]  /*c420*/  ISETP.GE.U32.AND P0, PT, R8, R5, PT ;  /* 0x000000050800720c */ /* 0x000fda0003f06070 */
[----:B------:R-:W-:-:S04]  /*c430*/  @P0 VIADD R2, R2, 0x1 ;  /* 0x0000000102020836 */ /* 0x000fc80000000000 */
[----:B------:R-:W-:Y:S01]  /*c440*/  @!P2 IMAD.MOV R2, RZ, RZ, -R2 ;  /* 0x000000ffff02a224 */ /* 0x000fe200078e0a02 */
[----:B------:R-:W-:-:S05]  /*c450*/  @!P1 LOP3.LUT R2, RZ, R7, RZ, 0x33, !PT ;  /* 0x00000007ff029212 */ /* 0x000fca00078e33ff */
[----:B------:R-:W-:-:S04]  /*c460*/  IMAD.MOV R3, RZ, RZ, -R2 ;  /* 0x000000ffff037224 */ /* 0x000fc800078e0a02 */
[C---:B------:R-:W-:Y:S01]  /*c470*/  IMAD R4, R7.reuse, R3, R4 ;  /* 0x0000000307047224 */ /* 0x040fe200078e0204 */
[----:B------:R-:W-:-:S05]  /*c480*/  LEA R7, R7, R2, 0x18 ;  /* 0x0000000207077211 */ /* 0x000fca00078ec0ff */
[----:B------:R-:W-:Y:S01]  /*c490*/  IMAD R26, R4, 0x10000, R7 ;  /* 0x00010000041a7824 */ /* 0x000fe200078e0207 */
[----:B------:R-:W-:Y:S06]  /*c4a0*/  BRA `(.L_x_209) ;  /* 0x00000000000c7947 */ /* 0x000fec0003800000 */
.L_x_206:
[----:B------:R-:W-:Y:S02]  /*c4b0*/  IMAD.MOV.U32 R25, RZ, RZ, RZ ;  /* 0x000000ffff197224 */ /* 0x000fe400078e00ff */
[----:B------:R-:W-:Y:S02]  /*c4c0*/  IMAD.U32 R24, RZ, RZ, UR6 ;  /* 0x00000006ff187e24 */ /* 0x000fe4000f8e00ff */
[----:B------:R-:W-:-:S07]  /*c4d0*/  IMAD.MOV.U32 R26, RZ, RZ, RZ ;  /* 0x000000ffff1a7224 */ /* 0x000fce00078e00ff */
.L_x_209:
[----:B------:R-:W-:-:S13]  /*c4e0*/  ISETP.NE.AND P0, PT, R0, RZ, PT ;  /* 0x000000ff0000720c */ /* 0x000fda0003f05270 */
[----:B------:R-:W0:Y:S01]  /*c4f0*/  @!P0 S2R R3, SR_CgaCtaId ;  /* 0x0000000000038919 */ /* 0x000e220000008800 */
[----:B------:R-:W-:-:S04]  /*c500*/  @!P0 MOV R0, 0x400 ;  /* 0x0000040000008802 */ /* 0x000fc80000000f00 */
[----:B0-----:R-:W-:-:S05]  /*c510*/  @!P0 LEA R0, R3, R0, 0x18 ;  /* 0x0000000003008211 */ /* 0x001fca00078ec0ff */
[----:B------:R2:W-:Y:S01]  /*c520*/  @!P0 STS.128 [R0+0x308d0], R24 ;  /* 0x0308d01800008388 */ /* 0x0005e20000000c00 */
[----:B------:R-:W-:Y:S06]  /*c530*/  BAR.ARV 0x5, 0x200 ;  /* 0x0148000000007b1d */ /* 0x000fec0000002000 */
.L_x_204:
[----:B------:R3:W-:Y:S01]  /*c540*/  STL [R1+0x34], RZ ;  /* 0x000034ff01007387 */ /* 0x0007e20000100800 */
[----:B------:R-:W-:Y:S01]  /*c550*/  ULDC UR4, c[0x0][0xc3c] ;  /* 0x00030f0000047ab9 */ /* 0x000fe20000000800 */
[----:B------:R-:W-:Y:S01]  /*c560*/  MOV R28, 0x1 ;  /* 0x00000001001c7802 */ /* 0x000fe20000000f00 */
[----:B------:R-:W-:Y:S01]  /*c570*/  IMAD.MOV.U32 R18, RZ, RZ, RZ ;  /* 0x000000ffff127224 */ /* 0x000fe200078e00ff */
[----:B-1----:R-:W-:-:S13]  /*c580*/  ISETP.GE.AND P0, PT, R27, UR4, PT ;  /* 0x000000041b007c0c */ /* 0x002fda000bf06270 */
[----:B---3--:R-:W-:Y:S05]  /*c590*/  @P0 BRA `(.L_x_210) ;  /* 0x0000004800a80947 */ /* 0x008fea0003800000 */
[----:B------:R-:W0:Y:S01]  /*c5a0*/  S2R R5, SR_TID.X ;  /* 0x0000000000057919 */ /* 0x000e220000002100 */
[----:B------:R-:W1:Y:S01]  /*c5b0*/  S2UR UR5, SR_CgaCtaId ;  /* 0x00000000000579c3 */ /* 0x000e620000008800 */
[----:B------:R-:W-:Y:S01]  /*c5c0*/  UMOV UR4, 0x400 ;  /* 0x0000040000047882 */ /* 0x000fe20000000000 */
[----:B------:R-:W-:Y:S01]  /*c5d0*/  BSSY B8, `(.L_x_210) ;  /* 0x00004a6000087945 */ /* 0x000fe20003800000 */
[----:B------:R3:W-:Y:S01]  /*c5e0*/  STL [R1+0x34], RZ ;  /* 0x000034ff01007387 */ /* 0x0007e20000100800 */
[----:B------:R-:W-:Y:S01]  /*c5f0*/  IMAD.MOV.U32 R28, RZ, RZ, 0x1 ;  /* 0x00000001ff1c7424 */ /* 0x000fe200078e00ff */
[----:B------:R-:W-:Y:S01]  /*c600*/  ULDC UR36, c[0x0][0xc] ;  /* 0x0000030000247ab9 */ /* 0x000fe20000000800 */
[----:B------:R-:W-:Y:S01]  /*c610*/  IMAD.MOV.U32 R18, RZ, RZ, RZ ;  /* 0x000000ffff127224 */ /* 0x000fe200078e00ff */
[----:B------:R-:W-:Y:S01]  /*c620*/  ULDC.64 UR40, c[0x0][0x198] ;  /* 0x0000660000287ab9 */ /* 0x000fe20000000a00 */
[----:B-1----:R-:W-:-:S06]  /*c630*/  ULEA UR4, UR5, UR4, 0x18 ;  /* 0x0000000405047291 */ /* 0x002fcc000f8ec03f */
[----:B------:R-:W-:Y:S01]  /*c640*/  MOV R17, UR4 ;  /* 0x0000000400117c02 */ /* 0x000fe20008000f00 */
[C---:B0-2---:R-:W-:Y:S01]  /*c650*/  IMAD.SHL.U32 R0, R5.reuse, 0x8, RZ ;  /* 0x0000000805007824 */ /* 0x045fe200078e00ff */
[----:B------:R-:W-:-:S04]  /*c660*/  LOP3.LUT R4, R5, 0x7f, RZ, 0xc0, !PT ;  /* 0x0000007f05047812 */ /* 0x000fc800078ec0ff */
[----:B------:R-:W-:Y:S01]  /*c670*/  LOP3.LUT R2, R0, 0x1f8, RZ, 0xc0, !PT ;  /* 0x000001f800027812 */ /* 0x000fe200078ec0ff */
[----:B------:R-:W-:Y:S01]  /*c680*/  IMAD.SHL.U32 R3, R4, 0x8, RZ ;  /* 0x0000000804037824 */ /* 0x000fe200078e00ff */
[----:B------:R-:W-:Y:S02]  /*c690*/  SHF.R.U32.HI R4, RZ, 0x3, R4 ;  /* 0x00000003ff047819 */ /* 0x000fe40000011604 */
[----:B------:R-:W-:-:S04]  /*c6a0*/  LOP3.LUT R2, R2, 0x38, R5, 0x78, !PT ;  /* 0x0000003802027812 */ /* 0x000fc800078e7805 */
[----:B------:R-:W-:Y:S01]  /*c6b0*/  LOP3.LUT R2, R2, 0x200, R3, 0xf8, !PT ;  /* 0x0000020002027812 */ /* 0x000fe200078ef803 */
[----:B------:R-:W-:-:S04]  /*c6c0*/  IMAD.SHL.U32 R3, R5, 0x10, RZ ;  /* 0x0000001005037824 */ /* 0x000fc800078e00ff */
[----:B------:R-:W-:Y:S01]  /*c6d0*/  IMAD R0, R2, 0x2, R17 ;  /* 0x0000000202007824 */ /* 0x000fe200078e0211 */
[----:B------:R-:W-:-:S04]  /*c6e0*/  LOP3.LUT R3, R4, 0x70, R3, 0xf8, !PT ;  /* 0x0000007004037812 */ /* 0x000fc800078ef803 */
[----:B------:R3:W-:Y:S03]  /*c6f0*/  STL [R1+0x8], R0 ;  /* 0x0000080001007387 */ /* 0x0007e60000100800 */
.L_x_300:
[----:B0-----:R-:W0:Y:S02]  /*c700*/  LDC.64 R2, c[0x0][0xc88] ;  /* 0x00032200ff027b82 */ /* 0x001e240000000a00 */
[----:B0-----:R-:W-:-:S05]  /*c710*/  IMAD.WIDE R2, R27, 0x4, R2 ;  /* 0x000000041b027825 */ /* 0x001fca00078e0202 */
[----:B--2---:R-:W2:Y:S01]  /*c720*/  LDG.E R10, desc[UR38][R2.64] ;  /* 0x00000026020a7981 */ /* 0x004ea2000c1e1900 */
[----:B------:R-:W-:Y:S05]  /*c730*/  YIELD ;  /* 0x0000000000007946 */ /* 0x000fea0003800000 */
[----:B------:R-:W-:Y:S01]  /*c740*/  ULDC.64 UR4, c[0x0][0xa28] ;  /* 0x00028a0000047ab9 */ /* 0x000fe20000000a00 */
[----:B---3--:R-:W-:Y:S01]  /*c750*/  IMAD.MOV.U32 R0, RZ, RZ, RZ ;  /* 0x000000ffff007224 */ /* 0x008fe200078e00ff */
[----:B------:R-:W-:Y:S01]  /*c760*/  ISETP.NE.U32.AND P0, PT, RZ, UR4, PT ;  /* 0x00000004ff007c0c */ /* 0x000fe2000bf05070 */
[----:B------:R-:W-:Y:S01]  /*c770*/  IMAD.MOV.U32 R6, RZ, RZ, RZ ;  /* 0x000000ffff067224 */ /* 0x000fe200078e00ff */
[----:B------:R-:W-:Y:S01]  /*c780*/  ULDC.64 UR8, c[0x0][0xa08] ;  /* 0x0002820000087ab9 */ /* 0x000fe20000000a00 */
[----:B------:R-:W-:Y:S01]  /*c790*/  ULDC.64 UR6, c[0x0][0xa18] ;  /* 0x0002860000067ab9 */ /* 0x000fe20000000a00 */
[----:B------:R-:W-:-:S02]  /*c7a0*/  ISETP.NE.AND.EX P0, PT, RZ, UR5, PT, P0 ;  /* 0x00000005ff007c0c */ /* 0x000fc4000bf05300 */
[----:B------:R-:W-:Y:S02]  /*c7b0*/  ISETP.NE.U32.AND P2, PT, RZ, UR8, PT ;  /* 0x00000008ff007c0c */ /* 0x000fe4000bf45070 */
[----:B--2---:R-:W-:Y:S01]  /*c7c0*/  SHF.R.S32.HI R4, RZ, 0x1f, R10 ;  /* 0x0000001fff047819 */ /* 0x004fe2000001140a */
[----:B------:R-:W-:-:S08]  /*c7d0*/  IMAD.SHL.U32 R19, R10, 0x4, RZ ;  /* 0x000000040a137824 */ /* 0x000fd000078e00ff */
[C---:B------:R-:W-:Y:S01]  /*c7e0*/  @P0 LEA R2, P1, R10.reuse, UR4, 0x2 ;  /* 0x000000040a020c11 */ /* 0x040fe2000f8210ff */
[----:B------:R-:W-:Y:S03]  /*c7f0*/  STL [R1+0xc], R10 ;  /* 0x00000c0a01007387 */ /* 0x000fe60000100800 */
[C-C-:B------:R-:W-:Y:S01]  /*c800*/  @P0 LEA.HI.X R3, R10.reuse, UR5, R4.reuse, 0x2, P1 ;  /* 0x000000050a030c11 */ /* 0x140fe200088f1404 */
[----:B------:R-:W-:Y:S01]  /*c810*/  ULDC.64 UR4, c[0x0][0xa00] ;  /* 0x0002800000047ab9 */ /* 0x000fe20000000a00 */
[----:B------:R-:W-:Y:S01]  /*c820*/  SHF.L.U64.HI R22, R10, 0x2, R4 ;  /* 0x000000020a167819 */ /* 0x000fe20000010204 */
[----:B------:R0:W-:Y:S01]  /*c830*/  STL [R1+0x20], R4 ;  /* 0x0000200401007387 */ /* 0x0001e20000100800 */
[----:B------:R-:W-:-:S03]  /*c840*/  ISETP.NE.U32.AND P1, PT, RZ, UR4, PT ;  /* 0x00000004ff007c0c */ /* 0x000fc6000bf25070 */
[----:B-1----:R1:W5:Y:S01]  /*c850*/  @P0 LDG.E R0, desc[UR38][R2.64] ;  /* 0x0000002602000981 */ /* 0x002362000c1e1900 */
[----:B------:R-:W-:Y:S01]  /*c860*/  ISETP.NE.AND.EX P1, PT, RZ, UR5, PT, P1 ;  /* 0x00000005ff007c0c */ /* 0x000fe2000bf25310 */
[----:B------:R-:W-:Y:S01]  /*c870*/  IMAD.MOV.U32 R8, RZ, RZ, RZ ;  /* 0x000000ffff087224 */ /* 0x000fe200078e00ff */
[----:B------:R-:W-:Y:S02]  /*c880*/  ISETP.NE.AND.EX P0, PT, RZ, UR9, PT, P2 ;  /* 0x00000009ff007c0c */ /* 0x000fe4000bf05320 */
[----:B------:R-:W-:Y:S02]  /*c890*/  ISETP.NE.U32.AND P2, PT, RZ, UR6, PT ;  /* 0x00000006ff007c0c */ /* 0x000fe4000bf45070 */
[C---:B0-----:R-:W-:Y:S02]  /*c8a0*/  IADD3 R4, P4, R19.reuse, UR8, RZ ;  /* 0x0000000813047c10 */ /* 0x041fe4000ff9e0ff */
[----:B-1----:R-:W-:Y:S02]  /*c8b0*/  IADD3 R2, P3, R19, UR4, RZ ;  /* 0x0000000413027c10 */ /* 0x002fe4000ff7e0ff */
[----:B------:R-:W-:-:S02]  /*c8c0*/  ISETP.NE.AND.EX P2, PT, RZ, UR7, PT, P2 ;  /* 0x00000007ff007c0c */ /* 0x000fc4000bf45320 */
[C---:B------:R-:W-:Y:S02]  /*c8d0*/  IADD3.X R3, R22.reuse, UR5, RZ, P3, !PT ;  /* 0x0000000516037c10 */ /* 0x040fe40009ffe4ff */
[----:B------:R-:W-:-:S03]  /*c8e0*/  IADD3.X R5, R22, UR9, RZ, P4, !PT ;  /* 0x0000000916057c10 */ /* 0x000fc6000a7fe4ff */
[----:B------:R-:W2:Y:S01]  /*c8f0*/  @P1 LDG.E R6, desc[UR38][R2.64] ;  /* 0x0000002602061981 */ /* 0x000ea2000c1e1900 */
[----:B------:R-:W-:Y:S02]  /*c900*/  ULDC UR4, c[0x0][0x288] ;  /* 0x0000a20000047ab9 */ /* 0x000fe40000000800 */
[----:B------:R-:W-:Y:S01]  /*c910*/  IMAD.U32 R9, RZ, RZ, UR4 ;  /* 0x00000004ff097e24 */ /* 0x000fe2000f8e00ff */
[----:B------:R-:W5:Y:S01]  /*c920*/  @P0 LDG.E R8, desc[UR38][R4.64] ;  /* 0x0000002604080981 */ /* 0x000f62000c1e1900 */
[----:B------:R-:W-:-:S03]  /*c930*/  ULDC.64 UR4, c[0x0][0x418] ;  /* 0x0001060000047ab9 */ /* 0x000fc60000000a00 */
[----:B--2---:R0:W-:Y:S02]  /*c940*/  STL [R1+0x10], R6 ;  /* 0x0000100601007387 */ /* 0x0041e40000100800 */
[----:B0-----:R-:W-:-:S04]  /*c950*/  @P2 IADD3 R6, P3, R19, UR6, RZ ;  /* 0x0000000613062c10 */ /* 0x001fc8000ff7e0ff */
[----:B------:R-:W-:-:S05]  /*c960*/  @P2 IADD3.X R7, R22, UR7, RZ, P3, !PT ;  /* 0x0000000716072c10 */ /* 0x000fca0009ffe4ff */
[----:B------:R0:W2:Y:S01]  /*c970*/  @P2 LDG.E R9, desc[UR38][R6.64] ;  /* 0x0000002606092981 */ /* 0x0000a2000c1e1900 */
[----:B------:R-:W-:-:S03]  /*c980*/  UISETP.NE.U32.AND UP0, UPT, UR4, URZ, UPT ;  /* 0x0000003f0400728c */ /* 0x000fc6000bf05070 */
[----:B------:R-:W-:Y:S01]  /*c990*/  ULDC UR4, c[0x0][0x424] ;  /* 0x0001090000047ab9 */ /* 0x000fe20000000800 */
[----:B------:R-:W-:-:S03]  /*c9a0*/  UISETP.NE.AND.EX UP0, UPT, UR5, URZ, UPT, UP0 ;  /* 0x0000003f0500728c */ /* 0x000fc6000bf05300 */
[----:B------:R-:W-:Y:S01]  /*c9b0*/  ULDC UR5, c[0x0][0x2f0] ;  /* 0x0000bc0000057ab9 */ /* 0x000fe20000000800 */
[----:B------:R-:W-:-:S04]  /*c9c0*/  USEL UR4, UR4, 0x1, UP0 ;  /* 0x0000000104047887 */ /* 0x000fc80008000000 */
[----:B------:R-:W-:-:S06]  /*c9d0*/  UIMAD UR4, UR4, UR5, URZ ;  /* 0x00000005040472a4 */ /* 0x000fcc000f8e023f */
[----:B0-----:R-:W-:Y:S01]  /*c9e0*/  MOV R7, UR4 ;  /* 0x0000000400077c02 */ /* 0x001fe20008000f00 */
[----:B--2---:R0:W-:Y:S01]  /*c9f0*/  STL [R1+0x30], R9 ;  /* 0x0000300901007387 */ /* 0x0041e20000100800 */
[----:B------:R-:W-:Y:S05]  /*ca00*/  @P2 BRA `(.L_x_211) ;  /* 0x0000000000142947 */ /* 0x000fea0003800000 */
[----:B------:R-:W-:Y:S05]  /*ca10*/  @!P1 BRA `(.L_x_211) ;  /* 0x0000000000109947 */ /* 0x000fea0003800000 */
[----:B------:R-:W2:Y:S04]  /*ca20*/  LDG.E R6, desc[UR38][R2.64] ;  /* 0x0000002602067981 */ /* 0x000ea8000c1e1900 */
[----:B0-----:R-:W2:Y:S02]  /*ca30*/  LDG.E R9, desc[UR38][R2.64+0x4] ;  /* 0x0000042602097981 */ /* 0x001ea4000c1e1900 */
[----:B--2---:R-:W-:-:S05]  /*ca40*/  IMAD.IADD R2, R9, 0x1, -R6 ;  /* 0x0000000109027824 */ /* 0x004fca00078e0a06 */
[----:B------:R1:W-:Y:S02]  /*ca50*/  STL [R1+0x30], R2 ;  /* 0x0000300201007387 */ /* 0x0003e40000100800 */
.L_x_211:
[----:B------:R-:W-:Y:S01]  /*ca60*/  ULDC.64 UR4, c[0x0][0xa20] ;  /* 0x0002880000047ab9 */ /* 0x000fe20000000a00 */
[C---:B------:R-:W-:Y:S01]  /*ca70*/  LOP3.LUT R6, R26.reuse, 0xff000000, RZ, 0xc0, !PT ;  /* 0xff0000001a067812 */ /* 0x040fe200078ec0ff */
[----:B------:R-:W-:Y:S01]  /*ca80*/  IMAD.MOV.U32 R23, RZ, RZ, R10 ;  /* 0x000000ffff177224 */ /* 0x000fe200078e000a */
[----:B------:R-:W-:Y:S02]  /*ca90*/  ISETP.NE.U32.AND P1, PT, RZ, UR4, PT ;  /* 0x00000004ff007c0c */ /* 0x000fe4000bf25070 */
[----:B------:R-:W-:Y:S02]  /*caa0*/  SHF.R.U32.HI R6, RZ, 0x8, R6 ;  /* 0x00000008ff067819 */ /* 0x000fe40000011606 */
[----:B------:R-:W-:Y:S02]  /*cab0*/  ISETP.NE.AND.EX P1, PT, RZ, UR5, PT, P1 ;  /* 0x00000005ff007c0c */ /* 0x000fe4000bf25310 */
[C---:B-1----:R-:W-:Y:S02]  /*cac0*/  LOP3.LUT R2, R26.reuse, 0xff0000, RZ, 0xc0, !PT ;  /* 0x00ff00001a027812 */ /* 0x042fe400078ec0ff */
[----:B------:R-:W-:Y:S01]  /*cad0*/  LOP3.LUT R16, R26, 0xffff, RZ, 0xc0, !PT ;  /* 0x0000ffff1a107812 */ /* 0x000fe200078ec0ff */
[----:B-----5:R-:W-:Y:S01]  /*cae0*/  IMAD.IADD R26, R8, 0x1, R0 ;  /* 0x00000001081a7824 */ /* 0x020fe200078e0200 */
[----:B------:R-:W-:-:S07]  /*caf0*/  LEA.HI R6, R2, R6, RZ, 0x10 ;  /* 0x0000000602067211 */ /* 0x000fce00078f80ff */
[----:B------:R-:W-:Y:S05]  /*cb00*/  @!P1 BRA `(.L_x_212) ;  /* 0x0000000000109947 */ /* 0x000fea0003800000 */
[----:B------:R-:W-:-:S04]  /*cb10*/  IADD3 R2, P0, R19, UR4, RZ ;  /* 0x0000000413027c10 */ /* 0x000fc8000ff1e0ff */
[----:B------:R-:W-:-:S05]  /*cb20*/  IADD3.X R3, R22, UR5, RZ, P0, !PT ;  /* 0x0000000516037c10 */ /* 0x000fca00087fe4ff */
[----:B------:R1:W5:Y:S01]  /*cb30*/  LDG.E R7, desc[UR38][R2.64] ;  /* 0x0000002602077981 */ /* 0x000362000c1e1900 */
[----:B------:R-:W-:Y:S05]  /*cb40*/  BRA `(.L_x_213) ;  /* 0x0000000000107947 */ /* 0x000fea0003800000 */
.L_x_212:
[----:B------:R-:W-:Y:S05]  /*cb50*/  @!P0 BRA `(.L_x_213) ;  /* 0x00000000000c8947 */ /* 0x000fea0003800000 */
[----:B------:R-:W2:Y:S04]  /*cb60*/  LDG.E R7, desc[UR38][R4.64] ;  /* 0x0000002604077981 */ /* 0x000ea8000c1e1900 */
[----:B------:R-:W2:Y:S02]  /*cb70*/  LDG.E R2, desc[UR38][R4.64+0x4] ;  /* 0x0000042604027981 */ /* 0x000ea4000c1e1900 */
[----:B--2---:R-:W-:-:S07]  /*cb80*/  IMAD.IADD R7, R2, 0x1, -R7 ;  /* 0x0000000102077824 */ /* 0x004fce00078e0a07 */
.L_x_213:
[----:B-----5:R-:W-:Y:S01]  /*cb90*/  IMAD.IADD R7, R7, 0x1, -R0 ;  /* 0x0000000107077824 */ /* 0x020fe200078e0a00 */
[----:B-1----:R-:W-:Y:S01]  /*cba0*/  MOV R2, RZ ;  /* 0x000000ff00027202 */ /* 0x002fe20000000f00 */
[----:B------:R-:W-:Y:S01]  /*cbb0*/  BSSY B0, `(.L_x_214) ;  /* 0x000002a000007945 */ /* 0x000fe20003800000 */
[----:B0-----:R-:W-:Y:S01]  /*cbc0*/  LOP3.LUT R9, R6, 0xff, RZ, 0xc0, !PT ;  /* 0x000000ff06097812 */ /* 0x001fe200078ec0ff */
[C---:B------:R-:W-:Y:S01]  /*cbd0*/  VIADD R0, R7.reuse, 0xbf ;  /* 0x000000bf07007836 */ /* 0x040fe20000000000 */
[----:B------:R-:W-:Y:S01]  /*cbe0*/  ISETP.GE.AND P0, PT, R7, 0x1, PT ;  /* 0x000000010700780c */ /* 0x000fe20003f06270 */
[----:B------:R0:W-:Y:S01]  /*cbf0*/  STL [R1+0x18], R2 ;  /* 0x0000180201007387 */ /* 0x0001e20000100800 */
[----:B------:R-:W-:Y:S02]  /*cc00*/  IMAD.MOV.U32 R7, RZ, RZ, R2 ;  /* 0x000000ffff077224 */ /* 0x000fe400078e0002 */
[----:B------:R-:W-:-:S05]  /*cc10*/  IMAD.HI R0, R0, 0x2aaaaaab, RZ ;  /* 0x2aaaaaab00007827 */ /* 0x000fca00078e02ff */
[----:B------:R-:W-:-:S04]  /*cc20*/  SHF.R.U32.HI R3, RZ, 0x1f, R0 ;  /* 0x0000001fff037819 */ /* 0x000fc80000011600 */
[----:B------:R-:W-:-:S05]  /*cc30*/  LEA.HI.SX32 R8, R0, R3, 0x1b ;  /* 0x0000000300087211 */ /* 0x000fca00078fdaff */
[----:B------:R0:W-:Y:S04]  /*cc40*/  STL [R1+0x24], R8 ;  /* 0x0000240801007387 */ /* 0x0001e80000100800 */
[----:B------:R0:W-:Y:S01]  /*cc50*/  STL [R1+0x38], R9 ;  /* 0x0000380901007387 */ /* 0x0001e20000100800 */
[----:B------:R-:W-:Y:S05]  /*cc60*/  @!P0 BRA `(.L_x_215) ;  /* 0x0000000000788947 */ /* 0x000fea0003800000 */
[----:B------:R-:W-:-:S04]  /*cc70*/  SHF.R.U32.HI R6, RZ, 0x10, R6 ;  /* 0x00000010ff067819 */ /* 0x000fc80000011606 */
[----:B------:R-:W-:-:S13]  /*cc80*/  ISETP.NE.AND P0, PT, R6, RZ, PT ;  /* 0x000000ff0600720c */ /* 0x000fda0003f05270 */
[----:B------:R-:W1:Y:S02]  /*cc90*/  @!P0 LDC R6, c[0x0][0x9f0] ;  /* 0x00027c00ff068b82 */ /* 0x000e640000000800 */
[-C--:B-1----:R-:W-:Y:S02]  /*cca0*/  IABS R0, R6.reuse ;  /* 0x0000000600007213 */ /* 0x082fe40000000000 */
[----:B------:R-:W-:Y:S02]  /*ccb0*/  IABS R5, R6 ;  /* 0x0000000600057213 */ /* 0x000fe40000000000 */
[----:B0-----:R-:W0:Y:S03]  /*ccc0*/  I2F.RP R2, R0 ;  /* 0x0000000000027306 */ /* 0x001e260000209400 */
[----:B------:R-:W-:-:S05]  /*ccd0*/  IMAD.MOV R5, RZ, RZ, -R5 ;  /* 0x000000ffff057224 */ /* 0x000fca00078e0a05 */
[----:B0-----:R-:W0:Y:S02]  /*cce0*/  MUFU.RCP R2, R2 ;  /* 0x0000000200027308 */ /* 0x001e240000001000 */
[----:B0-----:R-:W-:-:S06]  /*ccf0*/  VIADD R2, R2, 0xffffffe ;  /* 0x0ffffffe02027836 */ /* 0x001fcc0000000000 */
[----:B------:R-:W0:Y:S02]  /*cd00*/  F2I.FTZ.U32.TRUNC.NTZ R3, R2 ;  /* 0x0000000200037305 */ /* 0x000e24000021f000 */
[----:B0-----:R-:W-:-:S04]  /*cd10*/  IMAD.MOV R2, RZ, RZ, -R3 ;  /* 0x000000ffff027224 */ /* 0x001fc800078e0a03 */
[----:B------:R-:W-:Y:S02]  /*cd20*/  IMAD R4, R2, R0, RZ ;  /* 0x0000000002047224 */ /* 0x000fe400078e02ff */
[----:B------:R-:W-:-:S04]  /*cd30*/  IMAD.MOV.U32 R2, RZ, RZ, RZ ;  /* 0x000000ffff027224 */ /* 0x000fc800078e00ff */
[----:B------:R-:W-:Y:S01]  /*cd40*/  IMAD.HI.U32 R4, R3, R4, R2 ;  /* 0x0000000403047227 */ /* 0x000fe200078e0002 */
[----:B------:R-:W-:-:S04]  /*cd50*/  IADD3 R3, R6, -0x1, R8 ;  /* 0xffffffff06037810 */ /* 0x000fc80007ffe008 */
[----:B------:R-:W-:Y:S02]  /*cd60*/  IABS R2, R3 ;  /* 0x0000000300027213 */ /* 0x000fe40000000000 */
[----:B------:R-:W-:-:S03]  /*cd70*/  LOP3.LUT R3, R3, R6, RZ, 0x3c, !PT ;  /* 0x0000000603037212 */ /* 0x000fc600078e3cff */
[----:B------:R-:W-:Y:S01]  /*cd80*/  IMAD.HI.U32 R4, R4, R2, RZ ;  /* 0x0000000204047227 */ /* 0x000fe200078e00ff */
[----:B------:R-:W-:-:S03]  /*cd90*/  ISETP.GE.AND P2, PT, R3, RZ, PT ;  /* 0x000000ff0300720c */ /* 0x000fc60003f46270 */
[----:B------:R-:W-:-:S05]  /*cda0*/  IMAD R2, R4, R5, R2 ;  /* 0x0000000504027224 */ /* 0x000fca00078e0202 */
[----:B------:R-:W-:-:S13]  /*cdb0*/  ISETP.GT.U32.AND P1, PT, R0, R2, PT ;  /* 0x000000020000720c */ /* 0x000fda0003f24070 */
[----:B------:R-:W-:Y:S01]  /*cdc0*/  @!P1 IMAD.IADD R2, R2, 0x1, -R0 ;  /* 0x0000000102029824 */ /* 0x000fe200078e0a00 */
[----:B------:R-:W-:Y:S02]  /*cdd0*/  @!P1 IADD3 R4, R4, 0x1, RZ ;  /* 0x0000000104049810 */ /* 0x000fe40007ffe0ff */
[----:B------:R-:W-:Y:S02]  /*cde0*/  ISETP.NE.AND P1, PT, R6, RZ, PT ;  /* 0x000000ff0600720c */ /* 0x000fe40003f25270 */
[----:B------:R-:W-:-:S13]  /*cdf0*/  ISETP.GE.U32.AND P0, PT, R2, R0, PT ;  /* 0x000000000200720c */ /* 0x000fda0003f06070 */
[----:B------:R-:W-:-:S04]  /*ce00*/  @P0 VIADD R4, R4, 0x1 ;  /* 0x0000000104040836 */ /* 0x000fc80000000000 */
[----:B------:R-:W-:Y:S01]  /*ce10*/  @!P2 IMAD.MOV R4, RZ, RZ, -R4 ;  /* 0x000000ffff04a224 */ /* 0x000fe200078e0a04 */
[----:B------:R-:W-:-:S05]  /*ce20*/  @!P1 LOP3.LUT R4, RZ, R6, RZ, 0x33, !PT ;  /* 0x00000006ff049212 */ /* 0x000fca00078e33ff */
[----:B------:R-:W-:-:S05]  /*ce30*/  IMAD.MOV.U32 R7, RZ, RZ, R4 ;  /* 0x000000ffff077224 */ /* 0x000fca00078e0004 */
[----:B------:R1:W-:Y:S02]  /*ce40*/  STL [R1+0x18], R7 ;  /* 0x0000180701007387 */ /* 0x0003e40000100800 */
.L_x_215:
[----:B------:R-:W-:Y:S05]  /*ce50*/  BSYNC B0 ;  /* 0x0000000000007941 */ /* 0x000fea0003800000 */
.L_x_214:
[----:B------:R-:W-:Y:S01]  /*ce60*/  IMAD.MOV.U32 R0, RZ, RZ, R7 ;  /* 0x000000ffff007224 */ /* 0x000fe200078e0007 */
[----:B------:R-:W-:Y:S03]  /*ce70*/  BSSY B7, `(.L_x_216) ;  /* 0x0000358000077945 */ /* 0x000fe60003800000 */
[----:B0-----:R-:W-:-:S05]  /*ce80*/  IMAD R2, R9, R0, RZ ;  /* 0x0000000009027224 */ /* 0x001fca00078e02ff */
[----:B------:R-:W-:Y:S01]  /*ce90*/  VIADDMNMX R0, R2, R0, R8, PT ;  /* 0x0000000002007246 */ /* 0x000fe20003800108 */
[----:B------:R0:W-:Y:S03]  /*cea0*/  STL [R1+0x4], R2 ;  /* 0x0000040201007387 */ /* 0x0001e60000100800 */
[----:B------:R-:W-:Y:S01]  /*ceb0*/  ISETP.GT.AND P0, PT, R0, R2, PT ;  /* 0x000000020000720c */ /* 0x000fe20003f04270 */
[----:B------:R0:W-:-:S12]  /*cec0*/  STL [R1+0x1c], R0 ;  /* 0x00001c0001007387 */ /* 0x0001d80000100800 */
[----:B0-----:R-:W-:Y:S05]  /*ced0*/  @P0 BRA `(.L_x_217) ;  /* 0x0000000000440947 */ /* 0x001fea0003800000 */
[----:B------:R-:W0:Y:S02]  /*cee0*/  S2R R0, SR_TID.X ;  /* 0x0000000000007919 */ /* 0x000e240000002100 */
[----:B0-----:R-:W-:-:S04]  /*cef0*/  LOP3.LUT R0, R0, 0x7f, RZ, 0xc0, !PT ;  /* 0x0000007f00007812 */ /* 0x001fc800078ec0ff */
[----:B------:R-:W-:-:S13]  /*cf00*/  ISETP.NE.AND P0, PT, R0, RZ, PT ;  /* 0x000000ff0000720c */ /* 0x000fda0003f05270 */
[----:B------:R-:W-:Y:S05]  /*cf10*/  @P0 BRA `(.L_x_218) ;  /* 0x0000003400340947 */ /* 0x000fea0003800000 */
[----:B------:R-:W0:Y:S01]  /*cf20*/  S2R R5, SR_LANEID ;  /* 0x0000000000057919 */ /* 0x000e220000000000 */
[----:B------:R-:W-:Y:S01]  /*cf30*/  VOTEU.ANY UR4, UPT, PT ;  /* 0x0000000000047886 */ /* 0x000fe200038e0100 */
[----:B------:R-:W2:Y:S01]  /*cf40*/  LDC.64 R2, c[0x0][0xc60] ;  /* 0x00031800ff027b82 */ /* 0x000ea20000000a00 */
[----:B------:R-:W0:Y:S02]  /*cf50*/  FLO.U32 R0, UR4 ;  /* 0x0000000400007d00 */ /* 0x000e2400080e0000 */
[----:B0-----:R-:W-:-:S06]  /*cf60*/  ISETP.EQ.U32.AND P0, PT, R0, R5, PT ;  /* 0x000000050000720c */ /* 0x001fcc0003f02070 */
[----:B------:R-:W2:Y:S07]  /*cf70*/  POPC R5, UR4 ;  /* 0x0000000400057d09 */ /* 0x000eae0008000000 */
[----:B--2---:R-:W2:Y:S01]  /*cf80*/  @P0 ATOMG.E.ADD.STRONG.GPU PT, R3, desc[UR38][R2.64], R5 ;  /* 0x00000005020309a8 */ /* 0x004ea200081ee1e6 */
[----:B------:R-:W0:Y:S02]  /*cf90*/  S2R R4, SR_LTMASK ;  /* 0x0000000000047919 */ /* 0x000e240000003900 */
[----:B0-----:R-:W-:-:S04]  /*cfa0*/  LOP3.LUT R4, R4, UR4, RZ, 0xc0, !PT ;  /* 0x0000000404047c12 */ /* 0x001fc8000f8ec0ff */
[----:B-1----:R-:W0:Y:S01]  /*cfb0*/  POPC R7, R4 ;  /* 0x0000000400077309 */ /* 0x002e220000000000 */
[----:B--2---:R-:W0:Y:S02]  /*cfc0*/  SHFL.IDX PT, R0, R3, R0, 0x1f ;  /* 0x00001f0003007589 */ /* 0x004e2400000e0000 */
[----:B0-----:R-:W-:Y:S01]  /*cfd0*/  IADD3 R24, R0, UR36, R7 ;  /* 0x0000002400187c10 */ /* 0x001fe2000fffe007 */
[----:B------:R-:W-:Y:S06]  /*cfe0*/  BRA `(.L_x_218) ;  /* 0x0000003400007947 */ /* 0x000fec0003800000 */
.L_x_217:
[----:B------:R-:W-:Y:S01]  /*cff0*/  VIADD R0, R17, 0x12400 ;  /* 0x0001240011007836 */ /* 0x000fe20000000000 */
[----:B------:R-:W-:Y:S04]  /*d000*/  BSSY B6, `(.L_x_219) ;  /* 0x0000013000067945 */ /* 0x000fe80003800000 */
[----:B------:R-:W-:-:S13]  /*d010*/  LOP3.LUT P0, RZ, R0, 0x3ff, RZ, 0xc0, !PT ;  /* 0x000003ff00ff7812 */ /* 0x000fda000780c0ff */
[----:B------:R-:W-:Y:S05]  /*d020*/  @!P0 BRA `(.L_x_220) ;  /* 0x0000000000408947 */ /* 0x000fea0003800000 */
[----:B------:R-:W-:Y:S01]  /*d030*/  MOV R2, 0x0 ;  /* 0x0000000000027802 */ /* 0x000fe20000000f00 */
[----:B------:R-:W-:Y:S01]  /*d040*/  ULDC.64 UR6, c[0x4][0xa8] ;  /* 0x01002a0000067ab9 */ /* 0x000fe20000000a00 */
[----:B------:R-:W-:Y:S01]  /*d050*/  ULDC.64 UR8, c[0x4][0xb0] ;  /* 0x01002c0000087ab9 */ /* 0x000fe20000000a00 */
[----:B------:R-:W-:Y:S01]  /*d060*/  ULDC.64 UR4, c[0x4][0x30] ;  /* 0x01000c0000047ab9 */ /* 0x000fe20000000a00 */
[----:B------:R-:W-:Y:S01]  /*d070*/  IMAD.U32 R4, RZ, RZ, UR6 ;  /* 0x00000006ff047e24 */ /* 0x000fe2000f8e00ff */
[----:B------:R-:W-:Y:S01]  /*d080*/  MOV R5, UR7 ;  /* 0x0000000700057c02 */ /* 0x000fe20008000f00 */
[----:B------:R-:W0:Y:S01]  /*d090*/  LDC.64 R2, c[0x4][R2] ;  /* 0x0100000002027b82 */ /* 0x000e220000000a00 */
[----:B------:R-:W-:Y:S01]  /*d0a0*/  IMAD.U32 R6, RZ, RZ, UR8 ;  /* 0x00000008ff067e24 */ /* 0x000fe2000f8e00ff */
[----:B------:R-:W-:Y:S01]  /*d0b0*/  MOV R13, RZ ;  /* 0x000000ff000d7202 */ /* 0x000fe20000000f00 */
[----:B-1----:R-:W-:Y:S02]  /*d0c0*/  IMAD.U32 R7, RZ, RZ, UR9 ;  /* 0x00000009ff077e24 */ /* 0x002fe4000f8e00ff */
[----:B------:R-:W-:-:S02]  /*d0d0*/  IMAD.U32 R10, RZ, RZ, UR4 ;  /* 0x00000004ff0a7e24 */ /* 0x000fc4000f8e00ff */
[----:B------:R-:W-:Y:S02]  /*d0e0*/  IMAD.U32 R11, RZ, RZ, UR5 ;  /* 0x00000005ff0b7e24 */ /* 0x000fe4000f8e00ff */
[----:B------:R-:W-:Y:S02]  /*d0f0*/  IMAD.MOV.U32 R8, RZ, RZ, 0x70 ;  /* 0x00000070ff087424 */ /* 0x000fe400078e00ff */
[----:B------:R-:W-:-:S07]  /*d100*/  IMAD.MOV.U32 R12, RZ, RZ, 0x1 ;  /* 0x00000001ff0c7424 */ /* 0x000fce00078e00ff */
[----:B------:R-:W-:-:S07]  /*d110*/  LEPC R20, `(.L_x_220) ;  /* 0x000000001014794e */ /* 0x000fce0000000000 */
[----:B0-----:R-:W-:Y:S05]  /*d120*/  CALL.ABS.NOINC R2 ;  /* 0x0000000002007343 */ /* 0x001fea0003c00000 */
.L_x_220:
[----:B------:R-:W-:Y:S05]  /*d130*/  BSYNC B6 ;  /* 0x0000000000067941 */ /* 0x000fea0003800000 */
.L_x_219:
        /* <DEDUP_REMOVED lines=8> */
[----:B------:R0:W2:Y:S01]  /*d1c0*/  LDC.64 R2, c[0x4][R29] ;  /* 0x010000001d027b82 */ /* 0x0000a20000000a00 */
[----:B------:R-:W-:Y:S01]  /*d1d0*/  IMAD.U32 R4, RZ, RZ, UR6 ;  /* 0x00000006ff047e24 */ /* 0x000fe2000f8e00ff */
[----:B------:R-:W-:Y:S01]  /*d1e0*/  MOV R11, UR5 ;  /* 0x00000005000b7c02 */ /* 0x000fe20008000f00 */
[----:B------:R-:W-:Y:S02]  /*d1f0*/  IMAD.U32 R5, RZ, RZ, UR7 ;  /* 0x00000007ff057e24 */ /* 0x000fe4000f8e00ff */
[----:B------:R-:W-:Y:S02]  /*d200*/  IMAD.U32 R6, RZ, RZ, UR8 ;  /* 0x00000008ff067e24 */ /* 0x000fe4000f8e00ff */
[----:B-1----:R-:W-:-:S02]  /*d210*/  IMAD.U32 R7, RZ, RZ, UR9 ;  /* 0x00000009ff077e24 */ /* 0x002fc4000f8e00ff */
[----:B------:R-:W-:Y:S02]  /*d220*/  IMAD.U32 R10, RZ, RZ, UR4 ;  /* 0x00000004ff0a7e24 */ /* 0x000fe4000f8e00ff */
[----:B------:R-:W-:Y:S02]  /*d230*/  IMAD.MOV.U32 R8, RZ, RZ, 0x70 ;  /* 0x00000070ff087424 */ /* 0x000fe400078e00ff */
[----:B------:R-:W-:Y:S02]  /*d240*/  IMAD.MOV.U32 R12, RZ, RZ, 0x1 ;  /* 0x00000001ff0c7424 */ /* 0x000fe400078e00ff */
[----:B0-----:R-:W-:-:S07]  /*d250*/  IMAD.MOV.U32 R13, RZ, RZ, RZ ;  /* 0x000000ffff0d7224 */ /* 0x001fce00078e00ff */
[----:B------:R-:W-:-:S07]  /*d260*/  LEPC R20, `(.L_x_223) ;  /* 0x000000001014794e */ /* 0x000fce0000000000 */
[----:B--2---:R-:W-:Y:S05]  /*d270*/  CALL.ABS.NOINC R2 ;  /* 0x0000000002007343 */ /* 0x004fea0003c00000 */
.L_x_223:
[----:B------:R0:W1:Y:S01]  /*d280*/  LDC.64 R2, c[0x4][R29] ;  /* 0x010000001d027b82 */ /* 0x0000620000000a00 */
[----:B------:R-:W-:Y:S01]  /*d290*/  ULDC.64 UR6, c[0x4][0xa8] ;  /* 0x01002a0000067ab9 */ /* 0x000fe20000000a00 */
[----:B------:R-:W-:Y:S01]  /*d2a0*/  ULDC.64 UR8, c[0x4][0xb0] ;  /* 0x01002c0000087ab9 */ /* 0x000fe20000000a00 */
[----:B------:R-:W-:Y:S01]  /*d2b0*/  ULDC.64 UR4, c[0x4][0x40] ;  /* 0x0100100000047ab9 */ /* 0x000fe20000000a00 */
[----:B------:R-:W-:Y:S01]  /*d2c0*/  IMAD.U32 R4, RZ, RZ, UR6 ;  /* 0x00000006ff047e24 */ /* 0x000fe2000f8e00ff */
[----:B------:R-:W-:Y:S01]  /*d2d0*/  MOV R7, UR9 ;  /* 0x0000000900077c02 */ /* 0x000fe20008000f00 */
[----:B------:R-:W-:Y:S02]  /*d2e0*/  IMAD.U32 R5, RZ, RZ, UR7 ;  /* 0x00000007ff057e24 */ /* 0x000fe4000f8e00ff */
[----:B------:R-:W-:Y:S02]  /*d2f0*/  IMAD.U32 R6, RZ, RZ, UR8 ;  /* 0x00000008ff067e24 */ /* 0x000fe4000f8e00ff */
[----:B------:R-:W-:-:S02]  /*d300*/  IMAD.U32 R10, RZ, RZ, UR4 ;  /* 0x00000004ff0a7e24 */ /* 0x000fc4000f8e00ff */
[----:B------:R-:W-:Y:S02]  /*d310*/  IMAD.U32 R11, RZ, RZ, UR5 ;  /* 0x00000005ff0b7e24 */ /* 0x000fe4000f8e00ff */
[----:B------:R-:W-:Y:S02]  /*d320*/  IMAD.MOV.U32 R8, RZ, RZ, 0x70 ;  /* 0x00000070ff087424 */ /* 0x000fe400078e00ff */
[----:B------:R-:W-:Y:S02]  /*d330*/  IMAD.MOV.U32 R12, RZ, RZ, 0x1 ;  /* 0x00000001ff0c7424 */ /* 0x000fe400078e00ff */
[----:B0-----:R-:W-:-:S07]  /*d340*/  IMAD.MOV.U32 R13, RZ, RZ, RZ ;  /* 0x000000ffff0d7224 */ /* 0x001fce00078e00ff */
[----:B------:R-:W-:-:S07]  /*d350*/  LEPC R20, `(.L_x_222) ;  /* 0x000000001014794e */ /* 0x000fce0000000000 */
[----:B-1----:R-:W-:Y:S05]  /*d360*/  CALL.ABS.NOINC R2 ;  /* 0x0000000002007343 */ /* 0x002fea0003c00000 */
.L_x_222:
[----:B------:R-:W-:Y:S05]  /*d370*/  BSYNC B6 ;  /* 0x0000000000067941 */ /* 0x000fea0003800000 */
.L_x_221:
[----:B------:R-:W-:Y:S01]  /*d380*/  ULDC.64 UR4, c[0x0][0x9f8] ;  /* 0x00027e0000047ab9 */ /* 0x000fe20000000a00 */
[----:B------:R-:W2:Y:S01]  /*d390*/  LDL R20, [R1+0x1c] ;  /* 0x00001c0001147983 */ /* 0x000ea20000100800 */
[----:B------:R-:W-:-:S04]  /*d3a0*/  ISETP.NE.U32.AND P0, PT, RZ, UR4, PT ;  /* 0x00000004ff007c0c */ /* 0x000fc8000bf05070 */
[----:B------:R-:W-:-:S13]  /*d3b0*/  ISETP.NE.AND.EX P0, PT, RZ, UR5, PT, P0 ;  /* 0x00000005ff007c0c */ /* 0x000fda000bf05300 */
[----:B------:R-:W-:-:S04]  /*d3c0*/  @P0 IADD3 R2, P1, R19, UR4, RZ ;  /* 0x0000000413020c10 */ /* 0x000fc8000ff3e0ff */
[----:B------:R-:W-:Y:S01]  /*d3d0*/  @P0 IADD3.X R3, R22, UR5, RZ, P1, !PT ;  /* 0x0000000516030c10 */ /* 0x000fe20008ffe4ff */
[----:B------:R-:W-:-:S04]  /*d3e0*/  ULDC.64 UR4, c[0x0][0xa08] ;  /* 0x0002820000047ab9 */ /* 0x000fc80000000a00 */
[----:B------:R0:W3:Y:S02]  /*d3f0*/  @P0 LDG.E R23, desc[UR38][R2.64] ;  /* 0x0000002602170981 */ /* 0x0000e4000c1e1900 */
[----:B0-----:R-:W0:Y:S02]  /*d400*/  LDC.64 R2, c[0x0][0x418] ;  /* 0x00010600ff027b82 */ /* 0x001e240000000a00 */
[----:B0-----:R-:W-:Y:S01]  /*d410*/  LOP3.LUT P0, RZ, R2, UR4, RZ, 0xfc, !PT ;  /* 0x0000000402ff7c12 */ /* 0x001fe2000f80fcff */
[----:B------:R-:W-:-:S03]  /*d420*/  UMOV UR4, 0xffffffff ;  /* 0xffffffff00047882 */ /* 0x000fc60000000000 */
[----:B------:R-:W-:Y:S01]  /*d430*/  LOP3.LUT P0, RZ, R3, UR5, RZ, 0xfc, P0 ;  /* 0x0000000503ff7c12 */ /* 0x000fe2000800fcff */
[----:B--2---:R-:W-:Y:S01]  /*d440*/  VIADD R22, R20, 0xffffffff ;  /* 0xffffffff14167836 */ /* 0x004fe20000000000 */
[----:B---3--:R-:W-:Y:S02]  /*d450*/  SHF.R.S32.HI R29, RZ, 0x1f, R23 ;  /* 0x0000001fff1d7819 */ /* 0x008fe40000011417 */
[----:B------:R-:W-:Y:S01]  /*d460*/  SEL R19, R23, RZ, !P0 ;  /* 0x000000ff17137207 */ /* 0x000fe20004000000 */
[----:B------:R-:W-:Y:S08]  /*d470*/  BRA.DIV UR4, `(.L_x_224) ;  /* 0x00000042044c7947 */ /* 0x000ff0000b800000 */
[----:B------:R-:W0:Y:S02]  /*d480*/  S2R R0, SR_TID.X ;  /* 0x0000000000007919 */ /* 0x000e240000002100 */
[----:B0-----:R-:W-:-:S04]  /*d490*/  SHF.R.U32.HI R0, RZ, 0x5, R0 ;  /* 0x00000005ff007819 */ /* 0x001fc80000011600 */
[----:B------:R-:W-:-:S05]  /*d4a0*/  LOP3.LUT R0, R0, 0x3, RZ, 0xc0, !PT ;  /* 0x0000000300007812 */ /* 0x000fca00078ec0ff */
[----:B------:R0:W2:Y:S02]  /*d4b0*/  SHFL.IDX PT, R14, R0, RZ, 0x1f ;  /* 0x00001fff000e7589 */ /* 0x0000a400000e0000 */
.L_x_316:
[----:B------:R-:W-:Y:S02]  /*d4c0*/  PLOP3.LUT P1, PT, PT, PT, PT, 0x8, 0x0 ;  /* 0x000000000000781c */ /* 0x000fe40003f2e170 */
[----:B--2---:R-:W-:Y:S02]  /*d4d0*/  ISETP.NE.AND P0, PT, R14, RZ, PT ;  /* 0x000000ff0e00720c */ /* 0x004fe40003f05270 */
[----:B0-----:R-:W-:-:S05]  /*d4e0*/  P2R R0, PR, RZ, 0x2 ;  /* 0x00000002ff007803 */ /* 0x001fca0000000000 */
[----:B------:R0:W-:Y:S06]  /*d4f0*/  STL [R1], R0 ;  /* 0x0000000001007387 */ /* 0x0001ec0000100800 */
[----:B------:R-:W-:Y:S05]  /*d500*/  @P0 BRA `(.L_x_225) ;  /* 0x0000000000ec0947 */ /* 0x000fea0003800000 */
[----:B------:R-:W-:-:S03]  /*d510*/  UMOV UR4, 0xffffffff ;  /* 0xffffffff00047882 */ /* 0x000fc60000000000 */
[----:B------:R-:W-:Y:S05]  /*d520*/  BRA.DIV UR4, `(.L_x_226) ;  /* 0x0000004204547947 */ /* 0x000fea000b800000 */
[----:B------:R-:W-:-:S13]  /*d530*/  ELECT P6, URZ, PT ;  /* 0x00000000003f782f */ /* 0x000fda00038c0000 */
.L_x_319:
[----:B------:R-:W-:Y:S05]  /*d540*/  @!P6 BRA `(.L_x_225) ;  /* 0x0000000000dce947 */ /* 0x000fea0003800000 */
[----:B------:R-:W-:-:S04]  /*d550*/  ISETP.NE.U32.AND P0, PT, R2, RZ, PT ;  /* 0x000000ff0200720c */ /* 0x000fc80003f05070 */
[----:B------:R-:W-:-:S13]  /*d560*/  ISETP.NE.AND.EX P0, PT, R3, RZ, PT, P0 ;  /* 0x000000ff0300720c */ /* 0x000fda0003f05300 */
[----:B------:R-:W-:Y:S05]  /*d570*/  @!P0 BRA `(.L_x_227) ;  /* 0x0000000000448947 */ /* 0x000fea0003800000 */
[----:B------:R-:W2:Y:S01]  /*d580*/  LDC R6, c[0x0][0x43c] ;  /* 0x00010f00ff067b82 */ /* 0x000ea20000000800 */
[----:B------:R-:W-:Y:S01]  /*d590*/  ULDC.64 UR4, c[0x0][0x428] ;  /* 0x00010a0000047ab9 */ /* 0x000fe20000000a00 */
[----:B--2---:R-:W-:-:S13]  /*d5a0*/  ISETP.NE.AND P0, PT, R6, 0x1, PT ;  /* 0x000000010600780c */ /* 0x004fda0003f05270 */
[----:B------:R-:W0:Y:S02]  /*d5b0*/  @P0 LDC.64 R4, c[0x0][0x440] ;  /* 0x00011000ff040b82 */ /* 0x000e240000000a00 */
[----:B0-----:R-:W-:Y:S01]  /*d5c0*/  @P0 IMAD.HI.U32 R0, R22, R4, RZ ;  /* 0x0000000416000227 */ /* 0x001fe200078e00ff */
[----:B------:R-:W-:-:S04]  /*d5d0*/  MOV R4, R22 ;  /* 0x0000001600047202 */ /* 0x000fc80000000f00 */
[----:B------:R-:W-:-:S04]  /*d5e0*/  @P0 SHF.R.U32.HI R4, RZ, R5, R0 ;  /* 0x00000005ff040219 */ /* 0x000fc80000011600 */
[--C-:B------:R-:W-:Y:S01]  /*d5f0*/  SHF.R.S32.HI R5, RZ, 0x1f, R4.reuse ;  /* 0x0000001fff057819 */ /* 0x100fe20000011404 */
[----:B------:R-:W-:-:S04]  /*d600*/  IMAD.MOV R0, RZ, RZ, -R4 ;  /* 0x000000ffff007224 */ /* 0x000fc800078e0a04 */
[----:B------:R-:W-:Y:S02]  /*d610*/  IMAD R22, R6, R0, R22 ;  /* 0x0000000006167224 */ /* 0x000fe400078e0216 */
[----:B------:R-:W-:Y:S02]  /*d620*/  IMAD R0, R29, UR4, RZ ;  /* 0x000000041d007c24 */ /* 0x000fe4000f8e02ff */
[----:B------:R-:W-:-:S04]  /*d630*/  IMAD.WIDE.U32 R4, R23, UR4, R4 ;  /* 0x0000000417047c25 */ /* 0x000fc8000f8e0004 */
[----:B------:R-:W-:Y:S01]  /*d640*/  IMAD R0, R23, UR5, R0 ;  /* 0x0000000517007c24 */ /* 0x000fe2000f8e0200 */
[----:B------:R-:W-:-:S03]  /*d650*/  LEA R2, P0, R4, R2, 0x2 ;  /* 0x0000000204027211 */ /* 0x000fc600078010ff */
[----:B------:R-:W-:-:S05]  /*d660*/  IMAD.IADD R0, R5, 0x1, R0 ;  /* 0x0000000105007824 */ /* 0x000fca00078e0200 */
[----:B------:R-:W-:-:S05]  /*d670*/  LEA.HI.X R3, R4, R3, R0, 0x2, P0 ;  /* 0x0000000304037211 */ /* 0x000fca00000f1400 */
[----:B------:R2:W5:Y:S02]  /*d680*/  LDG.E R19, desc[UR38][R2.64] ;  /* 0x0000002602137981 */ /* 0x000564000c1e1900 */
.L_x_227:
[----:B0-----:R-:W-:Y:S01]  /*d690*/  IMAD R0, R18, 0x8, R17 ;  /* 0x0000000812007824 */ /* 0x001fe200078e0211 */
[----:B--2---:R-:W-:-:S04]  /*d6a0*/  SHF.L.U32 R2, R28, 0x1f, RZ ;  /* 0x0000001f1c027819 */ /* 0x004fc800000006ff */
[----:B------:R-:W0:Y:S02]  /*d6b0*/  SYNCS.PHASECHK.TRANS64.TRYWAIT P0, [R0+URZ+0x30840], R2 ;  /* 0x03084002000075a7 */ /* 0x000e24000800017f */
[----:B0-----:R-:W-:Y:S05]  /*d6c0*/  @!P0 BRA `(.L_x_228) ;  /* 0x00000040000c8947 */ /* 0x001fea0003800000 */
.L_x_320:
[----:B------:R-:W2:Y:S02]  /*d6d0*/  S2R R3, SR_TID.X ;  /* 0x0000000000037919 */ /* 0x000ea40000002100 */
[----:B--2---:R-:W-:-:S04]  /*d6e0*/  LOP3.LUT R3, R3, 0x7f, RZ, 0xc0, !PT ;  /* 0x0000007f03037812 */ /* 0x004fc800078ec0ff */
[----:B------:R-:W-:-:S13]  /*d6f0*/  ISETP.NE.AND P0, PT, R3, RZ, PT ;  /* 0x000000ff0300720c */ /* 0x000fda0003f05270 */
[----:B------:R-:W-:Y:S05]  /*d700*/  @P0 BRA `(.L_x_229) ;  /* 0x00000000001c0947 */ /* 0x000fea0003800000 */
[----:B------:R-:W2:Y:S01]  /*d710*/  S2R R3, SR_TID.X ;  /* 0x0000000000037919 */ /* 0x000ea20000002100 */
[----:B0-----:R-:W-:-:S04]  /*d720*/  IMAD.MOV.U32 R2, RZ, RZ, 0x6000 ;  /* 0x00006000ff027424 */ /* 0x001fc800078e00ff */
[----:B------:R3:W-:Y:S01]  /*d730*/  SYNCS.ARRIVE.TRANS64 RZ, [R0+URZ+0x30830], R2 ;  /* 0x0308300200ff79a7 */ /* 0x0007e2000800003f */
[----:B--2---:R-:W-:-:S04]  /*d740*/  LOP3.LUT R3, R3, 0x1f, RZ, 0xc0, !PT ;  /* 0x0000001f03037812 */ /* 0x004fc800078ec0ff */
[----:B------:R-:W-:-:S13]  /*d750*/  ISETP.NE.AND P0, PT, R3, RZ, PT ;  /* 0x000000ff0300720c */ /* 0x000fda0003f05270 */
[----:B---3--:R-:W-:Y:S05]  /*d760*/  @!P0 BRA `(.L_x_229) ;  /* 0x0000000000048947 */ /* 0x008fea0003800000 */
[----:B------:R-:W-:Y:S01]  /*d770*/  BPT.TRAP 0x1 ;  /* 0x000000040000795c */ /* 0x000fe20000300000 */
.L_x_229:
[----:B------:R-:W-:Y:S01]  /*d780*/  R2UR UR9, R0 ;  /* 0x00000000000972ca */ /* 0x000fe200000e0000 */
[----:B0-----:R-:W-:Y:S01]  /*d790*/  IMAD R0, R18, 0x6000, R17 ;  /* 0x0000600012007824 */ /* 0x001fe200078e0211 */
[----:B------:R-:W-:Y:S01]  /*d7a0*/  R2UR UR11, R22 ;  /* 0x00000000160b72ca */ /* 0x000fe200000e0000 */
[----:B------:R-:W-:Y:S01]  /*d7b0*/  UIADD3 UR6, UP0, UR40, 0x370, URZ ;  /* 0x0000037028067890 */ /* 0x000fe2000ff1e03f */
[----:B------:R-:W-:Y:S01]  /*d7c0*/  R2UR UR4, R26 ;  /* 0x000000001a0472ca */ /* 0x000fe200000e0000 */
[----:B------:R-:W-:Y:S01]  /*d7d0*/  UMOV UR5, 0x14f00000 ;  /* 0x14f0000000057882 */ /* 0x000fe20000000000 */
[----:B------:R-:W-:Y:S01]  /*d7e0*/  R2UR UR8, R0 ;  /* 0x00000000000872ca */ /* 0x000fe200000e0000 */
[----:B------:R-:W-:Y:S01]  /*d7f0*/  UIADD3.X UR7, URZ, UR41, URZ, UP0, !UPT ;  /* 0x000000293f077290 */ /* 0x000fe200087fe43f */
[----:B------:R-:W-:Y:S01]  /*d800*/  R2UR UR12, R16 ;  /* 0x00000000100c72ca */ /* 0x000fe200000e0000 */
[----:B------:R-:W-:Y:S01]  /*d810*/  UMOV UR10, URZ ;  /* 0x0000003f000a7c82 */ /* 0x000fe20008000000 */
[----:B-----5:R-:W-:-:S02]  /*d820*/  R2UR UR13, R19 ;  /* 0x00000000130d72ca */ /* 0x020fc400000e0000 */
[----:B------:R-:W-:Y:S01]  /*d830*/  PLOP3.LUT P0, PT, PT, PT, PT, 0x80, 0x0 ;  /* 0x000000000000781c */ /* 0x000fe20003f0f070 */
[----:B------:R-:W-:-:S03]  /*d840*/  UIADD3 UR9, UR9, 0x30830, URZ ;  /* 0x0003083009097890 */ /* 0x000fc6000fffe03f */
[----:B------:R-:W-:Y:S01]  /*d850*/  P2R R0, PR, RZ, 0x1 ;  /* 0x00000001ff007803 */ /* 0x000fe20000000000 */
[----:B------:R-:W-:Y:S02]  /*d860*/  UIMAD UR11, UR11, 0xc0, UR4 ;  /* 0x000000c00b0b78a4 */ /* 0x000fe4000f8e0204 */
[----:B------:R-:W-:Y:S01]  /*d870*/  UIADD3 UR8, UR8, 0x12400, URZ ;  /* 0x0001240008087890 */ /* 0x000fe2000fffe03f */
[----:B------:R-:W-:Y:S01]  /*d880*/  UMOV UR4, 0x0 ;  /* 0x0000000000047882 */ /* 0x000fe20000000000 */
[----:B------:R2:W-:Y:S07]  /*d890*/  STL [R1], R0 ;  /* 0x0000000001007387 */ /* 0x0005ee0000100800 */
[----:B------:R2:W-:Y:S01]  /*d8a0*/  UTMALDG.4D [UR8], [UR6], desc[UR4] ;  /* 0x00000408060075b4 */ /* 0x0005e20008019000 */
[----:B------:R-:W-:-:S02]  /*d8b0*/  NOP ;  /* 0x0000000000007918 */ /* 0x000fc40000000000 */
.L_x_225:
[----:B------:R-:W3:Y:S04]  /*d8c0*/  LDL.LU R4, [R1+0x10] ;  /* 0x0000100001047983 */ /* 0x000ee80000300800 */
[----:B------:R-:W4:Y:S04]  /*d8d0*/  LDL.LU R6, [R1+0xc] ;  /* 0x00000c0001067983 */ /* 0x000f280000300800 */
[----:B------:R-:W5:Y:S01]  /*d8e0*/  LDL.LU R3, [R1+0x20] ;  /* 0x0000200001037983 */ /* 0x000f620000300800 */
[----:B------:R-:W-:Y:S05]  /*d8f0*/  WARPSYNC.ALL ;  /* 0x0000000000007948 */ /* 0x000fea0003800000 */
[----:B--2---:R-:W-:Y:S01]  /*d900*/  ULDC.64 UR6, c[0x0][0xa00] ;  /* 0x0002800000067ab9 */ /* 0x004fe20000000a00 */
[----:B------:R-:W-:Y:S01]  /*d910*/  ULDC.64 UR4, c[0x0][0x298] ;  /* 0x0000a60000047ab9 */ /* 0x000fe20000000a00 */
[----:B0-----:R-:W-:Y:S01]  /*d920*/  VIADD R0, R17, 0xc400 ;  /* 0x0000c40011007836 */ /* 0x001fe20000000000 */
[----:B------:R-:W-:Y:S01]  /*d930*/  BAR.SYNC.DEFER_BLOCKING 0x8, 0x200 ;  /* 0x0208000000007b1d */ /* 0x000fe20000010000 */
[----:B------:R-:W-:-:S03]  /*d940*/  ISETP.NE.U32.AND P0, PT, RZ, UR6, PT ;  /* 0x00000006ff007c0c */ /* 0x000fc6000bf05070 */
[----:B------:R-:W-:Y:S02]  /*d950*/  LOP3.LUT P1, RZ, R0, 0x3ff, RZ, 0xc0, !PT ;  /* 0x000003ff00ff7812 */ /* 0x000fe4000782c0ff */
[----:B------:R-:W-:Y:S01]  /*d960*/  ISETP.NE.AND.EX P0, PT, RZ, UR7, PT, P0 ;  /* 0x00000007ff007c0c */ /* 0x000fe2000bf05300 */
[----:B------:R-:W-:Y:S01]  /*d970*/  BSSY B6, `(.L_x_230) ;  /* 0x000001d000067945 */ /* 0x000fe20003800000 */
[----:B---3--:R-:W-:Y:S02]  /*d980*/  SHF.R.S32.HI R2, RZ, 0x1f, R4 ;  /* 0x0000001fff027819 */ /* 0x008fe40000011404 */
[----:B----4-:R-:W-:-:S03]  /*d990*/  SEL R6, R6, RZ, !P0 ;  /* 0x000000ff06067207 */ /* 0x010fc60004000000 */
[----:B------:R-:W-:-:S04]  /*d9a0*/  IMAD R2, R2, UR4, RZ ;  /* 0x0000000402027c24 */ /* 0x000fc8000f8e02ff */
[C---:B------:R-:W-:Y:S01]  /*d9b0*/  IMAD R0, R4.reuse, UR5, R2 ;  /* 0x0000000504007c24 */ /* 0x040fe2000f8e0202 */
[----:B-----5:R-:W-:Y:S01]  /*d9c0*/  SEL R2, R3, RZ, !P0 ;  /* 0x000000ff03027207 */ /* 0x020fe20004000000 */
[----:B------:R-:W-:-:S04]  /*d9d0*/  IMAD.WIDE.U32 R4, R4, UR4, RZ ;  /* 0x0000000404047c25 */ /* 0x000fc8000f8e00ff */
[----:B------:R-:W-:Y:S01]  /*d9e0*/  IMAD.IADD R0, R5, 0x1, R0 ;  /* 0x0000000105007824 */ /* 0x000fe200078e0200 */
[----:B------:R0:W-:Y:S04]  /*d9f0*/  STL.64 [R1+0x28], R4 ;  /* 0x0000280401007387 */ /* 0x0001e80000100a00 */
[----:B------:R0:W-:Y:S04]  /*da00*/  STL [R1+0xc], R6 ;  /* 0x00000c0601007387 */ /* 0x0001e80000100800 */
[----:B------:R0:W-:Y:S04]  /*da10*/  STL [R1+0x20], R2 ;  /* 0x0000200201007387 */ /* 0x0001e80000100800 */
[----:B------:R0:W-:Y:S01]  /*da20*/  STL [R1+0x10], R0 ;  /* 0x0000100001007387 */ /* 0x0001e20000100800 */
[----:B------:R-:W-:Y:S05]  /*da30*/  @!P1 BRA `(.L_x_231) ;  /* 0x0000000000409947 */ /* 0x000fea0003800000 */
[----:B0-----:R-:W-:Y:S01]  /*da40*/  MOV R2, 0x0 ;  /* 0x0000000000027802 */ /* 0x001fe20000000f00 */
[----:B------:R-:W-:Y:S01]  /*da50*/  ULDC.64 UR6, c[0x4][0xa8] ;  /* 0x01002a0000067ab9 */ /* 0x000fe20000000a00 */
[----:B------:R-:W-:Y:S01]  /*da60*/  ULDC.64 UR8, c[0x4][0xb0] ;  /* 0x01002c0000087ab9 */ /* 0x000fe20000000a00 */
[----:B------:R-:W-:Y:S01]  /*da70*/  ULDC.64 UR4, c[0x4][0x20] ;  /* 0x0100080000047ab9 */ /* 0x000fe20000000a00 */
[----:B------:R-:W-:Y:S01]  /*da80*/  MOV R4, UR6 ;  /* 0x0000000600047c02 */ /* 0x000fe20008000f00 */
[----:B------:R-:W-:Y:S01]  /*da90*/  IMAD.U32 R5, RZ, RZ, UR7 ;  /* 0x00000007ff057e24 */ /* 0x000fe2000f8e00ff */
[----:B------:R-:W0:Y:S01]  /*daa0*/  LDC.64 R2, c[0x4][R2] ;  /* 0x0100000002027b82 */ /* 0x000e220000000a00 */
[----:B------:R-:W-:Y:S01]  /*dab0*/  IMAD.U32 R6, RZ, RZ, UR8 ;  /* 0x00000008ff067e24 */ /* 0x000fe2000f8e00ff */
[----:B------:R-:W-:Y:S01]  /*dac0*/  MOV R12, 0x1 ;  /* 0x00000001000c7802 */ /* 0x000fe20000000f00 */
[----:B-1----:R-:W-:Y:S02]  /*dad0*/  IMAD.U32 R7, RZ, RZ, UR9 ;  /* 0x00000009ff077e24 */ /* 0x002fe4000f8e00ff */
[----:B------:R-:W-:-:S02]  /*dae0*/  IMAD.U32 R10, RZ, RZ, UR4 ;  /* 0x00000004ff0a7e24 */ /* 0x000fc4000f8e00ff */
[----:B------:R-:W-:Y:S02]  /*daf0*/  IMAD.U32 R11, RZ, RZ, UR5 ;  /* 0x00000005ff0b7e24 */ /* 0x000fe4000f8e00ff */
[----:B------:R-:W-:Y:S02]  /*db00*/  IMAD.MOV.U32 R8, RZ, RZ, 0x70 ;  /* 0x00000070ff087424 */ /* 0x000fe400078e00ff */
[----:B------:R-:W-:-:S07]  /*db10*/  IMAD.MOV.U32 R13, RZ, RZ, RZ ;  /* 0x000000ffff0d7224 */ /* 0x000fce00078e00ff */
[----:B------:R-:W-:-:S07]  /*db20*/  LEPC R20, `(.L_x_231) ;  /* 0x000000001014794e */ /* 0x000fce0000000000 */
[----:B0-----:R-:W-:Y:S05]  /*db30*/  CALL.ABS.NOINC R2 ;  /* 0x0000000002007343 */ /* 0x001fea0003c00000 */
.L_x_231:
[----:B------:R-:W-:Y:S05]  /*db40*/  BSYNC B6 ;  /* 0x0000000000067941 */ /* 0x000fea0003800000 */
.L_x_230:
[----:B------:R-:W2:Y:S01]  /*db50*/  LDL.LU R20, [R1+0x10] ;  /* 0x0000100001147983 */ /* 0x000ea20000300800 */
[----:B------:R-:W3:Y:S01]  /*db60*/  LDC R9, c[0x0][0x448] ;  /* 0x00011200ff097b82 */ /* 0x000ee20000000800 */
[----:B------:R-:W-:Y:S01]  /*db70*/  ULDC.64 UR4, c[0x0][0x2d8] ;  /* 0x0000b60000047ab9 */ /* 0x000fe20000000a00 */
[----:B------:R-:W-:Y:S01]  /*db80*/  ULDC.64 UR6, c[0x0][0x2e0] ;  /* 0x0000b80000067ab9 */ /* 0x000fe20000000a00 */
[----:B0-----:R-:W2:Y:S01]  /*db90*/  LDL.LU.64 R2, [R1+0x28] ;  /* 0x0000280001027983 */ /* 0x001ea20000300a00 */
[----:B------:R-:W-:-:S03]  /*dba0*/  ULDC.64 UR8, c[0x0][0x280] ;  /* 0x0000a00000087ab9 */ /* 0x000fc60000000a00 */
[----:B------:R-:W4:Y:S04]  /*dbb0*/  LDL.LU R21, [R1+0x20] ;  /* 0x0000200001157983 */ /* 0x000f280000300800 */
[----:B------:R-:W4:Y:S04]  /*dbc0*/  LDL.LU R4, [R1+0xc] ;  /* 0x00000c0001047983 */ /* 0x000f280000300800 */
[----:B------:R0:W5:Y:S01]  /*dbd0*/  LDL R10, [R1+0x8] ;  /* 0x00000800010a7983 */ /* 0x0001620000100800 */
[----:B---3--:R-:W-:-:S13]  /*dbe0*/  ISETP.NE.AND P0, PT, R9, 0x1, PT ;  /* 0x000000010900780c */ /* 0x008fda0003f05270 */
[----:B------:R-:W3:Y:S08]  /*dbf0*/  @P0 LDC R5, c[0x0][0x450] ;  /* 0x00011400ff050b82 */ /* 0x000ef00000000800 */
[----:B------:R-:W0:Y:S01]  /*dc00*/  @P0 LDC R8, c[0x0][0x450] ;  /* 0x00011400ff080b82 */ /* 0x000e220000000800 */
[----:B------:R-:W0:Y:S01]  /*dc10*/  S2R R11, SR_TID.X ;  /* 0x00000000000b7919 */ /* 0x000e220000002100 */
[----:B--2---:R-:W-:-:S02]  /*dc20*/  IMAD.MOV.U32 R3, RZ, RZ, R20 ;  /* 0x000000ffff037224 */ /* 0x004fc400078e0014 */
[----:B------:R-:W2:Y:S01]  /*dc30*/  S2R R20, SR_TID.X ;  /* 0x0000000000147919 */ /* 0x000ea20000002100 */
[----:B------:R-:W-:-:S04]  /*dc40*/  IMAD.WIDE.U32 R2, R16, UR4, R2 ;  /* 0x0000000410027c25 */ /* 0x000fc8000f8e0002 */
[----:B------:R-:W-:Y:S01]  /*dc50*/  IMAD R3, R16, UR5, R3 ;  /* 0x0000000510037c24 */ /* 0x000fe2000f8e0203 */
[----:B------:R-:W-:Y:S01]  /*dc60*/  ULDC.64 UR4, c[0x0][0x2d0] ;  /* 0x0000b40000047ab9 */ /* 0x000fe20000000a00 */
[----:B----4-:R-:W-:Y:S02]  /*dc70*/  IMAD R0, R21, UR6, RZ ;  /* 0x0000000615007c24 */ /* 0x010fe4000f8e02ff */
[----:B------:R-:W-:-:S04]  /*dc80*/  IMAD.WIDE.U32 R2, R4, UR6, R2 ;  /* 0x0000000604027c25 */ /* 0x000fc8000f8e0002 */
[----:B------:R-:W-:Y:S01]  /*dc90*/  IMAD R0, R4, UR7, R0 ;  /* 0x0000000704007c24 */ /* 0x000fe2000f8e0200 */
[----:B------:R-:W-:Y:S01]  /*dca0*/  ULDC.64 UR6, c[0x0][0x2c8] ;  /* 0x0000b20000067ab9 */ /* 0x000fe20000000a00 */
[----:B------:R-:W4:Y:S02]  /*dcb0*/  @P0 LDC R4, c[0x0][0x44c] ;  /* 0x00011300ff040b82 */ /* 0x000f240000000800 */
[----:B------:R-:W-:Y:S01]  /*dcc0*/  IMAD.IADD R3, R3, 0x1, R0 ;  /* 0x0000000103037824 */ /* 0x000fe200078e0200 */
[C---:B--2---:R-:W-:Y:S01]  /*dcd0*/  LOP3.LUT R21, R20.reuse, 0x7f, RZ, 0xc0, !PT ;  /* 0x0000007f14157812 */ /* 0x044fe200078ec0ff */
[----:B------:R-:W-:-:S03]  /*dce0*/  IMAD.SHL.U32 R20, R20, 0x10, RZ ;  /* 0x0000001014147824 */ /* 0x000fc600078e00ff */
[----:B------:R-:W-:-:S04]  /*dcf0*/  SHF.R.U32.HI R21, RZ, 0x3, R21 ;  /* 0x00000003ff157819 */ /* 0x000fc80000011615 */
[----:B------:R-:W-:-:S05]  /*dd00*/  LOP3.LUT R20, R21, 0x70, R20, 0xf8, !PT ;  /* 0x0000007015147812 */ /* 0x000fca00078ef814 */
[----:B------:R-:W-:-:S04]  /*dd10*/  IMAD R6, R25, 0xc0, R20 ;  /* 0x000000c019067824 */ /* 0x000fc800078e0214 */
[----:B----4-:R-:W-:-:S04]  /*dd20*/  @P0 IMAD.HI.U32 R0, R6, R4, RZ ;  /* 0x0000000406000227 */ /* 0x010fc800078e00ff */
[----:B------:R-:W-:Y:S01]  /*dd30*/  IMAD.MOV.U32 R4, RZ, RZ, R6 ;  /* 0x000000ffff047224 */ /* 0x000fe200078e0006 */
[----:B---3--:R-:W-:-:S04]  /*dd40*/  @P0 SHF.R.U32.HI R4, RZ, R5, R0 ;  /* 0x00000005ff040219 */ /* 0x008fc80000011600 */
[----:B------:R-:W-:-:S05]  /*dd50*/  SHF.R.S32.HI R0, RZ, 0x1f, R4 ;  /* 0x0000001fff007819 */ /* 0x000fca0000011404 */
[----:B------:R-:W-:-:S04]  /*dd60*/  IMAD R0, R0, UR4, RZ ;  /* 0x0000000400007c24 */ /* 0x000fc8000f8e02ff */
[C---:B-1----:R-:W-:Y:S02]  /*dd70*/  IMAD R7, R4.reuse, UR5, R0 ;  /* 0x0000000504077c24 */ /* 0x042fe4000f8e0200 */
[----:B------:R-:W-:Y:S02]  /*dd80*/  IMAD.MOV R0, RZ, RZ, -R4 ;  /* 0x000000ffff007224 */ /* 0x000fe400078e0a04 */
[----:B------:R-:W-:-:S04]  /*dd90*/  IMAD.WIDE.U32 R4, R4, UR4, R2 ;  /* 0x0000000404047c25 */ /* 0x000fc8000f8e0002 */
[----:B------:R-:W-:Y:S01]  /*dda0*/  IMAD R0, R9, R0, R6 ;  /* 0x0000000009007224 */ /* 0x000fe200078e0206 */
[----:B------:R-:W-:-:S04]  /*ddb0*/  IADD3 R5, R5, R7, RZ ;  /* 0x0000000705057210 */ /* 0x000fc80007ffe0ff */
[----:B------:R-:W-:-:S05]  /*ddc0*/  SHF.R.S32.HI R7, RZ, 0x1f, R0 ;  /* 0x0000001fff077819 */ /* 0x000fca0000011400 */
[----:B------:R-:W-:Y:S02]  /*ddd0*/  IMAD R7, R7, UR6, RZ ;  /* 0x0000000607077c24 */ /* 0x000fe4000f8e02ff */
[----:B------:R-:W-:-:S04]  /*dde0*/  IMAD.WIDE.U32 R4, R0, UR6, R4 ;  /* 0x0000000600047c25 */ /* 0x000fc8000f8e0004 */
[----:B------:R-:W-:-:S04]  /*ddf0*/  IMAD R7, R0, UR7, R7 ;  /* 0x0000000700077c24 */ /* 0x000fc8000f8e0207 */
[----:B------:R-:W-:Y:S02]  /*de00*/  IMAD.IADD R5, R5, 0x1, R7 ;  /* 0x0000000105057824 */ /* 0x000fe400078e0207 */
[----:B------:R-:W1:Y:S01]  /*de10*/  @P0 LDC R7, c[0x0][0x44c] ;  /* 0x00011300ff070b82 */ /* 0x000e620000000800 */
[----:B------:R-:W-:-:S04]  /*de20*/  LEA R0, P1, R4, UR8, 0x1 ;  /* 0x0000000804007c11 */ /* 0x000fc8000f8208ff */
[----:B------:R-:W-:Y:S01]  /*de30*/  LEA.HI.X R4, R4, UR9, R5, 0x1, P1 ;  /* 0x0000000904047c11 */ /* 0x000fe200088f0c05 */
[----:B------:R-:W-:-:S04]  /*de40*/  VIADD R5, R6, 0x80 ;  /* 0x0000008006057836 */ /* 0x000fc80000000000 */
[----:B------:R-:W-:Y:S02]  /*de50*/  IMAD.MOV.U32 R6, RZ, RZ, R5 ;  /* 0x000000ffff067224 */ /* 0x000fe400078e0005 */
[----:B-1----:R-:W-:-:S05]  /*de60*/  @P0 IMAD.HI.U32 R7, R5, R7, RZ ;  /* 0x0000000705070227 */ /* 0x002fca00078e00ff */
[----:B0-----:R-:W-:-:S05]  /*de70*/  @P0 SHF.R.U32.HI R6, RZ, R8, R7 ;  /* 0x00000008ff060219 */ /* 0x001fca0000011607 */
[----:B------:R-:W-:-:S04]  /*de80*/  IMAD.MOV R7, RZ, RZ, -R6 ;  /* 0x000000ffff077224 */ /* 0x000fc800078e0a06 */
[----:B------:R-:W-:Y:S01]  /*de90*/  IMAD R5, R9, R7, R5 ;  /* 0x0000000709057224 */ /* 0x000fe200078e0205 */
[----:B------:R-:W-:Y:S01]  /*dea0*/  SHF.R.S32.HI R7, RZ, 0x1f, R6 ;  /* 0x0000001fff077819 */ /* 0x000fe20000011406 */
[----:B------:R-:W-:-:S04]  /*deb0*/  IMAD.WIDE.U32 R2, R6, UR4, R2 ;  /* 0x0000000406027c25 */ /* 0x000fc8000f8e0002 */
[----:B------:R-:W-:Y:S01]  /*dec0*/  IMAD R7, R7, UR4, RZ ;  /* 0x0000000407077c24 */ /* 0x000fe2000f8e02ff */
[----:B------:R-:W-:-:S03]  /*ded0*/  ULDC UR4, c[0x0][0x2b8] ;  /* 0x0000ae0000047ab9 */ /* 0x000fc60000000800 */
[----:B------:R-:W-:Y:S01]  /*dee0*/  IMAD R7, R6, UR5, R7 ;  /* 0x0000000506077c24 */ /* 0x000fe2000f8e0207 */
[----:B------:R-:W-:Y:S01]  /*def0*/  SHF.R.S32.HI R6, RZ, 0x1f, R5 ;  /* 0x0000001fff067819 */ /* 0x000fe20000011405 */
[----:B------:R-:W-:Y:S02]  /*df00*/  IMAD.SHL.U32 R20, R11, 0x8, RZ ;  /* 0x000000080b147824 */ /* 0x000fe400078e00ff */
[----:B------:R-:W-:Y:S02]  /*df10*/  IMAD.IADD R3, R3, 0x1, R7 ;  /* 0x0000000103037824 */ /* 0x000fe400078e0207 */
[----:B------:R-:W-:Y:S02]  /*df20*/  IMAD R6, R6, UR6, RZ ;  /* 0x0000000606067c24 */ /* 0x000fe4000f8e02ff */
[----:B------:R-:W-:Y:S01]  /*df30*/  IMAD.WIDE.U32 R2, R5, UR6, R2 ;  /* 0x0000000605027c25 */ /* 0x000fe2000f8e0002 */
[----:B------:R-:W-:-:S03]  /*df40*/  LOP3.LUT R20, R20, 0x38, RZ, 0xc0, !PT ;  /* 0x0000003814147812 */ /* 0x000fc600078ec0ff */
[----:B------:R-:W-:Y:S01]  /*df50*/  IMAD R6, R5, UR7, R6 ;  /* 0x0000000705067c24 */ /* 0x000fe2000f8e0206 */
[----:B------:R-:W-:Y:S02]  /*df60*/  LEA R5, P1, R2, UR8, 0x1 ;  /* 0x0000000802057c11 */ /* 0x000fe4000f8208ff */
[----:B------:R-:W-:Y:S02]  /*df70*/  ISETP.GE.AND P0, PT, R20, UR4, PT ;  /* 0x0000000414007c0c */ /* 0x000fe4000bf06270 */
[----:B------:R-:W-:Y:S01]  /*df80*/  IADD3 R6, R3, R6, RZ ;  /* 0x0000000603067210 */ /* 0x000fe20007ffe0ff */
[----:B------:R-:W-:Y:S01]  /*df90*/  UMOV UR4, 0xffffffff ;  /* 0xffffffff00047882 */ /* 0x000fe20000000000 */
[----:B------:R-:W-:Y:S02]  /*dfa0*/  LOP3.LUT R21, R11, 0x7f, RZ, 0xc0, !PT ;  /* 0x0000007f0b157812 */ /* 0x000fe400078ec0ff */
[----:B------:R-:W-:Y:S02]  /*dfb0*/  LEA.HI.X R2, R2, UR9, R6, 0x1, P1 ;  /* 0x0000000902027c11 */ /* 0x000fe400088f0c06 */
[----:B------:R-:W-:Y:S01]  /*dfc0*/  SHF.R.U32.HI R21, RZ, 0x3, R21 ;  /* 0x00000003ff157819 */ /* 0x000fe20000011615 */
[----:B------:R-:W-:Y:S06]  /*dfd0*/  BRA.DIV UR4, `(.L_x_232) ;  /* 0x0000003604dc7947 */ /* 0x000fec000b800000 */
[----:B------:R-:W2:Y:S01]  /*dfe0*/  LDL.LU R6, [R1+0x30] ;  /* 0x0000300001067983 */ /* 0x000ea20000300800 */
[----:B------:R-:W-:-:S03]  /*dff0*/  IMAD R25, R25, 0xc0, R21 ;  /* 0x000000c019197824 */ /* 0x000fc600078e0215 */
[----:B------:R-:W0:Y:S04]  /*e000*/  SHFL.IDX PT, R7, R0, RZ, 0x181f ;  /* 0x00181fff00077589 */ /* 0x000e2800000e0000 */
[----:B------:R-:W-:Y:S01]  /*e010*/  SHFL.IDX PT, R8, R5, RZ, 0x181f ;  /* 0x00181fff05087589 */ /* 0x000fe200000e0000 */
[----:B--2---:R-:W-:-:S03]  /*e020*/  IMAD R3, R6, R9, RZ ;  /* 0x0000000906037224 */ /* 0x004fc600078e02ff */
[----:B------:R-:W1:Y:S02]  /*e030*/  SHFL.IDX PT, R6, R4, RZ, 0x181f ;  /* 0x00181fff04067589 */ /* 0x000e6400000e0000 */
[----:B------:R-:W-:-:S13]  /*e040*/  ISETP.GE.AND P1, PT, R25, R3, PT ;  /* 0x000000031900720c */ /* 0x000fda0003f26270 */
[----:B0-----:R-:W-:-:S05]  /*e050*/  @!P1 LEA R7, P2, R20, R7, 0x1 ;  /* 0x0000000714079211 */ /* 0x001fca00078408ff */
[----:B-1----:R-:W-:-:S05]  /*e060*/  @!P1 IMAD.X R6, RZ, RZ, R6, P2 ;  /* 0x000000ffff069224 */ /* 0x002fca00010e0606 */
[----:B------:R-:W-:-:S04]  /*e070*/  @!P1 LOP3.LUT R7, R7, R6, RZ, 0x3c, !PT ;  /* 0x0000000607079212 */ /* 0x000fc800078e3cff */
[----:B------:R-:W-:-:S04]  /*e080*/  @!P1 LOP3.LUT R6, R7, R6, RZ, 0x3c, !PT ;  /* 0x0000000607069212 */ /* 0x000fc800078e3cff */
[----:B------:R-:W-:-:S05]  /*e090*/  @!P1 LOP3.LUT R7, R7, R6, RZ, 0x3c, !PT ;  /* 0x0000000607079212 */ /* 0x000fca00078e3cff */
[----:B-----5:R0:W-:Y:S02]  /*e0a0*/  @!P1 LDGSTS.E.BYPASS.LTC128B.128 [R10+0xc400], desc[UR38][R6.64], !P0 ;  /* 0x0c400000060a9fae */ /* 0x0201e4000c101d66 */
[----:B0-----:R-:W-:Y:S02]  /*e0b0*/  VIADD R6, R25, 0x10 ;  /* 0x0000001019067836 */ /* 0x001fe40000000000 */
[----:B------:R-:W0:Y:S03]  /*e0c0*/  SHFL.IDX PT, R7, R0, 0x1, 0x181f ;  /* 0x00381f0000077f89 */ /* 0x000e2600000e0000 */
[----:B------:R-:W-:Y:S02]  /*e0d0*/  ISETP.GE.AND P1, PT, R6, R3, PT ;  /* 0x000000030600720c */ /* 0x000fe40003f26270 */
[----:B------:R-:W1:Y:S11]  /*e0e0*/  SHFL.IDX PT, R6, R4, 0x1, 0x181f ;  /* 0x00381f0004067f89 */ /* 0x000e7600000e0000 */
[----:B0-----:R-:W-:-:S05]  /*e0f0*/  @!P1 LEA R7, P2, R20, R7, 0x1 ;  /* 0x0000000714079211 */ /* 0x001fca00078408ff */
[----:B-1----:R-:W-:-:S05]  /*e100*/  @!P1 IMAD.X R6, RZ, RZ, R6, P2 ;  /* 0x000000ffff069224 */ /* 0x002fca00010e0606 */
[----:B------:R-:W-:-:S04]  /*e110*/  @!P1 LOP3.LUT R7, R7, R6, RZ, 0x3c, !PT ;  /* 0x0000000607079212 */ /* 0x000fc800078e3cff */
[----:B------:R-:W-:-:S04]  /*e120*/  @!P1 LOP3.LUT R6, R7, R6, RZ, 0x3c, !PT ;  /* 0x0000000607069212 */ /* 0x000fc800078e3cff */
[----:B------:R-:W-:-:S05]  /*e130*/  @!P1 LOP3.LUT R7, R7, R6, RZ, 0x3c, !PT ;  /* 0x0000000607079212 */ /* 0x000fca00078e3cff */
[----:B------:R0:W-:Y:S02]  /*e140*/  @!P1 LDGSTS.E.BYPASS.LTC128B.128 [R10+0xcc00], desc[UR38][R6.64], !P0 ;  /* 0x0cc00000060a9fae */ /* 0x0001e4000c101d66 */
        /* <DEDUP_REMOVED lines=14> */
[----:B0-----:R-:W-:-:S04]  /*e230*/  @!P1 LEA R7, P2, R20, R7, 0x1 ;  /* 0x0000000714079211 */ /* 0x001fc800078408ff */
[----:B-1----:R-:W-:-:S04]  /*e240*/  @!P1 IADD3.X R6, RZ, R6, RZ, P2, !PT ;  /* 0x00000006ff069210 */ /* 0x002fc800017fe4ff */
        /* <DEDUP_REMOVED lines=27> */
[----:B------:R-:W1:Y:S04]  /*e400*/  SHFL.IDX PT, R6, R4, 0x6, 0x181f ;  /* 0x00d81f0004067f89 */ /* 0x000e6800000e0000 */
[----:B------:R-:W-:Y:S07]  /*e410*/  SHFL.IDX PT, R4, R4, 0x7, 0x181f ;  /* 0x00f81f0004047f89 */ /* 0x000fee00000e0000 */
[----:B0-----:R-:W-:-:S05]  /*e420*/  @!P1 LEA R7, P2, R20, R7, 0x1 ;  /* 0x0000000714079211 */ /* 0x001fca00078408ff */
[----:B-1----:R-:W-:-:S05]  /*e430*/  @!P1 IMAD.X R6, RZ, RZ, R6, P2 ;  /* 0x000000ffff069224 */ /* 0x002fca00010e0606 */
[----:B------:R-:W-:-:S04]  /*e440*/  @!P1 LOP3.LUT R7, R7, R6, RZ, 0x3c, !PT ;  /* 0x0000000607079212 */ /* 0x000fc800078e3cff */
[----:B------:R-:W-:-:S04]  /*e450*/  @!P1 LOP3.LUT R6, R7, R6, RZ, 0x3c, !PT ;  /* 0x0000000607069212 */ /* 0x000fc800078e3cff */
[----:B------:R-:W-:-:S05]  /*e460*/  @!P1 LOP3.LUT R7, R7, R6, RZ, 0x3c, !PT ;  /* 0x0000000607079212 */ /* 0x000fca00078e3cff */
[----:B------:R0:W-:Y:S04]  /*e470*/  @!P1 LDGSTS.E.BYPASS.LTC128B.128 [R10+0xf400], desc[UR38][R6.64], !P0 ;  /* 0x0f400000060a9fae */ /* 0x0001e8000c101d66 */
[----:B0-----:R0:W1:Y:S02]  /*e480*/  SHFL.IDX PT, R6, R0, 0x7, 0x181f ;  /* 0x00f81f0000067f89 */ /* 0x00106400000e0000 */
[----:B0-----:R-:W-:-:S04]  /*e490*/  IADD3 R0, R25, 0x80, RZ ;  /* 0x0000008019007810 */ /* 0x001fc80007ffe0ff */
[----:B------:R-:W-:Y:S01]  /*e4a0*/  ISETP.GE.AND P2, PT, R0, R3, PT ;  /* 0x000000030000720c */ /* 0x000fe20003f46270 */
[----:B------:R-:W-:-:S05]  /*e4b0*/  VIADD R0, R25, 0x70 ;  /* 0x0000007019007836 */ /* 0x000fca0000000000 */
[----:B------:R-:W-:Y:S02]  /*e4c0*/  ISETP.GE.AND P1, PT, R0, R3, PT ;  /* 0x000000030000720c */ /* 0x000fe40003f26270 */
[----:B------:R-:W0:Y:S11]  /*e4d0*/  SHFL.IDX PT, R0, R2, RZ, 0x181f ;  /* 0x00181fff02007589 */ /* 0x000e3600000e0000 */
[----:B-1----:R-:W-:-:S05]  /*e4e0*/  @!P1 LEA R6, P3, R20, R6, 0x1 ;  /* 0x0000000614069211 */ /* 0x002fca00078608ff */
[----:B------:R-:W-:-:S04]  /*e4f0*/  @!P1 IMAD.X R4, RZ, RZ, R4, P3 ;  /* 0x000000ffff049224 */ /* 0x000fc800018e0604 */
[----:B------:R-:W-:-:S05]  /*e500*/  @!P1 IMAD.MOV.U32 R7, RZ, RZ, R4 ;  /* 0x000000ffff079224 */ /* 0x000fca00078e0004 */
[----:B------:R1:W-:Y:S02]  /*e510*/  @!P1 LDGSTS.E.BYPASS.LTC128B.128 [R10+0xfc00], desc[UR38][R6.64], !P0 ;  /* 0x0fc00000060a9fae */ /* 0x0003e4000c101d66 */
[----:B-1----:R-:W-:-:S05]  /*e520*/  @!P2 LEA R6, P1, R20, R8, 0x1 ;  /* 0x000000081406a211 */ /* 0x002fca00078208ff */
[----:B0-----:R-:W-:-:S04]  /*e530*/  @!P2 IMAD.X R0, RZ, RZ, R0, P1 ;  /* 0x000000ffff00a224 */ /* 0x001fc800008e0600 */
[----:B------:R-:W-:Y:S02]  /*e540*/  @!P2 IMAD.MOV.U32 R7, RZ, RZ, R0 ;  /* 0x000000ffff07a224 */ /* 0x000fe400078e0000 */
[----:B------:R-:W-:-:S03]  /*e550*/  VIADD R0, R25, 0x90 ;  /* 0x0000009019007836 */ /* 0x000fc60000000000 */
[----:B------:R0:W-:Y:S02]  /*e560*/  @!P2 LDGSTS.E.BYPASS.LTC128B.128 [R10+0x10400], desc[UR38][R6.64], !P0 ;  /* 0x10400000060aafae */ /* 0x0001e4000c101d66 */
[----:B------:R-:W-:Y:S02]  /*e570*/  ISETP.GE.AND P1, PT, R0, R3, PT ;  /* 0x000000030000720c */ /* 0x000fe40003f26270 */
[----:B------:R-:W-:Y:S04]  /*e580*/  SHFL.IDX PT, R0, R2, 0x1, 0x181f ;  /* 0x00381f0002007f89 */ /* 0x000fe800000e0000 */
[----:B0-----:R-:W0:Y:S07]  /*e590*/  SHFL.IDX PT, R6, R5, 0x1, 0x181f ;  /* 0x00381f0005067f89 */ /* 0x001e2e00000e0000 */
[----:B0-----:R-:W-:-:S04]  /*e5a0*/  @!P1 LEA R6, P2, R20, R6, 0x1 ;  /* 0x0000000614069211 */ /* 0x001fc800078408ff */
[----:B------:R-:W-:-:S05]  /*e5b0*/  @!P1 IADD3.X R0, RZ, R0, RZ, P2, !PT ;  /* 0x00000000ff009210 */ /* 0x000fca00017fe4ff */
[----:B------:R-:W-:Y:S02]  /*e5c0*/  @!P1 IMAD.MOV.U32 R7, RZ, RZ, R0 ;  /* 0x000000ffff079224 */ /* 0x000fe400078e0000 */
[----:B------:R-:W-:-:S03]  /*e5d0*/  VIADD R0, R25, 0xa0 ;  /* 0x000000a019007836 */ /* 0x000fc60000000000 */
[----:B------:R0:W-:Y:S02]  /*e5e0*/  @!P1 LDGSTS.E.BYPASS.LTC128B.128 [R10+0x10c00], desc[UR38][R6.64], !P0 ;  /* 0x10c00000060a9fae */ /* 0x0001e4000c101d66 */
[----:B------:R-:W-:Y:S02]  /*e5f0*/  ISETP.GE.AND P1, PT, R0, R3, PT ;  /* 0x000000030000720c */ /* 0x000fe40003f26270 */
[----:B------:R-:W-:Y:S04]  /*e600*/  SHFL.IDX PT, R0, R2, 0x2, 0x181f ;  /* 0x00581f0002007f89 */ /* 0x000fe800000e0000 */
[----:B0-----:R-:W0:Y:S07]  /*e610*/  SHFL.IDX PT, R6, R5, 0x2, 0x181f ;  /* 0x00581f0005067f89 */ /* 0x001e2e00000e0000 */
[----:B0-----:R-:W-:-:S05]  /*e620*/  @!P1 LEA R6, P2, R20, R6, 0x1 ;  /* 0x0000000614069211 */ /* 0x001fca00078408ff */
[----:B------:R-:W-:-:S04]  /*e630*/  @!P1 IMAD.X R0, RZ, RZ, R0, P2 ;  /* 0x000000ffff009224 */ /* 0x000fc800010e0600 */
[----:B------:R-:W-:Y:S02]  /*e640*/  @!P1 IMAD.MOV.U32 R7, RZ, RZ, R0 ;  /* 0x000000ffff079224 */ /* 0x000fe400078e0000 */
[----:B------:R0:W1:Y:S04]  /*e650*/  SHFL.IDX PT, R0, R2, 0x3, 0x181f ;  /* 0x00781f0002007f89 */ /* 0x00006800000e0000 */
[----:B------:R0:W-:Y:S04]  /*e660*/  @!P1 LDGSTS.E.BYPASS.LTC128B.128 [R10+0x11400], desc[UR38][R6.64], !P0 ;  /* 0x11400000060a9fae */ /* 0x0001e8000c101d66 */
[----:B------:R0:W2:Y:S02]  /*e670*/  SHFL.IDX PT, R2, R5, 0x3, 0x181f ;  /* 0x00781f0005027f89 */ /* 0x0000a400000e0000 */
.L_x_345:
[----:B------:R-:W-:Y:S01]  /*e680*/  VIADD R25, R25, 0xb0 ;  /* 0x000000b019197836 */ /* 0x000fe20000000000 */
[----:B------:R-:W-:-:S04]  /*e690*/  IADD3 R8, R17, 0x30800, RZ ;  /* 0x0003080011087810 */ /* 0x000fc80007ffe0ff */
[----:B------:R-:W-:-:S13]  /*e6a0*/  ISETP.GE.AND P1, PT, R25, R3, PT ;  /* 0x000000031900720c */ /* 0x000fda0003f26270 */
[----:B0-2---:R-:W-:-:S05]  /*e6b0*/  @!P1 LEA R2, P2, R20, R2, 0x1 ;  /* 0x0000000214029211 */ /* 0x005fca00078408ff */
[----:B-1----:R-:W-:-:S05]  /*e6c0*/  @!P1 IMAD.X R3, RZ, RZ, R0, P2 ;  /* 0x000000ffff039224 */ /* 0x002fca00010e0600 */
[----:B------:R-:W-:Y:S01]  /*e6d0*/  @!PT LDS RZ, [RZ] ;  /* 0x00000000fffff984 */ /* 0x000fe20000000800 */
[----:B------:R-:W-:Y:S01]  /*e6e0*/  @!PT LDS RZ, [RZ] ;  /* 0x00000000fffff984 */ /* 0x000fe20000000800 */
[----:B------:R-:W-:Y:S01]  /*e6f0*/  @!PT LDS RZ, [RZ] ;  /* 0x00000000fffff984 */ /* 0x000fe20000000800 */
[----:B------:R0:W-:Y:S01]  /*e700*/  @!P1 LDGSTS.E.BYPASS.LTC128B.128 [R10+0x11c00], desc[UR38][R2.64], !P0 ;  /* 0x11c00000020a9fae */ /* 0x0001e2000c101d66 */
[----:B------:R-:W-:Y:S01]  /*e710*/  PLOP3.LUT P0, PT, PT, PT, PT, 0x80, 0x0 ;  /* 0x000000000000781c */ /* 0x000fe20003f0f070 */
[----:B------:R-:W-:-:S12]  /*e720*/  NOP ;  /* 0x0000000000007918 */ /* 0x000fd80000000000 */
.L_x_233:
[----:B------:R-:W-:Y:S02]  /*e730*/  PLOP3.LUT P1, PT, P1, P0, PT, 0xa2, 0x0 ;  /* 0x000000000000781c */ /* 0x000fe40000f21472 */
[----:B------:R-:W-:-:S08]  /*e740*/  @P0 R2UR P1, UR4, R17 ;  /* 0x00000000110402ca */ /* 0x000fd00000020000 */
[----:B------:R-:W-:-:S05]  /*e750*/  @P0 PLOP3.LUT P0, PT, P1, PT, PT, 0x80, 0x0 ;  /* 0x000000000000081c */ /* 0x000fca0000f0f070 */
[----:B------:R-:W-:Y:S01]  /*e760*/  @!P1 SYNCS.ARRIVE.TRANS64.RED.A0T1 RZ, [UR4+0x30800], RZ ;  /* 0x030800ffffff99a7 */ /* 0x000fe20008200404 */
[----:B------:R-:W-:Y:S07]  /*e770*/  @!P1 ARRIVES.LDGSTSBAR.64.TRANSCNT [UR4+0x30800] ;  /* 0x03080000ff0099b0 */ /* 0x000fee0008000a84 */
[----:B------:R-:W-:Y:S05]  /*e780*/  @P0 BRA.U.ANY `(.L_x_233) ;  /* 0xfffffffd00e80947 */ /* 0x000fea000393ffff */
[----:B0-----:R-:W2:Y:S02]  /*e790*/  LDL.LU R2, [R1+0x34] ;  /* 0x0000340001027983 */ /* 0x001ea40000300800 */
[----:B--2---:R-:W-:-:S05]  /*e7a0*/  VIADD R2, R2, 0x1 ;  /* 0x0000000102027836 */ /* 0x004fca0000000000 */
[----:B------:R0:W-:Y:S01]  /*e7b0*/  STL [R1+0x34], R2 ;  /* 0x0000340201007387 */ /* 0x0001e20000100800 */
[----:B------:R-:W-:-:S04]  /*e7c0*/  LEA.HI R0, R2, R2, RZ, 0x1 ;  /* 0x0000000202007211 */ /* 0x000fc800078f08ff */
[----:B------:R-:W-:-:S05]  /*e7d0*/  LOP3.LUT R0, R0, 0xfffffffe, RZ, 0xc0, !PT ;  /* 0xfffffffe00007812 */ /* 0x000fca00078ec0ff */
[----:B------:R-:W-:-:S05]  /*e7e0*/  IMAD.IADD R0, R2, 0x1, -R0 ;  /* 0x0000000102007824 */ /* 0x000fca00078e0a00 */
[----:B------:R-:W-:Y:S01]  /*e7f0*/  SHF.L.U32 R0, R0, 0x1f, RZ ;  /* 0x0000001f00007819 */ /* 0x000fe200000006ff */
[----:B------:R-:W-:Y:S01]  /*e800*/  NOP ;  /* 0x0000000000007918 */ /* 0x000fe20000000000 */
[----:B------:R0:W-:Y:S01]  /*e810*/  SYNCS.ARRIVE.TRANS64.A1T0 RZ, [R17+URZ+0x30800], RZ ;  /* 0x030800ff11ff79a7 */ /* 0x0001e2000810003f */
[----:B------:R-:W-:Y:S01]  /*e820*/  BSSY B0, `(.L_x_234) ;  /* 0x0000003000007945 */ /* 0x000fe20003800000 */
[----:B------:R-:W1:Y:S03]  /*e830*/  SYNCS.PHASECHK.TRANS64.TRYWAIT P0, [R17+URZ+0x30820], R0 ;  /* 0x03082000110075a7 */ /* 0x000e66000800017f */
[----:B01----:R-:W-:Y:S05]  /*e840*/  @!P0 BRA `(.L_x_235) ;  /* 0x0000003c00a88947 */ /* 0x003fea0003800000 */
.L_x_346:
[----:B------:R-:W-:Y:S05]  /*e850*/  BSYNC B0 ;  /* 0x0000000000007941 */ /* 0x000fea0003800000 */
.L_x_234:
[----:B------:R-:W0:Y:S04]  /*e860*/  LDL R2, [R1+0x1c] ;  /* 0x00001c0001027983 */ /* 0x000e280000100800 */
[----:B------:R-:W2:Y:S01]  /*e870*/  LDL R3, [R1+0x4] ;  /* 0x0000040001037983 */ /* 0x000ea20000100800 */
[----:B------:R-:W-:Y:S01]  /*e880*/  BSSY B0, `(.L_x_236) ;  /* 0x0000175000007945 */ /* 0x000fe20003800000 */
[----:B0-----:R-:W-:-:S05]  /*e890*/  VIADD R0, R2, 0xfffffffe ;  /* 0xfffffffe02007836 */ /* 0x001fca0000000000 */
[----:B--2---:R-:W-:-:S13]  /*e8a0*/  ISETP.GE.AND P0, PT, R0, R3, PT ;  /* 0x000000030000720c */ /* 0x004fda0003f06270 */
[----:B------:R-:W-:Y:S05]  /*e8b0*/  @!P0 BRA `(.L_x_237) ;  /* 0x0000001400c48947 */ /* 0x000fea0003800000 */
[----:B------:R-:W2:Y:S04]  /*e8c0*/  LDL.LU R2, [R1+0x38] ;  /* 0x0000380001027983 */ /* 0x000ea80000300800 */
[----:B------:R-:W3:Y:S04]  /*e8d0*/  LDL.LU R5, [R1+0x18] ;  /* 0x0000180001057983 */ /* 0x000ee80000300800 */
[----:B------:R-:W4:Y:S01]  /*e8e0*/  LDL.LU R4, [R1+0x24] ;  /* 0x0000240001047983 */ /* 0x000f220000300800 */
[----:B------:R-:W-:Y:S01]  /*e8f0*/  LOP3.LUT R7, RZ, R3, RZ, 0x33, !PT ;  /* 0x00000003ff077212 */ /* 0x000fe200078e33ff */
[----:B------:R-:W-:Y:S01]  /*e900*/  BSSY B2, `(.L_x_238) ;  /* 0x0000080000027945 */ /* 0x000fe20003800000 */
[----:B--2---:R-:W-:-:S04]  /*e910*/  VIADD R2, R2, 0x1 ;  /* 0x0000000102027836 */ /* 0x004fc80000000000 */
[----:B---3--:R-:W-:-:S05]  /*e920*/  IMAD R2, R2, R5, RZ ;  /* 0x0000000502027224 */ /* 0x008fca00078e02ff */
[----:B----4-:R-:W-:-:S05]  /*e930*/  VIMNMX R9, R4, R2, PT ;  /* 0x0000000204097248 */ /* 0x010fca0003fe0100 */
[----:B------:R-:W-:-:S05]  /*e940*/  IMAD.MOV R2, RZ, RZ, -R9 ;  /* 0x000000ffff027224 */ /* 0x000fca00078e0a09 */
[----:B------:R-:W-:-:S05]  /*e950*/  VIADDMNMX R7, R2, 0x1, R7, !PT ;  /* 0x0000000102077846 */ /* 0x000fca0007800107 */
[----:B------:R-:W-:-:S05]  /*e960*/  IMAD.IADD R2, R9, 0x1, R7 ;  /* 0x0000000109027824 */ /* 0x000fca00078e0207 */
[----:B------:R-:W-:-:S04]  /*e970*/  LOP3.LUT R2, R2, 0x1, RZ, 0xc0, !PT ;  /* 0x0000000102027812 */ /* 0x000fc800078ec0ff */
[----:B------:R-:W-:-:S13]  /*e980*/  ISETP.NE.U32.AND P0, PT, R2, 0x1, PT ;  /* 0x000000010200780c */ /* 0x000fda0003f05070 */
[----:B------:R-:W-:Y:S05]  /*e990*/  @P0 BRA `(.L_x_239) ;  /* 0x0000000400d80947 */ /* 0x000fea0003800000 */
[----:B------:R-:W2:Y:S01]  /*e9a0*/  LDL R3, [R1] ;  /* 0x0000000001037983 */ /* 0x000ea20000100800 */
[----:B------:R-:W-:Y:S01]  /*e9b0*/  IADD3 R6, R18, 0x1, RZ ;  /* 0x0000000112067810 */ /* 0x000fe20007ffe0ff */
[----:B------:R-:W-:Y:S03]  /*e9c0*/  BSSY B1, `(.L_x_240) ;  /* 0x000006f000017945 */ /* 0x000fe60003800000 */
[----:B------:R-:W-:-:S04]  /*e9d0*/  ISETP.NE.AND P0, PT, R6, 0x2, PT ;  /* 0x000000020600780c */ /* 0x000fc80003f05270 */
[----:B------:R-:W-:Y:S02]  /*e9e0*/  SEL R10, RZ, 0x1, P0 ;  /* 0x00000001ff0a7807 */ /* 0x000fe40000000000 */
[----:B------:R-:W-:Y:S02]  /*e9f0*/  SEL R6, R6, RZ, P0 ;  /* 0x000000ff06067207 */ /* 0x000fe40000000000 */
[----:B------:R-:W-:Y:S02]  /*ea00*/  LOP3.LUT R10, R28, R10, RZ, 0x3c, !PT ;  /* 0x0000000a1c0a7212 */ /* 0x000fe400078e3cff */
[----:B--2---:R-:W-:-:S13]  /*ea10*/  ISETP.NE.AND P1, PT, R3, RZ, PT ;  /* 0x000000ff0300720c */ /* 0x004fda0003f25270 */
[----:B------:R-:W-:Y:S05]  /*ea20*/  @!P1 BRA `(.L_x_241) ;  /* 0x0000000400a09947 */ /* 0x000fea0003800000 */
[----:B------:R-:W-:Y:S01]  /*ea30*/  ULDC.64 UR4, c[0x0][0x418] ;  /* 0x0001060000047ab9 */ /* 0x000fe20000000a00 */
[----:B------:R-:W-:Y:S01]  /*ea40*/  IMAD.MOV.U32 R5, RZ, RZ, R19 ;  /* 0x000000ffff057224 */ /* 0x000fe200078e0013 */
[----:B------:R-:W-:-:S04]  /*ea50*/  ISETP.NE.U32.AND P0, PT, RZ, UR4, PT ;  /* 0x00000004ff007c0c */ /* 0x000fc8000bf05070 */
[----:B------:R-:W-:-:S13]  /*ea60*/  ISETP.NE.AND.EX P0, PT, RZ, UR5, PT, P0 ;  /* 0x00000005ff007c0c */ /* 0x000fda000bf05300 */
[----:B------:R-:W-:Y:S05]  /*ea70*/  @!P0 BRA `(.L_x_242) ;  /* 0x0000000000448947 */ /* 0x000fea0003800000 */
[----:B------:R-:W0:Y:S01]  /*ea80*/  LDC R5, c[0x0][0x43c] ;  /* 0x00010f00ff057b82 */ /* 0x000e220000000800 */
[----:B------:R-:W-:Y:S01]  /*ea90*/  ULDC.64 UR6, c[0x0][0x428] ;  /* 0x00010a0000067ab9 */ /* 0x000fe20000000a00 */
[----:B0-----:R-:W-:-:S13]  /*eaa0*/  ISETP.NE.AND P0, PT, R5, 0x1, PT ;  /* 0x000000010500780c */ /* 0x001fda0003f05270 */
[----:B------:R-:W0:Y:S02]  /*eab0*/  @P0 LDC.64 R2, c[0x0][0x440] ;  /* 0x00011000ff020b82 */ /* 0x000e240000000a00 */
[----:B0-----:R-:W-:-:S04]  /*eac0*/  @P0 IMAD.HI.U32 R4, R0, R2, RZ ;  /* 0x0000000200040227 */ /* 0x001fc800078e00ff */
[----:B------:R-:W-:Y:S01]  /*ead0*/  IMAD.MOV.U32 R2, RZ, RZ, R0 ;  /* 0x000000ffff027224 */ /* 0x000fe200078e0000 */
[----:B------:R-:W-:Y:S01]  /*eae0*/  @P0 SHF.R.U32.HI R2, RZ, R3, R4 ;  /* 0x00000003ff020219 */ /* 0x000fe20000011604 */
[----:B------:R-:W-:-:S04]  /*eaf0*/  IMAD R4, R29, UR6, RZ ;  /* 0x000000061d047c24 */ /* 0x000fc8000f8e02ff */
[----:B------:R-:W-:Y:S02]  /*eb00*/  IMAD.MOV R3, RZ, RZ, -R2 ;  /* 0x000000ffff037224 */ /* 0x000fe400078e0a02 */
[----:B------:R-:W-:Y:S02]  /*eb10*/  IMAD R4, R23, UR7, R4 ;  /* 0x0000000717047c24 */ /* 0x000fe4000f8e0204 */
[----:B------:R-:W-:Y:S01]  /*eb20*/  IMAD R0, R5, R3, R0 ;  /* 0x0000000305007224 */ /* 0x000fe200078e0200 */
[----:B------:R-:W-:-:S03]  /*eb30*/  SHF.R.S32.HI R3, RZ, 0x1f, R2 ;  /* 0x0000001fff037819 */ /* 0x000fc60000011402 */
[----:B------:R-:W-:-:S04]  /*eb40*/  IMAD.WIDE.U32 R2, R23, UR6, R2 ;  /* 0x0000000617027c25 */ /* 0x000fc8000f8e0002 */
[----:B------:R-:W-:Y:S01]  /*eb50*/  IMAD.IADD R3, R4, 0x1, R3 ;  /* 0x0000000104037824 */ /* 0x000fe200078e0203 */
[----:B------:R-:W-:-:S04]  /*eb60*/  LEA R4, P0, R2, UR4, 0x2 ;  /* 0x0000000402047c11 */ /* 0x000fc8000f8010ff */
[----:B------:R-:W-:-:S06]  /*eb70*/  LEA.HI.X R5, R2, UR5, R3, 0x2, P0 ;  /* 0x0000000502057c11 */ /* 0x000fcc00080f1403 */
[----:B------:R0:W5:Y:S03]  /*eb80*/  LDG.E R5, desc[UR38][R4.64] ;  /* 0x0000002604057981 */ /* 0x000166000c1e1900 */
.L_x_242:
[----:B0-----:R-:W-:Y:S01]  /*eb90*/  IMAD R4, R6, 0x8, R17 ;  /* 0x0000000806047824 */ /* 0x001fe200078e0211 */
[----:B------:R-:W-:Y:S01]  /*eba0*/  SHF.L.U32 R2, R10, 0x1f, RZ ;  /* 0x0000001f0a027819 */ /* 0x000fe200000006ff */
[----:B------:R-:W-:Y:S03]  /*ebb0*/  BSSY B3, `(.L_x_243) ;  /* 0x0000003000037945 */ /* 0x000fe60003800000 */
[----:B------:R-:W0:Y:S02]  /*ebc0*/  SYNCS.PHASECHK.TRANS64.TRYWAIT P0, [R4+URZ+0x30840], R2 ;  /* 0x03084002040075a7 */ /* 0x000e24000800017f */
[----:B0-----:R-:W-:Y:S05]  /*ebd0*/  @!P0 BRA `(.L_x_244) ;  /* 0x0000003800d88947 */ /* 0x001fea0003800000 */
.L_x_347:
[----:B------:R-:W-:Y:S05]  /*ebe0*/  BSYNC B3 ;  /* 0x0000000000037941 */ /* 0x000fea0003800000 */
.L_x_243:
[----:B------:R-:W1:Y:S01]  /*ebf0*/  S2R R3, SR_TID.X ;  /* 0x0000000000037919 */ /* 0x000e620000002100 */
[----:B------:R-:W-:Y:S01]  /*ec00*/  BSSY B3, `(.L_x_245) ;  /* 0x000000b000037945 */ /* 0x000fe20003800000 */
[----:B-1----:R-:W-:-:S04]  /*ec10*/  LOP3.LUT R3, R3, 0x7f, RZ, 0xc0, !PT ;  /* 0x0000007f03037812 */ /* 0x002fc800078ec0ff */
[----:B------:R-:W-:-:S13]  /*ec20*/  ISETP.NE.AND P1, PT, R3, RZ, PT ;  /* 0x000000ff0300720c */ /* 0x000fda0003f25270 */
[----:B------:R-:W-:Y:S05]  /*ec30*/  @P1 BRA `(.L_x_246) ;  /* 0x00000000001c1947 */ /* 0x000fea0003800000 */
[----:B------:R-:W1:Y:S01]  /*ec40*/  S2R R3, SR_TID.X ;  /* 0x0000000000037919 */ /* 0x000e620000002100 */
[----:B0-----:R-:W-:-:S04]  /*ec50*/  IMAD.MOV.U32 R2, RZ, RZ, 0x6000 ;  /* 0x00006000ff027424 */ /* 0x001fc800078e00ff */
[----:B------:R2:W-:Y:S01]  /*ec60*/  SYNCS.ARRIVE.TRANS64 RZ, [R4+URZ+0x30830], R2 ;  /* 0x0308300204ff79a7 */ /* 0x0005e2000800003f */
[----:B-1----:R-:W-:-:S04]  /*ec70*/  LOP3.LUT R3, R3, 0x1f, RZ, 0xc0, !PT ;  /* 0x0000001f03037812 */ /* 0x002fc800078ec0ff */
[----:B------:R-:W-:-:S13]  /*ec80*/  ISETP.NE.AND P0, PT, R3, RZ, PT ;  /* 0x000000ff0300720c */ /* 0x000fda0003f05270 */
[----:B--2---:R-:W-:Y:S05]  /*ec90*/  @!P0 BRA `(.L_x_246) ;  /* 0x0000000000048947 */ /* 0x004fea0003800000 */
[----:B------:R-:W-:Y:S01]  /*eca0*/  BPT.TRAP 0x1 ;  /* 0x000000040000795c */ /* 0x000fe20000300000 */
.L_x_246:
[----:B------:R-:W-:Y:S05]  /*ecb0*/  BSYNC B3 ;  /* 0x0000000000037941 */ /* 0x000fea0003800000 */
.L_x_245:
[----:B------:R-:W-:Y:S01]  /*ecc0*/  MOV R11, RZ ;  /* 0x000000ff000b7202 */ /* 0x000fe20000000f00 */
[----:B------:R-:W-:Y:S01]  /*ecd0*/  IMAD R3, R6, 0x6000, R17 ;  /* 0x0000600006037824 */ /* 0x000fe200078e0211 */
[----:B------:R-:W-:Y:S01]  /*ece0*/  UIADD3 UR4, UP0, UR40, 0x370, URZ ;  /* 0x0000037028047890 */ /* 0x000fe2000ff1e03f */
[----:B------:R-:W-:Y:S01]  /*ecf0*/  PLOP3.LUT P0, PT, PT, PT, PT, 0x80, 0x0 ;  /* 0x000000000000781c */ /* 0x000fe20003f0f070 */
[----:B0-----:R-:W-:Y:S01]  /*ed00*/  VIADD R4, R4, 0x30830 ;  /* 0x0003083004047836 */ /* 0x001fe20000000000 */
[----:B------:R-:W-:Y:S01]  /*ed10*/  R2UR UR10, R11 ;  /* 0x000000000b0a72ca */ /* 0x000fe200000e0000 */
[----:B------:R-:W-:Y:S01]  /*ed20*/  VIADD R3, R3, 0x12400 ;  /* 0x0001240003037836 */ /* 0x000fe20000000000 */
[----:B------:R-:W-:Y:S01]  /*ed30*/  UIADD3.X UR5, URZ, UR41, URZ, UP0, !UPT ;  /* 0x000000293f057290 */ /* 0x000fe200087fe43f */
[----:B------:R-:W-:Y:S01]  /*ed40*/  IMAD R2, R0, 0xc0, R26 ;  /* 0x000000c000027824 */ /* 0x000fe200078e021a */
[----:B------:R-:W-:Y:S01]  /*ed50*/  UMOV UR6, 0x0 ;  /* 0x0000000000067882 */ /* 0x000fe20000000000 */
[----:B------:R-:W-:-:S10]  /*ed60*/  UMOV UR7, 0x14f00000 ;  /* 0x14f0000000077882 */ /* 0x000fd40000000000 */
.L_x_247:
[----:B------:R-:W-:-:S13]  /*ed70*/  @P0 ELECT P2, URZ, PT ;  /* 0x00000000003f082f */ /* 0x000fda0003840000 */
[----:B-----5:R-:W-:Y:S02]  /*ed80*/  @P2 R2UR UR13, R5 ;  /* 0x00000000050d22ca */ /* 0x020fe400000e0000 */
[----:B------:R-:W-:Y:S02]  /*ed90*/  @P2 R2UR UR12, R16 ;  /* 0x00000000100c22ca */ /* 0x000fe400000e0000 */
[----:B------:R-:W-:Y:S02]  /*eda0*/  @P2 R2UR UR11, R2 ;  /* 0x00000000020b22ca */ /* 0x000fe400000e0000 */
[----:B------:R-:W-:Y:S02]  /*edb0*/  @P2 R2UR UR9, R4 ;  /* 0x00000000040922ca */ /* 0x000fe400000e0000 */
[----:B------:R-:W-:Y:S02]  /*edc0*/  @P2 R2UR UR8, R3 ;  /* 0x00000000030822ca */ /* 0x000fe400000e0000 */
[----:B------:R-:W-:-:S02]  /*edd0*/  @P2 PLOP3.LUT P0, PT, P2, PT, PT, 0x8, 0x0 ;  /* 0x000000000000281c */ /* 0x000fc4000170e170 */
[----:B------:R-:W-:-:S09]  /*ede0*/  PLOP3.LUT P2, PT, PT, PT, PT, 0x8, 0x0 ;  /* 0x000000000000781c */ /* 0x000fd20003f4e170 */
[----:B------:R0:W-:Y:S02]  /*edf0*/  UTMALDG.4D [UR8], [UR4], desc[UR6] ;  /* 0x00000608040075b4 */ /* 0x0001e40008019000 */
[----:B0-----:R-:W-:Y:S05]  /*ee00*/  @P0 BRA.U.ANY `(.L_x_247) ;  /* 0xfffffffd00d80947 */ /* 0x001fea000393ffff */
[----:B------:R-:W-:Y:S01]  /*ee10*/  SHF.L.U32 R2, R28, 0x1f, RZ ;  /* 0x0000001f1c027819 */ /* 0x000fe200000006ff */
[----:B------:R-:W-:Y:S01]  /*ee20*/  IMAD R3, R18, 0x8, R8 ;  /* 0x0000000812037824 */ /* 0x000fe200078e0208 */
[----:B------:R-:W-:Y:S03]  /*ee30*/  BSSY B3, `(.L_x_248) ;  /* 0x0000003000037945 */ /* 0x000fe60003800000 */
[----:B------:R-:W0:Y:S02]  /*ee40*/  SYNCS.PHASECHK.TRANS64.TRYWAIT P0, [R3+URZ+0x60], R2 ;  /* 0x00006002030075a7 */ /* 0x000e24000800017f */
[----:B0-----:R-:W-:Y:S05]  /*ee50*/  @!P0 BRA `(.L_x_249) ;  /* 0x00000038004c8947 */ /* 0x001fea0003800000 */
.L_x_348:
[----:B------:R-:W-:Y:S05]  /*ee60*/  BSYNC B3 ;  /* 0x0000000000037941 */ /* 0x000fea0003800000 */
.L_x_248:
[----:B------:R-:W-:Y:S01]  /*ee70*/  BSSY B3, `(.L_x_250) ;  /* 0x000000c000037945 */ /* 0x000fe20003800000 */
[----:B------:R-:W-:Y:S02]  /*ee80*/  IMAD.MOV.U32 R12, RZ, RZ, 0x0 ;  /* 0x00000000ff0c7424 */ /* 0x000fe400078e00ff */
[----:B------:R-:W-:Y:S01]  /*ee90*/  IMAD.MOV.U32 R13, RZ, RZ, 0x14f00000 ;  /* 0x14f00000ff0d7424 */ /* 0x000fe200078e00ff */
[----:B------:R-:W-:Y:S06]  /*eea0*/  @P1 BRA `(.L_x_251) ;  /* 0x0000000000201947 */ /* 0x000fec0003800000 */
[----:B------:R-:W1:Y:S01]  /*eeb0*/  S2R R4, SR_TID.X ;  /* 0x0000000000047919 */ /* 0x000e620000002100 */
[----:B0-----:R-:W-:Y:S01]  /*eec0*/  IMAD R2, R18, 0x8, R17 ;  /* 0x0000000812027824 */ /* 0x001fe200078e0211 */
[----:B------:R-:W-:-:S04]  /*eed0*/  MOV R3, 0x6000 ;  /* 0x0000600000037802 */ /* 0x000fc80000000f00 */
[----:B------:R2:W-:Y:S01]  /*eee0*/  SYNCS.ARRIVE.TRANS64 RZ, [R2+URZ+0x30850], R3 ;  /* 0x0308500302ff79a7 */ /* 0x0005e2000800003f */
[----:B-1----:R-:W-:-:S04]  /*eef0*/  LOP3.LUT R4, R4, 0x1f, RZ, 0xc0, !PT ;  /* 0x0000001f04047812 */ /* 0x002fc800078ec0ff */
[----:B------:R-:W-:-:S13]  /*ef00*/  ISETP.NE.AND P0, PT, R4, RZ, PT ;  /* 0x000000ff0400720c */ /* 0x000fda0003f05270 */
[----:B--2---:R-:W-:Y:S05]  /*ef10*/  @!P0 BRA `(.L_x_251) ;  /* 0x0000000000048947 */ /* 0x004fea0003800000 */
[----:B------:R-:W-:Y:S01]  /*ef20*/  BPT.TRAP 0x1 ;  /* 0x000000040000795c */ /* 0x000fe20000300000 */
.L_x_251:
[----:B------:R-:W-:Y:S05]  /*ef30*/  BSYNC B3 ;  /* 0x0000000000037941 */ /* 0x000fea0003800000 */
.L_x_250:
[----:B------:R-:W-:Y:S01]  /*ef40*/  R2UR UR10, R11 ;  /* 0x000000000b0a72ca */ /* 0x000fe200000e0000 */
[--C-:B0-----:R-:W-:Y:S01]  /*ef50*/  IMAD R2, R18, 0x6000, R17.reuse ;  /* 0x0000600012027824 */ /* 0x101fe200078e0211 */
[----:B------:R-:W-:Y:S01]  /*ef60*/  R2UR UR6, R12 ;  /* 0x000000000c0672ca */ /* 0x000fe200000e0000 */
[----:B------:R-:W-:Y:S01]  /*ef70*/  IMAD R3, R18, 0x8, R17 ;  /* 0x0000000812037824 */ /* 0x000fe200078e0211 */
[----:B------:R-:W-:Y:S01]  /*ef80*/  R2UR UR7, R13 ;  /* 0x000000000d0772ca */ /* 0x000fe200000e0000 */
[----:B------:R-:W-:Y:S01]  /*ef90*/  UIADD3 UR4, UP0, UR40, 0x470, URZ ;  /* 0x0000047028047890 */ /* 0x000fe2000ff1e03f */
[----:B------:R-:W-:Y:S01]  /*efa0*/  PLOP3.LUT P0, PT, PT, PT, PT, 0x80, 0x0 ;  /* 0x000000000000781c */ /* 0x000fe20003f0f070 */
[----:B------:R-:W-:Y:S02]  /*efb0*/  IMAD R4, R22, 0xc0, R26 ;  /* 0x000000c016047824 */ /* 0x000fe400078e021a */
[----:B------:R-:W-:Y:S01]  /*efc0*/  VIADD R2, R2, 0x400 ;  /* 0x0000040002027836 */ /* 0x000fe20000000000 */
[----:B------:R-:W-:Y:S01]  /*efd0*/  UIADD3.X UR5, URZ, UR41, URZ, UP0, !UPT ;  /* 0x000000293f057290 */ /* 0x000fe200087fe43f */
[----:B------:R-:W-:-:S11]  /*efe0*/  VIADD R3, R3, 0x30850 ;  /* 0x0003085003037836 */ /* 0x000fd60000000000 */
.L_x_252:
[----:B------:R-:W-:-:S13]  /*eff0*/  @P0 ELECT P1, URZ, PT ;  /* 0x00000000003f082f */ /* 0x000fda0003820000 */
[----:B------:R-:W-:Y:S02]  /*f000*/  @P1 R2UR UR13, R19 ;  /* 0x00000000130d12ca */ /* 0x000fe400000e0000 */
        /* <DEDUP_REMOVED lines=8> */
[----:B------:R-:W-:Y:S02]  /*f090*/  IMAD.MOV.U32 R19, RZ, RZ, R5 ;  /* 0x000000ffff137224 */ /* 0x000fe400078e0005 */
[----:B------:R-:W-:-:S07]  /*f0a0*/  IMAD.MOV.U32 R22, RZ, RZ, R0 ;  /* 0x000000ffff167224 */ /* 0x000fce00078e0000 */
.L_x_241:
[----:B------:R-:W-:Y:S05]  /*f0b0*/  BSYNC B1 ;  /* 0x0000000000017941 */ /* 0x000fea0003800000 */
.L_x_240:
[----:B------:R-:W2:Y:S01]  /*f0c0*/  LDL.LU R0, [R1+0x1c] ;  /* 0x00001c0001007983 */ /* 0x000ea20000300800 */
[----:B------:R-:W-:Y:S01]  /*f0d0*/  MOV R28, R10 ;  /* 0x0000000a001c7202 */ /* 0x000fe20000000f00 */
[----:B------:R-:W-:Y:S02]  /*f0e0*/  IMAD.MOV.U32 R18, RZ, RZ, R6 ;  /* 0x000000ffff127224 */ /* 0x000fe400078e0006 */
[----:B--2---:R-:W-:-:S07]  /*f0f0*/  VIADD R0, R0, 0xfffffffd ;  /* 0xfffffffd00007836 */ /* 0x004fce0000000000 */
.L_x_239:
[----:B------:R-:W-:Y:S05]  /*f100*/  BSYNC B2 ;  /* 0x0000000000027941 */ /* 0x000fea0003800000 */
.L_x_238:
[----:B------:R-:W-:Y:S01]  /*f110*/  VIADD R7, R7, 0xfffffffe ;  /* 0xfffffffe07077836 */ /* 0x000fe20000000000 */
[----:B------:R-:W-:-:S04]  /*f120*/  LOP3.LUT R2, RZ, R9, RZ, 0x33, !PT ;  /* 0x00000009ff027212 */ /* 0x000fc800078e33ff */
[----:B------:R-:W-:-:S13]  /*f130*/  ISETP.NE.AND P0, PT, R7, R2, PT ;  /* 0x000000020700720c */ /* 0x000fda0003f05270 */
[----:B------:R-:W-:Y:S05]  /*f140*/  @!P0 BRA `(.L_x_237) ;  /* 0x0000000c00a08947 */ /* 0x000fea0003800000 */
[----:B------:R-:W-:-:S07]  /*f150*/  IMAD.MOV.U32 R4, RZ, RZ, R19 ;  /* 0x000000ffff047224 */ /* 0x000fce00078e0013 */
.L_x_279:
[----:B------:R-:W2:Y:S01]  /*f160*/  LDL R2, [R1] ;  /* 0x0000000001027983 */ /* 0x000ea20000100800 */
[----:B------:R-:W-:Y:S01]  /*f170*/  VIADD R6, R18, 0x1 ;  /* 0x0000000112067836 */ /* 0x000fe20000000000 */
[----:B------:R-:W-:Y:S05]  /*f180*/  YIELD ;  /* 0x0000000000007946 */ /* 0x000fea0003800000 */
[----:B------:R-:W-:Y:S01]  /*f190*/  ISETP.NE.AND P0, PT, R6, 0x2, PT ;  /* 0x000000020600780c */ /* 0x000fe20003f05270 */
[----:B------:R-:W-:Y:S03]  /*f1a0*/  BSSY B1, `(.L_x_253) ;  /* 0x000006c000017945 */ /* 0x000fe60003800000 */
[----:B------:R-:W-:-:S02]  /*f1b0*/  SEL R7, RZ, 0x1, P0 ;  /* 0x00000001ff077807 */ /* 0x000fc40000000000 */
        /* <DEDUP_REMOVED lines=16> */
[----:B------:R-:W-:-:S03]  /*f2c0*/  IMAD R4, R29, UR6, RZ ;  /* 0x000000061d047c24 */ /* 0x000fc6000f8e02ff */
[----:B------:R-:W-:Y:S01]  /*f2d0*/  IADD3 R3, -R2, RZ, RZ ;  /* 0x000000ff02037210 */ /* 0x000fe20007ffe1ff */
[----:B------:R-:W-:-:S04]  /*f2e0*/  IMAD R4, R23, UR7, R4 ;  /* 0x0000000717047c24 */ /* 0x000fc8000f8e0204 */
[----:B------:R-:W-:Y:S01]  /*f2f0*/  IMAD R9, R9, R3, R0 ;  /* 0x0000000309097224 */ /* 0x000fe200078e0200 */
[----:B------:R-:W-:-:S03]  /*f300*/  SHF.R.S32.HI R3, RZ, 0x1f, R2 ;  /* 0x0000001fff037819 */ /* 0x000fc60000011402 */
[----:B------:R-:W-:-:S04]  /*f310*/  IMAD.WIDE.U32 R2, R23, UR6, R2 ;  /* 0x0000000617027c25 */ /* 0x000fc8000f8e0002 */
[----:B------:R-:W-:Y:S01]  /*f320*/  IMAD.IADD R3, R4, 0x1, R3 ;  /* 0x0000000104037824 */ /* 0x000fe200078e0203 */
[----:B------:R-:W-:-:S04]  /*f330*/  LEA R4, P0, R2, UR4, 0x2 ;  /* 0x0000000402047c11 */ /* 0x000fc8000f8010ff */
[----:B------:R-:W-:-:S05]  /*f340*/  LEA.HI.X R5, R2, UR5, R3, 0x2, P0 ;  /* 0x0000000502057c11 */ /* 0x000fca00080f1403 */
[----:B------:R0:W5:Y:S04]  /*f350*/  LDG.E R4, desc[UR38][R4.64] ;  /* 0x0000002604047981 */ /* 0x000168000c1e1900 */
.L_x_255:
[----:B------:R-:W-:Y:S01]  /*f360*/  IMAD R2, R6, 0x8, R17 ;  /* 0x0000000806027824 */ /* 0x000fe200078e0211 */
[----:B------:R-:W-:Y:S01]  /*f370*/  SHF.L.U32 R3, R7, 0x1f, RZ ;  /* 0x0000001f07037819 */ /* 0x000fe200000006ff */
[----:B------:R-:W-:Y:S03]  /*f380*/  BSSY B2, `(.L_x_256) ;  /* 0x0000003000027945 */ /* 0x000fe60003800000 */
[----:B------:R-:W1:Y:S02]  /*f390*/  SYNCS.PHASECHK.TRANS64.TRYWAIT P0, [R2+URZ+0x30840], R3 ;  /* 0x03084003020075a7 */ /* 0x000e64000800017f */
[----:B-1----:R-:W-:Y:S05]  /*f3a0*/  @!P0 BRA `(.L_x_257) ;  /* 0x00000034000c8947 */ /* 0x002fea0003800000 */
.L_x_349:
[----:B------:R-:W-:Y:S05]  /*f3b0*/  BSYNC B2 ;  /* 0x0000000000027941 */ /* 0x000fea0003800000 */
.L_x_256:
[----:B0-----:R-:W0:Y:S01]  /*f3c0*/  S2R R5, SR_TID.X ;  /* 0x0000000000057919 */ /* 0x001e220000002100 */
[----:B------:R-:W-:Y:S01]  /*f3d0*/  BSSY B2, `(.L_x_258) ;  /* 0x000000b000027945 */ /* 0x000fe20003800000 */
[----:B0-----:R-:W-:-:S04]  /*f3e0*/  LOP3.LUT R5, R5, 0x7f, RZ, 0xc0, !PT ;  /* 0x0000007f05057812 */ /* 0x001fc800078ec0ff */
[----:B------:R-:W-:-:S13]  /*f3f0*/  ISETP.NE.AND P1, PT, R5, RZ, PT ;  /* 0x000000ff0500720c */ /* 0x000fda0003f25270 */
[----:B------:R-:W-:Y:S05]  /*f400*/  @P1 BRA `(.L_x_259) ;  /* 0x00000000001c1947 */ /* 0x000fea0003800000 */
[----:B------:R-:W0:Y:S01]  /*f410*/  S2R R5, SR_TID.X ;  /* 0x0000000000057919 */ /* 0x000e220000002100 */
[----:B-1----:R-:W-:-:S04]  /*f420*/  IMAD.MOV.U32 R3, RZ, RZ, 0x6000 ;  /* 0x00006000ff037424 */ /* 0x002fc800078e00ff */
[----:B------:R2:W-:Y:S01]  /*f430*/  SYNCS.ARRIVE.TRANS64 RZ, [R2+URZ+0x30830], R3 ;  /* 0x0308300302ff79a7 */ /* 0x0005e2000800003f */
[----:B0-----:R-:W-:-:S04]  /*f440*/  LOP3.LUT R5, R5, 0x1f, RZ, 0xc0, !PT ;  /* 0x0000001f05057812 */ /* 0x001fc800078ec0ff */
[----:B------:R-:W-:-:S13]  /*f450*/  ISETP.NE.AND P0, PT, R5, RZ, PT ;  /* 0x000000ff0500720c */ /* 0x000fda0003f05270 */
[----:B--2---:R-:W-:Y:S05]  /*f460*/  @!P0 BRA `(.L_x_259) ;  /* 0x0000000000048947 */ /* 0x004fea0003800000 */
[----:B------:R-:W-:Y:S01]  /*f470*/  BPT.TRAP 0x1 ;  /* 0x000000040000795c */ /* 0x000fe20000300000 */
.L_x_259:
[----:B------:R-:W-:Y:S05]  /*f480*/  BSYNC B2 ;  /* 0x0000000000027941 */ /* 0x000fea0003800000 */
.L_x_258:
[----:B------:R-:W-:Y:S01]  /*f490*/  IMAD.MOV.U32 R5, RZ, RZ, RZ ;  /* 0x000000ffff057224 */ /* 0x000fe200078e00ff */
[----:B------:R-:W-:Y:S01]  /*f4a0*/  UIADD3 UR4, UP0, UR40, 0x370, URZ ;  /* 0x0000037028047890 */ /* 0x000fe2000ff1e03f */
[----:B-1----:R-:W-:Y:S01]  /*f4b0*/  IMAD R3, R6, 0x6000, R17 ;  /* 0x0000600006037824 */ /* 0x002fe200078e0211 */
[----:B------:R-:W-:Y:S01]  /*f4c0*/  PLOP3.LUT P0, PT, PT, PT, PT, 0x80, 0x0 ;  /* 0x000000000000781c */ /* 0x000fe20003f0f070 */
[----:B------:R-:W-:Y:S01]  /*f4d0*/  VIADD R2, R2, 0x30830 ;  /* 0x0003083002027836 */ /* 0x000fe20000000000 */
[----:B------:R-:W-:Y:S01]  /*f4e0*/  R2UR UR10, R5 ;  /* 0x00000000050a72ca */ /* 0x000fe200000e0000 */
[----:B------:R-:W-:Y:S01]  /*f4f0*/  VIADD R3, R3, 0x12400 ;  /* 0x0001240003037836 */ /* 0x000fe20000000000 */
[----:B------:R-:W-:Y:S01]  /*f500*/  UIADD3.X UR5, URZ, UR41, URZ, UP0, !UPT ;  /* 0x000000293f057290 */ /* 0x000fe200087fe43f */
[----:B------:R-:W-:Y:S01]  /*f510*/  IMAD R10, R9, 0xc0, R26 ;  /* 0x000000c0090a7824 */ /* 0x000fe200078e021a */
[----:B------:R-:W-:Y:S01]  /*f520*/  UMOV UR6, 0x0 ;  /* 0x0000000000067882 */ /* 0x000fe20000000000 */
[----:B------:R-:W-:-:S10]  /*f530*/  UMOV UR7, 0x14f00000 ;  /* 0x14f0000000077882 */ /* 0x000fd40000000000 */
.L_x_260:
        /* <DEDUP_REMOVED lines=11> */
[----:B------:R-:W-:Y:S01]  /*f5f0*/  BSSY B2, `(.L_x_261) ;  /* 0x0000004000027945 */ /* 0x000fe20003800000 */
[----:B------:R-:W-:-:S04]  /*f600*/  LEA R10, R18, R8, 0x3 ;  /* 0x00000008120a7211 */ /* 0x000fc800078e18ff */
[----:B------:R-:W0:Y:S02]  /*f610*/  SYNCS.PHASECHK.TRANS64.TRYWAIT P0, [R10+URZ+0x60], R28 ;  /* 0x0000601c0a0075a7 */ /* 0x000e24000800017f */
[----:B0-----:R-:W-:Y:S05]  /*f620*/  @!P0 BRA `(.L_x_262) ;  /* 0x0000003000808947 */ /* 0x001fea0003800000 */
.L_x_350:
[----:B------:R-:W-:Y:S05]  /*f630*/  BSYNC B2 ;  /* 0x0000000000027941 */ /* 0x000fea0003800000 */
.L_x_261:
[----:B------:R-:W-:Y:S01]  /*f640*/  BSSY B2, `(.L_x_263) ;  /* 0x000000b000027945 */ /* 0x000fe20003800000 */
[----:B------:R-:W-:Y:S02]  /*f650*/  IMAD.MOV.U32 R2, RZ, RZ, 0x0 ;  /* 0x00000000ff027424 */ /* 0x000fe400078e00ff */
[----:B------:R-:W-:Y:S01]  /*f660*/  IMAD.MOV.U32 R3, RZ, RZ, 0x14f00000 ;  /* 0x14f00000ff037424 */ /* 0x000fe200078e00ff */
[----:B------:R-:W-:Y:S06]  /*f670*/  @P1 BRA `(.L_x_264) ;  /* 0x00000000001c1947 */ /* 0x000fec0003800000 */
[----:B------:R-:W1:Y:S02]  /*f680*/  S2R R11, SR_TID.X ;  /* 0x00000000000b7919 */ /* 0x000e640000002100 */
[----:B-1----:R-:W-:Y:S01]  /*f690*/  LOP3.LUT R12, R11, 0x1f, RZ, 0xc0, !PT ;  /* 0x0000001f0b0c7812 */ /* 0x002fe200078ec0ff */
[----:B------:R-:W-:-:S03]  /*f6a0*/  IMAD.MOV.U32 R11, RZ, RZ, 0x6000 ;  /* 0x00006000ff0b7424 */ /* 0x000fc600078e00ff */
[----:B------:R-:W-:Y:S01]  /*f6b0*/  ISETP.NE.AND P0, PT, R12, RZ, PT ;  /* 0x000000ff0c00720c */ /* 0x000fe20003f05270 */
[----:B------:R1:W-:-:S12]  /*f6c0*/  SYNCS.ARRIVE.TRANS64 RZ, [R10+URZ+0x50], R11 ;  /* 0x0000500b0aff79a7 */ /* 0x0003d8000800003f */
[----:B-1----:R-:W-:Y:S05]  /*f6d0*/  @!P0 BRA `(.L_x_264) ;  /* 0x0000000000048947 */ /* 0x002fea0003800000 */
[----:B------:R-:W-:Y:S01]  /*f6e0*/  BPT.TRAP 0x1 ;  /* 0x000000040000795c */ /* 0x000fe20000300000 */
.L_x_264:
[----:B------:R-:W-:Y:S05]  /*f6f0*/  BSYNC B2 ;  /* 0x0000000000027941 */ /* 0x000fea0003800000 */
.L_x_263:
[----:B------:R-:W-:Y:S01]  /*f700*/  R2UR UR10, R5 ;  /* 0x00000000050a72ca */ /* 0x000fe200000e0000 */
[----:B------:R-:W-:Y:S01]  /*f710*/  IMAD R18, R18, 0x6000, R17 ;  /* 0x0000600012127824 */ /* 0x000fe200078e0211 */
[----:B------:R-:W-:Y:S01]  /*f720*/  R2UR UR7, R3 ;  /* 0x00000000030772ca */ /* 0x000fe200000e0000 */
[----:B------:R-:W-:Y:S01]  /*f730*/  UIADD3 UR4, UP0, UR40, 0x470, URZ ;  /* 0x0000047028047890 */ /* 0x000fe2000ff1e03f */
[----:B------:R-:W-:Y:S01]  /*f740*/  R2UR UR6, R2 ;  /* 0x00000000020672ca */ /* 0x000fe200000e0000 */
[----:B------:R-:W-:Y:S01]  /*f750*/  IMAD R2, R22, 0xc0, R26 ;  /* 0x000000c016027824 */ /* 0x000fe200078e021a */
[----:B------:R-:W-:Y:S01]  /*f760*/  PLOP3.LUT P0, PT, PT, PT, PT, 0x80, 0x0 ;  /* 0x000000000000781c */ /* 0x000fe20003f0f070 */
[----:B0-----:R-:W-:Y:S01]  /*f770*/  VIADD R10, R10, 0x50 ;  /* 0x000000500a0a7836 */ /* 0x001fe20000000000 */
[----:B------:R-:W-:Y:S01]  /*f780*/  UIADD3.X UR5, URZ, UR41, URZ, UP0, !UPT ;  /* 0x000000293f057290 */ /* 0x000fe200087fe43f */
[----:B------:R-:W-:-:S11]  /*f790*/  VIADD R18, R18, 0x400 ;  /* 0x0000040012127836 */ /* 0x000fd60000000000 */
.L_x_265:
        /* <DEDUP_REMOVED lines=10> */
[----:B------:R-:W-:Y:S01]  /*f840*/  MOV R22, R9 ;  /* 0x0000000900167202 */ /* 0x000fe20000000f00 */
[----:B------:R-:W-:-:S07]  /*f850*/  IMAD.MOV.U32 R19, RZ, RZ, R4 ;  /* 0x000000ffff137224 */ /* 0x000fce00078e0004 */
.L_x_254:
[----:B------:R-:W-:Y:S05]  /*f860*/  BSYNC B1 ;  /* 0x0000000000017941 */ /* 0x000fea0003800000 */
.L_x_253:
[----:B------:R-:W2:Y:S01]  /*f870*/  LDL R2, [R1] ;  /* 0x0000000001027983 */ /* 0x000ea20000100800 */
[----:B------:R-:W-:Y:S01]  /*f880*/  VIADD R18, R6, 0x1 ;  /* 0x0000000106127836 */ /* 0x000fe20000000000 */
[----:B------:R-:W-:Y:S01]  /*f890*/  BSSY B1, `(.L_x_266) ;  /* 0x000006f000017945 */ /* 0x000fe20003800000 */
[----:B------:R-:W-:-:S03]  /*f8a0*/  VIADD R9, R0, 0xffffffff ;  /* 0xffffffff00097836 */ /* 0x000fc60000000000 */
        /* <DEDUP_REMOVED lines=28> */
.L_x_268:
[----:B------:R-:W-:Y:S01]  /*fa70*/  IMAD R2, R18, 0x8, R17 ;  /* 0x0000000812027824 */ /* 0x000fe200078e0211 */
[----:B------:R-:W-:Y:S01]  /*fa80*/  SHF.L.U32 R3, R28, 0x1f, RZ ;  /* 0x0000001f1c037819 */ /* 0x000fe200000006ff */
[----:B------:R-:W-:Y:S03]  /*fa90*/  BSSY B2, `(.L_x_269) ;  /* 0x0000003000027945 */ /* 0x000fe60003800000 */
[----:B------:R-:W1:Y:S02]  /*faa0*/  SYNCS.PHASECHK.TRANS64.TRYWAIT P0, [R2+URZ+0x30840], R3 ;  /* 0x03084003020075a7 */ /* 0x000e64000800017f */
[----:B-1----:R-:W-:Y:S05]  /*fab0*/  @!P0 BRA `(.L_x_270) ;  /* 0x0000002c00708947 */ /* 0x002fea0003800000 */
.L_x_351:
[----:B------:R-:W-:Y:S05]  /*fac0*/  BSYNC B2 ;  /* 0x0000000000027941 */ /* 0x000fea0003800000 */
.L_x_269:
        /* <DEDUP_REMOVED lines=12> */
.L_x_272:
[----:B------:R-:W-:Y:S05]  /*fb90*/  BSYNC B2 ;  /* 0x0000000000027941 */ /* 0x000fea0003800000 */
.L_x_271:
[----:B------:R-:W-:Y:S01]  /*fba0*/  IMAD.MOV.U32 R5, RZ, RZ, RZ ;  /* 0x000000ffff057224 */ /* 0x000fe200078e00ff */
[----:B------:R-:W-:Y:S01]  /*fbb0*/  UIADD3 UR4, UP0, UR40, 0x370, URZ ;  /* 0x0000037028047890 */ /* 0x000fe2000ff1e03f */
[C---:B------:R-:W-:Y:S01]  /*fbc0*/  IMAD R11, R18.reuse, 0x6000, R17 ;  /* 0x00006000120b7824 */ /* 0x040fe200078e0211 */
[----:B------:R-:W-:Y:S01]  /*fbd0*/  PLOP3.LUT P0, PT, PT, PT, PT, 0x80, 0x0 ;  /* 0x000000000000781c */ /* 0x000fe20003f0f070 */
[----:B-1----:R-:W-:Y:S01]  /*fbe0*/  IMAD R3, R18, 0x8, R8 ;  /* 0x0000000812037824 */ /* 0x002fe200078e0208 */
[----:B------:R-:W-:Y:S01]  /*fbf0*/  R2UR UR10, R5 ;  /* 0x00000000050a72ca */ /* 0x000fe200000e0000 */
[----:B------:R-:W-:Y:S01]  /*fc00*/  IMAD R2, R10, 0xc0, R26 ;  /* 0x000000c00a027824 */ /* 0x000fe200078e021a */
[----:B------:R-:W-:Y:S01]  /*fc10*/  IADD3 R11, R11, 0x12400, RZ ;  /* 0x000124000b0b7810 */ /* 0x000fe20007ffe0ff */
[----:B------:R-:W-:Y:S01]  /*fc20*/  VIADD R3, R3, 0x30 ;  /* 0x0000003003037836 */ /* 0x000fe20000000000 */
[----:B------:R-:W-:Y:S01]  /*fc30*/  UIADD3.X UR5, URZ, UR41, URZ, UP0, !UPT ;  /* 0x000000293f057290 */ /* 0x000fe200087fe43f */
[----:B------:R-:W-:Y:S01]  /*fc40*/  UMOV UR6, 0x0 ;  /* 0x0000000000067882 */ /* 0x000fe20000000000 */
[----:B------:R-:W-:-:S10]  /*fc50*/  UMOV UR7, 0x14f00000 ;  /* 0x14f0000000077882 */ /* 0x000fd40000000000 */
.L_x_273:
        /* <DEDUP_REMOVED lines=15> */
.L_x_352:
[----:B------:R-:W-:Y:S05]  /*fd50*/  BSYNC B2 ;  /* 0x0000000000027941 */ /* 0x000fea0003800000 */
.L_x_274:
[----:B------:R-:W-:Y:S01]  /*fd60*/  BSSY B2, `(.L_x_276) ;  /* 0x000000b000027945 */ /* 0x000fe20003800000 */
[----:B0-----:R-:W-:Y:S02]  /*fd70*/  IMAD.MOV.U32 R2, RZ, RZ, 0x0 ;  /* 0x00000000ff027424 */ /* 0x001fe400078e00ff */
[----:B------:R-:W-:Y:S01]  /*fd80*/  IMAD.MOV.U32 R3, RZ, RZ, 0x14f00000 ;  /* 0x14f00000ff037424 */ /* 0x000fe200078e00ff */
[----:B------:R-:W-:Y:S06]  /*fd90*/  @P1 BRA `(.L_x_277) ;  /* 0x00000000001c1947 */ /* 0x000fec0003800000 */
[----:B------:R-:W0:Y:S02]  /*fda0*/  S2R R11, SR_TID.X ;  /* 0x00000000000b7919 */ /* 0x000e240000002100 */
[----:B0-----:R-:W-:Y:S01]  /*fdb0*/  LOP3.LUT R12, R11, 0x1f, RZ, 0xc0, !PT ;  /* 0x0000001f0b0c7812 */ /* 0x001fe200078ec0ff */
[----:B------:R-:W-:-:S03]  /*fdc0*/  IMAD.MOV.U32 R11, RZ, RZ, 0x6000 ;  /* 0x00006000ff0b7424 */ /* 0x000fc600078e00ff */
[----:B------:R-:W-:Y:S01]  /*fdd0*/  ISETP.NE.AND P0, PT, R12, RZ, PT ;  /* 0x000000ff0c00720c */ /* 0x000fe20003f05270 */
[----:B------:R0:W-:-:S12]  /*fde0*/  SYNCS.ARRIVE.TRANS64 RZ, [R7+URZ+0x50], R11 ;  /* 0x0000500b07ff79a7 */ /* 0x0001d8000800003f */
[----:B0-----:R-:W-:Y:S05]  /*fdf0*/  @!P0 BRA `(.L_x_277) ;  /* 0x0000000000048947 */ /* 0x001fea0003800000 */
[----:B------:R-:W-:Y:S01]  /*fe00*/  BPT.TRAP 0x1 ;  /* 0x000000040000795c */ /* 0x000fe20000300000 */
.L_x_277:
[----:B------:R-:W-:Y:S05]  /*fe10*/  BSYNC B2 ;  /* 0x0000000000027941 */ /* 0x000fea0003800000 */
.L_x_276:
[----:B------:R-:W-:Y:S01]  /*fe20*/  R2UR UR10, R5 ;  /* 0x00000000050a72ca */ /* 0x000fe200000e0000 */
[----:B------:R-:W-:Y:S01]  /*fe30*/  IMAD R6, R6, 0x6000, R17 ;  /* 0x0000600006067824 */ /* 0x000fe200078e0211 */
[----:B------:R-:W-:Y:S01]  /*fe40*/  R2UR UR7, R3 ;  /* 0x00000000030772ca */ /* 0x000fe200000e0000 */
[----:B------:R-:W-:Y:S01]  /*fe50*/  UIADD3 UR4, UP0, UR40, 0x470, URZ ;  /* 0x0000047028047890 */ /* 0x000fe2000ff1e03f */
[----:B------:R-:W-:Y:S01]  /*fe60*/  R2UR UR6, R2 ;  /* 0x00000000020672ca */ /* 0x000fe200000e0000 */
[----:B------:R-:W-:Y:S01]  /*fe70*/  IMAD R2, R22, 0xc0, R26 ;  /* 0x000000c016027824 */ /* 0x000fe200078e021a */
[----:B------:R-:W-:Y:S01]  /*fe80*/  PLOP3.LUT P0, PT, PT, PT, PT, 0x80, 0x0 ;  /* 0x000000000000781c */ /* 0x000fe20003f0f070 */
[----:B------:R-:W-:Y:S01]  /*fe90*/  VIADD R6, R6, 0x400 ;  /* 0x0000040006067836 */ /* 0x000fe20000000000 */
[----:B------:R-:W-:Y:S01]  /*fea0*/  IADD3 R7, R7, 0x50, RZ ;  /* 0x0000005007077810 */ /* 0x000fe20007ffe0ff */
[----:B------:R-:W-:-:S12]  /*feb0*/  UIADD3.X UR5, URZ, UR41, URZ, UP0, !UPT ;  /* 0x000000293f057290 */ /* 0x000fd800087fe43f */
.L_x_278:
        /* <DEDUP_REMOVED lines=12> */
.L_x_267:
[----:B------:R-:W-:Y:S05]  /*ff80*/  BSYNC B1 ;  /* 0x0000000000017941 */ /* 0x000fea0003800000 */
.L_x_266:
[----:B------:R-:W2:Y:S01]  /*ff90*/  LDL R2, [R1+0x4] ;  /* 0x0000040001027983 */ /* 0x000ea20000100800 */
[----:B------:R-:W-:Y:S01]  /*ffa0*/  VIADD R0, R0, 0xfffffffe ;  /* 0xfffffffe00007836 */ /* 0x000fe20000000000 */
[----:B--2---:R-:W-:-:S13]  /*ffb0*/  ISETP.GT.AND P0, PT, R9, R2, PT ;  /* 0x000000020900720c */ /* 0x004fda0003f04270 */
[----:B------:R-:W-:Y:S05]  /*ffc0*/  @P0 BRA `(.L_x_279) ;  /* 0xfffffff000640947 */ /* 0x000fea000383ffff */
.L_x_237:
[----:B------:R-:W-:Y:S05]  /*ffd0*/  BSYNC B0 ;  /* 0x0000000000007941 */ /* 0x000fea0003800000 */
.L_x_236:
[----:B------:R-:W0:Y:S01]  /*ffe0*/  S2R R2, SR_TID.X ;  /* 0x0000000000027919 */ /* 0x000e220000002100 */
[----:B------:R-:W-:Y:S01]  /*fff0*/  BSSY B0, `(.L_x_280) ;  /* 0x0000010000007945 */ /* 0x000fe20003800000 */
[----:B0-----:R-:W-:-:S04]  /*10000*/  LOP3.LUT R6, R2, 0x7f, RZ, 0xc0, !PT ;  /* 0x0000007f02067812 */ /* 0x001fc800078ec0ff */
[----:B------:R-:W-:-:S13]  /*10010*/  ISETP.NE.AND P0, PT, R6, RZ, PT ;  /* 0x000000ff0600720c */ /* 0x000fda0003f05270 */
[----:B------:R-:W-:Y:S05]  /*10020*/  @P0 BRA `(.L_x_281) ;  /* 0x0000000000300947 */ /* 0x000fea0003800000 */
[----:B------:R-:W0:Y:S01]  /*10030*/  S2R R5, SR_LANEID ;  /* 0x0000000000057919 */ /* 0x000e220000000000 */
[----:B------:R-:W-:Y:S01]  /*10040*/  VOTEU.ANY UR4, UPT, PT ;  /* 0x0000000000047886 */ /* 0x000fe200038e0100 */
[----:B------:R-:W1:Y:S01]  /*10050*/  LDC.64 R2, c[0x0][0xc60] ;  /* 0x00031800ff027b82 */ /* 0x000e620000000a00 */
[----:B------:R-:W0:Y:S02]  /*10060*/  FLO.U32 R0, UR4 ;  /* 0x0000000400007d00 */ /* 0x000e2400080e0000 */
[----:B0-----:R-:W-:-:S06]  /*10070*/  ISETP.EQ.U32.AND P0, PT, R0, R5, PT ;  /* 0x000000050000720c */ /* 0x001fcc0003f02070 */
[----:B------:R-:W1:Y:S07]  /*10080*/  POPC R5, UR4 ;  /* 0x0000000400057d09 */ /* 0x000e6e0008000000 */
[----:B-1----:R-:W2:Y:S01]  /*10090*/  @P0 ATOMG.E.ADD.STRONG.GPU PT, R3, desc[UR38][R2.64], R5 ;  /* 0x00000005020309a8 */ /* 0x002ea200081ee1e6 */
[----:B------:R-:W0:Y:S02]  /*100a0*/  S2R R4, SR_LTMASK ;  /* 0x0000000000047919 */ /* 0x000e240000003900 */
[----:B0-----:R-:W-:-:S04]  /*100b0*/  LOP3.LUT R4, R4, UR4, RZ, 0xc0, !PT ;  /* 0x0000000404047c12 */ /* 0x001fc8000f8ec0ff */
[----:B------:R-:W0:Y:S01]  /*100c0*/  POPC R7, R4 ;  /* 0x0000000400077309 */ /* 0x000e220000000000 */
[----:B--2---:R-:W0:Y:S02]  /*100d0*/  SHFL.IDX PT, R0, R3, R0, 0x1f ;  /* 0x00001f0003007589 */ /* 0x004e2400000e0000 */
[----:B0-----:R-:W-:-:S07]  /*100e0*/  IADD3 R24, R0, UR36, R7 ;  /* 0x0000002400187c10 */ /* 0x001fce000fffe007 */
.L_x_281:
[----:B------:R-:W-:Y:S05]  /*100f0*/  BSYNC B0 ;  /* 0x0000000000007941 */ /* 0x000fea0003800000 */
.L_x_280:
[----:B------:R-:W2:Y:S01]  /*10100*/  LDL.LU R0, [R1] ;  /* 0x0000000001007983 */ /* 0x000ea20000300800 */
[----:B------:R-:W-:Y:S01]  /*10110*/  BSSY B0, `(.L_x_282) ;  /* 0x0000028000007945 */ /* 0x000fe20003800000 */
[----:B--2---:R-:W-:-:S13]  /*10120*/  ISETP.NE.AND P0, PT, R0, RZ, PT ;  /* 0x000000ff0000720c */ /* 0x004fda0003f05270 */
[----:B------:R-:W-:Y:S05]  /*10130*/  @!P0 BRA `(.L_x_283) ;  /* 0x0000000000948947 */ /* 0x000fea0003800000 */
[----:B------:R-:W-:Y:S01]  /*10140*/  IMAD R3, R18, 0x8, R17 ;  /* 0x0000000812037824 */ /* 0x000fe200078e0211 */
[----:B------:R-:W-:Y:S01]  /*10150*/  SHF.L.U32 R0, R28, 0x1f, RZ ;  /* 0x0000001f1c007819 */ /* 0x000fe200000006ff */
[----:B------:R-:W-:Y:S01]  /*10160*/  BSSY B1, `(.L_x_284) ;  /* 0x0000004000017945 */ /* 0x000fe20003800000 */
[----:B------:R-:W-:Y:S02]  /*10170*/  ISETP.NE.AND P1, PT, R6, RZ, PT ;  /* 0x000000ff0600720c */ /* 0x000fe40003f25270 */
[----:B------:R-:W0:Y:S02]  /*10180*/  SYNCS.PHASECHK.TRANS64.TRYWAIT P0, [R3+URZ+0x30860], R0 ;  /* 0x03086000030075a7 */ /* 0x000e24000800017f */
[----:B0-----:R-:W-:Y:S09]  /*10190*/  @!P0 BRA `(.L_x_285) ;  /* 0x0000002400e08947 */ /* 0x001ff20003800000 */
.L_x_353:
[----:B------:R-:W-:Y:S05]  /*101a0*/  BSYNC B1 ;  /* 0x0000000000017941 */ /* 0x000fea0003800000 */
.L_x_284:
[----:B------:R-:W-:Y:S04]  /*101b0*/  BSSY B1, `(.L_x_286) ;  /* 0x0000009000017945 */ /* 0x000fe80003800000 */
[----:B------:R-:W-:Y:S05]  /*101c0*/  @P1 BRA `(.L_x_287) ;  /* 0x00000000001c1947 */ /* 0x000fea0003800000 */
[----:B------:R-:W1:Y:S01]  /*101d0*/  S2R R2, SR_TID.X ;  /* 0x0000000000027919 */ /* 0x000e620000002100 */
[----:B0-----:R-:W-:-:S04]  /*101e0*/  MOV R0, 0x6000 ;  /* 0x0000600000007802 */ /* 0x001fc80000000f00 */
[----:B------:R2:W-:Y:S01]  /*101f0*/  SYNCS.ARRIVE.TRANS64 RZ, [R3+URZ+0x30850], R0 ;  /* 0x0308500003ff79a7 */ /* 0x0005e2000800003f */
[----:B-1----:R-:W-:-:S04]  /*10200*/  LOP3.LUT R2, R2, 0x1f, RZ, 0xc0, !PT ;  /* 0x0000001f02027812 */ /* 0x002fc800078ec0ff */
[----:B------:R-:W-:-:S13]  /*10210*/  ISETP.NE.AND P0, PT, R2, RZ, PT ;  /* 0x000000ff0200720c */ /* 0x000fda0003f05270 */
[----:B--2---:R-:W-:Y:S05]  /*10220*/  @!P0 BRA `(.L_x_287) ;  /* 0x0000000000048947 */ /* 0x004fea0003800000 */
[----:B------:R-:W-:Y:S01]  /*10230*/  BPT.TRAP 0x1 ;  /* 0x000000040000795c */ /* 0x000fe20000300000 */
.L_x_287:
[----:B------:R-:W-:Y:S05]  /*10240*/  BSYNC B1 ;  /* 0x0000000000017941 */ /* 0x000fea0003800000 */
.L_x_286:
[----:B0-----:R-:W-:Y:S01]  /*10250*/  IMAD R0, R18, 0x6000, R17 ;  /* 0x0000600012007824 */ /* 0x001fe200078e0211 */
[----:B------:R-:W-:Y:S01]  /*10260*/  UIADD3 UR4, UP0, UR40, 0x470, URZ ;  /* 0x0000047028047890 */ /* 0x000fe2000ff1e03f */
[----:B------:R-:W-:Y:S01]  /*10270*/  IMAD R22, R22, 0xc0, R26 ;  /* 0x000000c016167824 */ /* 0x000fe200078e021a */
[----:B------:R-:W-:Y:S01]  /*10280*/  PLOP3.LUT P0, PT, PT, PT, PT, 0x80, 0x0 ;  /* 0x000000000000781c */ /* 0x000fe20003f0f070 */
[----:B------:R-:W-:Y:S01]  /*10290*/  VIADD R2, R3, 0x30850 ;  /* 0x0003085003027836 */ /* 0x000fe20000000000 */
[----:B------:R-:W-:Y:S01]  /*102a0*/  UIADD3.X UR5, URZ, UR41, URZ, UP0, !UPT ;  /* 0x000000293f057290 */ /* 0x000fe200087fe43f */
[----:B------:R-:W-:Y:S01]  /*102b0*/  VIADD R0, R0, 0x400 ;  /* 0x0000040000007836 */ /* 0x000fe20000000000 */
[----:B------:R-:W-:Y:S01]  /*102c0*/  UMOV UR6, 0x0 ;  /* 0x0000000000067882 */ /* 0x000fe20000000000 */
[----:B------:R-:W-:Y:S01]  /*102d0*/  UMOV UR7, 0x14f00000 ;  /* 0x14f0000000077882 */ /* 0x000fe20000000000 */
[----:B------:R-:W-:-:S08]  /*102e0*/  UMOV UR10, URZ ;  /* 0x0000003f000a7c82 */ /* 0x000fd00008000000 */
.L_x_288:
        /* <DEDUP_REMOVED lines=10> */
.L_x_283:
[----:B------:R-:W-:Y:S05]  /*10390*/  BSYNC B0 ;  /* 0x0000000000007941 */ /* 0x000fea0003800000 */
.L_x_282:
[----:B------:R-:W-:-:S05]  /*103a0*/  VIADD R18, R18, 0x1 ;  /* 0x0000000112127836 */ /* 0x000fca0000000000 */
[----:B------:R-:W-:-:S04]  /*103b0*/  ISETP.NE.AND P0, PT, R18, 0x2, PT ;  /* 0x000000021200780c */ /* 0x000fc80003f05270 */
[----:B------:R-:W-:Y:S02]  /*103c0*/  SEL R3, RZ, 0x1, P0 ;  /* 0x00000001ff037807 */ /* 0x000fe40000000000 */
[----:B------:R-:W-:Y:S02]  /*103d0*/  SEL R18, R18, RZ, P0 ;  /* 0x000000ff12127207 */ /* 0x000fe40000000000 */
[----:B------:R-:W-:-:S07]  /*103e0*/  LOP3.LUT R28, R28, R3, RZ, 0x3c, !PT ;  /* 0x000000031c1c7212 */ /* 0x000fce00078e3cff */
.L_x_218:
[----:B------:R-:W-:Y:S05]  /*103f0*/  BSYNC B7 ;  /* 0x0000000000077941 */ /* 0x000fea0003800000 */
.L_x_216:
[----:B------:R-:W2:Y:S02]  /*10400*/  LDL R0, [R1+0x44] ;  /* 0x0000440001007983 */ /* 0x000ea40000100800 */
[----:B--2---:R-:W-:-:S13]  /*10410*/  ISETP.NE.AND P0, PT, R0, RZ, PT ;  /* 0x000000ff0000720c */ /* 0x004fda0003f05270 */
[----:B------:R-:W-:Y:S05]  /*10420*/  @!P0 BRA `(.L_x_289) ;  /* 0x0000000000248947 */ /* 0x000fea0003800000 */
[----:B------:R-:W-:Y:S05]  /*10430*/  WARPSYNC.ALL ;  /* 0x0000000000007948 */ /* 0x000fea0003800000 */
[----:B------:R-:W0:Y:S08]  /*10440*/  S2UR UR5, SR_CgaCtaId ;  /* 0x00000000000579c3 */ /* 0x000e300000008800 */
[----:B------:R-:W-:Y:S06]  /*10450*/  BAR.SYNC.DEFER_BLOCKING 0x5, 0x200 ;  /* 0x0148000000007b1d */ /* 0x000fec0000010000 */
[----:B------:R-:W-:-:S02]  /*10460*/  UMOV UR4, 0x400 ;  /* 0x0000040000047882 */ /* 0x000fc40000000000 */
[----:B0-----:R-:W-:-:S06]  /*10470*/  ULEA UR4, UR5, UR4, 0x18 ;  /* 0x0000000405047291 */ /* 0x001fcc000f8ec03f */
[----:B------:R-:W-:-:S05]  /*10480*/  IMAD.U32 R17, RZ, RZ, UR4 ;  /* 0x00000004ff117e24 */ /* 0x000fca000f8e00ff */
[----:B------:R2:W3:Y:S01]  /*10490*/  LDS.128 R24, [R17+0x308d0] ;  /* 0x0308d00011187984 */ /* 0x0004e20000000c00 */
[----:B------:R-:W-:Y:S06]  /*104a0*/  BAR.ARV 0x4, 0x200 ;  /* 0x0108000000007b1d */ /* 0x000fec0000002000 */
[----:B------:R-:W-:Y:S05]  /*104b0*/  BRA `(.L_x_290) ;  /* 0x0000000800d07947 */ /* 0x000fea0003800000 */
.L_x_289:
[----:B------:R-:W0:Y:S01]  /*104c0*/  S2R R0, SR_TID.X ;  /* 0x0000000000007919 */ /* 0x000e220000002100 */
[----:B------:R-:W-:Y:S01]  /*104d0*/  UMOV UR4, 0xffffffff ;  /* 0xffffffff00047882 */ /* 0x000fe20000000000 */
[----:B0-----:R-:W-:-:S04]  /*104e0*/  LOP3.LUT R9, R0, 0x1f, RZ, 0xc0, !PT ;  /* 0x0000001f00097812 */ /* 0x001fc800078ec0ff */
[----:B------:R-:W-:Y:S01]  /*104f0*/  ISETP.NE.AND P0, PT, R9, 0x1f, PT ;  /* 0x0000001f0900780c */ /* 0x000fe20003f05270 */
[----:B------:R-:W-:-:S12]  /*10500*/  BRA.DIV UR4, `(.L_x_291) ;  /* 0x0000002604187947 */ /* 0x000fd8000b800000 */
[----:B-1----:R-:W-:Y:S01]  /*10510*/  IMAD.IADD R7, R27, 0x1, R9 ;  /* 0x000000011b077824 */ /* 0x002fe200078e0209 */
[----:B------:R-:W-:-:S04]  /*10520*/  ULDC UR4, c[0x0][0xc3c] ;  /* 0x00030f0000047ab9 */ /* 0x000fc80000000800 */
[----:B------:R-:W-:-:S13]  /*10530*/  ISETP.GE.OR P1, PT, R7, UR4, !P0 ;  /* 0x0000000407007c0c */ /* 0x000fda000c726670 */
[----:B------:R-:W0:Y:S08]  /*10540*/  @!P1 LDC.64 R2, c[0x0][0xc80] ;  /* 0x00032000ff029b82 */ /* 0x000e300000000a00 */
[----:B------:R-:W1:Y:S01]  /*10550*/  @!P1 LDC.64 R4, c[0x0][0xc78] ;  /* 0x00031e00ff049b82 */ /* 0x000e620000000a00 */
[----:B0-----:R-:W-:-:S05]  /*10560*/  @!P1 IMAD.WIDE R2, R7, 0x4, R2 ;  /* 0x0000000407029825 */ /* 0x001fca00078e0202 */
[----:B------:R1:W2:Y:S02]  /*10570*/  @!P1 LDG.E R8, desc[UR38][R2.64] ;  /* 0x0000002602089981 */ /* 0x0002a4000c1e1900 */
[----:B-1----:R-:W-:-:S05]  /*10580*/  @!P1 IMAD.WIDE R2, R7, 0x4, R4 ;  /* 0x0000000407029825 */ /* 0x002fca00078e0204 */
[----:B------:R-:W3:Y:S01]  /*10590*/  @!P1 LDG.E R5, desc[UR38][R2.64] ;  /* 0x0000002602059981 */ /* 0x000ee2000c1e1900 */
[----:B------:R-:W-:Y:S01]  /*105a0*/  MOV R7, RZ ;  /* 0x000000ff00077202 */ /* 0x000fe20000000f00 */
[----:B------:R-:W-:Y:S01]  /*105b0*/  IMAD.MOV.U32 R4, RZ, RZ, RZ ;  /* 0x000000ffff047224 */ /* 0x000fe200078e00ff */
[C---:B------:R-:W-:Y:S01]  /*105c0*/  ISETP.GE.U32.AND P2, PT, R9.reuse, 0x2, PT ;  /* 0x000000020900780c */ /* 0x040fe20003f46070 */
[----:B------:R-:W-:Y:S01]  /*105d0*/  SHFL.IDX PT, R0, R24, RZ, 0x1f ;  /* 0x00001fff18007589 */ /* 0x000fe200000e0000 */
[C---:B------:R-:W-:Y:S02]  /*105e0*/  ISETP.GE.U32.AND P3, PT, R9.reuse, 0x4, PT ;  /* 0x000000040900780c */ /* 0x040fe40003f66070 */
[C---:B------:R-:W-:Y:S01]  /*105f0*/  ISETP.GE.U32.AND P4, PT, R9.reuse, 0x8, PT ;  /* 0x000000080900780c */ /* 0x040fe20003f86070 */
[----:B------:R0:W-:Y:S01]  /*10600*/  SHFL.IDX PT, R6, R24, 0x1, 0x1f ;  /* 0x00201f0018067f89 */ /* 0x0001e200000e0000 */
[----:B------:R-:W-:Y:S01]  /*10610*/  ISETP.GE.U32.AND P5, PT, R9, 0x10, PT ;  /* 0x000000100900780c */ /* 0x000fe20003fa6070 */
[----:B0-----:R-:W-:-:S02]  /*10620*/  IMAD.MOV.U32 R24, RZ, RZ, RZ ;  /* 0x000000ffff187224 */ /* 0x001fc400078e00ff */
[----:B--2---:R-:W-:Y:S02]  /*10630*/  @!P1 IMAD.MOV.U32 R7, RZ, RZ, R8 ;  /* 0x000000ffff079224 */ /* 0x004fe400078e0008 */
[----:B---3--:R-:W-:Y:S01]  /*10640*/  @!P1 IMAD.MOV.U32 R4, RZ, RZ, R5 ;  /* 0x000000ffff049224 */ /* 0x008fe200078e0005 */
[----:B------:R-:W-:-:S03]  /*10650*/  ISETP.NE.AND P1, PT, R9, RZ, PT ;  /* 0x000000ff0900720c */ /* 0x000fc60003f25270 */
[----:B------:R-:W-:-:S05]  /*10660*/  IMAD R13, R4, R7, RZ ;  /* 0x00000007040d7224 */ /* 0x000fca00078e02ff */
        /* <DEDUP_REMOVED lines=15> */
[----:B------:R0:W1:Y:S02]  /*10760*/  SHFL.IDX PT, R14, R3, 0x1f, 0x1f ;  /* 0x03e01f00030e7f89 */ /* 0x00006400000e0000 */
.L_x_363:
[----:B------:R-:W-:Y:S02]  /*10770*/  ULDC UR4, c[0x0][0xc38] ;  /* 0x00030e0000047ab9 */ /* 0x000fe40000000800 */
[----:B------:R-:W-:-:S04]  /*10780*/  IMAD.U32 R2, RZ, RZ, UR4 ;  /* 0x00000004ff027e24 */ /* 0x000fc8000f8e00ff */
[----:B-1----:R-:W-:-:S04]  /*10790*/  IMAD R5, R14, R2, RZ ;  /* 0x000000020e057224 */ /* 0x002fc800078e02ff */
[----:B------:R-:W-:-:S05]  /*107a0*/  IMAD.IADD R6, R6, 0x1, R5 ;  /* 0x0000000106067824 */ /* 0x000fca00078e0205 */
[----:B------:R-:W-:-:S13]  /*107b0*/  ISETP.GT.AND P6, PT, R6, R0, PT ;  /* 0x000000000600720c */ /* 0x000fda0003fc4270 */
[----:B------:R-:W-:Y:S05]  /*107c0*/  @P6 BRA `(.L_x_292) ;  /* 0x0000000000a46947 */ /* 0x000fea0003800000 */
.L_x_295:
[----:B------:R-:W1:Y:S01]  /*107d0*/  LDC R2, c[0x0][0xc3c] ;  /* 0x00030f00ff027b82 */ /* 0x000e620000000800 */
[----:B------:R-:W-:-:S04]  /*107e0*/  IADD3 R27, R27, 0x1f, RZ ;  /* 0x0000001f1b1b7810 */ /* 0x000fc80007ffe0ff */
[----:B-1----:R-:W-:-:S13]  /*107f0*/  ISETP.GE.AND P6, PT, R27, R2, PT ;  /* 0x000000021b00720c */ /* 0x002fda0003fc6270 */
[----:B------:R-:W-:Y:S05]  /*10800*/  @P6 BRA `(.L_x_293) ;  /* 0x0000000400b86947 */ /* 0x000fea0003800000 */
[----:B0-----:R-:W0:Y:S01]  /*10810*/  S2R R3, SR_TID.X ;  /* 0x0000000000037919 */ /* 0x001e220000002100 */
[----:B------:R-:W-:Y:S01]  /*10820*/  IMAD.MOV.U32 R7, RZ, RZ, RZ ;  /* 0x000000ffff077224 */ /* 0x000fe200078e00ff */
[----:B0-----:R-:W-:-:S05]  /*10830*/  LOP3.LUT R3, R3, 0x1f, RZ, 0xc0, !PT ;  /* 0x0000001f03037812 */ /* 0x001fca00078ec0ff */
[----:B------:R-:W-:-:S05]  /*10840*/  IMAD.IADD R9, R27, 0x1, R3 ;  /* 0x000000011b097824 */ /* 0x000fca00078e0203 */
[----:B------:R-:W-:-:S13]  /*10850*/  ISETP.GE.OR P6, PT, R9, R2, !P0 ;  /* 0x000000020900720c */ /* 0x000fda00047c6670 */
[----:B------:R-:W0:Y:S08]  /*10860*/  @!P6 LDC.64 R2, c[0x0][0xc80] ;  /* 0x00032000ff02eb82 */ /* 0x000e300000000a00 */
[----:B------:R-:W1:Y:S01]  /*10870*/  @!P6 LDC.64 R4, c[0x0][0xc78] ;  /* 0x00031e00ff04eb82 */ /* 0x000e620000000a00 */
[----:B0-----:R-:W-:-:S05]  /*10880*/  @!P6 IMAD.WIDE R2, R9, 0x4, R2 ;  /* 0x000000040902e825 */ /* 0x001fca00078e0202 */
[----:B------:R1:W2:Y:S02]  /*10890*/  @!P6 LDG.E R7, desc[UR38][R2.64] ;  /* 0x000000260207e981 */ /* 0x0002a4000c1e1900 */
[----:B-1----:R-:W-:-:S04]  /*108a0*/  @!P6 IMAD.WIDE R2, R9, 0x4, R4 ;  /* 0x000000040902e825 */ /* 0x002fc800078e0204 */
[----:B------:R-:W-:-:S06]  /*108b0*/  IMAD.MOV.U32 R4, RZ, RZ, RZ ;  /* 0x000000ffff047224 */ /* 0x000fcc00078e00ff */
[----:B------:R-:W2:Y:S01]  /*108c0*/  @!P6 LDG.E R4, desc[UR38][R2.64] ;  /* 0x000000260204e981 */ /* 0x000ea2000c1e1900 */
[----:B------:R-:W-:Y:S01]  /*108d0*/  UMOV UR4, 0xffffffff ;  /* 0xffffffff00047882 */ /* 0x000fe20000000000 */
[----:B--2---:R-:W-:Y:S02]  /*108e0*/  IMAD R13, R4, R7, RZ ;  /* 0x00000007040d7224 */ /* 0x004fe400078e02ff */
[----:B------:R-:W-:Y:S05]  /*108f0*/  BRA.DIV UR4, `(.L_x_294) ;  /* 0x0000002604587947 */ /* 0x000fea000b800000 */
        /* <DEDUP_REMOVED lines=16> */
.L_x_371:
[----:B------:R-:W-:Y:S02]  /*10a00*/  ULDC UR4, c[0x0][0xc38] ;  /* 0x00030e0000047ab9 */ /* 0x000fe40000000800 */
[----:B------:R-:W-:-:S04]  /*10a10*/  IMAD.U32 R2, RZ, RZ, UR4 ;  /* 0x00000004ff027e24 */ /* 0x000fc8000f8e00ff */
[----:B-1----:R-:W-:-:S04]  /*10a20*/  IMAD R5, R14, R2, RZ ;  /* 0x000000020e057224 */ /* 0x002fc800078e02ff */
[----:B------:R-:W-:-:S05]  /*10a30*/  IMAD.IADD R6, R5, 0x1, R6 ;  /* 0x0000000105067824 */ /* 0x000fca00078e0206 */
[----:B------:R-:W-:-:S13]  /*10a40*/  ISETP.GT.AND P6, PT, R6, R0, PT ;  /* 0x000000000600720c */ /* 0x000fda0003fc4270 */
[----:B------:R-:W-:Y:S05]  /*10a50*/  @!P6 BRA `(.L_x_295) ;  /* 0xfffffffc005ce947 */ /* 0x000fea000383ffff */
.L_x_292:
[----:B------:R-:W-:Y:S01]  /*10a60*/  IMAD.IADD R6, R6, 0x1, -R5 ;  /* 0x0000000106067824 */ /* 0x000fe200078e0a05 */
[----:B------:R-:W-:-:S03]  /*10a70*/  UMOV UR4, 0xffffffff ;  /* 0xffffffff00047882 */ /* 0x000fc60000000000 */
[----:B------:R-:W-:-:S05]  /*10a80*/  IMAD R5, R3, R2, R6 ;  /* 0x0000000203057224 */ /* 0x000fca00078e0206 */
[----:B------:R-:W-:Y:S01]  /*10a90*/  ISETP.GT.AND P6, PT, R5, R0, PT ;  /* 0x000000000500720c */ /* 0x000fe20003fc4270 */
[----:B------:R-:W-:-:S12]  /*10aa0*/  BRA.DIV UR4, `(.L_x_296) ;  /* 0x0000002604a47947 */ /* 0x000fd8000b800000 */
[----:B------:R-:W-:-:S04]  /*10ab0*/  VOTE.ANY R8, PT, !P6 ;  /* 0x0000000000087806 */ /* 0x000fc800070e0100 */
[----:B------:R-:W1:Y:S02]  /*10ac0*/  POPC R5, R8 ;  /* 0x0000000800057309 */ /* 0x000e640000000000 */
[----:B-1----:R1:W2:Y:S04]  /*10ad0*/  SHFL.IDX PT, R7, R7, R5, 0x1f ;  /* 0x00001f0507077589 */ /* 0x0022a800000e0000 */
[----:B------:R1:W3:Y:S02]  /*10ae0*/  SHFL.IDX PT, R4, R4, R5, 0x1f ;  /* 0x00001f0504047589 */ /* 0x0002e400000e0000 */
.L_x_376:
[----:B------:R-:W-:-:S13]  /*10af0*/  ISETP.NE.AND P0, PT, R8, RZ, PT ;  /* 0x000000ff0800720c */ /* 0x000fda0003f05270 */
[----:B------:R-:W-:Y:S05]  /*10b00*/  @!P0 BRA `(.L_x_297) ;  /* 0x0000000000108947 */ /* 0x000fea0003800000 */
[----:B------:R-:W-:Y:S01]  /*10b10*/  UMOV UR4, 0xffffffff ;  /* 0xffffffff00047882 */ /* 0x000fe20000000000 */
[----:B------:R-:W-:Y:S02]  /*10b20*/  IADD3 R12, R5, -0x1, RZ ;  /* 0xffffffff050c7810 */ /* 0x000fe40007ffe0ff */
[----:B------:R-:W-:Y:S05]  /*10b30*/  BRA.DIV UR4, `(.L_x_298) ;  /* 0x0000002604dc7947 */ /* 0x000fea000b800000 */
[----:B------:R4:W0:Y:S02]  /*10b40*/  SHFL.IDX PT, R24, R3, R12, 0x1f ;  /* 0x00001f0c03187589 */ /* 0x00082400000e0000 */
.L_x_297:
[----:B--2---:R-:W-:Y:S01]  /*10b50*/  IABS R8, R7 ;  /* 0x0000000700087213 */ /* 0x004fe20000000000 */
[----:B0-----:R-:W-:Y:S01]  /*10b60*/  IMAD R24, R24, R2, R6 ;  /* 0x0000000218187224 */ /* 0x001fe200078e0206 */
[----:B---3--:R-:W-:Y:S01]  /*10b70*/  IABS R6, R4 ;  /* 0x0000000400067213 */ /* 0x008fe20000000000 */
[----:B------:R-:W-:Y:S01]  /*10b80*/  IMAD.MOV.U32 R2, RZ, RZ, RZ ;  /* 0x000000ffff027224 */ /* 0x000fe200078e00ff */
[----:B------:R-:W0:Y:S01]  /*10b90*/  I2F.RP R9, R8 ;  /* 0x0000000800097306 */ /* 0x000e220000209400 */
[----:B------:R-:W-:Y:S02]  /*10ba0*/  IMAD.IADD R0, R0, 0x1, -R24 ;  /* 0x0000000100007824 */ /* 0x000fe400078e0a18 */
[----:B------:R-:W-:-:S05]  /*10bb0*/  IMAD.IADD R27, R5, 0x1, R27 ;  /* 0x00000001051b7824 */ /* 0x000fca00078e021b */
[----:B----4-:R-:W-:Y:S08]  /*10bc0*/  I2F.RP R12, R6 ;  /* 0x00000006000c7306 */ /* 0x010ff00000209400 */
[----:B0-----:R-:W0:Y:S02]  /*10bd0*/  MUFU.RCP R9, R9 ;  /* 0x0000000900097308 */ /* 0x001e240000001000 */
[----:B0-----:R-:W-:Y:S01]  /*10be0*/  VIADD R10, R9, 0xffffffe ;  /* 0x0ffffffe090a7836 */ /* 0x001fe20000000000 */
[----:B------:R-:W-:-:S05]  /*10bf0*/  IABS R9, R7 ;  /* 0x0000000700097213 */ /* 0x000fca0000000000 */
[----:B------:R0:W2:Y:S02]  /*10c00*/  F2I.FTZ.U32.TRUNC.NTZ R3, R10 ;  /* 0x0000000a00037305 */ /* 0x0000a4000021f000 */
[----:B0-----:R-:W-:Y:S01]  /*10c10*/  IABS R10, R0 ;  /* 0x00000000000a7213 */ /* 0x001fe20000000000 */
[----:B--2---:R-:W-:-:S04]  /*10c20*/  IMAD.MOV R11, RZ, RZ, -R3 ;  /* 0x000000ffff0b7224 */ /* 0x004fc800078e0a03 */
[----:B------:R-:W-:-:S04]  /*10c30*/  IMAD R11, R11, R8, RZ ;  /* 0x000000080b0b7224 */ /* 0x000fc800078e02ff */
[----:B------:R-:W-:Y:S02]  /*10c40*/  IMAD.HI.U32 R3, R3, R11, R2 ;  /* 0x0000000b03037227 */ /* 0x000fe400078e0002 */
[----:B------:R-:W0:Y:S02]  /*10c50*/  MUFU.RCP R2, R12 ;  /* 0x0000000c00027308 */ /* 0x000e240000001000 */
[----:B------:R-:W-:Y:S02]  /*10c60*/  IMAD.MOV R11, RZ, RZ, -R9 ;  /* 0x000000ffff0b7224 */ /* 0x000fe400078e0a09 */
[----:B------:R-:W-:-:S04]  /*10c70*/  IMAD.HI.U32 R9, R3, R10, RZ ;  /* 0x0000000a03097227 */ /* 0x000fc800078e00ff */
[----:B------:R-:W-:-:S05]  /*10c80*/  IMAD R11, R9, R11, R10 ;  /* 0x0000000b090b7224 */ /* 0x000fca00078e020a */
[----:B------:R-:W-:Y:S02]  /*10c90*/  ISETP.GT.U32.AND P1, PT, R8, R11, PT ;  /* 0x0000000b0800720c */ /* 0x000fe40003f24070 */
[----:B0-----:R-:W-:Y:S01]  /*10ca0*/  IADD3 R3, R2, 0xffffffe, RZ ;  /* 0x0ffffffe02037810 */ /* 0x001fe20007ffe0ff */
[----:B------:R-:W-:-:S05]  /*10cb0*/  IMAD.MOV.U32 R2, RZ, RZ, RZ ;  /* 0x000000ffff027224 */ /* 0x000fca00078e00ff */
[----:B------:R-:W0:Y:S05]  /*10cc0*/  F2I.FTZ.U32.TRUNC.NTZ R3, R3 ;  /* 0x0000000300037305 */ /* 0x000e2a000021f000 */
[----:B------:R-:W-:Y:S02]  /*10cd0*/  @!P1 IMAD.IADD R11, R11, 0x1, -R8 ;  /* 0x000000010b0b9824 */ /* 0x000fe400078e0a08 */
[----:B------:R-:W-:Y:S01]  /*10ce0*/  @!P1 VIADD R9, R9, 0x1 ;  /* 0x0000000109099836 */ /* 0x000fe20000000000 */
[----:B------:R-:W-:Y:S02]  /*10cf0*/  ISETP.NE.AND P1, PT, R7, RZ, PT ;  /* 0x000000ff0700720c */ /* 0x000fe40003f25270 */
[----:B------:R-:W-:Y:S01]  /*10d00*/  ISETP.GE.U32.AND P0, PT, R11, R8, PT ;  /* 0x000000080b00720c */ /* 0x000fe20003f06070 */
[----:B0-----:R-:W-:-:S04]  /*10d10*/  IMAD.MOV R11, RZ, RZ, -R3 ;  /* 0x000000ffff0b7224 */ /* 0x001fc800078e0a03 */
[----:B------:R-:W-:-:S08]  /*10d20*/  IMAD R11, R11, R6, RZ ;  /* 0x000000060b0b7224 */ /* 0x000fd000078e02ff */
[----:B------:R-:W-:Y:S02]  /*10d30*/  @P0 VIADD R9, R9, 0x1 ;  /* 0x0000000109090836 */ /* 0x000fe40000000000 */
[----:B------:R-:W-:Y:S01]  /*10d40*/  IMAD.HI.U32 R8, R3, R11, R2 ;  /* 0x0000000b03087227 */ /* 0x000fe200078e0002 */
[----:B------:R-:W-:-:S04]  /*10d50*/  LOP3.LUT R2, R0, R7, RZ, 0x3c, !PT ;  /* 0x0000000700027212 */ /* 0x000fc800078e3cff */
[----:B------:R-:W-:Y:S02]  /*10d60*/  ISETP.GE.AND P2, PT, R2, RZ, PT ;  /* 0x000000ff0200720c */ /* 0x000fe40003f46270 */
[----:B------:R-:W-:-:S05]  /*10d70*/  IABS R2, R4 ;  /* 0x0000000400027213 */ /* 0x000fca0000000000 */
[----:B------:R-:W-:-:S06]  /*10d80*/  IMAD.MOV R2, RZ, RZ, -R2 ;  /* 0x000000ffff027224 */ /* 0x000fcc00078e0a02 */
[----:B------:R-:W-:Y:S02]  /*10d90*/  @!P2 IADD3 R9, -R9, RZ, RZ ;  /* 0x000000ff0909a210 */ /* 0x000fe40007ffe1ff */
[----:B------:R-:W-:-:S04]  /*10da0*/  @!P1 LOP3.LUT R9, RZ, R7, RZ, 0x33, !PT ;  /* 0x00000007ff099212 */ /* 0x000fc800078e33ff */
[-C--:B------:R-:W-:Y:S01]  /*10db0*/  IABS R3, R9.reuse ;  /* 0x0000000900037213 */ /* 0x080fe20000000000 */
[----:B------:R-:W-:-:S04]  /*10dc0*/  IMAD R7, R7, R9, RZ ;  /* 0x0000000907077224 */ /* 0x000fc800078e02ff */
[----:B------:R-:W-:-:S04]  /*10dd0*/  IMAD.HI.U32 R8, R8, R3, RZ ;  /* 0x0000000308087227 */ /* 0x000fc800078e00ff */
[----:B------:R-:W-:Y:S01]  /*10de0*/  IMAD R3, R8, R2, R3 ;  /* 0x0000000208037224 */ /* 0x000fe200078e0203 */
[----:B------:R-:W-:Y:S01]  /*10df0*/  LOP3.LUT R2, R9, R4, RZ, 0x3c, !PT ;  /* 0x0000000409027212 */ /* 0x000fe200078e3cff */
[----:B------:R-:W-:-:S03]  /*10e00*/  IMAD.IADD R25, R0, 0x1, -R7 ;  /* 0x0000000100197824 */ /* 0x000fc600078e0a07 */
        /* <DEDUP_REMOVED lines=8> */
[----:B------:R-:W-:-:S04]  /*10e90*/  @!P1 LOP3.LUT R8, RZ, R4, RZ, 0x33, !PT ;  /* 0x00000004ff089212 */ /* 0x000fc800078e33ff */
[----:B------:R-:W-:-:S05]  /*10ea0*/  IADD3 R2, -R8, RZ, RZ ;  /* 0x000000ff08027210 */ /* 0x000fca0007ffe1ff */
[C---:B------:R-:W-:Y:S02]  /*10eb0*/  IMAD R9, R4.reuse, R2, R9 ;  /* 0x0000000204097224 */ /* 0x040fe400078e0209 */
[----:B------:R-:W-:-:S04]  /*10ec0*/  IMAD R4, R4, 0x1000000, R8 ;  /* 0x0100000004047824 */ /* 0x000fc800078e0208 */
[----:B------:R-:W-:Y:S01]  /*10ed0*/  IMAD R26, R9, 0x10000, R4 ;  /* 0x00010000091a7824 */ /* 0x000fe200078e0204 */
[----:B------:R-:W-:Y:S06]  /*10ee0*/  BRA `(.L_x_299) ;  /* 0x00000000001c7947 */ /* 0x000fec0003800000 */
.L_x_293:
[----:B------:R-:W-:Y:S01]  /*10ef0*/  UMOV UR4, URZ ;  /* 0x0000003f00047c82 */ /* 0x000fe20008000000 */
[----:B------:R-:W-:Y:S01]  /*10f00*/  UMOV UR5, URZ ;  /* 0x0000003f00057c82 */ /* 0x000fe20008000000 */
[----:B------:R-:W-:Y:S01]  /*10f10*/  ULDC UR6, c[0x0][0xc3c] ;  /* 0x00030f0000067ab9 */ /* 0x000fe20000000800 */
[----:B------:R-:W-:Y:S01]  /*10f20*/  IMAD.MOV.U32 R24, RZ, RZ, R0 ;  /* 0x000000ffff187224 */ /* 0x000fe200078e0000 */
[----:B------:R-:W-:Y:S01]  /*10f30*/  MOV R25, UR4 ;  /* 0x0000000400197c02 */ /* 0x000fe20008000f00 */
[----:B------:R-:W-:Y:S02]  /*10f40*/  IMAD.U32 R26, RZ, RZ, UR5 ;  /* 0x00000005ff1a7e24 */ /* 0x000fe4000f8e00ff */
[----:B------:R-:W-:-:S07]  /*10f50*/  IMAD.U32 R27, RZ, RZ, UR6 ;  /* 0x00000006ff1b7e24 */ /* 0x000fce000f8e00ff */
.L_x_299:
[----:B------:R-:W2:Y:S01]  /*10f60*/  S2R R0, SR_TID.X ;  /* 0x0000000000007919 */ /* 0x000ea20000002100 */
[----:B------:R-:W-:Y:S05]  /*10f70*/  WARPSYNC.ALL ;  /* 0x0000000000007948 */ /* 0x000fea0003800000 */
[----:B------:R-:W-:Y:S01]  /*10f80*/  BAR.SYNC.DEFER_BLOCKING 0x4, 0x200 ;  /* 0x0108000000007b1d */ /* 0x000fe20000010000 */
[----:B--2---:R-:W-:-:S04]  /*10f90*/  LOP3.LUT R0, R0, 0x1f, RZ, 0xc0, !PT ;  /* 0x0000001f00007812 */ /* 0x004fc800078ec0ff */
[----:B------:R-:W-:-:S13]  /*10fa0*/  ISETP.NE.AND P0, PT, R0, RZ, PT ;  /* 0x000000ff0000720c */ /* 0x000fda0003f05270 */
[----:B0-----:R-:W0:Y:S01]  /*10fb0*/  @!P0 S2R R3, SR_CgaCtaId ;  /* 0x0000000000038919 */ /* 0x001e220000008800 */
[----:B------:R-:W-:-:S04]  /*10fc0*/  @!P0 MOV R0, 0x400 ;  /* 0x0000040000008802 */ /* 0x000fc80000000f00 */
[----:B0-----:R-:W-:-:S05]  /*10fd0*/  @!P0 LEA R17, R3, R0, 0x18 ;  /* 0x0000000003118211 */ /* 0x001fca00078ec0ff */
[----:B------:R0:W-:Y:S01]  /*10fe0*/  @!P0 STS.128 [R17+0x308d0], R24 ;  /* 0x0308d01811008388 */ /* 0x0001e20000000c00 */
[----:B------:R-:W-:Y:S06]  /*10ff0*/  BAR.ARV 0x5, 0x200 ;  /* 0x0148000000007b1d */ /* 0x000fec0000002000 */
.L_x_290:
[----:B------:R-:W-:Y:S02]  /*11000*/  ULDC UR4, c[0x0][0xc3c] ;  /* 0x00030f0000047ab9 */ /* 0x000fe40000000800 */
[----:B---3--:R-:W-:-:S13]  /*11010*/  ISETP.GE.AND P0, PT, R27, UR4, PT ;  /* 0x000000041b007c0c */ /* 0x008fda000bf06270 */
[----:B------:R-:W-:Y:S05]  /*11020*/  @!P0 BRA `(.L_x_300) ;  /* 0xffffffb400b48947 */ /* 0x000fea000383ffff */
[----:B------:R-:W-:Y:S05]  /*11030*/  BSYNC B8 ;  /* 0x0000000000087941 */ /* 0x000fea0003800000 */
.L_x_210:
[----:B0-2---:R-:W2:Y:S01]  /*11040*/  LDL.LU R0, [R1+0x34] ;  /* 0x0000340001007983 */ /* 0x005ea20000300800 */
[----:B------:R-:W-:Y:S01]  /*11050*/  BSSY B0, `(.L_x_301) ;  /* 0x000000b000007945 */ /* 0x000fe20003800000 */
[----:B-1----:R-:W0:Y:S01]  /*11060*/  S2R R5, SR_CgaCtaId ;  /* 0x0000000000057919 */ /* 0x002e220000008800 */
[----:B--2---:R-:W-:-:S05]  /*11070*/  VIADD R0, R0, 0x1 ;  /* 0x0000000100007836 */ /* 0x004fca0000000000 */
[----:B------:R-:W-:-:S04]  /*11080*/  LEA.HI R2, R0, R0, RZ, 0x1 ;  /* 0x0000000000027211 */ /* 0x000fc800078f08ff */
[----:B------:R-:W-:Y:S02]  /*11090*/  LOP3.LUT R3, R2, 0xfffffffe, RZ, 0xc0, !PT ;  /* 0xfffffffe02037812 */ /* 0x000fe400078ec0ff */
[----:B------:R-:W-:-:S03]  /*110a0*/  MOV R2, 0x400 ;  /* 0x0000040000027802 */ /* 0x000fc60000000f00 */
[----:B------:R-:W-:Y:S01]  /*110b0*/  IMAD.IADD R0, R0, 0x1, -R3 ;  /* 0x0000000100007824 */ /* 0x000fe200078e0a03 */
[----:B0-----:R-:W-:-:S04]  /*110c0*/  LEA R9, R5, R2, 0x18 ;  /* 0x0000000205097211 */ /* 0x001fc800078ec0ff */
[----:B------:R-:W-:-:S04]  /*110d0*/  SHF.L.U32 R0, R0, 0x1f, RZ ;  /* 0x0000001f00007819 */ /* 0x000fc800000006ff */
[----:B------:R-:W0:Y:S02]  /*110e0*/  SYNCS.PHASECHK.TRANS64.TRYWAIT P0, [R9+URZ+0x30820], R0 ;  /* 0x03082000090075a7 */ /* 0x000e24000800017f */
[----:B0-----:R-:W-:Y:S05]  /*110f0*/  @!P0 BRA `(.L_x_302) ;  /* 0x0000002000948947 */ /* 0x001fea0003800000 */
.L_x_379:
[----:B------:R-:W-:Y:S05]  /*11100*/  BSYNC B0 ;  /* 0x0000000000007941 */ /* 0x000fea0003800000 */
.L_x_301:
[----:B------:R-:W-:-:S03]  /*11110*/  UMOV UR4, 0xffffffff ;  /* 0xffffffff00047882 */ /* 0x000fc60000000000 */
[----:B------:R-:W-:Y:S05]  /*11120*/  BRA.DIV UR4, `(.L_x_303) ;  /* 0x00000022049c7947 */ /* 0x000fea000b800000 */
[----:B0-----:R-:W0:Y:S02]  /*11130*/  S2R R0, SR_TID.X ;  /* 0x0000000000007919 */ /* 0x001e240000002100 */
[----:B0-----:R-:W-:-:S04]  /*11140*/  SHF.R.U32.HI R0, RZ, 0x5, R0 ;  /* 0x00000005ff007819 */ /* 0x001fc80000011600 */
[----:B------:R-:W-:-:S05]  /*11150*/  LOP3.LUT R0, R0, 0x3, RZ, 0xc0, !PT ;  /* 0x0000000300007812 */ /* 0x000fca00078ec0ff */
[----:B------:R0:W1:Y:S02]  /*11160*/  SHFL.IDX PT, R14, R0, RZ, 0x1f ;  /* 0x00001fff000e7589 */ /* 0x00006400000e0000 */
.L_x_382:
[----:B-1----:R-:W-:Y:S01]  /*11170*/  ISETP.NE.AND P0, PT, R14, RZ, PT ;  /* 0x000000ff0e00720c */ /* 0x002fe20003f05270 */
[----:B------:R-:W-:-:S12]  /*11180*/  BSSY B0, `(.L_x_304) ;  /* 0x0000024000007945 */ /* 0x000fd80003800000 */
[----:B------:R-:W-:Y:S05]  /*11190*/  @P0 BRA `(.L_x_305) ;  /* 0x0000000000880947 */ /* 0x000fea0003800000 */
[----:B------:R-:W-:-:S03]  /*111a0*/  UMOV UR4, 0xffffffff ;  /* 0xffffffff00047882 */ /* 0x000fc60000000000 */
[----:B------:R-:W-:Y:S05]  /*111b0*/  BRA.DIV UR4, `(.L_x_306) ;  /* 0x0000002204ac7947 */ /* 0x000fea000b800000 */
[----:B------:R-:W-:-:S13]  /*111c0*/  ELECT P6, URZ, PT ;  /* 0x00000000003f782f */ /* 0x000fda00038c0000 */
.L_x_385:
[----:B------:R-:W-:Y:S05]  /*111d0*/  @!P6 BRA `(.L_x_305) ;  /* 0x000000000078e947 */ /* 0x000fea0003800000 */
[----:B0-----:R-:W2:Y:S02]  /*111e0*/  LDL.LU R0, [R1+0x4c] ;  /* 0x00004c0001007983 */ /* 0x001ea40000300800 */
[----:B--2---:R-:W-:-:S04]  /*111f0*/  LOP3.LUT R0, R0, 0x2, RZ, 0xfc, !PT ;  /* 0x0000000200007812 */ /* 0x004fc800078efcff */
[----:B------:R-:W-:-:S13]  /*11200*/  ISETP.NE.AND P2, PT, R0, 0x3, PT ;  /* 0x000000030000780c */ /* 0x000fda0003f45270 */
[----:B------:R-:W-:Y:S05]  /*11210*/  @!P2 BRA `(.L_x_307) ;  /* 0x000000000004a947 */ /* 0x000fea0003800000 */
[----:B------:R-:W-:Y:S01]  /*11220*/  BPT.TRAP 0x1 ;  /* 0x000000040000795c */ /* 0x000fe20000300000 */
.L_x_307:
[----:B------:R-:W-:Y:S01]  /*11230*/  VIADD R3, R9, 0x30840 ;  /* 0x0003084009037836 */ /* 0x000fe20000000000 */
[----:B------:R-:W-:Y:S01]  /*11240*/  SHF.L.U32 R2, R28, 0x1f, RZ ;  /* 0x0000001f1c027819 */ /* 0x000fe200000006ff */
[----:B------:R-:W-:-:S03]  /*11250*/  VIADD R0, R18, 0x1 ;  /* 0x0000000112007836 */ /* 0x000fc60000000000 */
        /* <DEDUP_REMOVED lines=9> */
.L_x_386:
[----:B------:R-:W1:Y:S02]  /*112f0*/  SYNCS.PHASECHK.TRANS64.TRYWAIT P0, [R3+URZ], R0 ;  /* 0x00000000030075a7 */ /* 0x000e64000800017f */
[----:B-1----:R-:W-:Y:S05]  /*11300*/  @!P0 BRA `(.L_x_309) ;  /* 0x00000020008c8947 */ /* 0x002fea0003800000 */
.L_x_387:
[----:B------:R-:W-:Y:S05]  /*11310*/  @!P2 BRA `(.L_x_310) ;  /* 0x000000000004a947 */ /* 0x000fea0003800000 */
[----:B------:R-:W-:Y:S01]  /*11320*/  BPT.TRAP 0x1 ;  /* 0x000000040000795c */ /* 0x000fe20000300000 */
.L_x_310:
[----:B-1----:R-:W-:-:S04]  /*11330*/  VIADD R3, R9, 0x30860 ;  /* 0x0003086009037836 */ /* 0x002fc80000000000 */
[----:B------:R-:W-:-:S04]  /*11340*/  IMAD R5, R18, 0x8, R3 ;  /* 0x0000000812057824 */ /* 0x000fc800078e0203 */
[----:B------:R-:W1:Y:S02]  /*11350*/  SYNCS.PHASECHK.TRANS64.TRYWAIT P0, [R5+URZ], R2 ;  /* 0x00000002050075a7 */ /* 0x000e64000800017f */
[----:B-1----:R-:W-:Y:S05]  /*11360*/  @!P0 BRA `(.L_x_311) ;  /* 0x0000002000888947 */ /* 0x002fea0003800000 */
.L_x_388:
[----:B------:R-:W-:-:S07]  /*11370*/  IMAD R3, R4, 0x8, R3 ;  /* 0x0000000804037824 */ /* 0x000fce00078e0203 */
.L_x_312:
[----:B--2---:R2:W3:Y:S02]  /*11380*/  SYNCS.PHASECHK.TRANS64.TRYWAIT P0, [R3+URZ], R0 ;  /* 0x00000000030075a7 */ /* 0x0044e4000800017f */
[----:B---3--:R-:W-:Y:S05]  /*11390*/  @!P0 NANOSLEEP.SYNCS 0x989680 ;  /* 0x009896800000895d */ /* 0x008fea0003900000 */
[----:B------:R-:W3:Y:S02]  /*113a0*/  @!P0 SYNCS.PHASECHK.TRANS64 P0, [R3+URZ], R0 ;  /* 0x00000000030085a7 */ /* 0x000ee4000800007f */
[----:B---3--:R-:W-:Y:S05]  /*113b0*/  @!P0 BRA `(.L_x_312) ;  /* 0xfffffffc00f08947 */ /* 0x008fea000383ffff */
.L_x_305:
[----:B------:R-:W-:Y:S05]  /*113c0*/  BSYNC B0 ;  /* 0x0000000000007941 */ /* 0x000fea0003800000 */
.L_x_304:
[----:B------:R-:W-:Y:S05]  /*113d0*/  EXIT ;  /* 0x000000000000794d */ /* 0x000fea0003800000 */
.L_x_173:
[----:B-1----:R-:W-:-:S04]  /*113e0*/  MOV R3, UR37 ;  /* 0x0000002500037c02 */ /* 0x002fc80008000f00 */
[----:B------:R1:W2:Y:S03]  /*113f0*/  SYNCS.PHASECHK.TRANS64.TRYWAIT P1, [R3+URZ+0x30800], R0 ;  /* 0x03080000030075a7 */ /* 0x0002a6000802017f */
[----:B--2---:R-:W-:Y:S05]  /*11400*/  @!P1 NANOSLEEP.SYNCS 0x989680 ;  /* 0x009896800000995d */ /* 0x004fea0003900000 */
[----:B------:R-:W2:Y:S02]  /*11410*/  @!P1 SYNCS.PHASECHK.TRANS64 P1, [R3+URZ+0x30800], R0 ;  /* 0x03080000030095a7 */ /* 0x000ea4000802007f */
[----:B--2---:R-:W-:Y:S05]  /*11420*/  @!P1 BRA `(.L_x_173) ;  /* 0xfffffffc00ec9947 */ /* 0x004fea000383ffff */
[----:B------:R-:W-:Y:S05]  /*11430*/  BRA `(.L_x_313) ;  /* 0xffffff0400c47947 */ /* 0x000fea000383ffff */
.L_x_177:
[----:B--2---:R2:W3:Y:S02]  /*11440*/  SYNCS.PHASECHK.TRANS64.TRYWAIT P2, [R0+URZ+0x30830], R3 ;  /* 0x03083003000075a7 */ /* 0x0044e4000804017f */
[----:B---3--:R-:W-:Y:S05]  /*11450*/  @!P2 NANOSLEEP.SYNCS 0x989680 ;  /* 0x009896800000a95d */ /* 0x008fea0003900000 */
[----:B------:R-:W3:Y:S02]  /*11460*/  @!P2 SYNCS.PHASECHK.TRANS64 P2, [R0+URZ+0x30830], R3 ;  /* 0x030830030000a5a7 */ /* 0x000ee4000804007f */
[----:B---3--:R-:W-:Y:S05]  /*11470*/  @!P2 BRA `(.L_x_177) ;  /* 0xfffffffc00f0a947 */ /* 0x008fea000383ffff */
[----:B------:R-:W-:Y:S05]  /*11480*/  BRA `(.L_x_176) ;  /* 0xffffff0400e87947 */ /* 0x000fea000383ffff */
.L_x_182:
[----:B-1----:R-:W-:-:S04]  /*11490*/  IMAD.U32 R8, RZ, RZ, UR6 ;  /* 0x00000006ff087e24 */ /* 0x002fc8000f8e00ff */
[----:B------:R1:W2:Y:S03]  /*114a0*/  SYNCS.PHASECHK.TRANS64.TRYWAIT P2, [R8+URZ+0x30830], R7 ;  /* 0x03083007080075a7 */ /* 0x0002a6000804017f */
[----:B--2---:R-:W-:Y:S05]  /*114b0*/  @!P2 NANOSLEEP.SYNCS 0x989680 ;  /* 0x009896800000a95d */ /* 0x004fea0003900000 */
[----:B------:R-:W2:Y:S02]  /*114c0*/  @!P2 SYNCS.PHASECHK.TRANS64 P2, [R8+URZ+0x30830], R7 ;  /* 0x030830070800a5a7 */ /* 0x000ea4000804007f */
[----:B--2---:R-:W-:Y:S05]  /*114d0*/  @!P2 BRA `(.L_x_182) ;  /* 0xfffffffc00eca947 */ /* 0x004fea000383ffff */
[----:B------:R-:W-:Y:S05]  /*114e0*/  BRA `(.L_x_179) ;  /* 0xffffff4000147947 */ /* 0x000fea000383ffff */
.L_x_186:
[----:B-1----:R-:W-:-:S04]  /*114f0*/  IMAD.U32 R7, RZ, RZ, UR6 ;  /* 0x00000006ff077e24 */ /* 0x002fc8000f8e00ff */
[----:B------:R1:W2:Y:S03]  /*11500*/  SYNCS.PHASECHK.TRANS64.TRYWAIT P2, [R7+URZ+0x30850], R6 ;  /* 0x03085006070075a7 */ /* 0x0002a6000804017f */
[----:B--2---:R-:W-:Y:S05]  /*11510*/  @!P2 NANOSLEEP.SYNCS 0x989680 ;  /* 0x009896800000a95d */ /* 0x004fea0003900000 */
[----:B------:R-:W2:Y:S02]  /*11520*/  @!P2 SYNCS.PHASECHK.TRANS64 P2, [R7+URZ+0x30850], R6 ;  /* 0x030850060700a5a7 */ /* 0x000ea4000804007f */
[----:B--2---:R-:W-:Y:S05]  /*11530*/  @!P2 BRA `(.L_x_186) ;  /* 0xfffffffc00eca947 */ /* 0x004fea000383ffff */
[----:B------:R-:W-:Y:S05]  /*11540*/  BRA `(.L_x_183) ;  /* 0xffffff4000887947 */ /* 0x000fea000383ffff */
.L_x_191:
[----:B-1----:R-:W-:-:S04]  /*11550*/  IMAD.U32 R3, RZ, RZ, UR12 ;  /* 0x0000000cff037e24 */ /* 0x002fc8000f8e00ff */
[----:B------:R1:W2:Y:S03]  /*11560*/  SYNCS.PHASECHK.TRANS64.TRYWAIT P0, [R3+URZ+0x30850], R0 ;  /* 0x03085000030075a7 */ /* 0x0002a6000800017f */
[----:B--2---:R-:W-:Y:S05]  /*11570*/  @!P0 NANOSLEEP.SYNCS 0x989680 ;  /* 0x009896800000895d */ /* 0x004fea0003900000 */
[----:B------:R-:W2:Y:S02]  /*11580*/  @!P0 SYNCS.PHASECHK.TRANS64 P0, [R3+URZ+0x30850], R0 ;  /* 0x03085000030085a7 */ /* 0x000ea4000800007f */
[----:B--2---:R-:W-:Y:S05]  /*11590*/  @!P0 BRA `(.L_x_191) ;  /* 0xfffffffc00ec8947 */ /* 0x004fea000383ffff */
[----:B------:R-:W-:Y:S05]  /*115a0*/  BRA `(.L_x_190) ;  /* 0xffffff74007c7947 */ /* 0x000fea000383ffff */
.L_x_224:
[----:B------:R-:W0:Y:S01]  /*115b0*/  S2R R20, SR_TID.X ;  /* 0x0000000000147919 */ /* 0x000e220000002100 */
[----:B------:R-:W-:Y:S01]  /*115c0*/  BSSY B0, `(.L_x_314) ;  /* 0x000000a000007945 */ /* 0x000fe20003800000 */
[----:B------:R-:W-:Y:S01]  /*115d0*/  IMAD.MOV.U32 R12, RZ, RZ, RZ ;  /* 0x000000ffff0c7224 */ /* 0x000fe200078e00ff */
[----:B------:R-:W-:Y:S01]  /*115e0*/  MOV R11, 0x1f ;  /* 0x0000001f000b7802 */ /* 0x000fe20000000f00 */
[----:B------:R-:W-:Y:S01]  /*115f0*/  IMAD.MOV.U32 R15, RZ, RZ, -0x1 ;  /* 0xffffffffff0f7424 */ /* 0x000fe200078e00ff */
[----:B0-----:R-:W-:-:S04]  /*11600*/  SHF.R.U32.HI R20, RZ, 0x5, R20 ;  /* 0x00000005ff147819 */ /* 0x001fc80000011614 */
[----:B------:R-:W-:-:S05]  /*11610*/  LOP3.LUT R20, R20, 0x3, RZ, 0xc0, !PT ;  /* 0x0000000314147812 */ /* 0x000fca00078ec0ff */
[----:B------:R-:W-:-:S07]  /*11620*/  IMAD.MOV.U32 R13, RZ, RZ, R20 ;  /* 0x000000ffff0d7224 */ /* 0x000fce00078e0014 */
[----:B-1----:R-:W-:Y:S05]  /*11630*/  WARPSYNC.COLLECTIVE R15, `(.L_x_315) ;  /* 0x000000000f087348 */ /* 0x002fea0003c00000 */
[----:B------:R0:W2:Y:S02]  /*11640*/  SHFL.IDX P6, R14, R13, R12, R11 ;  /* 0x0000000c0d0e7389 */ /* 0x0000a400000c000b */
[----:B012---:R-:W-:Y:S01]  /*11650*/  ENDCOLLECTIVE ;  /* 0x000000000000791b */ /* 0x007fe20003800000 */
.L_x_315:
[----:B------:R-:W-:Y:S05]  /*11660*/  BSYNC B0 ;  /* 0x0000000000007941 */ /* 0x000fea0003800000 */
.L_x_314:
[----:B------:R-:W-:Y:S05]  /*11670*/  BRA `(.L_x_316) ;  /* 0xffffffbc00907947 */ /* 0x000fea000383ffff */
.L_x_226:
[----:B------:R-:W-:Y:S01]  /*11680*/  BSSY B0, `(.L_x_317) ;  /* 0x0000006000007945 */ /* 0x000fe20003800000 */
[----:B------:R-:W-:-:S07]  /*11690*/  IMAD.MOV.U32 R15, RZ, RZ, -0x1 ;  /* 0xffffffffff0f7424 */ /* 0x000fce00078e00ff */
[----:B01----:R-:W-:Y:S05]  /*116a0*/  WARPSYNC.COLLECTIVE R15, `(.L_x_318) ;  /* 0x000000000f0c7348 */ /* 0x003fea0003c00000 */
[----:B------:R-:W-:Y:S02]  /*116b0*/  ELECT P6, UR62, PT ;  /* 0x00000000003e782f */ /* 0x000fe400038c0000 */
[----:B------:R-:W-:Y:S01]  /*116c0*/  MOV R14, UR62 ;  /* 0x0000003e000e7c02 */ /* 0x000fe20008000f00 */
[----:B01----:R-:W-:Y:S10]  /*116d0*/  ENDCOLLECTIVE ;  /* 0x000000000000791b */ /* 0x003ff40003800000 */
.L_x_318:
[----:B------:R-:W-:Y:S05]  /*116e0*/  BSYNC B0 ;  /* 0x0000000000007941 */ /* 0x000fea0003800000 */
.L_x_317:
[----:B------:R-:W-:Y:S05]  /*116f0*/  BRA `(.L_x_319) ;  /* 0xffffffbc00907947 */ /* 0x000fea000383ffff */
.L_x_228:
[----:B0-----:R0:W2:Y:S02]  /*11700*/  SYNCS.PHASECHK.TRANS64.TRYWAIT P0, [R0+URZ+0x30840], R2 ;  /* 0x03084002000075a7 */ /* 0x0010a4000800017f */
[----:B--2---:R-:W-:Y:S05]  /*11710*/  @!P0 NANOSLEEP.SYNCS 0x989680 ;  /* 0x009896800000895d */ /* 0x004fea0003900000 */
[----:B------:R-:W2:Y:S02]  /*11720*/  @!P0 SYNCS.PHASECHK.TRANS64 P0, [R0+URZ+0x30840], R2 ;  /* 0x03084002000085a7 */ /* 0x000ea4000800007f */
[----:B--2---:R-:W-:Y:S05]  /*11730*/  @!P0 BRA `(.L_x_228) ;  /* 0xfffffffc00f08947 */ /* 0x004fea000383ffff */
[----:B------:R-:W-:Y:S05]  /*11740*/  BRA `(.L_x_320) ;  /* 0xffffffbc00e07947 */ /* 0x000fea000383ffff */
.L_x_232:
[----:B------:R-:W2:Y:S01]  /*11750*/  LDL.LU R11, [R1+0x30] ;  /* 0x00003000010b7983 */ /* 0x000ea20000300800 */
[----:B------:R-:W-:Y:S01]  /*11760*/  IMAD.MOV.U32 R13, RZ, RZ, R4 ;  /* 0x000000ffff0d7224 */ /* 0x000fe200078e0004 */
[----:B------:R-:W-:Y:S01]  /*11770*/  MOV R15, 0xffffffff ;  /* 0xffffffff000f7802 */ /* 0x000fe20000000f00 */
[----:B------:R-:W-:Y:S02]  /*11780*/  IMAD.MOV.U32 R12, RZ, RZ, RZ ;  /* 0x000000ffff0c7224 */ /* 0x000fe400078e00ff */
[----:B------:R-:W-:-:S04]  /*11790*/  IMAD R25, R25, 0xc0, R21 ;  /* 0x000000c019197824 */ /* 0x000fc800078e0215 */
[----:B------:R-:W-:Y:S02]  /*117a0*/  VIADD R8, R25, 0x10 ;  /* 0x0000001019087836 */ /* 0x000fe40000000000 */
[----:B--2---:R-:W-:Y:S02]  /*117b0*/  IMAD R3, R11, R9, RZ ;  /* 0x000000090b037224 */ /* 0x004fe400078e02ff */
[----:B------:R-:W-:-:S03]  /*117c0*/  IMAD.MOV.U32 R11, RZ, RZ, 0x181f ;  /* 0x0000181fff0b7424 */ /* 0x000fc600078e00ff */
[----:B------:R-:W-:-:S13]  /*117d0*/  ISETP.GE.AND P1, PT, R25, R3, PT ;  /* 0x000000031900720c */ /* 0x000fda0003f26270 */
[----:B-----5:R-:W-:Y:S05]  /*117e0*/  WARPSYNC.COLLECTIVE R15, `(.L_x_321) ;  /* 0x000000000f087348 */ /* 0x020fea0003c00000 */
[----:B------:R0:W1:Y:S02]  /*117f0*/  SHFL.IDX P6, R14, R13, R12, R11 ;  /* 0x0000000c0d0e7389 */ /* 0x00006400000c000b */
[----:B01---5:R-:W-:Y:S01]  /*11800*/  ENDCOLLECTIVE ;  /* 0x000000000000791b */ /* 0x023fe20003800000 */
.L_x_321:
[----:B------:R-:W-:Y:S02]  /*11810*/  IMAD.MOV.U32 R13, RZ, RZ, R0 ;  /* 0x000000ffff0d7224 */ /* 0x000fe400078e0000 */
[----:B------:R-:W-:-:S07]  /*11820*/  IMAD.MOV.U32 R6, RZ, RZ, R14 ;  /* 0x000000ffff067224 */ /* 0x000fce00078e000e */
[----:B------:R-:W-:Y:S05]  /*11830*/  WARPSYNC.COLLECTIVE R15, `(.L_x_322) ;  /* 0x000000000f087348 */ /* 0x000fea0003c00000 */
[----:B------:R0:W1:Y:S02]  /*11840*/  SHFL.IDX P6, R14, R13, R12, R11 ;  /* 0x0000000c0d0e7389 */ /* 0x00006400000c000b */
[----:B01----:R-:W-:Y:S01]  /*11850*/  ENDCOLLECTIVE ;  /* 0x000000000000791b */ /* 0x003fe20003800000 */
.L_x_322:
[----:B------:R-:W-:Y:S01]  /*11860*/  MOV R13, R4 ;  /* 0x00000004000d7202 */ /* 0x000fe20000000f00 */
[----:B------:R-:W-:Y:S02]  /*11870*/  IMAD.MOV.U32 R12, RZ, RZ, 0x1 ;  /* 0x00000001ff0c7424 */ /* 0x000fe400078e00ff */
[----:B------:R-:W-:-:S07]  /*11880*/  IMAD.MOV.U32 R7, RZ, RZ, R14 ;  /* 0x000000ffff077224 */ /* 0x000fce00078e000e */
[----:B------:R-:W-:Y:S05]  /*11890*/  WARPSYNC.COLLECTIVE R15, `(.L_x_323) ;  /* 0x000000000f087348 */ /* 0x000fea0003c00000 */
[----:B------:R0:W1:Y:S02]  /*118a0*/  SHFL.IDX P6, R14, R13, R12, R11 ;  /* 0x0000000c0d0e7389 */ /* 0x00006400000c000b */
[----:B01----:R-:W-:Y:S01]  /*118b0*/  ENDCOLLECTIVE ;  /* 0x000000000000791b */ /* 0x003fe20003800000 */
.L_x_323:
[----:B------:R-:W-:-:S05]  /*118c0*/  @!P1 LEA R7, P2, R20, R7, 0x1 ;  /* 0x0000000714079211 */ /* 0x000fca00078408ff */
[----:B------:R-:W-:-:S05]  /*118d0*/  @!P1 IMAD.X R6, RZ, RZ, R6, P2 ;  /* 0x000000ffff069224 */ /* 0x000fca00010e0606 */
[----:B------:R-:W-:Y:S01]  /*118e0*/  @!P1 LOP3.LUT R7, R7, R6, RZ, 0x3c, !PT ;  /* 0x0000000607079212 */ /* 0x000fe200078e3cff */
[----:B------:R-:W-:-:S03]  /*118f0*/  IMAD.MOV.U32 R13, RZ, RZ, R0 ;  /* 0x000000ffff0d7224 */ /* 0x000fc600078e0000 */
[----:B------:R-:W-:-:S04]  /*11900*/  @!P1 LOP3.LUT R6, R7, R6, RZ, 0x3c, !PT ;  /* 0x0000000607069212 */ /* 0x000fc800078e3cff */
[----:B------:R-:W-:-:S05]  /*11910*/  @!P1 LOP3.LUT R7, R7, R6, RZ, 0x3c, !PT ;  /* 0x0000000607079212 */ /* 0x000fca00078e3cff */
[----:B------:R-:W-:Y:S01]  /*11920*/  @!PT LDS RZ, [RZ] ;  /* 0x00000000fffff984 */ /* 0x000fe20000000800 */
[----:B------:R-:W-:Y:S01]  /*11930*/  @!PT LDS RZ, [RZ] ;  /* 0x00000000fffff984 */ /* 0x000fe20000000800 */
[----:B------:R-:W-:Y:S01]  /*11940*/  @!PT LDS RZ, [RZ] ;  /* 0x00000000fffff984 */ /* 0x000fe20000000800 */
[----:B------:R0:W-:Y:S01]  /*11950*/  @!P1 LDGSTS.E.BYPASS.LTC128B.128 [R10+0xc400], desc[UR38][R6.64], !P0 ;  /* 0x0c400000060a9fae */ /* 0x0001e2000c101d66 */
[----:B------:R-:W-:Y:S01]  /*11960*/  ISETP.GE.AND P1, PT, R8, R3, PT ;  /* 0x000000030800720c */ /* 0x000fe20003f26270 */
[----:B0-----:R-:W-:-:S12]  /*11970*/  IMAD.MOV.U32 R6, RZ, RZ, R14 ;  /* 0x000000ffff067224 */ /* 0x001fd800078e000e */
[----:B------:R-:W-:Y:S05]  /*11980*/  WARPSYNC.COLLECTIVE R15, `(.L_x_324) ;  /* 0x000000000f087348 */ /* 0x000fea0003c00000 */
[----:B------:R0:W1:Y:S02]  /*11990*/  SHFL.IDX P6, R14, R13, R12, R11 ;  /* 0x0000000c0d0e7389 */ /* 0x00006400000c000b */
[----:B01----:R-:W-:Y:S01]  /*119a0*/  ENDCOLLECTIVE ;  /* 0x000000000000791b */ /* 0x003fe20003800000 */
.L_x_324:
[----:B------:R-:W-:Y:S02]  /*119b0*/  IMAD.MOV.U32 R13, RZ, RZ, R4 ;  /* 0x000000ffff0d7224 */ /* 0x000fe400078e0004 */
[----:B------:R-:W-:Y:S02]  /*119c0*/  IMAD.MOV.U32 R12, RZ, RZ, 0x2 ;  /* 0x00000002ff0c7424 */ /* 0x000fe400078e00ff */
[----:B------:R-:W-:-:S07]  /*119d0*/  IMAD.MOV.U32 R7, RZ, RZ, R14 ;  /* 0x000000ffff077224 */ /* 0x000fce00078e000e */
[----:B------:R-:W-:Y:S05]  /*119e0*/  WARPSYNC.COLLECTIVE R15, `(.L_x_325) ;  /* 0x000000000f087348 */ /* 0x000fea0003c00000 */
[----:B------:R0:W1:Y:S02]  /*119f0*/  SHFL.IDX P6, R14, R13, R12, R11 ;  /* 0x0000000c0d0e7389 */ /* 0x00006400000c000b */
[----:B01----:R-:W-:Y:S01]  /*11a00*/  ENDCOLLECTIVE ;  /* 0x000000000000791b */ /* 0x003fe20003800000 */
.L_x_325:
        /* <DEDUP_REMOVED lines=9> */
[----:B------:R0:W-:Y:S02]  /*11aa0*/  @!P1 LDGSTS.E.BYPASS.LTC128B.128 [R10+0xcc00], desc[UR38][R6.64], !P0 ;  /* 0x0cc00000060a9fae */ /* 0x0001e4000c101d66 */
[----:B0-----:R-:W-:-:S04]  /*11ab0*/  IADD3 R6, R25, 0x20, RZ ;  /* 0x0000002019067810 */ /* 0x001fc80007ffe0ff */
[----:B------:R-:W-:Y:S01]  /*11ac0*/  ISETP.GE.AND P1, PT, R6, R3, PT ;  /* 0x000000030600720c */ /* 0x000fe20003f26270 */
[----:B------:R-:W-:-:S12]  /*11ad0*/  IMAD.MOV.U32 R6, RZ, RZ, R14 ;  /* 0x000000ffff067224 */ /* 0x000fd800078e000e */
[----:B------:R-:W-:Y:S05]  /*11ae0*/  WARPSYNC.COLLECTIVE R15, `(.L_x_326) ;  /* 0x000000000f087348 */ /* 0x000fea0003c00000 */
[----:B------:R0:W1:Y:S02]  /*11af0*/  SHFL.IDX P6, R14, R13, R12, R11 ;  /* 0x0000000c0d0e7389 */ /* 0x00006400000c000b */
[----:B01----:R-:W-:Y:S01]  /*11b00*/  ENDCOLLECTIVE ;  /* 0x000000000000791b */ /* 0x003fe20003800000 */
.L_x_326:
[----:B------:R-:W-:Y:S02]  /*11b10*/  IMAD.MOV.U32 R13, RZ, RZ, R4 ;  /* 0x000000ffff0d7224 */ /* 0x000fe400078e0004 */
[----:B------:R-:W-:Y:S02]  /*11b20*/  IMAD.MOV.U32 R12, RZ, RZ, 0x3 ;  /* 0x00000003ff0c7424 */ /* 0x000fe400078e00ff */
[----:B------:R-:W-:-:S07]  /*11b30*/  IMAD.MOV.U32 R7, RZ, RZ, R14 ;  /* 0x000000ffff077224 */ /* 0x000fce00078e000e */
[----:B------:R-:W-:Y:S05]  /*11b40*/  WARPSYNC.COLLECTIVE R15, `(.L_x_327) ;  /* 0x000000000f087348 */ /* 0x000fea0003c00000 */
[----:B------:R0:W1:Y:S02]  /*11b50*/  SHFL.IDX P6, R14, R13, R12, R11 ;  /* 0x0000000c0d0e7389 */ /* 0x00006400000c000b */
[----:B01----:R-:W-:Y:S01]  /*11b60*/  ENDCOLLECTIVE ;  /* 0x000000000000791b */ /* 0x003fe20003800000 */
.L_x_327:
[----:B------:R-:W-:-:S04]  /*11b70*/  @!P1 LEA R7, P2, R20, R7, 0x1 ;  /* 0x0000000714079211 */ /* 0x000fc800078408ff */
[----:B------:R-:W-:-:S04]  /*11b80*/  @!P1 IADD3.X R6, RZ, R6, RZ, P2, !PT ;  /* 0x00000006ff069210 */ /* 0x000fc800017fe4ff */
        /* <DEDUP_REMOVED lines=8> */
[----:B0-----:R-:W-:-:S05]  /*11c10*/  VIADD R6, R25, 0x30 ;  /* 0x0000003019067836 */ /* 0x001fca0000000000 */
[----:B------:R-:W-:Y:S01]  /*11c20*/  ISETP.GE.AND P1, PT, R6, R3, PT ;  /* 0x000000030600720c */ /* 0x000fe20003f26270 */
[----:B------:R-:W-:-:S12]  /*11c30*/  IMAD.MOV.U32 R6, RZ, RZ, R14 ;  /* 0x000000ffff067224 */ /* 0x000fd800078e000e */
[----:B------:R-:W-:Y:S05]  /*11c40*/  WARPSYNC.COLLECTIVE R15, `(.L_x_328) ;  /* 0x000000000f087348 */ /* 0x000fea0003c00000 */
[----:B------:R0:W1:Y:S02]  /*11c50*/  SHFL.IDX P6, R14, R13, R12, R11 ;  /* 0x0000000c0d0e7389 */ /* 0x00006400000c000b */
[----:B01----:R-:W-:Y:S01]  /*11c60*/  ENDCOLLECTIVE ;  /* 0x000000000000791b */ /* 0x003fe20003800000 */
.L_x_328:
[----:B------:R-:W-:Y:S02]  /*11c70*/  IMAD.MOV.U32 R13, RZ, RZ, R4 ;  /* 0x000000ffff0d7224 */ /* 0x000fe400078e0004 */
[----:B------:R-:W-:Y:S01]  /*11c80*/  IMAD.MOV.U32 R12, RZ, RZ, 0x4 ;  /* 0x00000004ff0c7424 */ /* 0x000fe200078e00ff */
[----:B------:R-:W-:-:S07]  /*11c90*/  MOV R7, R14 ;  /* 0x0000000e00077202 */ /* 0x000fce0000000f00 */
[----:B------:R-:W-:Y:S05]  /*11ca0*/  WARPSYNC.COLLECTIVE R15, `(.L_x_329) ;  /* 0x000000000f087348 */ /* 0x000fea0003c00000 */
[----:B------:R0:W1:Y:S02]  /*11cb0*/  SHFL.IDX P6, R14, R13, R12, R11 ;  /* 0x0000000c0d0e7389 */ /* 0x00006400000c000b */
[----:B01----:R-:W-:Y:S01]  /*11cc0*/  ENDCOLLECTIVE ;  /* 0x000000000000791b */ /* 0x003fe20003800000 */
.L_x_329:
[----:B------:R-:W-:-:S05]  /*11cd0*/  @!P1 LEA R7, P2, R20, R7, 0x1 ;  /* 0x0000000714079211 */ /* 0x000fca00078408ff */
[----:B------:R-:W-:-:S05]  /*11ce0*/  @!P1 IMAD.X R6, RZ, RZ, R6, P2 ;  /* 0x000000ffff069224 */ /* 0x000fca00010e0606 */
[----:B------:R-:W-:Y:S02]  /*11cf0*/  @!P1 LOP3.LUT R7, R7, R6, RZ, 0x3c, !PT ;  /* 0x0000000607079212 */ /* 0x000fe400078e3cff */
[----:B------:R-:W-:Y:S02]  /*11d00*/  MOV R13, R0 ;  /* 0x00000000000d7202 */ /* 0x000fe40000000f00 */
        /* <DEDUP_REMOVED lines=12> */
.L_x_330:
[----:B------:R-:W-:Y:S02]  /*11dd0*/  IMAD.MOV.U32 R13, RZ, RZ, R4 ;  /* 0x000000ffff0d7224 */ /* 0x000fe400078e0004 */
[----:B------:R-:W-:Y:S02]  /*11de0*/  IMAD.MOV.U32 R12, RZ, RZ, 0x5 ;  /* 0x00000005ff0c7424 */ /* 0x000fe400078e00ff */
[----:B------:R-:W-:-:S07]  /*11df0*/  IMAD.MOV.U32 R7, RZ, RZ, R14 ;  /* 0x000000ffff077224 */ /* 0x000fce00078e000e */
[----:B------:R-:W-:Y:S05]  /*11e00*/  WARPSYNC.COLLECTIVE R15, `(.L_x_331) ;  /* 0x000000000f087348 */ /* 0x000fea0003c00000 */
[----:B------:R0:W1:Y:S02]  /*11e10*/  SHFL.IDX P6, R14, R13, R12, R11 ;  /* 0x0000000c0d0e7389 */ /* 0x00006400000c000b */
[----:B01----:R-:W-:Y:S01]  /*11e20*/  ENDCOLLECTIVE ;  /* 0x000000000000791b */ /* 0x003fe20003800000 */
.L_x_331:
        /* <DEDUP_REMOVED lines=11> */
[----:B------:R-:W-:Y:S02]  /*11ee0*/  ISETP.GE.AND P1, PT, R6, R3, PT ;  /* 0x000000030600720c */ /* 0x000fe40003f26270 */
[----:B------:R-:W-:-:S11]  /*11ef0*/  MOV R6, R14 ;  /* 0x0000000e00067202 */ /* 0x000fd60000000f00 */
[----:B------:R-:W-:Y:S05]  /*11f00*/  WARPSYNC.COLLECTIVE R15, `(.L_x_332) ;  /* 0x000000000f087348 */ /* 0x000fea0003c00000 */
[----:B------:R0:W1:Y:S02]  /*11f10*/  SHFL.IDX P6, R14, R13, R12, R11 ;  /* 0x0000000c0d0e7389 */ /* 0x00006400000c000b */
[----:B01----:R-:W-:Y:S01]  /*11f20*/  ENDCOLLECTIVE ;  /* 0x000000000000791b */ /* 0x003fe20003800000 */
.L_x_332:
[----:B------:R-:W-:Y:S01]  /*11f30*/  IMAD.MOV.U32 R13, RZ, RZ, R4 ;  /* 0x000000ffff0d7224 */ /* 0x000fe200078e0004 */
[----:B------:R-:W-:Y:S01]  /*11f40*/  MOV R12, 0x6 ;  /* 0x00000006000c7802 */ /* 0x000fe20000000f00 */
[----:B------:R-:W-:-:S07]  /*11f50*/  IMAD.MOV.U32 R7, RZ, RZ, R14 ;  /* 0x000000ffff077224 */ /* 0x000fce00078e000e */
[----:B------:R-:W-:Y:S05]  /*11f60*/  WARPSYNC.COLLECTIVE R15, `(.L_x_333) ;  /* 0x000000000f087348 */ /* 0x000fea0003c00000 */
[----:B------:R0:W1:Y:S02]  /*11f70*/  SHFL.IDX P6, R14, R13, R12, R11 ;  /* 0x0000000c0d0e7389 */ /* 0x00006400000c000b */
[----:B01----:R-:W-:Y:S01]  /*11f80*/  ENDCOLLECTIVE ;  /* 0x000000000000791b */ /* 0x003fe20003800000 */
.L_x_333:
        /* <DEDUP_REMOVED lines=16> */
.L_x_334:
[----:B------:R-:W-:Y:S01]  /*12090*/  IMAD.MOV.U32 R13, RZ, RZ, R4 ;  /* 0x000000ffff0d7224 */ /* 0x000fe200078e0004 */
[----:B------:R-:W-:Y:S01]  /*120a0*/  MOV R12, 0x7 ;  /* 0x00000007000c7802 */ /* 0x000fe20000000f00 */
[----:B------:R-:W-:-:S07]  /*120b0*/  IMAD.MOV.U32 R7, RZ, RZ, R14 ;  /* 0x000000ffff077224 */ /* 0x000fce00078e000e */
[----:B------:R-:W-:Y:S05]  /*120c0*/  WARPSYNC.COLLECTIVE R15, `(.L_x_335) ;  /* 0x000000000f087348 */ /* 0x000fea0003c00000 */
[----:B------:R0:W1:Y:S02]  /*120d0*/  SHFL.IDX P6, R14, R13, R12, R11 ;  /* 0x0000000c0d0e7389 */ /* 0x00006400000c000b */
[----:B01----:R-:W-:Y:S01]  /*120e0*/  ENDCOLLECTIVE ;  /* 0x000000000000791b */ /* 0x003fe20003800000 */
.L_x_335:
[----:B------:R-:W-:-:S05]  /*120f0*/  @!P1 LEA R7, P2, R20, R7, 0x1 ;  /* 0x0000000714079211 */ /* 0x000fca00078408ff */
[----:B------:R-:W-:-:S05]  /*12100*/  @!P1 IMAD.X R6, RZ, RZ, R6, P2 ;  /* 0x000000ffff069224 */ /* 0x000fca00010e0606 */
[-C--:B------:R-:W-:Y:S01]  /*12110*/  @!P1 LOP3.LUT R7, R7, R6.reuse, RZ, 0x3c, !PT ;  /* 0x0000000607079212 */ /* 0x080fe200078e3cff */
[----:B------:R-:W-:Y:S02]  /*12120*/  IMAD.MOV.U32 R13, RZ, RZ, R0 ;  /* 0x000000ffff0d7224 */ /* 0x000fe400078e0000 */
[----:B------:R-:W-:Y:S01]  /*12130*/  VIADD R0, R25, 0x70 ;  /* 0x0000007019007836 */ /* 0x000fe20000000000 */
[----:B------:R-:W-:-:S04]  /*12140*/  @!P1 LOP3.LUT R6, R7, R6, RZ, 0x3c, !PT ;  /* 0x0000000607069212 */ /* 0x000fc800078e3cff */
[----:B------:R-:W-:Y:S01]  /*12150*/  @!P1 LOP3.LUT R7, R7, R6, RZ, 0x3c, !PT ;  /* 0x0000000607079212 */ /* 0x000fe200078e3cff */
[----:B------:R-:W-:-:S07]  /*12160*/  IMAD.MOV.U32 R4, RZ, RZ, R14 ;  /* 0x000000ffff047224 */ /* 0x000fce00078e000e */
[----:B------:R-:W-:Y:S05]  /*12170*/  WARPSYNC.COLLECTIVE R15, `(.L_x_336) ;  /* 0x000000000f087348 */ /* 0x000fea0003c00000 */
[----:B------:R0:W1:Y:S02]  /*12180*/  SHFL.IDX P6, R14, R13, R12, R11 ;  /* 0x0000000c0d0e7389 */ /* 0x00006400000c000b */
[----:B01----:R-:W-:Y:S01]  /*12190*/  ENDCOLLECTIVE ;  /* 0x000000000000791b */ /* 0x003fe20003800000 */
.L_x_336:
[----:B------:R-:W-:Y:S01]  /*121a0*/  @!PT LDS RZ, [RZ] ;  /* 0x00000000fffff984 */ /* 0x000fe20000000800 */
[----:B------:R-:W-:Y:S01]  /*121b0*/  @!PT LDS RZ, [RZ] ;  /* 0x00000000fffff984 */ /* 0x000fe20000000800 */
[----:B------:R-:W-:Y:S01]  /*121c0*/  @!PT LDS RZ, [RZ] ;  /* 0x00000000fffff984 */ /* 0x000fe20000000800 */
[----:B------:R0:W-:Y:S01]  /*121d0*/  @!P1 LDGSTS.E.BYPASS.LTC128B.128 [R10+0xf400], desc[UR38][R6.64], !P0 ;  /* 0x0f400000060a9fae */ /* 0x0001e2000c101d66 */
[----:B------:R-:W-:Y:S01]  /*121e0*/  ISETP.GE.AND P1, PT, R0, R3, PT ;  /* 0x000000030000720c */ /* 0x000fe20003f26270 */
[----:B------:R-:W-:-:S05]  /*121f0*/  VIADD R0, R25, 0x80 ;  /* 0x0000008019007836 */ /* 0x000fca0000000000 */
[----:B------:R-:W-:Y:S01]  /*12200*/  ISETP.GE.AND P2, PT, R0, R3, PT ;  /* 0x000000030000720c */ /* 0x000fe20003f46270 */
[----:B------:R-:W-:Y:S02]  /*12210*/  IMAD.MOV.U32 R13, RZ, RZ, R2 ;  /* 0x000000ffff0d7224 */ /* 0x000fe400078e0002 */
[----:B------:R-:W-:Y:S02]  /*12220*/  IMAD.MOV.U32 R12, RZ, RZ, RZ ;  /* 0x000000ffff0c7224 */ /* 0x000fe400078e00ff */
[----:B0-----:R-:W-:-:S08]  /*12230*/  IMAD.MOV.U32 R6, RZ, RZ, R14 ;  /* 0x000000ffff067224 */ /* 0x001fd000078e000e */
[----:B------:R-:W-:Y:S05]  /*12240*/  WARPSYNC.COLLECTIVE R15, `(.L_x_337) ;  /* 0x000000000f087348 */ /* 0x000fea0003c00000 */
[----:B------:R0:W1:Y:S02]  /*12250*/  SHFL.IDX P6, R14, R13, R12, R11 ;  /* 0x0000000c0d0e7389 */ /* 0x00006400000c000b */
[----:B01----:R-:W-:Y:S01]  /*12260*/  ENDCOLLECTIVE ;  /* 0x000000000000791b */ /* 0x003fe20003800000 */
.L_x_337:
[----:B------:R-:W-:-:S05]  /*12270*/  @!P1 LEA R6, P3, R20, R6, 0x1 ;  /* 0x0000000614069211 */ /* 0x000fca00078608ff */
[----:B------:R-:W-:-:S05]  /*12280*/  @!P1 IMAD.X R4, RZ, RZ, R4, P3 ;  /* 0x000000ffff049224 */ /* 0x000fca00018e0604 */
[----:B------:R-:W-:Y:S01]  /*12290*/  @!P1 MOV R7, R4 ;  /* 0x0000000400079202 */ /* 0x000fe20000000f00 */
[----:B------:R-:W-:Y:S02]  /*122a0*/  IMAD.MOV.U32 R13, RZ, RZ, R5 ;  /* 0x000000ffff0d7224 */ /* 0x000fe400078e0005 */
[----:B------:R-:W-:Y:S02]  /*122b0*/  VIADD R4, R25, 0xa0 ;  /* 0x000000a019047836 */ /* 0x000fe40000000000 */
[----:B------:R-:W-:Y:S01]  /*122c0*/  @!PT LDS RZ, [RZ] ;  /* 0x00000000fffff984 */ /* 0x000fe20000000800 */
[----:B------:R-:W-:Y:S01]  /*122d0*/  @!PT LDS RZ, [RZ] ;  /* 0x00000000fffff984 */ /* 0x000fe20000000800 */
[----:B------:R-:W-:Y:S01]  /*122e0*/  @!PT LDS RZ, [RZ] ;  /* 0x00000000fffff984 */ /* 0x000fe20000000800 */
[----:B------:R0:W-:Y:S01]  /*122f0*/  @!P1 LDGSTS.E.BYPASS.LTC128B.128 [R10+0xfc00], desc[UR38][R6.64], !P0 ;  /* 0x0fc00000060a9fae */ /* 0x0001e2000c101d66 */
[----:B------:R-:W-:-:S07]  /*12300*/  IMAD.MOV.U32 R0, RZ, RZ, R14 ;  /* 0x000000ffff007224 */ /* 0x000fce00078e000e */
[----:B0-----:R-:W-:Y:S05]  /*12310*/  WARPSYNC.COLLECTIVE R15, `(.L_x_338) ;  /* 0x000000000f087348 */ /* 0x001fea0003c00000 */
[----:B------:R1:W2:Y:S02]  /*12320*/  SHFL.IDX P6, R14, R13, R12, R11 ;  /* 0x0000000c0d0e7389 */ /* 0x0002a400000c000b */
[----:B012---:R-:W-:Y:S01]  /*12330*/  ENDCOLLECTIVE ;  /* 0x000000000000791b */ /* 0x007fe20003800000 */
.L_x_338:
[----:B------:R-:W-:Y:S02]  /*12340*/  IMAD.MOV.U32 R13, RZ, RZ, R2 ;  /* 0x000000ffff0d7224 */ /* 0x000fe400078e0002 */
[----:B------:R-:W-:Y:S01]  /*12350*/  IMAD.MOV.U32 R12, RZ, RZ, 0x1 ;  /* 0x00000001ff0c7424 */ /* 0x000fe200078e00ff */
[----:B------:R-:W-:-:S07]  /*12360*/  MOV R8, R14 ;  /* 0x0000000e00087202 */ /* 0x000fce0000000f00 */
[----:B------:R-:W-:Y:S05]  /*12370*/  WARPSYNC.COLLECTIVE R15, `(.L_x_339) ;  /* 0x000000000f087348 */ /* 0x000fea0003c00000 */
[----:B------:R0:W1:Y:S02]  /*12380*/  SHFL.IDX P6, R14, R13, R12, R11 ;  /* 0x0000000c0d0e7389 */ /* 0x00006400000c000b */
[----:B01----:R-:W-:Y:S01]  /*12390*/  ENDCOLLECTIVE ;  /* 0x000000000000791b */ /* 0x003fe20003800000 */
.L_x_339:
[----:B------:R-:W-:-:S05]  /*123a0*/  @!P2 LEA R6, P1, R20, R8, 0x1 ;  /* 0x000000081406a211 */ /* 0x000fca00078208ff */
[----:B------:R-:W-:-:S04]  /*123b0*/  @!P2 IMAD.X R0, RZ, RZ, R0, P1 ;  /* 0x000000ffff00a224 */ /* 0x000fc800008e0600 */
[----:B------:R-:W-:Y:S02]  /*123c0*/  @!P2 IMAD.MOV.U32 R7, RZ, RZ, R0 ;  /* 0x000000ffff07a224 */ /* 0x000fe400078e0000 */
[----:B------:R-:W-:Y:S02]  /*123d0*/  VIADD R0, R25, 0x90 ;  /* 0x0000009019007836 */ /* 0x000fe40000000000 */
[----:B------:R-:W-:Y:S01]  /*123e0*/  IMAD.MOV.U32 R13, RZ, RZ, R5 ;  /* 0x000000ffff0d7224 */ /* 0x000fe200078e0005 */
[----:B------:R-:W-:Y:S01]  /*123f0*/  @!PT LDS RZ, [RZ] ;  /* 0x00000000fffff984 */ /* 0x000fe20000000800 */
[----:B------:R-:W-:Y:S01]  /*12400*/  @!PT LDS RZ, [RZ] ;  /* 0x00000000fffff984 */ /* 0x000fe20000000800 */
[----:B------:R-:W-:Y:S01]  /*12410*/  @!PT LDS RZ, [RZ] ;  /* 0x00000000fffff984 */ /* 0x000fe20000000800 */
[----:B------:R0:W-:Y:S02]  /*12420*/  @!P2 LDGSTS.E.BYPASS.LTC128B.128 [R10+0x10400], desc[UR38][R6.64], !P0 ;  /* 0x10400000060aafae */ /* 0x0001e4000c101d66 */
[----:B------:R-:W-:Y:S02]  /*12430*/  ISETP.GE.AND P1, PT, R0, R3, PT ;  /* 0x000000030000720c */ /* 0x000fe40003f26270 */
[----:B------:R-:W-:-:S11]  /*12440*/  MOV R0, R14 ;  /* 0x0000000e00007202 */ /* 0x000fd60000000f00 */
[----:B0-----:R-:W-:Y:S05]  /*12450*/  WARPSYNC.COLLECTIVE R15, `(.L_x_340) ;  /* 0x000000000f087348 */ /* 0x001fea0003c00000 */
[----:B------:R1:W2:Y:S02]  /*12460*/  SHFL.IDX P6, R14, R13, R12, R11 ;  /* 0x0000000c0d0e7389 */ /* 0x0002a400000c000b */
[----:B012---:R-:W-:Y:S01]  /*12470*/  ENDCOLLECTIVE ;  /* 0x000000000000791b */ /* 0x007fe20003800000 */
.L_x_340:
[----:B------:R-:W-:Y:S01]  /*12480*/  IMAD.MOV.U32 R13, RZ, RZ, R2 ;  /* 0x000000ffff0d7224 */ /* 0x000fe200078e0002 */
[----:B------:R-:W-:Y:S01]  /*12490*/  MOV R12, 0x2 ;  /* 0x00000002000c7802 */ /* 0x000fe20000000f00 */
[----:B------:R-:W-:-:S07]  /*124a0*/  IMAD.MOV.U32 R6, RZ, RZ, R14 ;  /* 0x000000ffff067224 */ /* 0x000fce00078e000e */
[----:B------:R-:W-:Y:S05]  /*124b0*/  WARPSYNC.COLLECTIVE R15, `(.L_x_341) ;  /* 0x000000000f087348 */ /* 0x000fea0003c00000 */
[----:B------:R0:W1:Y:S02]  /*124c0*/  SHFL.IDX P6, R14, R13, R12, R11 ;  /* 0x0000000c0d0e7389 */ /* 0x00006400000c000b */
[----:B01----:R-:W-:Y:S01]  /*124d0*/  ENDCOLLECTIVE ;  /* 0x000000000000791b */ /* 0x003fe20003800000 */
.L_x_341:
[----:B------:R-:W-:-:S05]  /*124e0*/  @!P1 LEA R6, P2, R20, R6, 0x1 ;  /* 0x0000000614069211 */ /* 0x000fca00078408ff */
[----:B------:R-:W-:-:S04]  /*124f0*/  @!P1 IMAD.X R0, RZ, RZ, R0, P2 ;  /* 0x000000ffff009224 */ /* 0x000fc800010e0600 */
[----:B------:R-:W-:Y:S02]  /*12500*/  @!P1 IMAD.MOV.U32 R7, RZ, RZ, R0 ;  /* 0x000000ffff079224 */ /* 0x000fe400078e0000 */
[----:B------:R-:W-:-:S03]  /*12510*/  IMAD.MOV.U32 R13, RZ, RZ, R5 ;  /* 0x000000ffff0d7224 */ /* 0x000fc600078e0005 */
[----:B------:R-:W-:Y:S01]  /*12520*/  @!PT LDS RZ, [RZ] ;  /* 0x00000000fffff984 */ /* 0x000fe20000000800 */
[----:B------:R-:W-:Y:S01]  /*12530*/  @!PT LDS RZ, [RZ] ;  /* 0x00000000fffff984 */ /* 0x000fe20000000800 */
[----:B------:R-:W-:Y:S01]  /*12540*/  @!PT LDS RZ, [RZ] ;  /* 0x00000000fffff984 */ /* 0x000fe20000000800 */
[----:B------:R0:W-:Y:S01]  /*12550*/  @!P1 LDGSTS.E.BYPASS.LTC128B.128 [R10+0x10c00], desc[UR38][R6.64], !P0 ;  /* 0x10c00000060a9fae */ /* 0x0001e2000c101d66 */
[----:B------:R-:W-:Y:S01]  /*12560*/  ISETP.GE.AND P1, PT, R4, R3, PT ;  /* 0x000000030400720c */ /* 0x000fe20003f26270 */
[----:B------:R-:W-:-:S12]  /*12570*/  IMAD.MOV.U32 R0, RZ, RZ, R14 ;  /* 0x000000ffff007224 */ /* 0x000fd800078e000e */
[----:B0-----:R-:W-:Y:S05]  /*12580*/  WARPSYNC.COLLECTIVE R15, `(.L_x_342) ;  /* 0x000000000f087348 */ /* 0x001fea0003c00000 */
[----:B------:R1:W2:Y:S02]  /*12590*/  SHFL.IDX P6, R14, R13, R12, R11 ;  /* 0x0000000c0d0e7389 */ /* 0x0002a400000c000b */
[----:B012---:R-:W-:Y:S01]  /*125a0*/  ENDCOLLECTIVE ;  /* 0x000000000000791b */ /* 0x007fe20003800000 */
.L_x_342:
[----:B------:R-:W-:Y:S02]  /*125b0*/  IMAD.MOV.U32 R13, RZ, RZ, R2 ;  /* 0x000000ffff0d7224 */ /* 0x000fe400078e0002 */
[----:B------:R-:W-:Y:S02]  /*125c0*/  IMAD.MOV.U32 R12, RZ, RZ, 0x3 ;  /* 0x00000003ff0c7424 */ /* 0x000fe400078e00ff */
[----:B------:R-:W-:-:S07]  /*125d0*/  IMAD.MOV.U32 R6, RZ, RZ, R14 ;  /* 0x000000ffff067224 */ /* 0x000fce00078e000e */
[----:B------:R-:W-:Y:S05]  /*125e0*/  WARPSYNC.COLLECTIVE R15, `(.L_x_343) ;  /* 0x000000000f087348 */ /* 0x000fea0003c00000 */
[----:B------:R0:W1:Y:S02]  /*125f0*/  SHFL.IDX P6, R14, R13, R12, R11 ;  /* 0x0000000c0d0e7389 */ /* 0x00006400000c000b */
[----:B01----:R-:W-:Y:S01]  /*12600*/  ENDCOLLECTIVE ;  /* 0x000000000000791b */ /* 0x003fe20003800000 */
.L_x_343:
[----:B------:R-:W-:-:S05]  /*12610*/  @!P1 LEA R6, P2, R20, R6, 0x1 ;  /* 0x0000000614069211 */ /* 0x000fca00078408ff */
[----:B------:R-:W-:-:S05]  /*12620*/  @!P1 IMAD.X R0, RZ, RZ, R0, P2 ;  /* 0x000000ffff009224 */ /* 0x000fca00010e0600 */
[----:B------:R-:W-:Y:S01]  /*12630*/  @!P1 MOV R7, R0 ;  /* 0x0000000000079202 */ /* 0x000fe20000000f00 */
[----:B------:R-:W-:-:S04]  /*12640*/  IMAD.MOV.U32 R13, RZ, RZ, R5 ;  /* 0x000000ffff0d7224 */ /* 0x000fc800078e0005 */
        /* <DEDUP_REMOVED lines=8> */
.L_x_344:
[----:B------:R-:W-:Y:S01]  /*126d0*/  IMAD.MOV.U32 R2, RZ, RZ, R14 ;  /* 0x000000ffff027224 */ /* 0x000fe200078e000e */
[----:B------:R-:W-:Y:S06]  /*126e0*/  BRA `(.L_x_345) ;  /* 0xffffffbc00e47947 */ /* 0x000fec000383ffff */
.L_x_235:
[----:B0-----:R0:W1:Y:S02]  /*126f0*/  SYNCS.PHASECHK.TRANS64.TRYWAIT P0, [R17+URZ+0x30820], R0 ;  /* 0x03082000110075a7 */ /* 0x001064000800017f */
[----:B-1----:R-:W-:Y:S05]  /*12700*/  @!P0 NANOSLEEP.SYNCS 0x989680 ;  /* 0x009896800000895d */ /* 0x002fea0003900000 */
[----:B------:R-:W1:Y:S02]  /*12710*/  @!P0 SYNCS.PHASECHK.TRANS64 P0, [R17+URZ+0x30820], R0 ;  /* 0x03082000110085a7 */ /* 0x000e64000800007f */
[----:B-1----:R-:W-:Y:S05]  /*12720*/  @!P0 BRA `(.L_x_235) ;  /* 0xfffffffc00f08947 */ /* 0x002fea000383ffff */
[----:B------:R-:W-:Y:S05]  /*12730*/  BRA `(.L_x_346) ;  /* 0xffffffc000447947 */ /* 0x000fea000383ffff */
.L_x_244:
[----:B0-----:R0:W1:Y:S02]  /*12740*/  SYNCS.PHASECHK.TRANS64.TRYWAIT P0, [R4+URZ+0x30840], R2 ;  /* 0x03084002040075a7 */ /* 0x001064000800017f */
[----:B-1----:R-:W-:Y:S05]  /*12750*/  @!P0 NANOSLEEP.SYNCS 0x989680 ;  /* 0x009896800000895d */ /* 0x002fea0003900000 */
[----:B------:R-:W1:Y:S02]  /*12760*/  @!P0 SYNCS.PHASECHK.TRANS64 P0, [R4+URZ+0x30840], R2 ;  /* 0x03084002040085a7 */ /* 0x000e64000800007f */
[----:B-1----:R-:W-:Y:S05]  /*12770*/  @!P0 BRA `(.L_x_244) ;  /* 0xfffffffc00f08947 */ /* 0x002fea000383ffff */
[----:B------:R-:W-:Y:S05]  /*12780*/  BRA `(.L_x_347) ;  /* 0xffffffc400147947 */ /* 0x000fea000383ffff */
.L_x_249:
[----:B0-----:R0:W1:Y:S02]  /*12790*/  SYNCS.PHASECHK.TRANS64.TRYWAIT P0, [R3+URZ+0x60], R2 ;  /* 0x00006002030075a7 */ /* 0x001064000800017f */
[----:B-1----:R-:W-:Y:S05]  /*127a0*/  @!P0 NANOSLEEP.SYNCS 0x989680 ;  /* 0x009896800000895d */ /* 0x002fea0003900000 */
[----:B------:R-:W1:Y:S02]  /*127b0*/  @!P0 SYNCS.PHASECHK.TRANS64 P0, [R3+URZ+0x60], R2 ;  /* 0x00006002030085a7 */ /* 0x000e64000800007f */
[----:B-1----:R-:W-:Y:S05]  /*127c0*/  @!P0 BRA `(.L_x_249) ;  /* 0xfffffffc00f08947 */ /* 0x002fea000383ffff */
[----:B------:R-:W-:Y:S05]  /*127d0*/  BRA `(.L_x_348) ;  /* 0xffffffc400a07947 */ /* 0x000fea000383ffff */
.L_x_257:
[----:B-1----:R1:W2:Y:S02]  /*127e0*/  SYNCS.PHASECHK.TRANS64.TRYWAIT P0, [R2+URZ+0x30840], R3 ;  /* 0x03084003020075a7 */ /* 0x0022a4000800017f */
[----:B--2---:R-:W-:Y:S05]  /*127f0*/  @!P0 NANOSLEEP.SYNCS 0x989680 ;  /* 0x009896800000895d */ /* 0x004fea0003900000 */
[----:B------:R-:W2:Y:S02]  /*12800*/  @!P0 SYNCS.PHASECHK.TRANS64 P0, [R2+URZ+0x30840], R3 ;  /* 0x03084003020085a7 */ /* 0x000ea4000800007f */
[----:B--2---:R-:W-:Y:S05]  /*12810*/  @!P0 BRA `(.L_x_257) ;  /* 0xfffffffc00f08947 */ /* 0x004fea000383ffff */
[----:B------:R-:W-:Y:S05]  /*12820*/  BRA `(.L_x_349) ;  /* 0xffffffc800e07947 */ /* 0x000fea000383ffff */
.L_x_262:
[----:B0-----:R0:W1:Y:S02]  /*12830*/  SYNCS.PHASECHK.TRANS64.TRYWAIT P0, [R10+URZ+0x60], R28 ;  /* 0x0000601c0a0075a7 */ /* 0x001064000800017f */
[----:B-1----:R-:W-:Y:S05]  /*12840*/  @!P0 NANOSLEEP.SYNCS 0x989680 ;  /* 0x009896800000895d */ /* 0x002fea0003900000 */
[----:B------:R-:W1:Y:S02]  /*12850*/  @!P0 SYNCS.PHASECHK.TRANS64 P0, [R10+URZ+0x60], R28 ;  /* 0x0000601c0a0085a7 */ /* 0x000e64000800007f */
[----:B-1----:R-:W-:Y:S05]  /*12860*/  @!P0 BRA `(.L_x_262) ;  /* 0xfffffffc00f08947 */ /* 0x002fea000383ffff */
[----:B------:R-:W-:Y:S05]  /*12870*/  BRA `(.L_x_350) ;  /* 0xffffffcc006c7947 */ /* 0x000fea000383ffff */
.L_x_270:
[----:B-1----:R1:W2:Y:S02]  /*12880*/  SYNCS.PHASECHK.TRANS64.TRYWAIT P0, [R2+URZ+0x30840], R3 ;  /* 0x03084003020075a7 */ /* 0x0022a4000800017f */
[----:B--2---:R-:W-:Y:S05]  /*12890*/  @!P0 NANOSLEEP.SYNCS 0x989680 ;  /* 0x009896800000895d */ /* 0x004fea0003900000 */
[----:B------:R-:W2:Y:S02]  /*128a0*/  @!P0 SYNCS.PHASECHK.TRANS64 P0, [R2+URZ+0x30840], R3 ;  /* 0x03084003020085a7 */ /* 0x000ea4000800007f */
[----:B--2---:R-:W-:Y:S05]  /*128b0*/  @!P0 BRA `(.L_x_270) ;  /* 0xfffffffc00f08947 */ /* 0x004fea000383ffff */
[----:B------:R-:W-:Y:S05]  /*128c0*/  BRA `(.L_x_351) ;  /* 0xffffffd0007c7947 */ /* 0x000fea000383ffff */
.L_x_275:
[----:B0-----:R0:W1:Y:S02]  /*128d0*/  SYNCS.PHASECHK.TRANS64.TRYWAIT P0, [R7+URZ+0x60], R2 ;  /* 0x00006002070075a7 */ /* 0x001064000800017f */
[----:B-1----:R-:W-:Y:S05]  /*128e0*/  @!P0 NANOSLEEP.SYNCS 0x989680 ;  /* 0x009896800000895d */ /* 0x002fea0003900000 */
[----:B------:R-:W1:Y:S02]  /*128f0*/  @!P0 SYNCS.PHASECHK.TRANS64 P0, [R7+URZ+0x60], R2 ;  /* 0x00006002070085a7 */ /* 0x000e64000800007f */
[----:B-1----:R-:W-:Y:S05]  /*12900*/  @!P0 BRA `(.L_x_275) ;  /* 0xfffffffc00f08947 */ /* 0x002fea000383ffff */
[----:B------:R-:W-:Y:S05]  /*12910*/  BRA `(.L_x_352) ;  /* 0xffffffd4000c7947 */ /* 0x000fea000383ffff */
.L_x_285:
[----:B0-----:R0:W1:Y:S02]  /*12920*/  SYNCS.PHASECHK.TRANS64.TRYWAIT P0, [R3+URZ+0x30860], R0 ;  /* 0x03086000030075a7 */ /* 0x001064000800017f */
[----:B-1----:R-:W-:Y:S05]  /*12930*/  @!P0 NANOSLEEP.SYNCS 0x989680 ;  /* 0x009896800000895d */ /* 0x002fea0003900000 */
[----:B------:R-:W1:Y:S02]  /*12940*/  @!P0 SYNCS.PHASECHK.TRANS64 P0, [R3+URZ+0x30860], R0 ;  /* 0x03086000030085a7 */ /* 0x000e64000800007f */
[----:B-1----:R-:W-:Y:S05]  /*12950*/  @!P0 BRA `(.L_x_285) ;  /* 0xfffffffc00f08947 */ /* 0x002fea000383ffff */
[----:B------:R-:W-:Y:S05]  /*12960*/  BRA `(.L_x_353) ;  /* 0xffffffd8000c7947 */ /* 0x000fea000383ffff */
.L_x_291:
[----:B------:R-:W-:Y:S01]  /*12970*/  BSSY B0, `(.L_x_354) ;  /* 0x0000008000007945 */ /* 0x000fe20003800000 */
[----:B------:R-:W-:Y:S01]  /*12980*/  MOV R13, R24 ;  /* 0x00000018000d7202 */ /* 0x000fe20000000f00 */
[----:B------:R-:W-:Y:S02]  /*12990*/  IMAD.MOV.U32 R12, RZ, RZ, RZ ;  /* 0x000000ffff0c7224 */ /* 0x000fe400078e00ff */
[----:B------:R-:W-:Y:S02]  /*129a0*/  IMAD.MOV.U32 R11, RZ, RZ, 0x1f ;  /* 0x0000001fff0b7424 */ /* 0x000fe400078e00ff */
[----:B------:R-:W-:-:S07]  /*129b0*/  IMAD.MOV.U32 R15, RZ, RZ, -0x1 ;  /* 0xffffffffff0f7424 */ /* 0x000fce00078e00ff */
[----:B-1----:R-:W-:Y:S05]  /*129c0*/  WARPSYNC.COLLECTIVE R15, `(.L_x_355) ;  /* 0x000000000f087348 */ /* 0x002fea0003c00000 */
[----:B------:R0:W2:Y:S02]  /*129d0*/  SHFL.IDX P6, R14, R13, R12, R11 ;  /* 0x0000000c0d0e7389 */ /* 0x0000a400000c000b */
[----:B012---:R-:W-:Y:S01]  /*129e0*/  ENDCOLLECTIVE ;  /* 0x000000000000791b */ /* 0x007fe20003800000 */
.L_x_355:
[----:B------:R-:W-:Y:S05]  /*129f0*/  BSYNC B0 ;  /* 0x0000000000007941 */ /* 0x000fea0003800000 */
.L_x_354:
[----:B------:R-:W-:Y:S01]  /*12a00*/  IMAD.MOV.U32 R13, RZ, RZ, R24 ;  /* 0x000000ffff0d7224 */ /* 0x000fe200078e0018 */
[----:B------:R-:W-:Y:S01]  /*12a10*/  MOV R12, 0x1 ;  /* 0x00000001000c7802 */ /* 0x000fe20000000f00 */
[----:B------:R-:W-:Y:S02]  /*12a20*/  IMAD.MOV.U32 R11, RZ, RZ, 0x1f ;  /* 0x0000001fff0b7424 */ /* 0x000fe400078e00ff */
[----:B------:R-:W-:Y:S02]  /*12a30*/  IMAD.MOV.U32 R15, RZ, RZ, -0x1 ;  /* 0xffffffffff0f7424 */ /* 0x000fe400078e00ff */
[----:B------:R-:W-:Y:S02]  /*12a40*/  IMAD.IADD R7, R27, 0x1, R9 ;  /* 0x000000011b077824 */ /* 0x000fe400078e0209 */
[----:B------:R-:W-:-:S07]  /*12a50*/  IMAD.MOV.U32 R0, RZ, RZ, R14 ;  /* 0x000000ffff007224 */ /* 0x000fce00078e000e */
[----:B------:R-:W-:Y:S05]  /*12a60*/  WARPSYNC.COLLECTIVE R15, `(.L_x_356) ;  /* 0x000000000f087348 */ /* 0x000fea0003c00000 */
[----:B------:R0:W1:Y:S02]  /*12a70*/  SHFL.IDX P6, R14, R13, R12, R11 ;  /* 0x0000000c0d0e7389 */ /* 0x00006400000c000b */
[----:B01----:R-:W-:Y:S01]  /*12a80*/  ENDCOLLECTIVE ;  /* 0x000000000000791b */ /* 0x003fe20003800000 */
.L_x_356:
[----:B------:R-:W-:Y:S02]  /*12a90*/  ULDC UR4, c[0x0][0xc3c] ;  /* 0x00030f0000047ab9 */ /* 0x000fe40000000800 */
[----:B------:R-:W-:-:S13]  /*12aa0*/  ISETP.GE.OR P1, PT, R7, UR4, !P0 ;  /* 0x0000000407007c0c */ /* 0x000fda000c726670 */
[----:B------:R-:W0:Y:S08]  /*12ab0*/  @!P1 LDC.64 R2, c[0x0][0xc80] ;  /* 0x00032000ff029b82 */ /* 0x000e300000000a00 */
[----:B------:R-:W1:Y:S01]  /*12ac0*/  @!P1 LDC.64 R4, c[0x0][0xc78] ;  /* 0x00031e00ff049b82 */ /* 0x000e620000000a00 */
[----:B------:R-:W-:Y:S02]  /*12ad0*/  IMAD.MOV.U32 R11, RZ, RZ, RZ ;  /* 0x000000ffff0b7224 */ /* 0x000fe400078e00ff */
[----:B------:R-:W-:-:S02]  /*12ae0*/  IMAD.MOV.U32 R6, RZ, RZ, R14 ;  /* 0x000000ffff067224 */ /* 0x000fc400078e000e */
[----:B0-----:R-:W-:-:S05]  /*12af0*/  @!P1 IMAD.WIDE R2, R7, 0x4, R2 ;  /* 0x0000000407029825 */ /* 0x001fca00078e0202 */
[----:B------:R1:W2:Y:S02]  /*12b00*/  @!P1 LDG.E R8, desc[UR38][R2.64] ;  /* 0x0000002602089981 */ /* 0x0002a4000c1e1900 */
[----:B-1----:R-:W-:-:S05]  /*12b10*/  @!P1 IMAD.WIDE R2, R7, 0x4, R4 ;  /* 0x0000000407029825 */ /* 0x002fca00078e0204 */
[----:B------:R-:W3:Y:S01]  /*12b20*/  @!P1 LDG.E R5, desc[UR38][R2.64] ;  /* 0x0000002602059981 */ /* 0x000ee2000c1e1900 */
[----:B------:R-:W-:Y:S01]  /*12b30*/  IMAD.MOV.U32 R7, RZ, RZ, RZ ;  /* 0x000000ffff077224 */ /* 0x000fe200078e00ff */
[C---:B------:R-:W-:Y:S01]  /*12b40*/  ISETP.GE.U32.AND P2, PT, R9.reuse, 0x2, PT ;  /* 0x000000020900780c */ /* 0x040fe20003f46070 */
[----:B------:R-:W-:Y:S01]  /*12b50*/  IMAD.MOV.U32 R4, RZ, RZ, RZ ;  /* 0x000000ffff047224 */ /* 0x000fe200078e00ff */
[C---:B------:R-:W-:Y:S01]  /*12b60*/  ISETP.GE.U32.AND P3, PT, R9.reuse, 0x4, PT ;  /* 0x000000040900780c */ /* 0x040fe20003f66070 */
[----:B------:R-:W-:Y:S01]  /*12b70*/  IMAD.MOV.U32 R24, RZ, RZ, RZ ;  /* 0x000000ffff187224 */ /* 0x000fe200078e00ff */
[C---:B------:R-:W-:Y:S02]  /*12b80*/  ISETP.GE.U32.AND P4, PT, R9.reuse, 0x8, PT ;  /* 0x000000080900780c */ /* 0x040fe40003f86070 */
[C---:B------:R-:W-:Y:S02]  /*12b90*/  ISETP.GE.U32.AND P5, PT, R9.reuse, 0x10, PT ;  /* 0x000000100900780c */ /* 0x040fe40003fa6070 */
[----:B--2---:R-:W-:Y:S01]  /*12ba0*/  @!P1 MOV R7, R8 ;  /* 0x0000000800079202 */ /* 0x004fe20000000f00 */
[----:B---3--:R-:W-:Y:S01]  /*12bb0*/  @!P1 IMAD.MOV.U32 R4, RZ, RZ, R5 ;  /* 0x000000ffff049224 */ /* 0x008fe200078e0005 */
[----:B------:R-:W-:-:S03]  /*12bc0*/  ISETP.NE.AND P1, PT, R9, RZ, PT ;  /* 0x000000ff0900720c */ /* 0x000fc60003f25270 */
[----:B------:R-:W-:-:S10]  /*12bd0*/  IMAD R13, R4, R7, RZ ;  /* 0x00000007040d7224 */ /* 0x000fd400078e02ff */
[----:B------:R-:W-:Y:S05]  /*12be0*/  WARPSYNC.COLLECTIVE R15, `(.L_x_357) ;  /* 0x000000000f087348 */ /* 0x000fea0003c00000 */
[----:B------:R0:W1:Y:S02]  /*12bf0*/  SHFL.UP P6, R14, R13, R12, R11 ;  /* 0x0400000c0d0e7389 */ /* 0x00006400000c000b */
[----:B01----:R-:W-:Y:S01]  /*12c00*/  ENDCOLLECTIVE ;  /* 0x000000000000791b */ /* 0x003fe20003800000 */
.L_x_357:
[----:B------:R-:W-:Y:S02]  /*12c10*/  MOV R12, 0x2 ;  /* 0x00000002000c7802 */ /* 0x000fe40000000f00 */
[----:B------:R-:W-:-:S05]  /*12c20*/  SEL R14, R14, RZ, P1 ;  /* 0x000000ff0e0e7207 */ /* 0x000fca0000800000 */
[----:B------:R-:W-:-:S04]  /*12c30*/  IMAD.IADD R5, R13, 0x1, R14 ;  /* 0x000000010d057824 */ /* 0x000fc800078e020e */
[----:B------:R-:W-:-:S07]  /*12c40*/  IMAD.MOV.U32 R13, RZ, RZ, R5 ;  /* 0x000000ffff0d7224 */ /* 0x000fce00078e0005 */
[----:B------:R-:W-:Y:S05]  /*12c50*/  WARPSYNC.COLLECTIVE R15, `(.L_x_358) ;  /* 0x000000000f087348 */ /* 0x000fea0003c00000 */
[----:B------:R0:W1:Y:S02]  /*12c60*/  SHFL.UP P6, R14, R13, R12, R11 ;  /* 0x0400000c0d0e7389 */ /* 0x00006400000c000b */
[----:B01----:R-:W-:Y:S01]  /*12c70*/  ENDCOLLECTIVE ;  /* 0x000000000000791b */ /* 0x003fe20003800000 */
.L_x_358:
[----:B------:R-:W-:Y:S01]  /*12c80*/  IMAD.MOV.U32 R12, RZ, RZ, 0x4 ;  /* 0x00000004ff0c7424 */ /* 0x000fe200078e00ff */
[----:B------:R-:W-:-:S05]  /*12c90*/  SEL R2, R14, RZ, P2 ;  /* 0x000000ff0e027207 */ /* 0x000fca0001000000 */
[----:B------:R-:W-:-:S04]  /*12ca0*/  IMAD.IADD R2, R5, 0x1, R2 ;  /* 0x0000000105027824 */ /* 0x000fc800078e0202 */
[----:B------:R-:W-:-:S07]  /*12cb0*/  IMAD.MOV.U32 R13, RZ, RZ, R2 ;  /* 0x000000ffff0d7224 */ /* 0x000fce00078e0002 */
[----:B------:R-:W-:Y:S05]  /*12cc0*/  WARPSYNC.COLLECTIVE R15, `(.L_x_359) ;  /* 0x000000000f087348 */ /* 0x000fea0003c00000 */
[----:B------:R0:W1:Y:S02]  /*12cd0*/  SHFL.UP P6, R14, R13, R12, R11 ;  /* 0x0400000c0d0e7389 */ /* 0x00006400000c000b */
[----:B01----:R-:W-:Y:S01]  /*12ce0*/  ENDCOLLECTIVE ;  /* 0x000000000000791b */ /* 0x003fe20003800000 */
.L_x_359:
[----:B------:R-:W-:Y:S02]  /*12cf0*/  MOV R12, 0x8 ;  /* 0x00000008000c7802 */ /* 0x000fe40000000f00 */
[----:B------:R-:W-:-:S05]  /*12d00*/  SEL R3, R14, RZ, P3 ;  /* 0x000000ff0e037207 */ /* 0x000fca0001800000 */
[----:B------:R-:W-:-:S04]  /*12d10*/  IMAD.IADD R3, R2, 0x1, R3 ;  /* 0x0000000102037824 */ /* 0x000fc800078e0203 */
[----:B------:R-:W-:-:S07]  /*12d20*/  IMAD.MOV.U32 R13, RZ, RZ, R3 ;  /* 0x000000ffff0d7224 */ /* 0x000fce00078e0003 */
[----:B------:R-:W-:Y:S05]  /*12d30*/  WARPSYNC.COLLECTIVE R15, `(.L_x_360) ;  /* 0x000000000f087348 */ /* 0x000fea0003c00000 */
[----:B------:R0:W1:Y:S02]  /*12d40*/  SHFL.UP P6, R14, R13, R12, R11 ;  /* 0x0400000c0d0e7389 */ /* 0x00006400000c000b */
[----:B01----:R-:W-:Y:S01]  /*12d50*/  ENDCOLLECTIVE ;  /* 0x000000000000791b */ /* 0x003fe20003800000 */
.L_x_360:
[----:B------:R-:W-:Y:S01]  /*12d60*/  IMAD.MOV.U32 R12, RZ, RZ, 0x10 ;  /* 0x00000010ff0c7424 */ /* 0x000fe200078e00ff */
[----:B------:R-:W-:-:S05]  /*12d70*/  SEL R14, R14, RZ, P4 ;  /* 0x000000ff0e0e7207 */ /* 0x000fca0002000000 */
[----:B------:R-:W-:-:S04]  /*12d80*/  IMAD.IADD R5, R3, 0x1, R14 ;  /* 0x0000000103057824 */ /* 0x000fc800078e020e */
[----:B------:R-:W-:-:S07]  /*12d90*/  IMAD.MOV.U32 R13, RZ, RZ, R5 ;  /* 0x000000ffff0d7224 */ /* 0x000fce00078e0005 */
[----:B------:R-:W-:Y:S05]  /*12da0*/  WARPSYNC.COLLECTIVE R15, `(.L_x_361) ;  /* 0x000000000f087348 */ /* 0x000fea0003c00000 */
[----:B------:R0:W1:Y:S02]  /*12db0*/  SHFL.UP P6, R14, R13, R12, R11 ;  /* 0x0400000c0d0e7389 */ /* 0x00006400000c000b */
[----:B01----:R-:W-:Y:S01]  /*12dc0*/  ENDCOLLECTIVE ;  /* 0x000000000000791b */ /* 0x003fe20003800000 */
.L_x_361:
[----:B------:R-:W-:Y:S01]  /*12dd0*/  MOV R12, 0x1f ;  /* 0x0000001f000c7802 */ /* 0x000fe20000000f00 */
[----:B------:R-:W-:Y:S01]  /*12de0*/  IMAD.MOV.U32 R11, RZ, RZ, 0x1f ;  /* 0x0000001fff0b7424 */ /* 0x000fe200078e00ff */
[----:B------:R-:W-:-:S05]  /*12df0*/  SEL R14, R14, RZ, P5 ;  /* 0x000000ff0e0e7207 */ /* 0x000fca0002800000 */
[----:B------:R-:W-:-:S04]  /*12e00*/  IMAD.IADD R3, R5, 0x1, R14 ;  /* 0x0000000105037824 */ /* 0x000fc800078e020e */
[----:B------:R-:W-:-:S07]  /*12e10*/  IMAD.MOV.U32 R13, RZ, RZ, R3 ;  /* 0x000000ffff0d7224 */ /* 0x000fce00078e0003 */
[----:B------:R-:W-:Y:S05]  /*12e20*/  WARPSYNC.COLLECTIVE R15, `(.L_x_362) ;  /* 0x000000000f087348 */ /* 0x000fea0003c00000 */
[----:B------:R0:W1:Y:S02]  /*12e30*/  SHFL.IDX P6, R14, R13, R12, R11 ;  /* 0x0000000c0d0e7389 */ /* 0x00006400000c000b */
[----:B01----:R-:W-:Y:S01]  /*12e40*/  ENDCOLLECTIVE ;  /* 0x000000000000791b */ /* 0x003fe20003800000 */
.L_x_362:
[----:B------:R-:W-:Y:S05]  /*12e50*/  BRA `(.L_x_363) ;  /* 0xffffffd800447947 */ /* 0x000fea000383ffff */
.L_x_294:
[----:B------:R-:W-:Y:S01]  /*12e60*/  BSSY B0, `(.L_x_364) ;  /* 0x0000007000007945 */ /* 0x000fe20003800000 */
[----:B------:R-:W-:Y:S02]  /*12e70*/  IMAD.MOV.U32 R12, RZ, RZ, 0x1 ;  /* 0x00000001ff0c7424 */ /* 0x000fe400078e00ff */
[----:B------:R-:W-:Y:S02]  /*12e80*/  IMAD.MOV.U32 R11, RZ, RZ, RZ ;  /* 0x000000ffff0b7224 */ /* 0x000fe400078e00ff */
[----:B------:R-:W-:-:S07]  /*12e90*/  IMAD.MOV.U32 R15, RZ, RZ, -0x1 ;  /* 0xffffffffff0f7424 */ /* 0x000fce00078e00ff */
[----:B------:R-:W-:Y:S05]  /*12ea0*/  WARPSYNC.COLLECTIVE R15, `(.L_x_365) ;  /* 0x000000000f087348 */ /* 0x000fea0003c00000 */
[----:B------:R0:W1:Y:S02]  /*12eb0*/  SHFL.UP P6, R14, R13, R12, R11 ;  /* 0x0400000c0d0e7389 */ /* 0x00006400000c000b */
[----:B01----:R-:W-:Y:S01]  /*12ec0*/  ENDCOLLECTIVE ;  /* 0x000000000000791b */ /* 0x003fe20003800000 */
.L_x_365:
[----:B------:R-:W-:Y:S05]  /*12ed0*/  BSYNC B0 ;  /* 0x0000000000007941 */ /* 0x000fea0003800000 */
.L_x_364:
[----:B------:R-:W-:Y:S01]  /*12ee0*/  SEL R14, R14, RZ, P1 ;  /* 0x000000ff0e0e7207 */ /* 0x000fe20000800000 */
[----:B------:R-:W-:Y:S02]  /*12ef0*/  IMAD.MOV.U32 R12, RZ, RZ, 0x2 ;  /* 0x00000002ff0c7424 */ /* 0x000fe400078e00ff */
[----:B------:R-:W-:Y:S01]  /*12f00*/  IMAD.MOV.U32 R11, RZ, RZ, RZ ;  /* 0x000000ffff0b7224 */ /* 0x000fe200078e00ff */
[----:B------:R-:W-:Y:S01]  /*12f10*/  IADD3 R13, R13, R14, RZ ;  /* 0x0000000e0d0d7210 */ /* 0x000fe20007ffe0ff */
[----:B------:R-:W-:-:S07]  /*12f20*/  IMAD.MOV.U32 R15, RZ, RZ, -0x1 ;  /* 0xffffffffff0f7424 */ /* 0x000fce00078e00ff */
[----:B------:R-:W-:Y:S05]  /*12f30*/  WARPSYNC.COLLECTIVE R15, `(.L_x_366) ;  /* 0x000000000f087348 */ /* 0x000fea0003c00000 */
[----:B------:R0:W1:Y:S02]  /*12f40*/  SHFL.UP P6, R14, R13, R12, R11 ;  /* 0x0400000c0d0e7389 */ /* 0x00006400000c000b */
[----:B01----:R-:W-:Y:S01]  /*12f50*/  ENDCOLLECTIVE ;  /* 0x000000000000791b */ /* 0x003fe20003800000 */
.L_x_366:
[----:B------:R-:W-:Y:S02]  /*12f60*/  MOV R12, 0x4 ;  /* 0x00000004000c7802 */ /* 0x000fe40000000f00 */
[----:B------:R-:W-:-:S05]  /*12f70*/  SEL R2, R14, RZ, P2 ;  /* 0x000000ff0e027207 */ /* 0x000fca0001000000 */
[----:B------:R-:W-:-:S04]  /*12f80*/  IMAD.IADD R2, R13, 0x1, R2 ;  /* 0x000000010d027824 */ /* 0x000fc800078e0202 */
[----:B------:R-:W-:-:S07]  /*12f90*/  IMAD.MOV.U32 R13, RZ, RZ, R2 ;  /* 0x000000ffff0d7224 */ /* 0x000fce00078e0002 */
[----:B------:R-:W-:Y:S05]  /*12fa0*/  WARPSYNC.COLLECTIVE R15, `(.L_x_367) ;  /* 0x000000000f087348 */ /* 0x000fea0003c00000 */
[----:B------:R0:W1:Y:S02]  /*12fb0*/  SHFL.UP P6, R14, R13, R12, R11 ;  /* 0x0400000c0d0e7389 */ /* 0x00006400000c000b */
[----:B01----:R-:W-:Y:S01]  /*12fc0*/  ENDCOLLECTIVE ;  /* 0x000000000000791b */ /* 0x003fe20003800000 */
.L_x_367:
[----:B------:R-:W-:Y:S01]  /*12fd0*/  IMAD.MOV.U32 R12, RZ, RZ, 0x8 ;  /* 0x00000008ff0c7424 */ /* 0x000fe200078e00ff */
[----:B------:R-:W-:-:S05]  /*12fe0*/  SEL R3, R14, RZ, P3 ;  /* 0x000000ff0e037207 */ /* 0x000fca0001800000 */
[----:B------:R-:W-:-:S04]  /*12ff0*/  IMAD.IADD R3, R2, 0x1, R3 ;  /* 0x0000000102037824 */ /* 0x000fc800078e0203 */
[----:B------:R-:W-:-:S07]  /*13000*/  IMAD.MOV.U32 R13, RZ, RZ, R3 ;  /* 0x000000ffff0d7224 */ /* 0x000fce00078e0003 */
[----:B------:R-:W-:Y:S05]  /*13010*/  WARPSYNC.COLLECTIVE R15, `(.L_x_368) ;  /* 0x000000000f087348 */ /* 0x000fea0003c00000 */
[----:B------:R0:W1:Y:S02]  /*13020*/  SHFL.UP P6, R14, R13, R12, R11 ;  /* 0x0400000c0d0e7389 */ /* 0x00006400000c000b */
[----:B01----:R-:W-:Y:S01]  /*13030*/  ENDCOLLECTIVE ;  /* 0x000000000000791b */ /* 0x003fe20003800000 */
.L_x_368:
[----:B------:R-:W-:Y:S02]  /*13040*/  MOV R12, 0x10 ;  /* 0x00000010000c7802 */ /* 0x000fe40000000f00 */
[----:B------:R-:W-:-:S05]  /*13050*/  SEL R14, R14, RZ, P4 ;  /* 0x000000ff0e0e7207 */ /* 0x000fca0002000000 */
[----:B------:R-:W-:-:S04]  /*13060*/  IMAD.IADD R5, R3, 0x1, R14 ;  /* 0x0000000103057824 */ /* 0x000fc800078e020e */
[----:B------:R-:W-:-:S07]  /*13070*/  IMAD.MOV.U32 R13, RZ, RZ, R5 ;  /* 0x000000ffff0d7224 */ /* 0x000fce00078e0005 */
[----:B------:R-:W-:Y:S05]  /*13080*/  WARPSYNC.COLLECTIVE R15, `(.L_x_369) ;  /* 0x000000000f087348 */ /* 0x000fea0003c00000 */
[----:B------:R0:W1:Y:S02]  /*13090*/  SHFL.UP P6, R14, R13, R12, R11 ;  /* 0x0400000c0d0e7389 */ /* 0x00006400000c000b */
[----:B01----:R-:W-:Y:S01]  /*130a0*/  ENDCOLLECTIVE ;  /* 0x000000000000791b */ /* 0x003fe20003800000 */
.L_x_369:
[----:B------:R-:W-:Y:S02]  /*130b0*/  IMAD.MOV.U32 R12, RZ, RZ, 0x1f ;  /* 0x0000001fff0c7424 */ /* 0x000fe400078e00ff */
[----:B------:R-:W-:Y:S01]  /*130c0*/  IMAD.MOV.U32 R11, RZ, RZ, 0x1f ;  /* 0x0000001fff0b7424 */ /* 0x000fe200078e00ff */
[----:B------:R-:W-:-:S05]  /*130d0*/  SEL R14, R14, RZ, P5 ;  /* 0x000000ff0e0e7207 */ /* 0x000fca0002800000 */
[----:B------:R-:W-:-:S04]  /*130e0*/  IMAD.IADD R3, R5, 0x1, R14 ;  /* 0x0000000105037824 */ /* 0x000fc800078e020e */
[----:B------:R-:W-:-:S07]  /*130f0*/  IMAD.MOV.U32 R13, RZ, RZ, R3 ;  /* 0x000000ffff0d7224 */ /* 0x000fce00078e0003 */
[----:B------:R-:W-:Y:S05]  /*13100*/  WARPSYNC.COLLECTIVE R15, `(.L_x_370) ;  /* 0x000000000f087348 */ /* 0x000fea0003c00000 */
[----:B------:R0:W1:Y:S02]  /*13110*/  SHFL.IDX P6, R14, R13, R12, R11 ;  /* 0x0000000c0d0e7389 */ /* 0x00006400000c000b */
[----:B01----:R-:W-:Y:S01]  /*13120*/  ENDCOLLECTIVE ;  /* 0x000000000000791b */ /* 0x003fe20003800000 */
.L_x_370:
[----:B------:R-:W-:Y:S05]  /*13130*/  BRA `(.L_x_371) ;  /* 0xffffffd800307947 */ /* 0x000fea000383ffff */
.L_x_296:
[----:B------:R-:W-:Y:S01]  /*13140*/  BSSY B0, `(.L_x_372) ;  /* 0x0000006000007945 */ /* 0x000fe20003800000 */
[----:B------:R-:W-:Y:S01]  /*13150*/  PLOP3.LUT P6, PT, P6, PT, PT, 0x8, 0x0 ;  /* 0x000000000000781c */ /* 0x000fe200037ce170 */
[----:B------:R-:W-:-:S12]  /*13160*/  IMAD.MOV.U32 R15, RZ, RZ, -0x1 ;  /* 0xffffffffff0f7424 */ /* 0x000fd800078e00ff */
[----:B0-----:R-:W-:Y:S05]  /*13170*/  WARPSYNC.COLLECTIVE R15, `(.L_x_373) ;  /* 0x000000000f087348 */ /* 0x001fea0003c00000 */
[----:B------:R-:W-:Y:S01]  /*13180*/  VOTE.ANY R14, PT, P6 ;  /* 0x00000000000e7806 */ /* 0x000fe200030e0100 */
[----:B0-----:R-:W-:Y:S06]  /*13190*/  ENDCOLLECTIVE ;  /* 0x000000000000791b */ /* 0x001fec0003800000 */
.L_x_373:
[----:B------:R-:W-:Y:S05]  /*131a0*/  BSYNC B0 ;  /* 0x0000000000007941 */ /* 0x000fea0003800000 */
.L_x_372:
[----:B------:R-:W-:Y:S01]  /*131b0*/  MOV R8, R14 ;  /* 0x0000000e00087202 */ /* 0x000fe20000000f00 */
[----:B------:R-:W-:Y:S02]  /*131c0*/  IMAD.MOV.U32 R13, RZ, RZ, R7 ;  /* 0x000000ffff0d7224 */ /* 0x000fe400078e0007 */
[----:B------:R-:W-:Y:S01]  /*131d0*/  IMAD.MOV.U32 R11, RZ, RZ, 0x1f ;  /* 0x0000001fff0b7424 */ /* 0x000fe200078e00ff */
[----:B------:R-:W0:Y:S01]  /*131e0*/  POPC R5, R8 ;  /* 0x0000000800057309 */ /* 0x000e220000000000 */
[----:B------:R-:W-:Y:S02]  /*131f0*/  IMAD.MOV.U32 R15, RZ, RZ, -0x1 ;  /* 0xffffffffff0f7424 */ /* 0x000fe400078e00ff */
[----:B0-----:R-:W-:-:S07]  /*13200*/  IMAD.MOV.U32 R12, RZ, RZ, R5 ;  /* 0x000000ffff0c7224 */ /* 0x001fce00078e0005 */
[----:B------:R-:W-:Y:S05]  /*13210*/  WARPSYNC.COLLECTIVE R15, `(.L_x_374) ;  /* 0x000000000f087348 */ /* 0x000fea0003c00000 */
[----:B------:R0:W1:Y:S02]  /*13220*/  SHFL.IDX P6, R14, R13, R12, R11 ;  /* 0x0000000c0d0e7389 */ /* 0x00006400000c000b */
[----:B01----:R-:W-:Y:S01]  /*13230*/  ENDCOLLECTIVE ;  /* 0x000000000000791b */ /* 0x003fe20003800000 */
.L_x_374:
[----:B------:R-:W-:Y:S01]  /*13240*/  MOV R13, R4 ;  /* 0x00000004000d7202 */ /* 0x000fe20000000f00 */
[----:B------:R-:W-:-:S07]  /*13250*/  IMAD.MOV.U32 R7, RZ, RZ, R14 ;  /* 0x000000ffff077224 */ /* 0x000fce00078e000e */
[----:B------:R-:W-:Y:S05]  /*13260*/  WARPSYNC.COLLECTIVE R15, `(.L_x_375) ;  /* 0x000000000f087348 */ /* 0x000fea0003c00000 */
[----:B------:R0:W1:Y:S02]  /*13270*/  SHFL.IDX P6, R14, R13, R12, R11 ;  /* 0x0000000c0d0e7389 */ /* 0x00006400000c000b */
[----:B01----:R-:W-:Y:S01]  /*13280*/  ENDCOLLECTIVE ;  /* 0x000000000000791b */ /* 0x003fe20003800000 */
.L_x_375:
[----:B------:R-:W-:Y:S01]  /*13290*/  IMAD.MOV.U32 R4, RZ, RZ, R14 ;  /* 0x000000ffff047224 */ /* 0x000fe200078e000e */
[----:B------:R-:W-:Y:S06]  /*132a0*/  BRA `(.L_x_376) ;  /* 0xffffffd800107947 */ /* 0x000fec000383ffff */
.L_x_298:
[----:B------:R-:W-:Y:S01]  /*132b0*/  BSSY B0, `(.L_x_377) ;  /* 0x0000007000007945 */ /* 0x000fe20003800000 */
[----:B------:R-:W-:Y:S02]  /*132c0*/  IMAD.MOV.U32 R13, RZ, RZ, R3 ;  /* 0x000000ffff0d7224 */ /* 0x000fe400078e0003 */
[----:B------:R-:W-:Y:S02]  /*132d0*/  IMAD.MOV.U32 R11, RZ, RZ, 0x1f ;  /* 0x0000001fff0b7424 */ /* 0x000fe400078e00ff */
[----:B------:R-:W-:-:S07]  /*132e0*/  IMAD.MOV.U32 R15, RZ, RZ, -0x1 ;  /* 0xffffffffff0f7424 */ /* 0x000fce00078e00ff */
[----:B0123--:R-:W-:Y:S05]  /*132f0*/  WARPSYNC.COLLECTIVE R15, `(.L_x_378) ;  /* 0x000000000f087348 */ /* 0x00ffea0003c00000 */
[----:B------:R4:W0:Y:S02]  /*13300*/  SHFL.IDX P6, R14, R13, R12, R11 ;  /* 0x0000000c0d0e7389 */ /* 0x00082400000c000b */
[----:B01234-:R-:W-:Y:S01]  /*13310*/  ENDCOLLECTIVE ;  /* 0x000000000000791b */ /* 0x01ffe20003800000 */
.L_x_378:
[----:B------:R-:W-:Y:S05]  /*13320*/  BSYNC B0 ;  /* 0x0000000000007941 */ /* 0x000fea0003800000 */
.L_x_377:
[----:B------:R-:W-:Y:S01]  /*13330*/  IMAD.MOV.U32 R24, RZ, RZ, R14 ;  /* 0x000000ffff187224 */ /* 0x000fe200078e000e */
[----:B------:R-:W-:Y:S06]  /*13340*/  BRA `(.L_x_297) ;  /* 0xffffffd800007947 */ /* 0x000fec000383ffff */
.L_x_302:
[----:B0-----:R0:W1:Y:S02]  /*13350*/  SYNCS.PHASECHK.TRANS64.TRYWAIT P0, [R9+URZ+0x30820], R0 ;  /* 0x03082000090075a7 */ /* 0x001064000800017f */
[----:B-1----:R-:W-:Y:S05]  /*13360*/  @!P0 NANOSLEEP.SYNCS 0x989680 ;  /* 0x009896800000895d */ /* 0x002fea0003900000 */
[----:B------:R-:W1:Y:S02]  /*13370*/  @!P0 SYNCS.PHASECHK.TRANS64 P0, [R9+URZ+0x30820], R0 ;  /* 0x03082000090085a7 */ /* 0x000e64000800007f */
[----:B-1----:R-:W-:Y:S05]  /*13380*/  @!P0 BRA `(.L_x_302) ;  /* 0xfffffffc00f08947 */ /* 0x002fea000383ffff */
[----:B------:R-:W-:Y:S05]  /*13390*/  BRA `(.L_x_379) ;  /* 0xffffffdc00587947 */ /* 0x000fea000383ffff */
.L_x_303:
[----:B------:R-:W1:Y:S01]  /*133a0*/  S2R R2, SR_TID.X ;  /* 0x0000000000027919 */ /* 0x000e620000002100 */
[----:B------:R-:W-:Y:S01]  /*133b0*/  BSSY B0, `(.L_x_380) ;  /* 0x000000a000007945 */ /* 0x000fe20003800000 */
[----:B------:R-:W-:Y:S02]  /*133c0*/  IMAD.MOV.U32 R12, RZ, RZ, RZ ;  /* 0x000000ffff0c7224 */ /* 0x000fe400078e00ff */
[----:B------:R-:W-:Y:S02]  /*133d0*/  IMAD.MOV.U32 R11, RZ, RZ, 0x1f ;  /* 0x0000001fff0b7424 */ /* 0x000fe400078e00ff */
[----:B------:R-:W-:Y:S01]  /*133e0*/  IMAD.MOV.U32 R15, RZ, RZ, -0x1 ;  /* 0xffffffffff0f7424 */ /* 0x000fe200078e00ff */
[----:B-1----:R-:W-:-:S04]  /*133f0*/  SHF.R.U32.HI R2, RZ, 0x5, R2 ;  /* 0x00000005ff027819 */ /* 0x002fc80000011602 */
[----:B------:R-:W-:-:S04]  /*13400*/  LOP3.LUT R2, R2, 0x3, RZ, 0xc0, !PT ;  /* 0x0000000302027812 */ /* 0x000fc800078ec0ff */
[----:B------:R-:W-:-:S07]  /*13410*/  MOV R13, R2 ;  /* 0x00000002000d7202 */ /* 0x000fce0000000f00 */
[----:B0-----:R-:W-:Y:S05]  /*13420*/  WARPSYNC.COLLECTIVE R15, `(.L_x_381) ;  /* 0x000000000f087348 */ /* 0x001fea0003c00000 */
[----:B------:R1:W2:Y:S02]  /*13430*/  SHFL.IDX P6, R14, R13, R12, R11 ;  /* 0x0000000c0d0e7389 */ /* 0x0002a400000c000b */
[----:B012---:R-:W-:Y:S01]  /*13440*/  ENDCOLLECTIVE ;  /* 0x000000000000791b */ /* 0x007fe20003800000 */
.L_x_381:
[----:B------:R-:W-:Y:S05]  /*13450*/  BSYNC B0 ;  /* 0x0000000000007941 */ /* 0x000fea0003800000 */
.L_x_380:
[----:B------:R-:W-:Y:S05]  /*13460*/  BRA `(.L_x_382) ;  /* 0xffffffdc00407947 */ /* 0x000fea000383ffff */
.L_x_306:
[----:B------:R-:W-:Y:S01]  /*13470*/  BSSY B1, `(.L_x_383) ;  /* 0x0000006000017945 */ /* 0x000fe20003800000 */
[----:B------:R-:W-:-:S07]  /*13480*/  IMAD.MOV.U32 R15, RZ, RZ, -0x1 ;  /* 0xffffffffff0f7424 */ /* 0x000fce00078e00ff */
[----:B0-----:R-:W-:Y:S05]  /*13490*/  WARPSYNC.COLLECTIVE R15, `(.L_x_384) ;  /* 0x000000000f0c7348 */ /* 0x001fea0003c00000 */
[----:B------:R-:W-:Y:S02]  /*134a0*/  ELECT P6, UR62, PT ;  /* 0x00000000003e782f */ /* 0x000fe400038c0000 */
[----:B------:R-:W-:Y:S01]  /*134b0*/  MOV R14, UR62 ;  /* 0x0000003e000e7c02 */ /* 0x000fe20008000f00 */
[----:B0-----:R-:W-:Y:S10]  /*134c0*/  ENDCOLLECTIVE ;  /* 0x000000000000791b */ /* 0x001ff40003800000 */
.L_x_384:
[----:B------:R-:W-:Y:S05]  /*134d0*/  BSYNC B1 ;  /* 0x0000000000017941 */ /* 0x000fea0003800000 */
.L_x_383:
[----:B------:R-:W-:Y:S05]  /*134e0*/  BRA `(.L_x_385) ;  /* 0xffffffdc00387947 */ /* 0x000fea000383ffff */
.L_x_308:
[----:B0-----:R0:W1:Y:S02]  /*134f0*/  SYNCS.PHASECHK.TRANS64.TRYWAIT P0, [R7+URZ], R2 ;  /* 0x00000002070075a7 */ /* 0x001064000800017f */
[----:B-1----:R-:W-:Y:S05]  /*13500*/  @!P0 NANOSLEEP.SYNCS 0x989680 ;  /* 0x009896800000895d */ /* 0x002fea0003900000 */
[----:B------:R-:W1:Y:S02]  /*13510*/  @!P0 SYNCS.PHASECHK.TRANS64 P0, [R7+URZ], R2 ;  /* 0x00000002070085a7 */ /* 0x000e64000800007f */
[----:B-1----:R-:W-:Y:S05]  /*13520*/  @!P0 BRA `(.L_x_308) ;  /* 0xfffffffc00f08947 */ /* 0x002fea000383ffff */
[----:B------:R-:W-:Y:S05]  /*13530*/  BRA `(.L_x_386) ;  /* 0xffffffdc006c7947 */ /* 0x000fea000383ffff */
.L_x_309:
[----:B-1----:R1:W2:Y:S02]  /*13540*/  SYNCS.PHASECHK.TRANS64.TRYWAIT P0, [R3+URZ], R0 ;  /* 0x00000000030075a7 */ /* 0x0022a4000800017f */
[----:B--2---:R-:W-:Y:S05]  /*13550*/  @!P0 NANOSLEEP.SYNCS 0x989680 ;  /* 0x009896800000895d */ /* 0x004fea0003900000 */
[----:B------:R-:W2:Y:S02]  /*13560*/  @!P0 SYNCS.PHASECHK.TRANS64 P0, [R3+URZ], R0 ;  /* 0x00000000030085a7 */ /* 0x000ea4000800007f */
[----:B--2---:R-:W-:Y:S05]  /*13570*/  @!P0 BRA `(.L_x_309) ;  /* 0xfffffffc00f08947 */ /* 0x004fea000383ffff */
[----:B------:R-:W-:Y:S05]  /*13580*/  BRA `(.L_x_387) ;  /* 0xffffffdc00607947 */ /* 0x000fea000383ffff */
.L_x_311:
[----:B-1----:R1:W2:Y:S02]  /*13590*/  SYNCS.PHASECHK.TRANS64.TRYWAIT P0, [R5+URZ], R2 ;  /* 0x00000002050075a7 */ /* 0x0022a4000800017f */
[----:B--2---:R-:W-:Y:S05]  /*135a0*/  @!P0 NANOSLEEP.SYNCS 0x989680 ;  /* 0x009896800000895d */ /* 0x004fea0003900000 */
[----:B------:R-:W2:Y:S02]  /*135b0*/  @!P0 SYNCS.PHASECHK.TRANS64 P0, [R5+URZ], R2 ;  /* 0x00000002050085a7 */ /* 0x000ea4000800007f */
[----:B--2---:R-:W-:Y:S05]  /*135c0*/  @!P0 BRA `(.L_x_311) ;  /* 0xfffffffc00f08947 */ /* 0x004fea000383ffff */
[----:B------:R-:W-:Y:S05]  /*135d0*/  BRA `(.L_x_388) ;  /* 0xffffffdc00647947 */ /* 0x000fea000383ffff */
.L_x_389:
        /* <DEDUP_REMOVED lines=10> */
.L_x_2702:


//--------------------- .text._ZN7cutlass13device_kernelIN5flash11enable_sm90INS1_16FlashAttnFwdSm90INS1_25CollectiveMainloopFwdSm90ILi2EN4cute5tupleIJNS5_1CILi1EEES8_S8_EEENS6_IJNS7_ILi192EEESA_NS7_ILi64EEEEEELi64ENS_10bfloat16_tEfNS_4arch4Sm90ELb0ELb0ELb1ELb1ELb0ELb1ELb0ELb0ELb1ELb1ELb1ELb0EEENS1_21CollectiveEpilogueFwdINS6_IJSA_SB_SA_EEES9_SD_SF_Li384ELb1ELb1ELb1ELb0EEENS1_36VarlenDynamicPersistentTileSchedulerILi192ELi192ELi384ELi128ELb1ELb1ELb1ELb0ELb1ELb1EEEEEEEEEvNT_6ParamsE --------------------------
	.section	.text._ZN7cutlass13device_kernelIN5flash11enable_sm90INS1_16FlashAttnFwdSm90INS1_25CollectiveMainloopFwdSm90ILi2EN4cute5tupleIJNS5_1CILi1EEES8_S8_EEENS6_IJNS7_ILi192EEESA_NS7_ILi64EEEEEELi64ENS_10bfloat16_tEfNS_4arch4Sm90ELb0ELb0ELb1ELb1ELb0ELb1ELb0ELb0ELb1ELb1ELb1ELb0EEENS1_21CollectiveEpilogueFwdINS6_IJSA_SB_SA_EEES9_SD_SF_Li384ELb1ELb1ELb1ELb0EEENS1_36VarlenDynamicPersistentTileSchedulerILi192ELi192ELi384ELi128ELb1ELb1ELb1ELb0ELb1ELb1EEEEEEEEEvNT_6ParamsE,"ax",@progbits
	.align	128
.text._ZN7cutlass13device_kernelIN5flash11enable_sm90INS1_16FlashAttnFwdSm90INS1_25CollectiveMainloopFwdSm90ILi2EN4cute5tupleIJNS5_1CILi1EEES8_S8_EEENS6_IJNS7_ILi192EEESA_NS7_ILi64EEEEEELi64ENS_10bfloat16_tEfNS_4arch4Sm90ELb0ELb0ELb1ELb1ELb0ELb1ELb0ELb0ELb1ELb1ELb1ELb0EEENS1_21CollectiveEpilogueFwdINS6_IJSA_SB_SA_EEES9_SD_SF_Li384ELb1ELb1ELb1ELb0EEENS1_36VarlenDynamicPersistentTileSchedulerILi192ELi192ELi384ELi128ELb1ELb1ELb1ELb0ELb1ELb1EEEEEEEEEvNT_6ParamsE:
        .type           _ZN7cutlass13device_kernelIN5flash11enable_sm90INS1_16FlashAttnFwdSm90INS1_25CollectiveMainloopFwdSm90ILi2EN4cute5tupleIJNS5_1CILi1EEES8_S8_EEENS6_IJNS7_ILi192EEESA_NS7_ILi64EEEEEELi64ENS_10bfloat16_tEfNS_4arch4Sm90ELb0ELb0ELb1ELb1ELb0ELb1ELb0ELb0ELb1ELb1ELb1ELb0EEENS1_21CollectiveEpilogueFwdINS6_IJSA_SB_SA_EEES9_SD_SF_Li384ELb1ELb1ELb1ELb0EEENS1_36VarlenDynamicPersistentTileSchedulerILi192ELi192ELi384ELi128ELb1ELb1ELb1ELb0ELb1ELb1EEEEEEEEEvNT_6ParamsE,@function
        .size           _ZN7cutlass13device_kernelIN5flash11enable_sm90INS1_16FlashAttnFwdSm90INS1_25CollectiveMainloopFwdSm90ILi2EN4cute5tupleIJNS5_1CILi1EEES8_S8_EEENS6_IJNS7_ILi192EEESA_NS7_ILi64EEEEEELi64ENS_10bfloat16_tEfNS_4arch4Sm90ELb0ELb0ELb1ELb1ELb0ELb1ELb0ELb0ELb1ELb1ELb1ELb0EEENS1_21CollectiveEpilogueFwdINS6_IJSA_SB_SA_EEES9_SD_SF_Li384ELb1ELb1ELb1ELb0EEENS1_36VarlenDynamicPersistentTileSchedulerILi192ELi192ELi384ELi128ELb1ELb1ELb1ELb0ELb1ELb1EEEEEEEEEvNT_6ParamsE,(.L_x_2703 - _ZN7cutlass13device_kernelIN5flash11enable_sm90INS1_16FlashAttnFwdSm90INS1_25CollectiveMainloopFwdSm90ILi2EN4cute5tupleIJNS5_1CILi1EEES8_S8_EEENS6_IJNS7_ILi192EEESA_NS7_ILi64EEEEEELi64ENS_10bfloat16_tEfNS_4arch4Sm90ELb0ELb0ELb1ELb1ELb0ELb1ELb0ELb0ELb1ELb1ELb1ELb0EEENS1_21CollectiveEpilogueFwdINS6_IJSA_SB_SA_EEES9_SD_SF_Li384ELb1ELb1ELb1ELb0EEENS1_36VarlenDynamicPersistentTileSchedulerILi192ELi192ELi384ELi128ELb1ELb1ELb1ELb0ELb1ELb1EEEEEEEEEvNT_6ParamsE)
        .other          _ZN7cutlass13device_kernelIN5flash11enable_sm90INS1_16FlashAttnFwdSm90INS1_25CollectiveMainloopFwdSm90ILi2EN4cute5tupleIJNS5_1CILi1EEES8_S8_EEENS6_IJNS7_ILi192EEESA_NS7_ILi64EEEEEELi64ENS_10bfloat16_tEfNS_4arch4Sm90ELb0ELb0ELb1ELb1ELb0ELb1ELb0ELb0ELb1ELb1ELb1ELb0EEENS1_21CollectiveEpilogueFwdINS6_IJSA_SB_SA_EEES9_SD_SF_Li384ELb1ELb1ELb1ELb0EEENS1_36VarlenDynamicPersistentTileSchedulerILi192ELi192ELi384ELi128ELb1ELb1ELb1ELb0ELb1ELb1EEEEEEEEEvNT_6ParamsE,@"STO_CUDA_ENTRY STV_DEFAULT"
_ZN7cutlass13device_kernelIN5flash11enable_sm90INS1_16FlashAttnFwdSm90INS1_25CollectiveMainloopFwdSm90ILi2EN4cute5tupleIJNS5_1CILi1EEES8_S8_EEENS6_IJNS7_ILi192EEESA_NS7_ILi64EEEEEELi64ENS_10bfloat16_tEfNS_4arch4Sm90ELb0ELb0ELb1ELb1ELb0ELb1ELb0ELb0ELb1ELb1ELb1ELb0EEENS1_21CollectiveEpilogueFwdINS6_IJSA_SB_SA_EEES9_SD_SF_Li384ELb1ELb1ELb1ELb0EEENS1_36VarlenDynamicPersistentTileSchedulerILi192ELi192ELi384ELi128ELb1ELb1ELb1ELb0ELb1ELb1EEEEEEEEEvNT_6ParamsE:
        /* <DEDUP_REMOVED lines=12> */
[----:B------:R-:W-:Y:S02]  /*00c0*/  UIADD3 UR10, UP2, UR4, 0x570, URZ ;  /* 0x00000570040a7890 */ /* 0x000fe4000ff5e03f */
[----:B------:R-:W-:Y:S02]  /*00d0*/  UIADD3 UR4, UP3, UR4, 0x670, URZ ;  /* 0x0000067004047890 */ /* 0x000fe4000ff7e03f */
[----:B------:R-:W-:-:S02]  /*00e0*/  UIADD3.X UR7, URZ, UR5, URZ, UP0, !UPT ;  /* 0x000000053f077290 */ /* 0x000fc400087fe43f */
[----:B------:R-:W-:Y:S02]  /*00f0*/  UIADD3.X UR9, URZ, UR5, URZ, UP1, !UPT ;  /* 0x000000053f097290 */ /* 0x000fe40008ffe43f */
[----:B------:R-:W-:Y:S02]  /*0100*/  UIADD3.X UR11, URZ, UR5, URZ, UP2, !UPT ;  /* 0x000000053f0b7290 */ /* 0x000fe400097fe43f */
[----:B------:R-:W-:-:S03]  /*0110*/  UIADD3.X UR5, URZ, UR5, URZ, UP3, !UPT ;  /* 0x000000053f057290 */ /* 0x000fc60009ffe43f */
[----:B------:R0:W-:Y:S02]  /*0120*/  UTMACCTL.PF [UR6] ;  /* 0x00000000060079b9 */ /* 0x0001e40008040000 */
[----:B------:R0:W-:Y:S02]  /*0130*/  UTMACCTL.PF [UR8] ;  /* 0x00000000080079b9 */ /* 0x0001e40008040000 */
[----:B------:R0:W-:Y:S02]  /*0140*/  UTMACCTL.PF [UR10] ;  /* 0x000000000a0079b9 */ /* 0x0001e40008040000 */
[----:B------:R0:W-:Y:S02]  /*0150*/  UTMACCTL.PF [UR4] ;  /* 0x00000000040079b9 */ /* 0x0001e40008040000 */
[----:B0-----:R-:W-:Y:S01]  /*0160*/  NOP ;  /* 0x0000000000007918 */ /* 0x001fe20000000000 */
.L_x_391:
[----:B------:R-:W-:Y:S05]  /*0170*/  BSYNC B0 ;  /* 0x0000000000007941 */ /* 0x000fea0003800000 */
.L_x_390:
        /* <DEDUP_REMOVED lines=40> */
.L_x_392:
        /* <DEDUP_REMOVED lines=22> */
.L_x_393:
        /* <DEDUP_REMOVED lines=18> */
.L_x_394:
        /* <DEDUP_REMOVED lines=22> */
.L_x_395:
        /* <DEDUP_REMOVED lines=22> */
.L_x_396:
[----:B--2---:R-:W-:Y:S01]  /*0940*/  ISETP.NE.AND P0, PT, R2, RZ, PT ;  /* 0x000000ff0200720c */ /* 0x004fe20003f05270 */
[----:B------:R-:W-:Y:S01]  /*0950*/  IMAD.MOV.U32 R2, RZ, RZ, 0x1 ;  /* 0x00000001ff027424 */ /* 0x000fe200078e00ff */
[----:B------:R-:W-:Y:S01]  /*0960*/  NOP ;  /* 0x0000000000007918 */ /* 0x000fe20000000000 */
[----:B------:R-:W-:Y:S01]  /*0970*/  ULDC.64 UR56, c[0x0][0x208] ;  /* 0x0000820000387ab9 */ /* 0x000fe20000000a00 */
[----:B------:R-:W-:Y:S02]  /*0980*/  BSSY B9, `(.L_x_397) ;  /* 0x000190a000097945 */ /* 0x000fe40003800000 */
[----:B------:R-:W-:-:S05]  /*0990*/  SEL R2, R2, 0x2, !P0 ;  /* 0x0000000202027807 */ /* 0x000fca0004000000 */
[----:B------:R2:W-:Y:S01]  /*09a0*/  STL [R1+0x44], R2 ;  /* 0x0000440201007387 */ /* 0x0005e20000100800 */
[----:B01-34-:R-:W-:Y:S06]  /*09b0*/  BAR.SYNC.DEFER_BLOCKING 0x0 ;  /* 0x0000000000007b1d */ /* 0x01bfec0000010000 */
[----:B------:R-:W-:Y:S05]  /*09c0*/  @!P0 BRA `(.L_x_398) ;  /* 0x00000124004c8947 */ /* 0x000fea0003800000 */
.L_x_399:
[----:B------:R-:W-:-:S08]  /*09d0*/  NOP ;  /* 0x0000000000007918 */ /* 0x000fd00000000000 */
[----:B------:R-:W0:Y:S02]  /*09e0*/  USETMAXREG.TRY_ALLOC.CTAPOOL UP0, 0xa0 ;  /* 0x000000a0000079c8 */ /* 0x000e240008000600 */
[----:B0-----:R-:W-:-:S13]  /*09f0*/  PLOP3.LUT P0, PT, PT, PT, UP0, 0x80, 0x0 ;  /* 0x000000000000781c */ /* 0x001fda0003f0f008 */
[----:B------:R-:W-:Y:S05]  /*0a00*/  @!P0 BRA `(.L_x_399) ;  /* 0xfffffffc00f08947 */ /* 0x000fea000383ffff */
[----:B------:R-:W3:Y:S01]  /*0a10*/  LDL.LU R0, [R1] ;  /* 0x0000000001007983 */ /* 0x000ee20000300800 */
[----:B--2---:R-:W0:Y:S01]  /*0a20*/  S2R R2, SR_TID.X ;  /* 0x0000000000027919 */ /* 0x004e220000002100 */
[----:B------:R-:W1:Y:S01]  /*0a30*/  S2UR UR5, SR_CgaCtaId ;  /* 0x00000000000579c3 */ /* 0x000e620000008800 */
[----:B------:R-:W-:Y:S01]  /*0a40*/  UMOV UR4, 0x400 ;  /* 0x0000040000047882 */ /* 0x000fe20000000000 */
[----:B0-----:R-:W-:-:S06]  /*0a50*/  SHF.R.U32.HI R2, RZ, 0x7, R2 ;  /* 0x00000007ff027819 */ /* 0x001fcc0000011602 */
[----:B------:R-:W-:Y:S06]  /*0a60*/  BAR.ARV 0x8, 0x200 ;  /* 0x0208000000007b1d */ /* 0x000fec0000002000 */
[----:B------:R-:W-:-:S13]  /*0a70*/  ISETP.NE.AND P0, PT, R2, 0x1, PT ;  /* 0x000000010200780c */ /* 0x000fda0003f05270 */
[----:B------:R-:W-:Y:S08]  /*0a80*/  @!P0 BAR.ARV 0x9, 0x100 ;  /* 0x0244000000008b1d */ /* 0x000ff00000002000 */
[----:B------:R-:W-:Y:S01]  /*0a90*/  BAR.SYNC.DEFER_BLOCKING 0x5, 0x200 ;  /* 0x0148000000007b1d */ /* 0x000fe20000010000 */
[----:B-1----:R-:W-:-:S06]  /*0aa0*/  ULEA UR4, UR5, UR4, 0x18 ;  /* 0x0000000405047291 */ /* 0x002fcc000f8ec03f */
[----:B------:R-:W-:Y:S01]  /*0ab0*/  IMAD.U32 R2, RZ, RZ, UR4 ;  /* 0x00000004ff027e24 */ /* 0x000fe2000f8e00ff */
[----:B------:R-:W-:-:S04]  /*0ac0*/  ULDC UR4, c[0x0][0xc3c] ;  /* 0x00030f0000047ab9 */ /* 0x000fc80000000800 */
[----:B------:R-:W0:Y:S01]  /*0ad0*/  LDS.128 R32, [R2+0x308d0] ;  /* 0x0308d00002207984 */ /* 0x000e220000000c00 */
[----:B------:R-:W-:Y:S06]  /*0ae0*/  BAR.ARV 0x4, 0x200 ;  /* 0x0108000000007b1d */ /* 0x000fec0000002000 */
[----:B---3--:R-:W-:-:S04]  /*0af0*/  LOP3.LUT R0, R0, 0xffffffef, RZ, 0xc0, !PT ;  /* 0xffffffef00007812 */ /* 0x008fc800078ec0ff */
[----:B------:R-:W-:-:S05]  /*0b00*/  @P0 LOP3.LUT R0, R0, 0x10, RZ, 0xfc, !PT ;  /* 0x0000001000000812 */ /* 0x000fca00078efcff */
[----:B------:R4:W-:Y:S01]  /*0b10*/  STL [R1], R0 ;  /* 0x0000000001007387 */ /* 0x0009e20000100800 */
[----:B0-----:R-:W-:-:S13]  /*0b20*/  ISETP.GE.AND P0, PT, R35, UR4, PT ;  /* 0x0000000423007c0c */ /* 0x001fda000bf06270 */
[----:B----4-:R-:W-:Y:S05]  /*0b30*/  @P0 BRA `(.L_x_400) ;  /* 0x0000018c00b80947 */ /* 0x010fea0003800000 */
[----:B------:R-:W2:Y:S01]  /*0b40*/  LDL.LU R14, [R1+0x44] ;  /* 0x00004400010e7983 */ /* 0x000ea20000300800 */
[----:B------:R-:W0:Y:S02]  /*0b50*/  S2R R0, SR_TID.X ;  /* 0x0000000000007919 */ /* 0x000e240000002100 */
[----:B0-----:R-:W-:-:S05]  /*0b60*/  VIADD R13, R0, 0xffffff80 ;  /* 0xffffff80000d7836 */ /* 0x001fca0000000000 */
[----:B------:R-:W-:-:S04]  /*0b70*/  SHF.R.S32.HI R0, RZ, 0x1f, R13 ;  /* 0x0000001fff007819 */ /* 0x000fc8000001140d */
[CC--:B------:R-:W-:Y:S02]  /*0b80*/  LEA.HI R3, R0.reuse, R13.reuse, RZ, 0x7 ;  /* 0x0000000d00037211 */ /* 0x0c0fe400078f38ff */
[----:B------:R-:W-:Y:S02]  /*0b90*/  LEA.HI R4, R0, R13, RZ, 0x4 ;  /* 0x0000000d00047211 */ /* 0x000fe400078f20ff */
[----:B------:R-:W-:-:S05]  /*0ba0*/  LOP3.LUT R5, R3, 0xffffff80, RZ, 0xc0, !PT ;  /* 0xffffff8003057812 */ /* 0x000fca00078ec0ff */
[C---:B------:R-:W-:Y:S01]  /*0bb0*/  IMAD.IADD R12, R13.reuse, 0x1, -R5 ;  /* 0x000000010d0c7824 */ /* 0x040fe200078e0a05 */
[C---:B------:R-:W-:Y:S02]  /*0bc0*/  LOP3.LUT R5, R4.reuse, 0xfffffff0, RZ, 0xc0, !PT ;  /* 0xfffffff004057812 */ /* 0x040fe400078ec0ff */
[----:B------:R-:W-:Y:S02]  /*0bd0*/  SHF.R.S32.HI R7, RZ, 0x4, R4 ;  /* 0x00000004ff077819 */ /* 0x000fe40000011404 */
[----:B------:R-:W-:Y:S01]  /*0be0*/  SHF.R.S32.HI R9, RZ, 0x1f, R12 ;  /* 0x0000001fff097819 */ /* 0x000fe2000001140c */
[----:B------:R-:W-:Y:S01]  /*0bf0*/  IMAD.IADD R5, R13, 0x1, -R5 ;  /* 0x000000010d057824 */ /* 0x000fe200078e0a05 */
[----:B------:R-:W-:Y:S02]  /*0c00*/  LEA.HI R6, R4, R7, RZ, 0x1 ;  /* 0x0000000704067211 */ /* 0x000fe400078f08ff */
[----:B------:R-:W-:Y:S02]  /*0c10*/  LEA.HI R8, R9, R12, RZ, 0x2 ;  /* 0x0000000c09087211 */ /* 0x000fe400078f10ff */
[----:B------:R-:W-:-:S02]  /*0c20*/  SHF.R.S32.HI R4, RZ, 0x1f, R5 ;  /* 0x0000001fff047819 */ /* 0x000fc40000011405 */
[--C-:B------:R-:W-:Y:S02]  /*0c30*/  SHF.R.S32.HI R10, RZ, 0x2, R8.reuse ;  /* 0x00000002ff0a7819 */ /* 0x100fe40000011408 */
[----:B------:R-:W-:Y:S02]  /*0c40*/  SHF.R.S32.HI R11, RZ, 0x1f, R8 ;  /* 0x0000001fff0b7819 */ /* 0x000fe40000011408 */
[----:B------:R-:W-:Y:S02]  /*0c50*/  LOP3.LUT R6, R6, 0x1ffffffe, RZ, 0xc0, !PT ;  /* 0x1ffffffe06067812 */ /* 0x000fe400078ec0ff */
[----:B------:R-:W-:Y:S02]  /*0c60*/  LEA.HI R4, R4, R5, RZ, 0x3 ;  /* 0x0000000504047211 */ /* 0x000fe400078f18ff */
[----:B------:R-:W-:Y:S01]  /*0c70*/  LEA.HI R11, R11, R10, RZ, 0x3 ;  /* 0x0000000a0b0b7211 */ /* 0x000fe200078f18ff */
[----:B------:R-:W-:Y:S01]  /*0c80*/  IMAD.IADD R7, R7, 0x1, -R6 ;  /* 0x0000000107077824 */ /* 0x000fe200078e0a06 */
[----:B------:R-:W-:-:S02]  /*0c90*/  LOP3.LUT R6, R4, 0xfffffff8, RZ, 0xc0, !PT ;  /* 0xfffffff804067812 */ /* 0x000fc400078ec0ff */
[----:B------:R-:W-:Y:S02]  /*0ca0*/  LOP3.LUT R11, R11, 0xfffffff8, RZ, 0xc0, !PT ;  /* 0xfffffff80b0b7812 */ /* 0x000fe400078ec0ff */
[----:B------:R-:W-:Y:S02]  /*0cb0*/  SHF.R.S32.HI R15, RZ, 0x7, R3 ;  /* 0x00000007ff0f7819 */ /* 0x000fe40000011403 */
[----:B------:R-:W-:Y:S02]  /*0cc0*/  LEA.HI R9, R9, R12, RZ, 0x5 ;  /* 0x0000000c09097211 */ /* 0x000fe400078f28ff */
[----:B------:R-:W-:Y:S01]  /*0cd0*/  LEA.HI R8, R0, R13, RZ, 0x5 ;  /* 0x0000000d00087211 */ /* 0x000fe200078f28ff */
[----:B------:R-:W-:Y:S01]  /*0ce0*/  IMAD.IADD R6, R5, 0x1, -R6 ;  /* 0x0000000105067824 */ /* 0x000fe200078e0a06 */
[----:B------:R-:W-:Y:S01]  /*0cf0*/  IADD3 R12, R10, -R11, RZ ;  /* 0x8000000b0a0c7210 */ /* 0x000fe20007ffe0ff */
[----:B------:R-:W-:Y:S01]  /*0d00*/  IMAD.HI R10, R15, 0x55555556, RZ ;  /* 0x555555560f0a7827 */ /* 0x000fe200078e02ff */
[----:B------:R-:W-:-:S02]  /*0d10*/  SHF.R.S32.HI R9, RZ, 0x5, R9 ;  /* 0x00000005ff097819 */ /* 0x000fc40000011409 */
[----:B------:R-:W-:Y:S01]  /*0d20*/  SHF.R.S32.HI R16, RZ, 0x5, R8 ;  /* 0x00000005ff107819 */ /* 0x000fe20000011408 */
[----:B------:R-:W-:Y:S01]  /*0d30*/  IMAD.SHL.U32 R3, R6, 0x40, RZ ;  /* 0x0000004006037824 */ /* 0x000fe200078e00ff */
[----:B------:R-:W-:Y:S01]  /*0d40*/  LEA.HI R11, R10, R10, RZ, 0x1 ;  /* 0x0000000a0a0b7211 */ /* 0x000fe200078f08ff */
[----:B------:R-:W-:Y:S01]  /*0d50*/  IMAD R12, R9, 0x10, R12 ;  /* 0x00000010090c7824 */ /* 0x000fe200078e020c */
[----:B------:R-:W-:Y:S01]  /*0d60*/  LEA.HI R0, R0, R13, RZ, 0x2 ;  /* 0x0000000d00007211 */ /* 0x000fe200078f10ff */
[----:B------:R-:W-:Y:S01]  /*0d70*/  IMAD.SHL.U32 R9, R16, 0x400, RZ ;  /* 0x0000040010097824 */ /* 0x000fe200078e00ff */
[----:B------:R-:W-:Y:S01]  /*0d80*/  LOP3.LUT R3, R3, 0x1c0, RZ, 0xc0, !PT ;  /* 0x000001c003037812 */ /* 0x000fe200078ec0ff */
[----:B------:R-:W-:Y:S01]  /*0d90*/  IMAD.SHL.U32 R8, R7, 0x8, RZ ;  /* 0x0000000807087824 */ /* 0x000fe200078e00ff */
[----:B------:R-:W-:Y:S01]  /*0da0*/  SHF.R.S32.HI R18, RZ, 0x2, R0 ;  /* 0x00000002ff127819 */ /* 0x000fe20000011400 */
[----:B------:R-:W-:Y:S01]  /*0db0*/  IMAD R5, R5, 0x40, R9 ;  /* 0x0000004005057824 */ /* 0x000fe200078e0209 */
[----:B------:R-:W-:Y:S01]  /*0dc0*/  SHF.R.U32.HI R10, RZ, 0x3, R3 ;  /* 0x00000003ff0a7819 */ /* 0x000fe20000011603 */
[----:B------:R-:W-:Y:S01]  /*0dd0*/  IMAD.SHL.U32 R4, R4, 0x40, RZ ;  /* 0x0000004004047824 */ /* 0x000fe200078e00ff */
[----:B------:R-:W-:Y:S01]  /*0de0*/  LOP3.LUT R7, R3, 0x8, R8, 0xf8, !PT ;  /* 0x0000000803077812 */ /* 0x000fe200078ef808 */
[----:B------:R-:W-:-:S02]  /*0df0*/  IMAD R11, R11, -0x3, R15 ;  /* 0xfffffffd0b0b7824 */ /* 0x000fc400078e020f */
[----:B------:R-:W-:Y:S01]  /*0e00*/  IMAD.IADD R5, R8, 0x1, R5 ;  /* 0x0000000108057824 */ /* 0x000fe200078e0205 */
[----:B------:R-:W-:Y:S01]  /*0e10*/  LOP3.LUT R7, R7, R10, RZ, 0x3c, !PT ;  /* 0x0000000a07077212 */ /* 0x000fe200078e3cff */
[----:B------:R-:W-:Y:S01]  /*0e20*/  IMAD R3, R11, 0x40, R12 ;  /* 0x000000400b037824 */ /* 0x000fe200078e020c */
[----:B------:R-:W-:Y:S01]  /*0e30*/  LOP3.LUT R4, R4, 0x7ffffe00, RZ, 0xc0, !PT ;  /* 0x7ffffe0004047812 */ /* 0x000fe200078ec0ff */
[----:B------:R-:W-:Y:S01]  /*0e40*/  VIADD R8, R18, 0x60 ;  /* 0x0000006012087836 */ /* 0x000fe20000000000 */
[----:B------:R-:W-:Y:S02]  /*0e50*/  STL [R1+0xac], R5 ;  /* 0x0000ac0501007387 */ /* 0x000fe40000100800 */
[----:B------:R-:W-:Y:S02]  /*0e60*/  IADD3 R7, R7, R4, R9 ;  /* 0x0000000407077210 */ /* 0x000fe40007ffe009 */
[----:B------:R0:W-:Y:S01]  /*0e70*/  STL [R1+0xa8], R3 ;  /* 0x0000a80301007387 */ /* 0x0001e20000100800 */
[----:B------:R-:W-:-:S04]  /*0e80*/  SHF.R.S32.HI R4, RZ, 0x1f, R8 ;  /* 0x0000001fff047819 */ /* 0x000fc80000011408 */
[----:B------:R-:W-:Y:S02]  /*0e90*/  LEA.HI R4, R4, R8, RZ, 0x3 ;  /* 0x0000000804047211 */ /* 0x000fe400078f18ff */
[----:B0-----:R-:W-:Y:S02]  /*0ea0*/  LOP3.LUT R3, R0, 0xfffffffc, RZ, 0xc0, !PT ;  /* 0xfffffffc00037812 */ /* 0x001fe400078ec0ff */
[----:B------:R-:W-:Y:S01]  /*0eb0*/  SHF.R.S32.HI R5, RZ, 0x1f, R0 ;  /* 0x0000001fff057819 */ /* 0x000fe20000011400 */
[----:B------:R-:W-:Y:S02]  /*0ec0*/  IMAD.SHL.U32 R0, R8, 0x40, RZ ;  /* 0x0000004008007824 */ /* 0x000fe400078e00ff */
[----:B------:R-:W-:Y:S01]  /*0ed0*/  IMAD.IADD R3, R13, 0x1, -R3 ;  /* 0x000000010d037824 */ /* 0x000fe200078e0a03 */
[----:B------:R-:W-:Y:S01]  /*0ee0*/  LEA.HI R5, R5, R18, RZ, 0x3 ;  /* 0x0000001205057211 */ /* 0x000fe200078f18ff */
[----:B------:R-:W-:Y:S01]  /*0ef0*/  IMAD.SHL.U32 R4, R4, 0x40, RZ ;  /* 0x0000004004047824 */ /* 0x000fe200078e00ff */
[----:B------:R-:W-:Y:S01]  /*0f00*/  R2P PR, R6, 0x6 ;  /* 0x0000000606007804 */ /* 0x000fe20000000000 */
[----:B------:R-:W-:Y:S01]  /*0f10*/  IMAD.SHL.U32 R16, R3, 0x8, RZ ;  /* 0x0000000803107824 */ /* 0x000fe200078e00ff */
[----:B------:R-:W-:Y:S01]  /*0f20*/  SHF.R.S32.HI R9, RZ, 0x1f, R18 ;  /* 0x0000001fff097819 */ /* 0x000fe20000011412 */
[----:B------:R-:W-:Y:S01]  /*0f30*/  IMAD R9, R7, 0x2, R2 ;  /* 0x0000000207097824 */ /* 0x000fe200078e0202 */
[----:B------:R-:W-:Y:S01]  /*0f40*/  LOP3.LUT R0, R0, 0x1c0, RZ, 0xc0, !PT ;  /* 0x000001c000007812 */ /* 0x000fe200078ec0ff */
[----:B------:R-:W-:Y:S01]  /*0f50*/  IMAD.SHL.U32 R22, R3, 0x4, RZ ;  /* 0x0000000403167824 */ /* 0x000fe200078e00ff */
[----:B------:R-:W-:Y:S01]  /*0f60*/  LOP3.LUT R5, R5, 0xfffffff8, RZ, 0xc0, !PT ;  /* 0xfffffff805057812 */ /* 0x000fe200078ec0ff */
[----:B------:R-:W-:Y:S01]  /*0f70*/  STL [R1+0x98], RZ ;  /* 0x000098ff01007387 */ /* 0x000fe20000100800 */
[----:B------:R-:W-:-:S02]  /*0f80*/  SHF.R.U32.HI R8, RZ, 0x3, R0 ;  /* 0x00000003ff087819 */ /* 0x000fc40000011600 */
[----:B------:R-:W-:Y:S01]  /*0f90*/  LOP3.LUT R3, R0, 0x38, R16, 0xf8, !PT ;  /* 0x0000003800037812 */ /* 0x000fe200078ef810 */
[----:B------:R-:W-:Y:S01]  /*0fa0*/  STL [R1+0x18], RZ ;  /* 0x000018ff01007387 */ /* 0x000fe20000100800 */
[----:B------:R-:W-:Y:S01]  /*0fb0*/  LOP3.LUT R7, R4, 0xfffffe00, RZ, 0xc0, !PT ;  /* 0xfffffe0004077812 */ /* 0x000fe200078ec0ff */
[C---:B------:R-:W-:Y:S01]  /*0fc0*/  VIADD R4, R9.reuse, 0x1e820 ;  /* 0x0001e82009047836 */ /* 0x040fe20000000000 */
[----:B------:R-:W-:Y:S01]  /*0fd0*/  MOV R6, 0x40 ;  /* 0x0000004000067802 */ /* 0x000fe20000000f00 */
[----:B------:R0:W-:Y:S01]  /*0fe0*/  STL [R1+0x1c], R9 ;  /* 0x00001c0901007387 */ /* 0x0001e20000100800 */
[----:B------:R-:W-:Y:S01]  /*0ff0*/  IADD3 R0, R9, 0x1e800, RZ ;  /* 0x0001e80009007810 */ /* 0x000fe20007ffe0ff */
[----:B0-----:R-:W-:Y:S01]  /*1000*/  IMAD.IADD R9, R18, 0x1, -R5 ;  /* 0x0000000112097824 */ /* 0x001fe200078e0a05 */
[----:B------:R-:W-:Y:S02]  /*1010*/  LOP3.LUT R5, R7, R3, R8, 0xf6, !PT ;  /* 0x0000000307057212 */ /* 0x000fe400078ef608 */
[----:B------:R-:W-:Y:S01]  /*1020*/  SEL R3, R6, 0xffffffc0, !P2 ;  /* 0xffffffc006037807 */ /* 0x000fe20005000000 */
[----:B------:R-:W-:-:S02]  /*1030*/  @P1 VIADD R4, R0, 0xffffffe0 ;  /* 0xffffffe000041836 */ /* 0x000fc40000000000 */
[----:B------:R-:W-:Y:S01]  /*1040*/  IMAD R5, R5, 0x2, R2 ;  /* 0x0000000205057824 */ /* 0x000fe200078e0202 */
[----:B------:R-:W-:Y:S01]  /*1050*/  STL [R1+0x7c], R7 ;  /* 0x00007c0701007387 */ /* 0x000fe20000100800 */
[----:B------:R-:W-:-:S03]  /*1060*/  IMAD.IADD R0, R0, 0x1, R3 ;  /* 0x0000000100007824 */ /* 0x000fc600078e0203 */
[----:B------:R-:W-:Y:S04]  /*1070*/  STL [R1+0x68], R9 ;  /* 0x0000680901007387 */ /* 0x000fe80000100800 */
[----:B------:R-:W-:Y:S04]  /*1080*/  STL [R1+0x80], R4 ;  /* 0x0000800401007387 */ /* 0x000fe80000100800 */
[----:B------:R0:W-:Y:S04]  /*1090*/  STL [R1+0xa4], R5 ;  /* 0x0000a40501007387 */ /* 0x0001e80000100800 */
[----:B------:R1:W-:Y:S01]  /*10a0*/  STL [R1+0x24], R0 ;  /* 0x0000240001007387 */ /* 0x0003e20000100800 */
[----:B0-----:R-:W-:-:S02]  /*10b0*/  IMAD.IADD R5, R3, 0x1, R4 ;  /* 0x0000000103057824 */ /* 0x001fc400078e0204 */
[C---:B------:R-:W-:Y:S01]  /*10c0*/  VIADD R3, R4.reuse, 0x6000 ;  /* 0x0000600004037836 */ /* 0x040fe20000000000 */
[----:B-1----:R-:W-:Y:S02]  /*10d0*/  IADD3 R0, R4, 0xc000, RZ ;  /* 0x0000c00004007810 */ /* 0x002fe40007ffe0ff */
[----:B------:R0:W-:Y:S04]  /*10e0*/  STL [R1+0x20], R5 ;  /* 0x0000200501007387 */ /* 0x0001e80000100800 */
[----:B------:R0:W-:Y:S04]  /*10f0*/  STL [R1+0x84], R0 ;  /* 0x0000840001007387 */ /* 0x0001e80000100800 */
[----:B------:R0:W-:Y:S01]  /*1100*/  STL [R1+0x88], R3 ;  /* 0x0000880301007387 */ /* 0x0001e20000100800 */
[----:B------:R-:W-:Y:S01]  /*1110*/  IMAD.MOV.U32 R19, RZ, RZ, RZ ;  /* 0x000000ffff137224 */ /* 0x000fe200078e00ff */
[----:B------:R-:W-:Y:S01]  /*1120*/  CS2R R152, SRZ ;  /* 0x0000000000987805 */ /* 0x000fe2000001ff00 */
[----:B------:R-:W-:Y:S01]  /*1130*/  VIADD R154, R22, 0x10 ;  /* 0x00000010169a7836 */ /* 0x000fe20000000000 */
[----:B0-2---:R-:W-:-:S07]  /*1140*/  LOP3.LUT R156, R14, 0x1, RZ, 0xfc, !PT ;  /* 0x000000010e9c7812 */ /* 0x005fce00078efcff */
.L_x_529:
[----:B01-3--:R-:W0:Y:S02]  /*1150*/  LDC.64 R4, c[0x0][0xc88] ;  /* 0x00032200ff047b82 */ /* 0x00be240000000a00 */
[----:B0-----:R-:W-:-:S05]  /*1160*/  IMAD.WIDE R4, R35, 0x4, R4 ;  /* 0x0000000423047825 */ /* 0x001fca00078e0204 */
[----:B--2---:R-:W2:Y:S01]  /*1170*/  LDG.E R38, desc[UR56][R4.64] ;  /* 0x0000003804267981 */ /* 0x004ea2000c1e1900 */
[----:B------:R-:W-:Y:S05]  /*1180*/  YIELD ;  /* 0x0000000000007946 */ /* 0x000fea0003800000 */
[----:B------:R-:W-:Y:S01]  /*1190*/  ULDC.64 UR4, c[0x0][0xa28] ;  /* 0x00028a0000047ab9 */ /* 0x000fe20000000a00 */
[----:B------:R-:W-:Y:S01]  /*11a0*/  ULDC.64 UR8, c[0x0][0xa18] ;  /* 0x0002860000087ab9 */ /* 0x000fe20000000a00 */
[----:B------:R-:W-:Y:S01]  /*11b0*/  ISETP.NE.U32.AND P1, PT, RZ, UR4, PT ;  /* 0x00000004ff007c0c */ /* 0x000fe2000bf25070 */
[----:B------:R-:W-:Y:S01]  /*11c0*/  ULDC.64 UR6, c[0x0][0xa08] ;  /* 0x0002820000067ab9 */ /* 0x000fe20000000a00 */
[----:B------:R-:W-:Y:S01]  /*11d0*/  IMAD.MOV.U32 R11, RZ, RZ, RZ ;  /* 0x000000ffff0b7224 */ /* 0x000fe200078e00ff */
[----:B------:R-:W-:Y:S01]  /*11e0*/  ISETP.NE.U32.AND P0, PT, RZ, UR6, PT ;  /* 0x00000006ff007c0c */ /* 0x000fe2000bf05070 */
[----:B------:R-:W-:Y:S01]  /*11f0*/  IMAD.MOV.U32 R35, RZ, RZ, RZ ;  /* 0x000000ffff237224 */ /* 0x000fe200078e00ff */
[----:B------:R-:W-:-:S02]  /*1200*/  ISETP.NE.AND.EX P1, PT, RZ, UR5, PT, P1 ;  /* 0x00000005ff007c0c */ /* 0x000fc4000bf25310 */
[----:B------:R-:W-:Y:S02]  /*1210*/  ISETP.NE.AND.EX P0, PT, RZ, UR7, PT, P0 ;  /* 0x00000007ff007c0c */ /* 0x000fe4000bf05300 */
[----:B--2---:R-:W-:Y:S01]  /*1220*/  SHF.R.S32.HI R0, RZ, 0x1f, R38 ;  /* 0x0000001fff007819 */ /* 0x004fe20000011426 */
[----:B------:R-:W-:-:S08]  /*1230*/  IMAD.SHL.U32 R36, R38, 0x4, RZ ;  /* 0x0000000426247824 */ /* 0x000fd000078e00ff */
[C---:B------:R-:W-:Y:S01]  /*1240*/  @P1 LEA R6, P2, R38.reuse, UR4, 0x2 ;  /* 0x0000000426061c11 */ /* 0x040fe2000f8410ff */
[----:B------:R0:W-:Y:S01]  /*1250*/  STL [R1+0x90], R38 ;  /* 0x0000902601007387 */ /* 0x0001e20000100800 */
[C-C-:B------:R-:W-:Y:S02]  /*1260*/  SHF.L.U64.HI R37, R38.reuse, 0x2, R0.reuse ;  /* 0x0000000226257819 */ /* 0x140fe40000010200 */
[----:B------:R-:W-:Y:S02]  /*1270*/  @P1 LEA.HI.X R7, R38, UR5, R0, 0x2, P2 ;  /* 0x0000000526071c11 */ /* 0x000fe400090f1400 */
[----:B------:R-:W-:Y:S01]  /*1280*/  ISETP.NE.U32.AND P2, PT, RZ, UR8, PT ;  /* 0x00000008ff007c0c */ /* 0x000fe2000bf45070 */
[----:B------:R-:W-:Y:S01]  /*1290*/  ULDC UR4, c[0x0][0x288] ;  /* 0x0000a20000047ab9 */ /* 0x000fe20000000800 */
[----:B------:R-:W-:Y:S01]  /*12a0*/  IADD3 R8, P3, R36, UR6, RZ ;  /* 0x0000000624087c10 */ /* 0x000fe2000ff7e0ff */
[----:B------:R0:W5:Y:S01]  /*12b0*/  @P1 LDG.E R11, desc[UR56][R6.64] ;  /* 0x00000038060b1981 */ /* 0x000162000c1e1900 */
[----:B------:R-:W-:Y:S01]  /*12c0*/  ISETP.NE.AND.EX P2, PT, RZ, UR9, PT, P2 ;  /* 0x00000009ff007c0c */ /* 0x000fe2000bf45320 */
[----:B------:R-:W-:Y:S01]  /*12d0*/  IMAD.U32 R24, RZ, RZ, UR4 ;  /* 0x00000004ff187e24 */ /* 0x000fe2000f8e00ff */
[----:B------:R-:W-:Y:S01]  /*12e0*/  IADD3.X R9, R37, UR7, RZ, P3, !PT ;  /* 0x0000000725097c10 */ /* 0x000fe20009ffe4ff */
[----:B------:R-:W-:-:S04]  /*12f0*/  ULDC.64 UR4, c[0x0][0x418] ;  /* 0x0001060000047ab9 */ /* 0x000fc80000000a00 */
[----:B------:R0:W5:Y:S06]  /*1300*/  @P0 LDG.E R35, desc[UR56][R8.64] ;  /* 0x0000003808230981 */ /* 0x00016c000c1e1900 */
[----:B------:R-:W-:-:S04]  /*1310*/  @P2 IADD3 R4, P1, R36, UR8, RZ ;  /* 0x0000000824042c10 */ /* 0x000fc8000ff3e0ff */
[----:B------:R-:W-:-:S05]  /*1320*/  @P2 IADD3.X R5, R37, UR9, RZ, P1, !PT ;  /* 0x0000000925052c10 */ /* 0x000fca0008ffe4ff */
[----:B------:R0:W5:Y:S01]  /*1330*/  @P2 LDG.E R24, desc[UR56][R4.64] ;  /* 0x0000003804182981 */ /* 0x000162000c1e1900 */
[----:B------:R-:W-:-:S03]  /*1340*/  UISETP.NE.U32.AND UP0, UPT, UR4, URZ, UPT ;  /* 0x0000003f0400728c */ /* 0x000fc6000bf05070 */
[----:B------:R-:W-:Y:S01]  /*1350*/  ULDC UR4, c[0x0][0x424] ;  /* 0x0001090000047ab9 */ /* 0x000fe20000000800 */
[----:B------:R-:W-:-:S03]  /*1360*/  UISETP.NE.AND.EX UP0, UPT, UR5, URZ, UPT, UP0 ;  /* 0x0000003f0500728c */ /* 0x000fc6000bf05300 */
[----:B------:R-:W-:Y:S01]  /*1370*/  ULDC UR5, c[0x0][0x2f0] ;  /* 0x0000bc0000057ab9 */ /* 0x000fe20000000800 */
[----:B------:R-:W-:-:S04]  /*1380*/  USEL UR4, UR4, 0x1, UP0 ;  /* 0x0000000104047887 */ /* 0x000fc80008000000 */
[----:B------:R-:W-:-:S03]  /*1390*/  UIMAD UR4, UR4, UR5, URZ ;  /* 0x00000005040472a4 */ /* 0x000fc6000f8e023f */
[----:B------:R-:W-:Y:S02]  /*13a0*/  ULDC UR5, c[0x0][0x348] ;  /* 0x0000d20000057ab9 */ /* 0x000fe40000000800 */
[----:B------:R-:W-:Y:S02]  /*13b0*/  IMAD.U32 R27, RZ, RZ, UR5 ;  /* 0x00000005ff1b7e24 */ /* 0x000fe4000f8e00ff */
[----:B------:R-:W-:Y:S01]  /*13c0*/  IMAD.U32 R32, RZ, RZ, UR4 ;  /* 0x00000004ff207e24 */ /* 0x000fe2000f8e00ff */
[----:B0---4-:R-:W-:Y:S06]  /*13d0*/  @P2 BRA `(.L_x_401) ;  /* 0x0000000000242947 */ /* 0x011fec0003800000 */
[----:B------:R-:W-:Y:S02]  /*13e0*/  ULDC.64 UR4, c[0x0][0xa00] ;  /* 0x0002800000047ab9 */ /* 0x000fe40000000a00 */
[----:B------:R-:W-:-:S04]  /*13f0*/  ISETP.NE.U32.AND P1, PT, RZ, UR4, PT ;  /* 0x00000004ff007c0c */ /* 0x000fc8000bf25070 */
[----:B------:R-:W-:-:S13]  /*1400*/  ISETP.NE.AND.EX P1, PT, RZ, UR5, PT, P1 ;  /* 0x00000005ff007c0c */ /* 0x000fda000bf25310 */
[----:B------:R-:W-:Y:S05]  /*1410*/  @!P1 BRA `(.L_x_401) ;  /* 0x0000000000149947 */ /* 0x000fea0003800000 */
[----:B------:R-:W0:Y:S02]  /*1420*/  LDC.64 R4, c[0x0][0xa00] ;  /* 0x00028000ff047b82 */ /* 0x000e240000000a00 */
[----:B0-----:R-:W-:-:S05]  /*1430*/  IMAD.WIDE R4, R38, 0x4, R4 ;  /* 0x0000000426047825 */ /* 0x001fca00078e0204 */
[----:B-----5:R-:W2:Y:S04]  /*1440*/  LDG.E R24, desc[UR56][R4.64] ;  /* 0x0000003804187981 */ /* 0x020ea8000c1e1900 */
[----:B------:R-:W2:Y:S02]  /*1450*/  LDG.E R3, desc[UR56][R4.64+0x4] ;  /* 0x0000043804037981 */ /* 0x000ea4000c1e1900 */
[----:B--2---:R-:W-:-:S07]  /*1460*/  IMAD.IADD R24, R3, 0x1, -R24 ;  /* 0x0000000103187824 */ /* 0x004fce00078e0a18 */
.L_x_401:
[C---:B------:R-:W-:Y:S01]  /*1470*/  LOP3.LUT R42, R34.reuse, 0xffff, RZ, 0xc0, !PT ;  /* 0x0000ffff222a7812 */ /* 0x040fe200078ec0ff */
[----:B------:R-:W-:Y:S01]  /*1480*/  ULDC.64 UR4, c[0x0][0xa20] ;  /* 0x0002880000047ab9 */ /* 0x000fe20000000a00 */
[----:B------:R0:W-:Y:S01]  /*1490*/  STL [R1+0x9c], R33 ;  /* 0x00009c2101007387 */ /* 0x0001e20000100800 */
[----:B------:R-:W-:Y:S02]  /*14a0*/  ISETP.NE.U32.AND P1, PT, RZ, UR4, PT ;  /* 0x00000004ff007c0c */ /* 0x000fe4000bf25070 */
[C---:B------:R-:W-:Y:S01]  /*14b0*/  LOP3.LUT R3, R34.reuse, 0xff000000, RZ, 0xc0, !PT ;  /* 0xff00000022037812 */ /* 0x040fe200078ec0ff */
[----:B------:R0:W-:Y:S01]  /*14c0*/  STL [R1+0x8c], R42 ;  /* 0x00008c2a01007387 */ /* 0x0001e20000100800 */
[----:B------:R-:W-:Y:S02]  /*14d0*/  ISETP.NE.AND.EX P1, PT, RZ, UR5, PT, P1 ;  /* 0x00000005ff007c0c */ /* 0x000fe4000bf25310 */
[----:B------:R-:W-:Y:S02]  /*14e0*/  LOP3.LUT R0, R34, 0xff0000, RZ, 0xc0, !PT ;  /* 0x00ff000022007812 */ /* 0x000fe400078ec0ff */
[----:B------:R-:W-:-:S04]  /*14f0*/  SHF.R.U32.HI R3, RZ, 0x8, R3 ;  /* 0x00000008ff037819 */ /* 0x000fc80000011603 */
[----:B------:R-:W-:-:S05]  /*1500*/  LEA.HI R10, R0, R3, RZ, 0x10 ;  /* 0x00000003000a7211 */ /* 0x000fca00078f80ff */
[----:B0-----:R-:W-:Y:S05]  /*1510*/  @!P1 BRA `(.L_x_402) ;  /* 0x0000000000109947 */ /* 0x001fea0003800000 */
[----:B------:R-:W-:-:S04]  /*1520*/  IADD3 R4, P0, R36, UR4, RZ ;  /* 0x0000000424047c10 */ /* 0x000fc8000ff1e0ff */
[----:B------:R-:W-:-:S05]  /*1530*/  IADD3.X R5, R37, UR5, RZ, P0, !PT ;  /* 0x0000000525057c10 */ /* 0x000fca00087fe4ff */
[----:B------:R0:W5:Y:S01]  /*1540*/  LDG.E R32, desc[UR56][R4.64] ;  /* 0x0000003804207981 */ /* 0x000162000c1e1900 */
[----:B------:R-:W-:Y:S05]  /*1550*/  BRA `(.L_x_403) ;  /* 0x0000000000107947 */ /* 0x000fea0003800000 */
.L_x_402:
[----:B------:R-:W-:Y:S05]  /*1560*/  @!P0 BRA `(.L_x_403) ;  /* 0x00000000000c8947 */ /* 0x000fea0003800000 */
[----:B------:R-:W2:Y:S04]  /*1570*/  LDG.E R3, desc[UR56][R8.64] ;  /* 0x0000003808037981 */ /* 0x000ea8000c1e1900 */
[----:B------:R-:W2:Y:S02]  /*1580*/  LDG.E R32, desc[UR56][R8.64+0x4] ;  /* 0x0000043808207981 */ /* 0x000ea4000c1e1900 */
[----:B--2---:R-:W-:-:S07]  /*1590*/  IMAD.IADD R32, R32, 0x1, -R3 ;  /* 0x0000000120207824 */ /* 0x004fce00078e0a03 */
.L_x_403:
[----:B------:R-:W-:Y:S01]  /*15a0*/  ULDC.64 UR4, c[0x0][0xa10] ;  /* 0x0002840000047ab9 */ /* 0x000fe20000000a00 */
[----:B------:R-:W2:Y:S01]  /*15b0*/  LDL.LU R34, [R1] ;  /* 0x0000000001227983 */ /* 0x000ea20000300800 */
[----:B------:R-:W-:-:S04]  /*15c0*/  ISETP.NE.U32.AND P0, PT, RZ, UR4, PT ;  /* 0x00000004ff007c0c */ /* 0x000fc8000bf05070 */
[----:B------:R-:W-:Y:S01]  /*15d0*/  ISETP.NE.AND.EX P0, PT, RZ, UR5, PT, P0 ;  /* 0x00000005ff007c0c */ /* 0x000fe2000bf05300 */
[----:B------:R-:W-:-:S12]  /*15e0*/  ULDC.64 UR4, c[0x0][0xa30] ;  /* 0x00028c0000047ab9 */ /* 0x000fd80000000a00 */
[----:B0-----:R-:W0:Y:S02]  /*15f0*/  @P0 LDC.64 R4, c[0x0][0xa10] ;  /* 0x00028400ff040b82 */ /* 0x001e240000000a00 */
[----:B0-----:R-:W-:-:S05]  /*1600*/  @P0 IMAD.WIDE R4, R38, 0x4, R4 ;  /* 0x0000000426040825 */ /* 0x001fca00078e0204 */
[----:B------:R-:W3:Y:S04]  /*1610*/  @P0 LDG.E R0, desc[UR56][R4.64] ;  /* 0x0000003804000981 */ /* 0x000ee8000c1e1900 */
[----:B------:R-:W3:Y:S01]  /*1620*/  @P0 LDG.E R3, desc[UR56][R4.64+0x4] ;  /* 0x0000043804030981 */ /* 0x000ee2000c1e1900 */
[----:B------:R-:W-:Y:S02]  /*1630*/  ISETP.NE.U32.AND P1, PT, RZ, UR4, PT ;  /* 0x00000004ff007c0c */ /* 0x000fe4000bf25070 */
[----:B-----5:R-:W-:Y:S02]  /*1640*/  MOV R25, R32 ;  /* 0x0000002000197202 */ /* 0x020fe40000000f00 */
[----:B------:R-:W-:-:S13]  /*1650*/  ISETP.NE.AND.EX P1, PT, RZ, UR5, PT, P1 ;  /* 0x00000005ff007c0c */ /* 0x000fda000bf25310 */
[----:B------:R-:W-:-:S04]  /*1660*/  @P1 IADD3 R6, P2, R36, UR4, RZ ;  /* 0x0000000424061c10 */ /* 0x000fc8000ff5e0ff */
[----:B------:R-:W-:-:S05]  /*1670*/  @P1 IADD3.X R7, R37, UR5, RZ, P2, !PT ;  /* 0x0000000525071c10 */ /* 0x000fca00097fe4ff */
[----:B------:R0:W5:Y:S01]  /*1680*/  @P1 LDG.E R25, desc[UR56][R6.64] ;  /* 0x0000003806191981 */ /* 0x000162000c1e1900 */
[----:B------:R-:W-:Y:S01]  /*1690*/  IMAD.IADD R12, R32, 0x1, -R11 ;  /* 0x00000001200c7824 */ /* 0x000fe200078e0a0b */
[----:B------:R-:W-:Y:S01]  /*16a0*/  LOP3.LUT R13, R10, 0xff, RZ, 0xc0, !PT ;  /* 0x000000ff0a0d7812 */ /* 0x000fe200078ec0ff */
[----:B------:R-:W-:Y:S01]  /*16b0*/  BSSY B0, `(.L_x_404) ;  /* 0x000002d000007945 */ /* 0x000fe20003800000 */
[----:B------:R-:W-:-:S03]  /*16c0*/  SHF.R.U32.HI R8, RZ, 0x10, R10 ;  /* 0x00000010ff087819 */ /* 0x000fc6000001160a */
[----:B------:R0:W-:Y:S01]  /*16d0*/  STL [R1+0xa0], R13 ;  /* 0x0000a00d01007387 */ /* 0x0001e20000100800 */
[----:B--2---:R-:W-:Y:S01]  /*16e0*/  LOP3.LUT R34, R34, 0xfffffff7, RZ, 0xc0, !PT ;  /* 0xfffffff722227812 */ /* 0x004fe200078ec0ff */
[----:B---3--:R-:W-:-:S04]  /*16f0*/  @P0 IMAD.IADD R27, R3, 0x1, -R0 ;  /* 0x00000001031b0824 */ /* 0x008fc800078e0a00 */
[----:B------:R-:W-:-:S04]  /*1700*/  IMAD.IADD R121, R12, 0x1, R27 ;  /* 0x000000010c797824 */ /* 0x000fc800078e021b */
[C---:B------:R-:W-:Y:S01]  /*1710*/  VIADD R0, R121.reuse, 0xbf ;  /* 0x000000bf79007836 */ /* 0x040fe20000000000 */
[----:B------:R-:W-:-:S03]  /*1720*/  ISETP.GE.AND P3, PT, R121, 0x1, PT ;  /* 0x000000017900780c */ /* 0x000fc60003f66270 */
[----:B------:R-:W-:-:S05]  /*1730*/  IMAD.HI R0, R0, 0x2aaaaaab, RZ ;  /* 0x2aaaaaab00007827 */ /* 0x000fca00078e02ff */
[----:B------:R-:W-:-:S04]  /*1740*/  SHF.R.U32.HI R3, RZ, 0x1f, R0 ;  /* 0x0000001fff037819 */ /* 0x000fc80000011600 */
[----:B------:R-:W-:Y:S01]  /*1750*/  LEA.HI.SX32 R26, R0, R3, 0x1b ;  /* 0x00000003001a7211 */ /* 0x000fe200078fdaff */
[----:B------:R-:W-:Y:S01]  /*1760*/  IMAD.MOV.U32 R3, RZ, RZ, RZ ;  /* 0x000000ffff037224 */ /* 0x000fe200078e00ff */
[----:B------:R-:W-:-:S05]  /*1770*/  @P3 LOP3.LUT R34, R34, 0x8, RZ, 0xfc, !PT ;  /* 0x0000000822223812 */ /* 0x000fca00078efcff */
[----:B------:R0:W-:Y:S04]  /*1780*/  STL [R1], R34 ;  /* 0x0000002201007387 */ /* 0x0001e80000100800 */
[----:B------:R0:W-:Y:S01]  /*1790*/  STL [R1+0x94], R8 ;  /* 0x0000940801007387 */ /* 0x0001e20000100800 */
[----:B------:R-:W-:Y:S05]  /*17a0*/  @!P3 BRA `(.L_x_405) ;  /* 0x000000000074b947 */ /* 0x000fea0003800000 */
[----:B------:R-:W-:Y:S01]  /*17b0*/  ISETP.NE.AND P0, PT, R8, RZ, PT ;  /* 0x000000ff0800720c */ /* 0x000fe20003f05270 */
[----:B------:R-:W-:-:S03]  /*17c0*/  ULDC UR4, c[0x0][0x9f0] ;  /* 0x00027c0000047ab9 */ /* 0x000fc60000000800 */
[----:B------:R-:W-:-:S04]  /*17d0*/  SEL R9, R8, UR4, P0 ;  /* 0x0000000408097c07 */ /* 0x000fc80008000000 */
[-C--:B0-----:R-:W-:Y:S02]  /*17e0*/  IABS R6, R9.reuse ;  /* 0x0000000900067213 */ /* 0x081fe40000000000 */
[----:B------:R-:W-:Y:S02]  /*17f0*/  IADD3 R0, R26, -0x1, R9 ;  /* 0xffffffff1a007810 */ /* 0x000fe40007ffe009 */
[----:B------:R-:W0:Y:S01]  /*1800*/  I2F.RP R3, R6 ;  /* 0x0000000600037306 */ /* 0x000e220000209400 */
[-C--:B------:R-:W-:Y:S02]  /*1810*/  IABS R10, R9.reuse ;  /* 0x00000009000a7213 */ /* 0x080fe40000000000 */
[----:B------:R-:W-:Y:S02]  /*1820*/  IABS R8, R0 ;  /* 0x0000000000087213 */ /* 0x000fe40000000000 */
[----:B------:R-:W-:-:S04]  /*1830*/  LOP3.LUT R0, R0, R9, RZ, 0x3c, !PT ;  /* 0x0000000900007212 */ /* 0x000fc800078e3cff */
[----:B------:R-:W-:Y:S01]  /*1840*/  ISETP.GE.AND P2, PT, R0, RZ, PT ;  /* 0x000000ff0000720c */ /* 0x000fe20003f46270 */
[----:B0-----:R-:W0:Y:S02]  /*1850*/  MUFU.RCP R3, R3 ;  /* 0x0000000300037308 */ /* 0x001e240000001000 */
[----:B0-----:R-:W-:Y:S02]  /*1860*/  VIADD R4, R3, 0xffffffe ;  /* 0x0ffffffe03047836 */ /* 0x001fe40000000000 */
[----:B------:R-:W-:-:S04]  /*1870*/  IMAD.MOV R3, RZ, RZ, -R10 ;  /* 0x000000ffff037224 */ /* 0x000fc800078e0a0a */
[----:B------:R0:W1:Y:S02]  /*1880*/  F2I.FTZ.U32.TRUNC.NTZ R5, R4 ;  /* 0x0000000400057305 */ /* 0x000064000021f000 */
[----:B0-----:R-:W-:Y:S01]  /*1890*/  MOV R4, RZ ;  /* 0x000000ff00047202 */ /* 0x001fe20000000f00 */
[----:B-1----:R-:W-:-:S04]  /*18a0*/  IMAD.MOV R7, RZ, RZ, -R5 ;  /* 0x000000ffff077224 */ /* 0x002fc800078e0a05 */
        /* <DEDUP_REMOVED lines=10> */
[----:B------:R-:W-:-:S04]  /*1950*/  IMAD.MOV.U32 R3, RZ, RZ, R5 ;  /* 0x000000ffff037224 */ /* 0x000fc800078e0005 */
[----:B------:R-:W-:Y:S01]  /*1960*/  @!P2 IMAD.MOV R3, RZ, RZ, -R3 ;  /* 0x000000ffff03a224 */ /* 0x000fe200078e0a03 */
[----:B------:R-:W-:-:S07]  /*1970*/  @!P1 LOP3.LUT R3, RZ, R9, RZ, 0x33, !PT ;  /* 0x00000009ff039212 */ /* 0x000fce00078e33ff */
.L_x_405:
[----:B------:R-:W-:Y:S05]  /*1980*/  BSYNC B0 ;  /* 0x0000000000007941 */ /* 0x000fea0003800000 */
.L_x_404:
[----:B------:R-:W-:-:S05]  /*1990*/  IMAD R0, R13, R3, RZ ;  /* 0x000000030d007224 */ /* 0x000fca00078e02ff */
[C---:B------:R-:W-:Y:S01]  /*19a0*/  VIADDMNMX R3, R0.reuse, R3, R26, PT ;  /* 0x0000000300037246 */ /* 0x040fe2000380011a */
[----:B------:R-:W-:-:S04]  /*19b0*/  IMAD R0, R0, 0xc0, -R12 ;  /* 0x000000c000007824 */ /* 0x000fc800078e0a0c */
[----:B------:R-:W-:Y:S01]  /*19c0*/  IMAD R4, R3, 0xc0, -R12 ;  /* 0x000000c003047824 */ /* 0x000fe200078e0a0c */
[----:B------:R-:W-:-:S04]  /*19d0*/  VIMNMX R0, RZ, R0, !PT ;  /* 0x00000000ff007248 */ /* 0x000fc80007fe0100 */
[----:B------:R-:W-:Y:S01]  /*19e0*/  VIMNMX R3, R4, R27, PT ;  /* 0x0000001b04037248 */ /* 0x000fe20003fe0100 */
[----:B------:R-:W-:-:S03]  /*19f0*/  IMAD.WIDE.U32 R30, R0, -0x55555555, RZ ;  /* 0xaaaaaaab001e7825 */ /* 0x000fc600078e00ff */
[----:B------:R-:W-:Y:S02]  /*1a00*/  ISETP.GT.AND P0, PT, R3, R0, PT ;  /* 0x000000000300720c */ /* 0x000fe40003f04270 */
[----:B------:R-:W-:-:S05]  /*1a10*/  SHF.R.U32.HI R30, RZ, 0x7, R31 ;  /* 0x00000007ff1e7819 */ /* 0x000fca000001161f */
[----:B------:R-:W-:-:S06]  /*1a20*/  IMAD.MOV.U32 R29, RZ, RZ, R30 ;  /* 0x000000ffff1d7224 */ /* 0x000fcc00078e001e */
[----:B------:R-:W-:-:S04]  /*1a30*/  @P0 VIADD R0, R3, 0xbf ;  /* 0x000000bf03000836 */ /* 0x000fc80000000000 */
[----:B------:R-:W-:-:S05]  /*1a40*/  @P0 IMAD.HI R0, R0, 0x2aaaaaab, RZ ;  /* 0x2aaaaaab00000827 */ /* 0x000fca00078e02ff */
[----:B------:R-:W-:-:S04]  /*1a50*/  @P0 SHF.R.U32.HI R3, RZ, 0x1f, R0 ;  /* 0x0000001fff030819 */ /* 0x000fc80000011600 */
[----:B------:R-:W-:Y:S02]  /*1a60*/  @P0 LEA.HI.SX32 R29, R0, R3, 0x1b ;  /* 0x00000003001d0211 */ /* 0x000fe400078fdaff */
[----:B------:R-:W-:Y:S02]  /*1a70*/  PLOP3.LUT P0, PT, PT, PT, PT, 0x80, 0x0 ;  /* 0x000000000000781c */ /* 0x000fe40003f0f070 */
[----:B------:R-:W-:-:S13]  /*1a80*/  ISETP.GT.AND P1, PT, R29, R30, PT ;  /* 0x0000001e1d00720c */ /* 0x000fda0003f24270 */
[----:B------:R-:W-:Y:S05]  /*1a90*/  @!P1 BRA `(.L_x_406) ;  /* 0x0000004000249947 */ /* 0x000fea0003800000 */
[----:B------:R-:W-:Y:S01]  /*1aa0*/  VIADD R0, R2, 0x12400 ;  /* 0x0001240002007836 */ /* 0x000fe20000000000 */
[----:B------:R-:W-:Y:S04]  /*1ab0*/  BSSY B6, `(.L_x_407) ;  /* 0x0000013000067945 */ /* 0x000fe80003800000 */
[----:B------:R-:W-:-:S13]  /*1ac0*/  LOP3.LUT P0, RZ, R0, 0x3ff, RZ, 0xc0, !PT ;  /* 0x000003ff00ff7812 */ /* 0x000fda000780c0ff */
[----:B------:R-:W-:Y:S05]  /*1ad0*/  @!P0 BRA `(.L_x_408) ;  /* 0x0000000000408947 */ /* 0x000fea0003800000 */
[----:B------:R-:W-:Y:S01]  /*1ae0*/  MOV R0, 0x0 ;  /* 0x0000000000007802 */ /* 0x000fe20000000f00 */
[----:B------:R-:W-:Y:S01]  /*1af0*/  ULDC.64 UR4, c[0x4][0xa8] ;  /* 0x01002a0000047ab9 */ /* 0x000fe20000000a00 */
[----:B------:R-:W-:Y:S01]  /*1b00*/  ULDC.64 UR6, c[0x4][0x40] ;  /* 0x0100100000067ab9 */ /* 0x000fe20000000a00 */
[----:B------:R-:W-:Y:S01]  /*1b10*/  MOV R4, UR4 ;  /* 0x0000000400047c02 */ /* 0x000fe20008000f00 */
[----:B------:R1:W2:Y:S01]  /*1b20*/  LDC.64 R14, c[0x4][R0] ;  /* 0x01000000000e7b82 */ /* 0x0002a20000000a00 */
[----:B------:R-:W-:Y:S01]  /*1b30*/  IMAD.U32 R5, RZ, RZ, UR5 ;  /* 0x00000005ff057e24 */ /* 0x000fe2000f8e00ff */
[----:B------:R-:W-:Y:S01]  /*1b40*/  ULDC.64 UR4, c[0x4][0xb0] ;  /* 0x01002c0000047ab9 */ /* 0x000fe20000000a00 */
[----:B------:R-:W-:Y:S02]  /*1b50*/  IMAD.U32 R10, RZ, RZ, UR6 ;  /* 0x00000006ff0a7e24 */ /* 0x000fe4000f8e00ff */
[----:B0-----:R-:W-:Y:S02]  /*1b60*/  IMAD.U32 R6, RZ, RZ, UR4 ;  /* 0x00000004ff067e24 */ /* 0x001fe4000f8e00ff */
[----:B------:R-:W-:-:S02]  /*1b70*/  IMAD.U32 R7, RZ, RZ, UR5 ;  /* 0x00000005ff077e24 */ /* 0x000fc4000f8e00ff */
[----:B------:R-:W-:Y:S02]  /*1b80*/  IMAD.U32 R11, RZ, RZ, UR7 ;  /* 0x00000007ff0b7e24 */ /* 0x000fe4000f8e00ff */
[----:B------:R-:W-:Y:S02]  /*1b90*/  IMAD.MOV.U32 R8, RZ, RZ, 0x70 ;  /* 0x00000070ff087424 */ /* 0x000fe400078e00ff */
[----:B------:R-:W-:Y:S02]  /*1ba0*/  IMAD.MOV.U32 R12, RZ, RZ, 0x1 ;  /* 0x00000001ff0c7424 */ /* 0x000fe400078e00ff */
[----:B-1----:R-:W-:-:S07]  /*1bb0*/  IMAD.MOV.U32 R13, RZ, RZ, RZ ;  /* 0x000000ffff0d7224 */ /* 0x002fce00078e00ff */
[----:B------:R-:W-:-:S07]  /*1bc0*/  LEPC R20, `(.L_x_408) ;  /* 0x000000001014794e */ /* 0x000fce0000000000 */
[----:B--2--5:R-:W-:Y:S05]  /*1bd0*/  CALL.ABS.NOINC R14 ;  /* 0x000000000e007343 */ /* 0x024fea0003c00000 */
.L_x_408:
[----:B------:R-:W-:Y:S05]  /*1be0*/  BSYNC B6 ;  /* 0x0000000000067941 */ /* 0x000fea0003800000 */
.L_x_407:
[----:B------:R-:W-:Y:S01]  /*1bf0*/  IADD3 R28, R2, 0x400, RZ ;  /* 0x00000400021c7810 */ /* 0x000fe20007ffe0ff */
[----:B------:R-:W-:Y:S03]  /*1c00*/  BSSY B6, `(.L_x_409) ;  /* 0x0000013000067945 */ /* 0x000fe60003800000 */
[----:B------:R-:W-:-:S13]  /*1c10*/  LOP3.LUT P0, RZ, R28, 0x3ff, RZ, 0xc0, !PT ;  /* 0x000003ff1cff7812 */ /* 0x000fda000780c0ff */
[----:B------:R-:W-:Y:S05]  /*1c20*/  @!P0 BRA `(.L_x_410) ;  /* 0x0000000000408947 */ /* 0x000fea0003800000 */
[----:B------:R-:W-:Y:S01]  /*1c30*/  MOV R0, 0x0 ;  /* 0x0000000000007802 */ /* 0x000fe20000000f00 */
[----:B------:R-:W-:Y:S01]  /*1c40*/  ULDC.64 UR4, c[0x4][0xa8] ;  /* 0x01002a0000047ab9 */ /* 0x000fe20000000a00 */
[----:B------:R-:W-:Y:S01]  /*1c50*/  ULDC.64 UR6, c[0x4][0x40] ;  /* 0x0100100000067ab9 */ /* 0x000fe20000000a00 */
[----:B------:R-:W-:Y:S01]  /*1c60*/  IMAD.U32 R4, RZ, RZ, UR4 ;  /* 0x00000004ff047e24 */ /* 0x000fe2000f8e00ff */
[----:B------:R1:W2:Y:S01]  /*1c70*/  LDC.64 R14, c[0x4][R0] ;  /* 0x01000000000e7b82 */ /* 0x0002a20000000a00 */
[----:B------:R-:W-:Y:S01]  /*1c80*/  IMAD.U32 R5, RZ, RZ, UR5 ;  /* 0x00000005ff057e24 */ /* 0x000fe2000f8e00ff */
[----:B------:R-:W-:Y:S01]  /*1c90*/  ULDC.64 UR4, c[0x4][0xb0] ;  /* 0x01002c0000047ab9 */ /* 0x000fe20000000a00 */
[----:B------:R-:W-:Y:S01]  /*1ca0*/  IMAD.U32 R10, RZ, RZ, UR6 ;  /* 0x00000006ff0a7e24 */ /* 0x000fe2000f8e00ff */
[----:B0-----:R-:W-:Y:S01]  /*1cb0*/  MOV R13, RZ ;  /* 0x000000ff000d7202 */ /* 0x001fe20000000f00 */
[----:B------:R-:W-:Y:S02]  /*1cc0*/  IMAD.U32 R6, RZ, RZ, UR4 ;  /* 0x00000004ff067e24 */ /* 0x000fe4000f8e00ff */
[----:B------:R-:W-:-:S02]  /*1cd0*/  IMAD.U32 R7, RZ, RZ, UR5 ;  /* 0x00000005ff077e24 */ /* 0x000fc4000f8e00ff */
[----:B------:R-:W-:Y:S02]  /*1ce0*/  IMAD.U32 R11, RZ, RZ, UR7 ;  /* 0x00000007ff0b7e24 */ /* 0x000fe4000f8e00ff */
[----:B------:R-:W-:Y:S02]  /*1cf0*/  IMAD.MOV.U32 R8, RZ, RZ, 0x70 ;  /* 0x00000070ff087424 */ /* 0x000fe400078e00ff */
[----:B-1----:R-:W-:-:S07]  /*1d00*/  IMAD.MOV.U32 R12, RZ, RZ, 0x1 ;  /* 0x00000001ff0c7424 */ /* 0x002fce00078e00ff */
[----:B------:R-:W-:-:S07]  /*1d10*/  LEPC R20, `(.L_x_410) ;  /* 0x000000001014794e */ /* 0x000fce0000000000 */
[----:B--2--5:R-:W-:Y:S05]  /*1d20*/  CALL.ABS.NOINC R14 ;  /* 0x000000000e007343 */ /* 0x024fea0003c00000 */
.L_x_410:
[----:B------:R-:W-:Y:S05]  /*1d30*/  BSYNC B6 ;  /* 0x0000000000067941 */ /* 0x000fea0003800000 */
.L_x_409:
[----:B------:R-:W-:Y:S01]  /*1d40*/  ULDC.64 UR4, c[0x0][0x9f8] ;  /* 0x00027e0000047ab9 */ /* 0x000fe20000000a00 */
[----:B------:R-:W-:Y:S01]  /*1d50*/  IMAD.MOV.U32 R0, RZ, RZ, R38 ;  /* 0x000000ffff007224 */ /* 0x000fe200078e0026 */
[----:B------:R-:W-:Y:S01]  /*1d60*/  ISETP.NE.U32.AND P0, PT, RZ, UR4, PT ;  /* 0x00000004ff007c0c */ /* 0x000fe2000bf05070 */
[----:B------:R-:W2:Y:S01]  /*1d70*/  LDL R12, [R1+0x68] ;  /* 0x00006800010c7983 */ /* 0x000ea20000100800 */
[----:B------:R-:W0:Y:S02]  /*1d80*/  LDC.64 R58, c[0x0][0x300] ;  /* 0x0000c000ff3a7b82 */ /* 0x000e240000000a00 */
[----:B------:R-:W-:Y:S01]  /*1d90*/  ISETP.NE.AND.EX P0, PT, RZ, UR5, PT, P0 ;  /* 0x00000005ff007c0c */ /* 0x000fe2000bf05300 */
[----:B------:R-:W3:Y:S01]  /*1da0*/  LDL R14, [R1+0x7c] ;  /* 0x00007c00010e7983 */ /* 0x000ee20000100800 */
[----:B------:R-:W1:Y:S01]  /*1db0*/  S2R R31, SR_TID.X ;  /* 0x00000000001f7919 */ /* 0x000e620000002100 */
[----:B------:R-:W-:-:S03]  /*1dc0*/  IMAD.IADD R41, R35, 0x1, R32 ;  /* 0x0000000123297824 */ /* 0x000fc600078e0220 */
[----:B------:R-:W4:Y:S07]  /*1dd0*/  LDC R39, c[0x0][0x3f4] ;  /* 0x0000fd00ff277b82 */ /* 0x000f2e0000000800 */
[----:B------:R-:W-:Y:S01]  /*1de0*/  @P0 IADD3 R4, P1, R36, UR4, RZ ;  /* 0x0000000424040c10 */ /* 0x000fe2000ff3e0ff */
[----:B------:R-:W4:Y:S03]  /*1df0*/  LDC.64 R20, c[0x0][0x3f8] ;  /* 0x0000fe00ff147b82 */ /* 0x000f260000000a00 */
[----:B------:R-:W-:Y:S01]  /*1e00*/  @P0 IADD3.X R5, R37, UR5, RZ, P1, !PT ;  /* 0x0000000525050c10 */ /* 0x000fe20008ffe4ff */
[----:B------:R-:W-:-:S04]  /*1e10*/  ULDC.64 UR4, c[0x0][0xa08] ;  /* 0x0002820000047ab9 */ /* 0x000fc80000000a00 */
[----:B------:R1:W3:Y:S01]  /*1e20*/  @P0 LDG.E R0, desc[UR56][R4.64] ;  /* 0x0000003804000981 */ /* 0x0002e2000c1e1900 */
[----:B------:R-:W-:Y:S01]  /*1e30*/  SHF.R.S32.HI R43, RZ, 0x1f, R41 ;  /* 0x0000001fff2b7819 */ /* 0x000fe20000011429 */
[-C--:B0-----:R-:W-:Y:S01]  /*1e40*/  IMAD.WIDE.U32 R6, R41, R58.reuse, RZ ;  /* 0x0000003a29067225 */ /* 0x081fe200078e00ff */
[----:B------:R-:W-:Y:S02]  /*1e50*/  ISETP.NE.U32.AND P0, PT, RZ, UR4, PT ;  /* 0x00000004ff007c0c */ /* 0x000fe4000bf05070 */
[----:B------:R-:W-:Y:S01]  /*1e60*/  SHF.R.S32.HI R40, RZ, 0x1f, R18 ;  /* 0x0000001fff287819 */ /* 0x000fe20000011412 */
[----:B------:R-:W-:Y:S01]  /*1e70*/  IMAD R8, R43, R58, RZ ;  /* 0x0000003a2b087224 */ /* 0x000fe200078e02ff */
[----:B------:R-:W-:Y:S01]  /*1e80*/  ISETP.NE.AND.EX P0, PT, RZ, UR5, PT, P0 ;  /* 0x00000005ff007c0c */ /* 0x000fe2000bf05300 */
[----:B------:R-:W-:Y:S01]  /*1e90*/  ULDC.64 UR4, c[0x0][0x308] ;  /* 0x0000c20000047ab9 */ /* 0x000fe20000000a00 */
[----:B------:R-:W-:Y:S01]  /*1ea0*/  SHF.R.S32.HI R17, RZ, 0x1f, R16 ;  /* 0x0000001fff117819 */ /* 0x000fe20000011410 */
[----:B------:R-:W-:-:S04]  /*1eb0*/  IMAD R3, R41, R59, R8 ;  /* 0x0000003b29037224 */ /* 0x000fc800078e0208 */
[----:B------:R-:W-:Y:S01]  /*1ec0*/  IMAD.IADD R7, R7, 0x1, R3 ;  /* 0x0000000107077824 */ /* 0x000fe200078e0203 */
[----:B-1----:R-:W-:Y:S01]  /*1ed0*/  SHF.R.U32.HI R38, RZ, 0x7, R31 ;  /* 0x00000007ff267819 */ /* 0x002fe2000001161f */
[----:B------:R-:W-:-:S03]  /*1ee0*/  IMAD.WIDE.U32 R4, R42, UR4, R6 ;  /* 0x000000042a047c25 */ /* 0x000fc6000f8e0006 */
[----:B------:R-:W-:Y:S01]  /*1ef0*/  ISETP.NE.AND P6, PT, R38, 0x1, PT ;  /* 0x000000012600780c */ /* 0x000fe20003fc5270 */
[----:B------:R-:W0:Y:S01]  /*1f00*/  LDC.64 R6, c[0x0][0x408] ;  /* 0x00010200ff067b82 */ /* 0x000e220000000a00 */
[----:B------:R-:W-:Y:S01]  /*1f10*/  IMAD R5, R42, UR5, R5 ;  /* 0x000000052a057c24 */ /* 0x000fe2000f8e0205 */
[----:B------:R-:W-:Y:S01]  /*1f20*/  ULDC.64 UR4, c[0x0][0x310] ;  /* 0x0000c40000047ab9 */ /* 0x000fe20000000a00 */
[--C-:B------:R-:W-:Y:S01]  /*1f30*/  SHF.R.S32.HI R23, RZ, 0x1f, R22.reuse ;  /* 0x0000001fff177819 */ /* 0x100fe20000011416 */
[----:B------:R-:W-:Y:S02]  /*1f40*/  VIADD R75, R38, 0x8 ;  /* 0x00000008264b7836 */ /* 0x000fe40000000000 */
[----:B----4-:R-:W-:-:S04]  /*1f50*/  IMAD.WIDE.U32 R56, R18, R20, R22 ;  /* 0x0000001412387225 */ /* 0x010fc800078e0016 */
[----:B------:R-:W-:-:S04]  /*1f60*/  VIADD R32, R18, 0x60 ;  /* 0x0000006012207836 */ /* 0x000fc80000000000 */
[----:B------:R-:W-:Y:S02]  /*1f70*/  IMAD.SHL.U32 R32, R32, 0x40, RZ ;  /* 0x0000004020207824 */ /* 0x000fe400078e00ff */
[----:B0-----:R-:W-:-:S03]  /*1f80*/  IMAD.WIDE.U32 R10, R18, R6, R22 ;  /* 0x00000006120a7225 */ /* 0x001fc600078e0016 */
[----:B------:R-:W-:-:S04]  /*1f90*/  LOP3.LUT R32, R32, 0x1c0, RZ, 0xc0, !PT ;  /* 0x000001c020207812 */ /* 0x000fc800078ec0ff */
[----:B------:R-:W-:Y:S01]  /*1fa0*/  SHF.R.U32.HI R32, RZ, 0x3, R32 ;  /* 0x00000003ff207819 */ /* 0x000fe20000011620 */
[----:B------:R-:W-:Y:S02]  /*1fb0*/  IMAD R31, R21, 0xc0, RZ ;  /* 0x000000c0151f7824 */ /* 0x000fe400078e02ff */
[----:B------:R-:W-:Y:S02]  /*1fc0*/  IMAD R73, R59, 0xc0, RZ ;  /* 0x000000c03b497824 */ /* 0x000fe400078e02ff */
[----:B------:R-:W-:Y:S02]  /*1fd0*/  IMAD R71, R7, 0xc0, RZ ;  /* 0x000000c007477824 */ /* 0x000fe400078e02ff */
[----:B------:R-:W-:Y:S02]  /*1fe0*/  VIADD R78, R16, 0x20 ;  /* 0x00000020104e7836 */ /* 0x000fe40000000000 */
[----:B------:R-:W-:Y:S02]  /*1ff0*/  IMAD.SHL.U32 R74, R39, 0x2, RZ ;  /* 0x00000002274a7824 */ /* 0x000fe400078e00ff */
[C---:B--2---:R-:W-:Y:S01]  /*2000*/  IMAD.SHL.U32 R79, R12.reuse, 0x40, RZ ;  /* 0x000000400c4f7824 */ /* 0x044fe200078e00ff */
[----:B------:R-:W-:Y:S01]  /*2010*/  LOP3.LUT P1, RZ, R12, 0x4, RZ, 0xc0, !PT ;  /* 0x000000040cff7812 */ /* 0x000fe2000782c0ff */
[----:B------:R-:W-:-:S05]  /*2020*/  VIADD R12, R18, 0x60 ;  /* 0x00000060120c7836 */ /* 0x000fca0000000000 */
[----:B------:R-:W-:Y:S02]  /*2030*/  SHF.R.S32.HI R77, RZ, 0x1f, R12 ;  /* 0x0000001fff4d7819 */ /* 0x000fe4000001140c */
[----:B------:R-:W0:Y:S01]  /*2040*/  S2R R12, SR_TID.X ;  /* 0x00000000000c7919 */ /* 0x000e220000002100 */
[----:B---3--:R-:W-:Y:S02]  /*2050*/  SHF.R.S32.HI R3, RZ, 0x1f, R0 ;  /* 0x0000001fff037819 */ /* 0x008fe40000011400 */
[----:B------:R-:W-:Y:S02]  /*2060*/  SEL R61, R0, RZ, !P0 ;  /* 0x000000ff003d7207 */ /* 0x000fe40004000000 */
[----:B------:R-:W-:-:S03]  /*2070*/  SEL R3, R3, RZ, !P0 ;  /* 0x000000ff03037207 */ /* 0x000fc60004000000 */
[----:B------:R-:W-:-:S04]  /*2080*/  IMAD.WIDE.U32 R62, R61, UR4, R4 ;  /* 0x000000043d3e7c25 */ /* 0x000fc8000f8e0004 */
[----:B------:R-:W-:Y:S02]  /*2090*/  IMAD R0, R3, UR4, RZ ;  /* 0x0000000403007c24 */ /* 0x000fe4000f8e02ff */
[----:B------:R-:W-:-:S04]  /*20a0*/  IMAD.WIDE.U32 R4, R18, R58, R16 ;  /* 0x0000003a12047225 */ /* 0x000fc800078e0010 */
[----:B------:R-:W-:Y:S01]  /*20b0*/  IMAD R81, R61, UR5, R0 ;  /* 0x000000053d517c24 */ /* 0x000fe2000f8e0200 */
[----:B------:R-:W-:Y:S05]  /*20c0*/  @!P6 WARPSYNC.ALL ;  /* 0x000000000000e948 */ /* 0x000fea0003800000 */
[----:B------:R-:W-:Y:S01]  /*20d0*/  IMAD R0, R40, R58, RZ ;  /* 0x0000003a28007224 */ /* 0x000fe200078e02ff */
[----:B------:R-:W-:Y:S01]  /*20e0*/  ULDC.64 UR4, c[0x0][0x330] ;  /* 0x0000cc0000047ab9 */ /* 0x000fe20000000a00 */
[----:B------:R-:W-:Y:S01]  /*20f0*/  IMAD.IADD R81, R63, 0x1, R81 ;  /* 0x000000013f517824 */ /* 0x000fe200078e0251 */
[----:B------:R-:W-:Y:S01]  /*2100*/  @!P6 BAR.SYNC.DEFER_BLOCKING 0x9, 0x100 ;  /* 0x024400000000eb1d */ /* 0x000fe20000010000 */
[----:B------:R-:W-:Y:S01]  /*2110*/  IMAD.WIDE.U32 R8, R42, UR4, R16 ;  /* 0x000000042a087c25 */ /* 0x000fe2000f8e0010 */
[----:B------:R-:W-:-:S03]  /*2120*/  IADD3 R82, P0, R62, R4, RZ ;  /* 0x000000043e527210 */ /* 0x000fc60007f1e0ff */
[----:B------:R-:W-:Y:S02]  /*2130*/  IMAD R0, R18, R59, R0 ;  /* 0x0000003b12007224 */ /* 0x000fe400078e0200 */
[----:B------:R-:W-:Y:S01]  /*2140*/  IMAD R9, R42, UR5, R9 ;  /* 0x000000052a097c24 */ /* 0x000fe2000f8e0209 */
[----:B------:R-:W-:Y:S01]  /*2150*/  ULDC.64 UR4, c[0x0][0x338] ;  /* 0x0000ce0000047ab9 */ /* 0x000fe20000000a00 */
[----:B------:R-:W-:Y:S01]  /*2160*/  IMAD.MOV.U32 R42, RZ, RZ, R34 ;  /* 0x000000ffff2a7224 */ /* 0x000fe200078e0022 */
[----:B------:R-:W-:Y:S01]  /*2170*/  IADD3.X R80, R81, R5, R0, P0, !PT ;  /* 0x0000000551507210 */ /* 0x000fe200007fe400 */
[----:B------:R-:W-:Y:S01]  /*2180*/  IMAD R3, R3, UR4, RZ ;  /* 0x0000000403037c24 */ /* 0x000fe2000f8e02ff */
[----:B------:R-:W-:Y:S01]  /*2190*/  ISETP.GE.AND P0, PT, R16, R39, PT ;  /* 0x000000271000720c */ /* 0x000fe20003f06270 */
[----:B------:R-:W-:Y:S02]  /*21a0*/  IMAD R0, R40, R20, RZ ;  /* 0x0000001428007224 */ /* 0x000fe400078e02ff */
[----:B------:R-:W-:Y:S01]  /*21b0*/  IMAD R37, R61, UR5, R3 ;  /* 0x000000053d257c24 */ /* 0x000fe2000f8e0203 */
[----:B------:R-:W-:Y:S01]  /*21c0*/  SEL R3, R39, RZ, P0 ;  /* 0x000000ff27037207 */ /* 0x000fe20000000000 */
[----:B------:R-:W-:Y:S01]  /*21d0*/  IMAD R5, R18, R21, R0 ;  /* 0x0000001512057224 */ /* 0x000fe200078e0200 */
[----:B------:R-:W-:Y:S01]  /*21e0*/  LOP3.LUT R42, R42, 0xfffffffb, RZ, 0xc0, !PT ;  /* 0xfffffffb2a2a7812 */ /* 0x000fe200078ec0ff */
[----:B------:R-:W-:Y:S01]  /*21f0*/  IMAD R0, R40, R6, RZ ;  /* 0x0000000628007224 */ /* 0x000fe200078e02ff */
[----:B------:R-:W-:Y:S01]  /*2200*/  IADD3 R3, R16, R3, RZ ;  /* 0x0000000310037210 */ /* 0x000fe20007ffe0ff */
[----:B0-----:R-:W-:Y:S01]  /*2210*/  VIADD R38, R12, 0xffffff80 ;  /* 0xffffff800c267836 */ /* 0x001fe20000000000 */
[----:B------:R-:W-:Y:S01]  /*2220*/  @P1 LOP3.LUT R42, R42, 0x4, RZ, 0xfc, !PT ;  /* 0x000000042a2a1812 */ /* 0x000fe200078efcff */
[----:B------:R-:W-:Y:S01]  /*2230*/  IMAD.WIDE.U32 R34, R18, R20, R16 ;  /* 0x0000001412227225 */ /* 0x000fe200078e0010 */
[----:B------:R-:W-:-:S03]  /*2240*/  LOP3.LUT R79, R79, 0x1c0, RZ, 0xc0, !PT ;  /* 0x000001c04f4f7812 */ /* 0x000fc600078ec0ff */
[----:B------:R-:W-:Y:S01]  /*2250*/  IMAD R13, R18, R7, R0 ;  /* 0x00000007120d7224 */ /* 0x000fe200078e0200 */
[----:B------:R-:W-:Y:S02]  /*2260*/  SHF.R.S32.HI R0, RZ, 0x1f, R3 ;  /* 0x0000001fff007819 */ /* 0x000fe40000011403 */
[----:B------:R-:W-:Y:S01]  /*2270*/  SHF.R.S32.HI R36, RZ, 0x1f, R38 ;  /* 0x0000001fff247819 */ /* 0x000fe20000011426 */
[----:B------:R-:W-:Y:S01]  /*2280*/  IMAD.IADD R57, R57, 0x1, R5 ;  /* 0x0000000139397824 */ /* 0x000fe200078e0205 */
[----:B------:R-:W-:Y:S01]  /*2290*/  LEA.HI R0, R0, R3, RZ, 0x3 ;  /* 0x0000000300007211 */ /* 0x000fe200078f18ff */
[----:B------:R-:W-:Y:S01]  /*22a0*/  IMAD.IADD R35, R5, 0x1, R35 ;  /* 0x0000000105237824 */ /* 0x000fe200078e0223 */
[----:B-----5:R-:W-:Y:S01]  /*22b0*/  SHF.R.S32.HI R5, RZ, 0x1f, R25 ;  /* 0x0000001fff057819 */ /* 0x020fe20000011419 */
[----:B------:R-:W-:Y:S01]  /*22c0*/  VIADD R12, R18, 0x60 ;  /* 0x00000060120c7836 */ /* 0x000fe20000000000 */
[----:B------:R0:W-:Y:S01]  /*22d0*/  STL [R1], R42 ;  /* 0x0000002a01007387 */ /* 0x0001e20000100800 */
[----:B------:R-:W-:-:S02]  /*22e0*/  SHF.R.U32.HI R76, RZ, 0x3, R79 ;  /* 0x00000003ff4c7819 */ /* 0x000fc4000001164f */
[----:B------:R-:W-:Y:S02]  /*22f0*/  LOP3.LUT R3, R79, 0x18, R16, 0xf8, !PT ;  /* 0x000000184f037812 */ /* 0x000fe400078ef810 */
[----:B------:R-:W-:Y:S01]  /*2300*/  LEA.HI R36, R36, R38, RZ, 0x5 ;  /* 0x0000002624247211 */ /* 0x000fe200078f28ff */
[----:B------:R-:W-:Y:S01]  /*2310*/  IMAD.WIDE.U32 R60, R61, UR4, R8 ;  /* 0x000000043d3c7c25 */ /* 0x000fe2000f8e0008 */
[----:B------:R-:W-:Y:S01]  /*2320*/  LOP3.LUT R3, R3, R76, RZ, 0x3c, !PT ;  /* 0x0000004c03037212 */ /* 0x000fe200078e3cff */
[----:B------:R-:W-:Y:S02]  /*2330*/  ULDC UR4, c[0x0][0x2f4] ;  /* 0x0000bd0000047ab9 */ /* 0x000fe40000000800 */
[----:B------:R-:W-:Y:S01]  /*2340*/  IMAD.SHL.U32 R12, R12, 0x40, RZ ;  /* 0x000000400c0c7824 */ /* 0x000fe200078e00ff */
[----:B------:R-:W-:Y:S01]  /*2350*/  SHF.R.S32.HI R36, RZ, 0x5, R36 ;  /* 0x00000005ff247819 */ /* 0x000fe20000011424 */
[----:B------:R-:W-:-:S04]  /*2360*/  IMAD.WIDE.U32 R8, R18, R6, R16 ;  /* 0x0000000612087225 */ /* 0x000fc800078e0010 */
[----:B------:R-:W-:Y:S01]  /*2370*/  IMAD R4, R5, R20, RZ ;  /* 0x0000001405047224 */ /* 0x000fe200078e02ff */
[----:B------:R-:W-:Y:S01]  /*2380*/  LOP3.LUT R12, R12, 0x1c0, RZ, 0xc0, !PT ;  /* 0x000001c00c0c7812 */ /* 0x000fe200078ec0ff */
[----:B------:R-:W-:Y:S02]  /*2390*/  IMAD.IADD R11, R11, 0x1, R13 ;  /* 0x000000010b0b7824 */ /* 0x000fe400078e020d */
[----:B------:R-:W-:Y:S02]  /*23a0*/  IMAD.IADD R9, R13, 0x1, R9 ;  /* 0x000000010d097824 */ /* 0x000fe400078e0209 */
[----:B------:R-:W-:Y:S02]  /*23b0*/  IMAD R13, R25, R21, R4 ;  /* 0x00000015190d7224 */ /* 0x000fe400078e0204 */
[----:B------:R-:W-:Y:S02]  /*23c0*/  IMAD R4, R5, R6, RZ ;  /* 0x0000000605047224 */ /* 0x000fe400078e02ff */
[----:B------:R-:W-:Y:S01]  /*23d0*/  IMAD R70, R36, 0x200, R3 ;  /* 0x0000020024467824 */ /* 0x000fe200078e0203 */
[----:B------:R-:W-:-:S02]  /*23e0*/  LOP3.LUT R3, R79, 0x38, R0, 0xf8, !PT ;  /* 0x000000384f037812 */ /* 0x000fc400078ef800 */
[----:B------:R-:W-:Y:S01]  /*23f0*/  LOP3.LUT R12, R12, 0x38, R0, 0xf8, !PT ;  /* 0x000000380c0c7812 */ /* 0x000fe200078ef800 */
[----:B------:R-:W-:Y:S01]  /*2400*/  IMAD.WIDE.U32 R56, R25, R20, R56 ;  /* 0x0000001419387225 */ /* 0x000fe200078e0038 */
[----:B------:R-:W-:-:S03]  /*2410*/  LOP3.LUT R3, R3, R76, RZ, 0x3c, !PT ;  /* 0x0000004c03037212 */ /* 0x000fc600078e3cff */
[----:B------:R-:W-:Y:S01]  /*2420*/  IMAD.WIDE.U32 R34, R25, R20, R34 ;  /* 0x0000001419227225 */ /* 0x000fe200078e0022 */
[----:B------:R-:W-:-:S03]  /*2430*/  LOP3.LUT R12, R12, R32, RZ, 0x3c, !PT ;  /* 0x000000200c0c7212 */ /* 0x000fc600078e3cff */
[----:B------:R-:W-:Y:S01]  /*2440*/  IMAD R15, R25, R7, R4 ;  /* 0x00000007190f7224 */ /* 0x000fe200078e0204 */
[----:B------:R-:W-:Y:S01]  /*2450*/  IADD3 R4, P1, R18, R41, RZ ;  /* 0x0000002912047210 */ /* 0x000fe20007f3e0ff */
[----:B------:R-:W-:Y:S01]  /*2460*/  IMAD.WIDE.U32 R20, R20, 0xc0, RZ ;  /* 0x000000c014147825 */ /* 0x000fe200078e00ff */
[----:B------:R-:W-:-:S03]  /*2470*/  LOP3.LUT R65, R0, 0xfffffff8, RZ, 0xc0, !PT ;  /* 0xfffffff800417812 */ /* 0x000fc600078ec0ff */
[----:B------:R-:W-:-:S04]  /*2480*/  IMAD.WIDE.U32 R58, R58, 0xc0, RZ ;  /* 0x000000c03a3a7825 */ /* 0x000fc800078e00ff */
[----:B------:R-:W-:-:S04]  /*2490*/  IMAD.WIDE.U32 R10, R25, R6, R10 ;  /* 0x00000006190a7225 */ /* 0x000fc800078e000a */
[----:B------:R-:W-:Y:S01]  /*24a0*/  IMAD.WIDE.U32 R8, R25, R6, R8 ;  /* 0x0000000619087225 */ /* 0x000fe200078e0008 */
[----:B------:R-:W-:-:S03]  /*24b0*/  SHF.R.S32.HI R64, RZ, 0x3, R0 ;  /* 0x00000003ff407819 */ /* 0x000fc60000011400 */
[----:B------:R-:W-:Y:S01]  /*24c0*/  IMAD.WIDE.U32 R6, R6, 0xc0, RZ ;  /* 0x000000c006067825 */ /* 0x000fe200078e00ff */
[----:B------:R-:W-:-:S03]  /*24d0*/  IADD3 R73, R59, R73, RZ ;  /* 0x000000493b497210 */ /* 0x000fc60007ffe0ff */
[----:B------:R-:W-:Y:S01]  /*24e0*/  IMAD.IADD R72, R21, 0x1, R31 ;  /* 0x0000000115487824 */ /* 0x000fe200078e021f */
[----:B------:R-:W-:Y:S01]  /*24f0*/  IADD3 R66, R15, R9, RZ ;  /* 0x000000090f427210 */ /* 0x000fe20007ffe0ff */
[----:B------:R-:W-:Y:S01]  /*2500*/  IMAD.X R5, R40, 0x1, R43, P1 ;  /* 0x0000000128057824 */ /* 0x000fe200008e062b */
[----:B------:R-:W-:Y:S01]  /*2510*/  ISETP.GE.AND P1, PT, R16, UR4, PT ;  /* 0x0000000410007c0c */ /* 0x000fe2000bf26270 */
[----:B------:R-:W-:Y:S01]  /*2520*/  IMAD R31, R36, 0x200, R3 ;  /* 0x00000200241f7824 */ /* 0x000fe200078e0203 */
[----:B------:R-:W-:Y:S01]  /*2530*/  ISETP.GE.AND P2, PT, R78, UR4, PT ;  /* 0x000000044e007c0c */ /* 0x000fe2000bf46270 */
[----:B------:R-:W-:Y:S01]  /*2540*/  IMAD.IADD R71, R7, 0x1, R71 ;  /* 0x0000000107477824 */ /* 0x000fe200078e0247 */
[----:B------:R-:W-:Y:S01]  /*2550*/  SHF.R.S32.HI R32, RZ, 0x1f, R65 ;  /* 0x0000001fff207819 */ /* 0x000fe20000011441 */
[----:B------:R-:W-:Y:S02]  /*2560*/  IMAD.IADD R69, R57, 0x1, R13 ;  /* 0x0000000139457824 */ /* 0x000fe400078e020d */
[----:B------:R-:W-:-:S02]  /*2570*/  IMAD.IADD R68, R13, 0x1, R35 ;  /* 0x000000010d447824 */ /* 0x000fc400078e0223 */
[----:B------:R-:W-:Y:S02]  /*2580*/  IMAD.IADD R67, R11, 0x1, R15 ;  /* 0x000000010b437824 */ /* 0x000fe400078e020f */
[----:B------:R-:W-:Y:S02]  /*2590*/  IMAD.IADD R3, R14, 0x1, R12 ;  /* 0x000000010e037824 */ /* 0x000fe400078e020c */
[----:B0-----:R-:W-:-:S07]  /*25a0*/  IMAD.IADD R0, R61, 0x1, R37 ;  /* 0x000000013d007824 */ /* 0x001fce00078e0225 */
.L_x_460:
[----:B------:R-:W2:Y:S01]  /*25b0*/  LDL R44, [R1+0x68] ;  /* 0x00006800012c7983 */ /* 0x000ea20000100800 */
[----:B------:R-:W0:Y:S03]  /*25c0*/  LDC.64 R90, c[0x0][0x300] ;  /* 0x0000c000ff5a7b82 */ /* 0x000e260000000a00 */
[----:B------:R-:W3:Y:S01]  /*25d0*/  LDL.LU R39, [R1] ;  /* 0x0000000001277983 */ /* 0x000ee20000300800 */
[----:B------:R-:W-:Y:S01]  /*25e0*/  VIADD R37, R29, 0xffffffff ;  /* 0xffffffff1d257836 */ /* 0x000fe20000000000 */
[----:B------:R-:W-:Y:S05]  /*25f0*/  YIELD ;  /* 0x0000000000007946 */ /* 0x000fea0003800000 */
[----:B------:R-:W1:Y:S01]  /*2600*/  LDC.64 R84, c[0x0][0x2e8] ;  /* 0x0000ba00ff547b82 */ /* 0x000e620000000a00 */
[----:B------:R-:W-:Y:S01]  /*2610*/  SHF.R.S32.HI R38, RZ, 0x1f, R37 ;  /* 0x0000001fff267819 */ /* 0x000fe20000011425 */
[-C--:B------:R-:W-:Y:S01]  /*2620*/  IMAD R13, R73, R37.reuse, RZ ;  /* 0x00000025490d7224 */ /* 0x080fe200078e02ff */
[----:B------:R-:W-:Y:S01]  /*2630*/  BSSY B0, `(.L_x_411) ;  /* 0x00002f7000007945 */ /* 0x000fe20003800000 */
[----:B------:R-:W-:-:S04]  /*2640*/  IMAD.WIDE.U32 R88, R58, R37, RZ ;  /* 0x000000253a587225 */ /* 0x000fc800078e00ff */
[----:B------:R-:W-:Y:S01]  /*2650*/  IMAD R13, R38, R58, R13 ;  /* 0x0000003a260d7224 */ /* 0x000fe200078e020d */
[----:B------:R-:W-:Y:S01]  /*2660*/  IADD3 R15, P3, R82, R88, RZ ;  /* 0x00000058520f7210 */ /* 0x000fe20007f7e0ff */
[----:B------:R-:W4:Y:S02]  /*2670*/  LDC R92, c[0x0][0x3f4] ;  /* 0x0000fd00ff5c7b82 */ /* 0x000f240000000800 */
[----:B------:R-:W-:Y:S02]  /*2680*/  IMAD.IADD R89, R89, 0x1, R13 ;  /* 0x0000000159597824 */ /* 0x000fe400078e020d */
[----:B0-----:R-:W-:Y:S02]  /*2690*/  IMAD R29, R91, 0x60, RZ ;  /* 0x000000605b1d7824 */ /* 0x001fe400078e02ff */
[----:B------:R-:W-:-:S04]  /*26a0*/  IMAD.WIDE.U32 R12, R90, 0x60, R88 ;  /* 0x000000605a0c7825 */ /* 0x000fc800078e0058 */
[----:B------:R-:W-:Y:S01]  /*26b0*/  IMAD.X R36, R89, 0x1, R80, P3 ;  /* 0x0000000159247824 */ /* 0x000fe200018e0650 */
[----:B------:R-:W-:-:S04]  /*26c0*/  IADD3 R12, P3, R82, R12, RZ ;  /* 0x0000000c520c7210 */ /* 0x000fc80007f7e0ff */
[----:B------:R-:W-:Y:S01]  /*26d0*/  IADD3.X R14, R80, R13, R29, P3, !PT ;  /* 0x0000000d500e7210 */ /* 0x000fe20001ffe41d */
[----:B------:R-:W-:Y:S01]  /*26e0*/  IMAD R13, R19, 0x3000, R70 ;  /* 0x00003000130d7824 */ /* 0x000fe200078e0246 */
[-C--:B-1----:R-:W-:Y:S01]  /*26f0*/  LEA R42, P3, R15, R84.reuse, 0x1 ;  /* 0x000000540f2a7211 */ /* 0x082fe200078608ff */
[----:B------:R-:W-:Y:S02]  /*2700*/  IMAD.MOV.U32 R29, RZ, RZ, R37 ;  /* 0x000000ffff1d7224 */ /* 0x000fe400078e0025 */
[----:B------:R-:W-:Y:S01]  /*2710*/  IMAD R94, R13, 0x2, R28 ;  /* 0x000000020d5e7824 */ /* 0x000fe200078e021c */
[----:B------:R-:W-:Y:S02]  /*2720*/  LEA.HI.X R43, R15, R85, R36, 0x1, P3 ;  /* 0x000000550f2b7211 */ /* 0x000fe400018f0c24 */
[----:B------:R-:W-:Y:S02]  /*2730*/  LEA R40, P3, R12, R84, 0x1 ;  /* 0x000000540c287211 */ /* 0x000fe400078608ff */
[----:B------:R-:W-:-:S02]  /*2740*/  IADD3 R15, R13, 0x20, RZ ;  /* 0x000000200d0f7810 */ /* 0x000fc40007ffe0ff */
[----:B------:R-:W-:Y:S02]  /*2750*/  LEA.HI.X R41, R12, R85, R14, 0x1, P3 ;  /* 0x000000550c297211 */ /* 0x000fe400018f0c0e */
[----:B------:R-:W-:Y:S02]  /*2760*/  ISETP.GT.AND P3, PT, R37, R30, PT ;  /* 0x0000001e2500720c */ /* 0x000fe40003f64270 */
[----:B--2---:R-:W-:Y:S02]  /*2770*/  LOP3.LUT P4, RZ, R44, 0x4, RZ, 0xc0, !PT ;  /* 0x000000042cff7812 */ /* 0x004fe4000788c0ff */
[----:B---3--:R-:W-:-:S09]  /*2780*/  LOP3.LUT R39, R39, 0xfffffffd, RZ, 0xc0, !PT ;  /* 0xfffffffd27277812 */ /* 0x008fd200078ec0ff */
[----:B------:R-:W-:Y:S02]  /*2790*/  @P3 LOP3.LUT R39, R39, 0x2, RZ, 0xfc, !PT ;  /* 0x0000000227273812 */ /* 0x000fe400078efcff */
[----:B----4-:R-:W-:-:S03]  /*27a0*/  ISETP.GE.AND P3, PT, R92, 0x1, PT ;  /* 0x000000015c00780c */ /* 0x010fc60003f66270 */
[----:B------:R0:W-:Y:S01]  /*27b0*/  STL [R1], R39 ;  /* 0x0000002701007387 */ /* 0x0001e20000100800 */
[----:B------:R-:W-:-:S04]  /*27c0*/  @P4 VIADD R15, R13, 0xffffffe0 ;  /* 0xffffffe00d0f4836 */ /* 0x000fc80000000000 */
[----:B------:R-:W-:-:S05]  /*27d0*/  IMAD R86, R15, 0x2, R28 ;  /* 0x000000020f567824 */ /* 0x000fca00078e021c */
[----:B0-----:R-:W-:Y:S05]  /*27e0*/  @!P3 BRA `(.L_x_412) ;  /* 0x0000002c0004b947 */ /* 0x001fea0003800000 */
[----:B------:R-:W-:Y:S01]  /*27f0*/  ULDC.U8 UR4, c[0x0][0x410] ;  /* 0x0001040000047ab9 */ /* 0x000fe20000000000 */
[-C--:B------:R-:W-:Y:S01]  /*2800*/  IMAD R13, R72, R37.reuse, RZ ;  /* 0x00000025480d7224 */ /* 0x080fe200078e02ff */
[----:B------:R-:W-:Y:S01]  /*2810*/  ISETP.NE.AND P3, PT, RZ, UR4, PT ;  /* 0x00000004ff007c0c */ /* 0x000fe2000bf65270 */
[-C--:B------:R-:W-:Y:S02]  /*2820*/  IMAD R15, R71, R37.reuse, RZ ;  /* 0x00000025470f7224 */ /* 0x080fe400078e02ff */
[----:B------:R-:W-:Y:S02]  /*2830*/  IMAD R87, R29, -0xc0, R27 ;  /* 0xffffff401d577824 */ /* 0x000fe400078e021b */
[C---:B------:R-:W-:Y:S02]  /*2840*/  IMAD R13, R38.reuse, R20, R13 ;  /* 0x00000014260d7224 */ /* 0x040fe400078e020d */
[----:B------:R-:W-:Y:S01]  /*2850*/  IMAD R15, R38, R6, R15 ;  /* 0x00000006260f7224 */ /* 0x000fe200078e020f */
[----:B------:R-:W-:Y:S01]  /*2860*/  VIMNMX R87, R87, 0xc0, PT ;  /* 0x000000c057577848 */ /* 0x000fe20003fe0100 */
[----:B------:R-:W-:-:S04]  /*2870*/  IMAD.WIDE.U32 R50, R20, R37, RZ ;  /* 0x0000002514327225 */ /* 0x000fc800078e00ff */
[----:B------:R-:W-:-:S04]  /*2880*/  IMAD.WIDE.U32 R48, R6, R37, RZ ;  /* 0x0000002506307225 */ /* 0x000fc800078e00ff */
[----:B------:R-:W-:Y:S02]  /*2890*/  IMAD.IADD R93, R51, 0x1, R13 ;  /* 0x00000001335d7824 */ /* 0x000fe400078e020d */
[----:B------:R-:W-:Y:S01]  /*28a0*/  IMAD.IADD R83, R49, 0x1, R15 ;  /* 0x0000000131537824 */ /* 0x000fe200078e020f */
[----:B------:R-:W-:Y:S06]  /*28b0*/  @!P3 BRA `(.L_x_413) ;  /* 0x000000140018b947 */ /* 0x000fec0003800000 */
[----:B------:R-:W-:Y:S01]  /*28c0*/  ISETP.GE.AND P4, PT, R18, R87, PT ;  /* 0x000000571200720c */ /* 0x000fe20003f86270 */
[----:B------:R-:W-:Y:S01]  /*28d0*/  BSSY B1, `(.L_x_414) ;  /* 0x000001e000017945 */ /* 0x000fe20003800000 */
[----:B------:R-:W-:Y:S02]  /*28e0*/  CS2R R36, SRZ ;  /* 0x0000000000247805 */ /* 0x000fe4000001ff00 */
[----:B------:R-:W-:Y:S02]  /*28f0*/  CS2R R52, SRZ ;  /* 0x0000000000347805 */ /* 0x000fe4000001ff00 */
[----:B------:R-:W-:Y:S02]  /*2900*/  CS2R R84, SRZ ;  /* 0x0000000000547805 */ /* 0x000fe4000001ff00 */
[----:B------:R-:W-:Y:S02]  /*2910*/  CS2R R54, SRZ ;  /* 0x0000000000367805 */ /* 0x000fe4000001ff00 */
[----:B------:R-:W-:-:S02]  /*2920*/  CS2R R88, SRZ ;  /* 0x0000000000587805 */ /* 0x000fc4000001ff00 */
[----:B------:R-:W-:Y:S02]  /*2930*/  CS2R R44, SRZ ;  /* 0x00000000002c7805 */ /* 0x000fe4000001ff00 */
[----:B------:R-:W-:Y:S02]  /*2940*/  CS2R R38, SRZ ;  /* 0x0000000000267805 */ /* 0x000fe4000001ff00 */
[----:B------:R-:W-:Y:S01]  /*2950*/  CS2R R46, SRZ ;  /* 0x00000000002e7805 */ /* 0x000fe2000001ff00 */
[----:B------:R-:W-:Y:S06]  /*2960*/  @P4 BRA `(.L_x_415) ;  /* 0x0000000000504947 */ /* 0x000fec0003800000 */
[----:B------:R-:W-:Y:S01]  /*2970*/  IADD3 R13, P3, R56, R50, RZ ;  /* 0x00000032380d7210 */ /* 0x000fe20007f7e0ff */
[----:B------:R-:W-:Y:S01]  /*2980*/  ULDC.64 UR4, c[0x0][0x3e8] ;  /* 0x0000fa0000047ab9 */ /* 0x000fe20000000a00 */
[----:B------:R-:W-:Y:S02]  /*2990*/  CS2R R84, SRZ ;  /* 0x0000000000547805 */ /* 0x000fe4000001ff00 */
[----:B------:R-:W-:Y:S01]  /*29a0*/  CS2R R88, SRZ ;  /* 0x0000000000587805 */ /* 0x000fe2000001ff00 */
[----:B------:R-:W-:Y:S01]  /*29b0*/  IMAD.X R14, R93, 0x1, R69, P3 ;  /* 0x000000015d0e7824 */ /* 0x000fe200018e0645 */
[----:B------:R-:W-:-:S05]  /*29c0*/  IADD3 R15, P3, R10, R48, RZ ;  /* 0x000000300a0f7210 */ /* 0x000fca0007f7e0ff */
[----:B------:R-:W-:Y:S01]  /*29d0*/  IMAD.X R52, R83, 0x1, R67, P3 ;  /* 0x0000000153347824 */ /* 0x000fe200018e0643 */
[----:B------:R-:W-:-:S04]  /*29e0*/  LEA R12, P3, R13, UR4, 0x1 ;  /* 0x000000040d0c7c11 */ /* 0x000fc8000f8608ff */
[----:B------:R-:W-:Y:S01]  /*29f0*/  LEA.HI.X R13, R13, UR5, R14, 0x1, P3 ;  /* 0x000000050d0d7c11 */ /* 0x000fe200098f0c0e */
[----:B------:R-:W-:Y:S02]  /*2a00*/  ULDC.64 UR4, c[0x0][0x400] ;  /* 0x0001000000047ab9 */ /* 0x000fe40000000a00 */
[----:B------:R-:W-:-:S04]  /*2a10*/  LEA R14, P3, R15, UR4, 0x1 ;  /* 0x000000040f0e7c11 */ /* 0x000fc8000f8608ff */
[----:B------:R-:W-:Y:S02]  /*2a20*/  LEA.HI.X R15, R15, UR5, R52, 0x1, P3 ;  /* 0x000000050f0f7c11 */ /* 0x000fe400098f0c34 */
[----:B------:R-:W-:Y:S02]  /*2a30*/  ISETP.GE.AND P3, PT, R22, R92, PT ;  /* 0x0000005c1600720c */ /* 0x000fe40003f66270 */
[----:B------:R-:W-:Y:S02]  /*2a40*/  CS2R R52, SRZ ;  /* 0x0000000000347805 */ /* 0x000fe4000001ff00 */
[----:B------:R-:W-:-:S09]  /*2a50*/  CS2R R54, SRZ ;  /* 0x0000000000367805 */ /* 0x000fd2000001ff00 */
[----:B------:R0:W5:Y:S04]  /*2a60*/  @!P3 LDG.E.64 R84, desc[UR56][R12.64] ;  /* 0x000000380c54b981 */ /* 0x000168000c1e1b00 */
[----:B------:R0:W5:Y:S01]  /*2a70*/  @!P3 LDG.E.64 R88, desc[UR56][R14.64] ;  /* 0x000000380e58b981 */ /* 0x000162000c1e1b00 */
[----:B------:R-:W-:-:S13]  /*2a80*/  ISETP.GE.AND P3, PT, R154, R92, PT ;  /* 0x0000005c9a00720c */ /* 0x000fda0003f66270 */
[----:B------:R0:W5:Y:S04]  /*2a90*/  @!P3 LDG.E.64 R52, desc[UR56][R12.64+0x20] ;  /* 0x000020380c34b981 */ /* 0x000168000c1e1b00 */
[----:B------:R0:W5:Y:S02]  /*2aa0*/  @!P3 LDG.E.64 R54, desc[UR56][R14.64+0x20] ;  /* 0x000020380e36b981 */ /* 0x000164000c1e1b00 */
.L_x_415:
[----:B------:R-:W-:Y:S05]  /*2ab0*/  BSYNC B1 ;  /* 0x0000000000017941 */ /* 0x000fea0003800000 */
.L_x_414:
[----:B0-----:R-:W-:Y:S01]  /*2ac0*/  IADD3 R12, R18, 0x60, RZ ;  /* 0x00000060120c7810 */ /* 0x001fe20007ffe0ff */
[----:B------:R-:W-:Y:S01]  /*2ad0*/  BSSY B1, `(.L_x_416) ;  /* 0x0000021000017945 */ /* 0x000fe20003800000 */
[----:B-----5:R-:W-:Y:S02]  /*2ae0*/  IMAD.MOV.U32 R90, RZ, RZ, R52 ;  /* 0x000000ffff5a7224 */ /* 0x020fe400078e0034 */
[----:B------:R-:W-:Y:S01]  /*2af0*/  ISETP.GE.AND P5, PT, R12, R87, PT ;  /* 0x000000570c00720c */ /* 0x000fe20003fa6270 */
[----:B------:R-:W-:-:S12]  /*2b00*/  IMAD.MOV.U32 R91, RZ, RZ, R53 ;  /* 0x000000ffff5b7224 */ /* 0x000fd800078e0035 */
[----:B------:R-:W-:Y:S05]  /*2b10*/  @P5 BRA `(.L_x_417) ;  /* 0x0000000000705947 */ /* 0x000fea0003800000 */
[----:B------:R-:W0:Y:S01]  /*2b20*/  LDC.64 R12, c[0x0][0x3f8] ;  /* 0x0000fe00ff0c7b82 */ /* 0x000e220000000a00 */
[----:B------:R-:W-:Y:S01]  /*2b30*/  IMAD.MOV.U32 R51, RZ, RZ, R93 ;  /* 0x000000ffff337224 */ /* 0x000fe200078e005d */
[----:B------:R-:W-:Y:S01]  /*2b40*/  ULDC.64 UR4, c[0x0][0x3e8] ;  /* 0x0000fa0000047ab9 */ /* 0x000fe20000000a00 */
[----:B------:R-:W-:Y:S01]  /*2b50*/  IMAD.MOV.U32 R49, RZ, RZ, R83 ;  /* 0x000000ffff317224 */ /* 0x000fe200078e0053 */
[----:B------:R-:W-:Y:S02]  /*2b60*/  CS2R R44, SRZ ;  /* 0x00000000002c7805 */ /* 0x000fe4000001ff00 */
[----:B------:R-:W-:Y:S01]  /*2b70*/  CS2R R46, SRZ ;  /* 0x00000000002e7805 */ /* 0x000fe2000001ff00 */
[----:B0-----:R-:W-:-:S04]  /*2b80*/  IMAD.WIDE.U32 R50, R12, 0x60, R50 ;  /* 0x000000600c327825 */ /* 0x001fc800078e0032 */
[----:B------:R-:W-:Y:S01]  /*2b90*/  IMAD R13, R13, 0x60, RZ ;  /* 0x000000600d0d7824 */ /* 0x000fe200078e02ff */
[----:B------:R-:W-:-:S04]  /*2ba0*/  IADD3 R14, P3, R56, R50, RZ ;  /* 0x00000032380e7210 */ /* 0x000fc80007f7e0ff */
[----:B------:R-:W-:Y:S02]  /*2bb0*/  IADD3.X R51, R69, R51, R13, P3, !PT ;  /* 0x0000003345337210 */ /* 0x000fe40001ffe40d */
[----:B------:R-:W0:Y:S02]  /*2bc0*/  LDC.64 R12, c[0x0][0x408] ;  /* 0x00010200ff0c7b82 */ /* 0x000e240000000a00 */
[----:B0-----:R-:W-:-:S04]  /*2bd0*/  IMAD.WIDE.U32 R48, R12, 0x60, R48 ;  /* 0x000000600c307825 */ /* 0x001fc800078e0030 */
[----:B------:R-:W-:Y:S01]  /*2be0*/  IMAD R13, R13, 0x60, RZ ;  /* 0x000000600d0d7824 */ /* 0x000fe200078e02ff */
[----:B------:R-:W-:-:S04]  /*2bf0*/  IADD3 R15, P3, R10, R48, RZ ;  /* 0x000000300a0f7210 */ /* 0x000fc80007f7e0ff */
[----:B------:R-:W-:Y:S02]  /*2c00*/  IADD3.X R48, R67, R49, R13, P3, !PT ;  /* 0x0000003143307210 */ /* 0x000fe40001ffe40d */
        /* <DEDUP_REMOVED lines=13> */
.L_x_417:
[----:B------:R-:W-:Y:S05]  /*2ce0*/  BSYNC B1 ;  /* 0x0000000000017941 */ /* 0x000fea0003800000 */
.L_x_416:
[----:B0-----:R-:W-:Y:S01]  /*2cf0*/  IMAD.MOV.U32 R12, RZ, RZ, R84 ;  /* 0x000000ffff0c7224 */ /* 0x001fe200078e0054 */
[----:B------:R-:W-:Y:S01]  /*2d00*/  MOV R14, R88 ;  /* 0x00000058000e7202 */ /* 0x000fe20000000f00 */
[----:B------:R-:W-:Y:S01]  /*2d10*/  IMAD.MOV.U32 R13, RZ, RZ, R85 ;  /* 0x000000ffff0d7224 */ /* 0x000fe200078e0055 */
[----:B------:R-:W-:Y:S01]  /*2d20*/  ISETP.NE.AND P3, PT, R156, 0x3, PT ;  /* 0x000000039c00780c */ /* 0x000fe20003f65270 */
[----:B------:R-:W-:Y:S01]  /*2d30*/  IMAD.MOV.U32 R15, RZ, RZ, R89 ;  /* 0x000000ffff0f7224 */ /* 0x000fe200078e0059 */
[----:B------:R-:W-:Y:S01]  /*2d40*/  PRMT R49, R49, 0x5410, R12 ;  /* 0x0000541031317816 */ /* 0x000fe2000000000c */
[----:B------:R-:W-:Y:S01]  /*2d50*/  IMAD.MOV.U32 R12, RZ, RZ, R54 ;  /* 0x000000ffff0c7224 */ /* 0x000fe200078e0036 */
[----:B------:R-:W-:Y:S01]  /*2d60*/  PRMT R51, R51, 0x5410, R13 ;  /* 0x0000541033337816 */ /* 0x000fe2000000000d */
[----:B------:R-:W-:Y:S01]  /*2d70*/  IMAD.MOV.U32 R13, RZ, RZ, R55 ;  /* 0x000000ffff0d7224 */ /* 0x000fe200078e0037 */
[----:B------:R-:W-:Y:S01]  /*2d80*/  PRMT R102, R14, 0x7610, R102 ;  /* 0x000076100e667816 */ /* 0x000fe20000000066 */
[----:B-----5:R-:W-:Y:S01]  /*2d90*/  IMAD.MOV.U32 R14, RZ, RZ, R44 ;  /* 0x000000ffff0e7224 */ /* 0x020fe200078e002c */
[----:B------:R-:W-:Y:S01]  /*2da0*/  PRMT R99, R12, 0x7610, R99 ;  /* 0x000076100c637816 */ /* 0x000fe20000000063 */
[----:B------:R-:W-:Y:S01]  /*2db0*/  IMAD.MOV.U32 R12, RZ, RZ, R36 ;  /* 0x000000ffff0c7224 */ /* 0x000fe200078e0024 */
[----:B------:R-:W-:Y:S01]  /*2dc0*/  PRMT R98, R13, 0x7610, R98 ;  /* 0x000076100d627816 */ /* 0x000fe20000000062 */
[----:B------:R-:W-:Y:S01]  /*2dd0*/  IMAD.MOV.U32 R13, RZ, RZ, R37 ;  /* 0x000000ffff0d7224 */ /* 0x000fe200078e0025 */
[----:B------:R-:W-:Y:S01]  /*2de0*/  PRMT R104, R15, 0x7610, R104 ;  /* 0x000076100f687816 */ /* 0x000fe20000000068 */
[----:B------:R-:W-:Y:S01]  /*2df0*/  IMAD.MOV.U32 R15, RZ, RZ, R45 ;  /* 0x000000ffff0f7224 */ /* 0x000fe200078e002d */
[----:B------:R-:W-:-:S02]  /*2e00*/  PRMT R100, R91, 0x7610, R100 ;  /* 0x000076105b647816 */ /* 0x000fc40000000064 */
[----:B------:R-:W-:Y:S01]  /*2e10*/  PRMT R49, R12, 0x7610, R49 ;  /* 0x000076100c317816 */ /* 0x000fe20000000031 */
[----:B------:R-:W-:Y:S01]  /*2e20*/  IMAD.MOV.U32 R12, RZ, RZ, R38 ;  /* 0x000000ffff0c7224 */ /* 0x000fe200078e0026 */
[----:B------:R-:W-:Y:S01]  /*2e30*/  PRMT R50, R13, 0x7610, R50 ;  /* 0x000076100d327816 */ /* 0x000fe20000000032 */
[----:B------:R-:W-:Y:S01]  /*2e40*/  IMAD.MOV.U32 R13, RZ, RZ, R39 ;  /* 0x000000ffff0d7224 */ /* 0x000fe200078e0027 */
[----:B------:R-:W-:Y:S01]  /*2e50*/  PRMT R91, R14, 0x7610, R91 ;  /* 0x000076100e5b7816 */ /* 0x000fe2000000005b */
[----:B------:R-:W-:Y:S01]  /*2e60*/  IMAD.MOV.U32 R14, RZ, RZ, R46 ;  /* 0x000000ffff0e7224 */ /* 0x000fe200078e002e */
[----:B------:R-:W-:Y:S02]  /*2e70*/  PRMT R93, R15, 0x7610, R93 ;  /* 0x000076100f5d7816 */ /* 0x000fe4000000005d */
[----:B------:R-:W-:Y:S02]  /*2e80*/  MOV R15, R47 ;  /* 0x0000002f000f7202 */ /* 0x000fe40000000f00 */
[----:B------:R-:W-:-:S02]  /*2e90*/  PRMT R101, R90, 0x7610, R101 ;  /* 0x000076105a657816 */ /* 0x000fc40000000065 */
[----:B------:R-:W-:Y:S02]  /*2ea0*/  PRMT R51, R12, 0x7610, R51 ;  /* 0x000076100c337816 */ /* 0x000fe40000000033 */
[----:B------:R-:W-:Y:S02]  /*2eb0*/  PRMT R90, R13, 0x7610, R90 ;  /* 0x000076100d5a7816 */ /* 0x000fe4000000005a */
[----:B------:R-:W-:Y:S02]  /*2ec0*/  PRMT R96, R14, 0x7610, R96 ;  /* 0x000076100e607816 */ /* 0x000fe40000000060 */
[----:B------:R-:W-:Y:S01]  /*2ed0*/  PRMT R97, R15, 0x7610, R97 ;  /* 0x000076100f617816 */ /* 0x000fe20000000061 */
[----:B------:R-:W-:Y:S06]  /*2ee0*/  @!P3 BRA `(.L_x_418) ;  /* 0x000000000004b947 */ /* 0x000fec0003800000 */
[----:B------:R-:W-:Y:S01]  /*2ef0*/  BPT.TRAP 0x1 ;  /* 0x000000040000795c */ /* 0x000fe20000300000 */
.L_x_418:
[----:B------:R-:W-:Y:S01]  /*2f00*/  IMAD R83, R19, 0x8, R2 ;  /* 0x0000000813537824 */ /* 0x000fe200078e0202 */
[----:B------:R-:W-:Y:S01]  /*2f10*/  SHF.L.U32 R95, R153, 0x1f, RZ ;  /* 0x0000001f995f7819 */ /* 0x000fe200000006ff */
[----:B------:R-:W-:Y:S03]  /*2f20*/  BSSY B1, `(.L_x_419) ;  /* 0x0000003000017945 */ /* 0x000fe60003800000 */
[----:B------:R-:W0:Y:S02]  /*2f30*/  SYNCS.PHASECHK.TRANS64.TRYWAIT P6, [R83+URZ+0x30890], R95 ;  /* 0x0308905f530075a7 */ /* 0x000e2400080c017f */
[----:B0-----:R-:W-:Y:S05]  /*2f40*/  @!P6 BRA `(.L_x_420) ;  /* 0x0000016800bce947 */ /* 0x001fea0003800000 */
.L_x_672:
[----:B------:R-:W-:Y:S05]  /*2f50*/  BSYNC B1 ;  /* 0x0000000000017941 */ /* 0x000fea0003800000 */
.L_x_419:
[----:B------:R-:W-:Y:S04]  /*2f60*/  BSSY B1, `(.L_x_421) ;  /* 0x000006d000017945 */ /* 0x000fe80003800000 */
[----:B------:R-:W-:Y:S05]  /*2f70*/  @P4 BRA `(.L_x_422) ;  /* 0x0000000400ac4947 */ /* 0x000fea0003800000 */
[----:B------:R-:W-:Y:S04]  /*2f80*/  BSSY B2, `(.L_x_423) ;  /* 0x0000036000027945 */ /* 0x000fe80003800000 */
[----:B------:R-:W-:Y:S05]  /*2f90*/  @P1 BRA `(.L_x_424) ;  /* 0x0000000000d01947 */ /* 0x000fea0003800000 */
[----:B------:R1:W2:Y:S01]  /*2fa0*/  LDS.128 R12, [R94+0x12000] ;  /* 0x012000005e0c7984 */ /* 0x0002a20000000c00 */
[----:B------:R-:W-:Y:S01]  /*2fb0*/  ISETP.GE.AND P4, PT, R22, R92, PT ;  /* 0x0000005c1600720c */ /* 0x000fe20003f86270 */
[----:B------:R-:W-:-:S12]  /*2fc0*/  BSSY B3, `(.L_x_425) ;  /* 0x0000030000037945 */ /* 0x000fd80003800000 */
[----:B-1----:R-:W-:Y:S05]  /*2fd0*/  @P4 BRA `(.L_x_426) ;  /* 0x0000000000b84947 */ /* 0x002fea0003800000 */
[----:B------:R-:W-:Y:S01]  /*2fe0*/  SHF.R.U64 R84, R84, 0x10, R85 ;  /* 0x0000001054547819 */ /* 0x000fe20000001255 */
[----:B--2---:R-:W-:Y:S01]  /*2ff0*/  IMAD.U32 R48, R14, 0x10000, RZ ;  /* 0x000100000e307824 */ /* 0x004fe200078e00ff */
[--C-:B------:R-:W-:Y:S02]  /*3000*/  SHF.R.U64 R105, R88, 0x10, R89.reuse ;  /* 0x0000001058697819 */ /* 0x100fe40000001259 */
[----:B------:R-:W-:Y:S01]  /*3010*/  SHF.R.U32.HI R107, RZ, 0x10, R89 ;  /* 0x00000010ff6b7819 */ /* 0x000fe20000011659 */
[----:B------:R-:W-:Y:S01]  /*3020*/  IMAD.U32 R89, R13, 0x10000, RZ ;  /* 0x000100000d597824 */ /* 0x000fe200078e00ff */
[----:B------:R-:W-:Y:S02]  /*3030*/  SHF.R.U32.HI R103, RZ, 0x10, R85 ;  /* 0x00000010ff677819 */ /* 0x000fe40000011655 */
[----:B------:R-:W-:Y:S02]  /*3040*/  PRMT R84, R49, 0x5432, R84 ;  /* 0x0000543231547816 */ /* 0x000fe40000000054 */
[----:B------:R-:W-:-:S02]  /*3050*/  PRMT R105, R102, 0x5410, R105 ;  /* 0x0000541066697816 */ /* 0x000fc40000000069 */
[----:B------:R-:W-:Y:S02]  /*3060*/  PRMT R107, R104, 0x5410, R107 ;  /* 0x00005410686b7816 */ /* 0x000fe4000000006b */
[----:B------:R-:W-:Y:S02]  /*3070*/  PRMT R103, R51, 0x5432, R103 ;  /* 0x0000543233677816 */ /* 0x000fe40000000067 */
[----:B------:R-:W-:Y:S01]  /*3080*/  LOP3.LUT R85, R14, 0xffff0000, RZ, 0xc0, !PT ;  /* 0xffff00000e557812 */ /* 0x000fe200078ec0ff */
[----:B------:R-:W-:Y:S01]  /*3090*/  IMAD.U32 R108, R107, 0x10000, RZ ;  /* 0x000100006b6c7824 */ /* 0x000fe200078e00ff */
[----:B------:R-:W-:Y:S01]  /*30a0*/  LOP3.LUT R88, R13, 0xffff0000, RZ, 0xc0, !PT ;  /* 0xffff00000d587812 */ /* 0x000fe200078ec0ff */
[----:B------:R-:W-:Y:S01]  /*30b0*/  IMAD.U32 R104, R103, 0x10000, RZ ;  /* 0x0001000067687824 */ /* 0x000fe200078e00ff */
[----:B------:R-:W-:Y:S01]  /*30c0*/  LOP3.LUT R106, R105, 0xffff0000, RZ, 0xc0, !PT ;  /* 0xffff0000696a7812 */ /* 0x000fe200078ec0ff */
[----:B------:R-:W-:Y:S01]  /*30d0*/  FMUL.FTZ R111, R85, R108 ;  /* 0x0000006c556f7220 */ /* 0x000fe20000410000 */
[----:B------:R-:W-:Y:S01]  /*30e0*/  LOP3.LUT R102, R84, 0xffff0000, RZ, 0xc0, !PT ;  /* 0xffff000054667812 */ /* 0x000fe200078ec0ff */
[----:B------:R-:W-:Y:S01]  /*30f0*/  IMAD.U32 R105, R105, 0x10000, RZ ;  /* 0x0001000069697824 */ /* 0x000fe200078e00ff */
[----:B------:R-:W-:Y:S01]  /*3100*/  LOP3.LUT R14, R15, 0xffff0000, RZ, 0xc0, !PT ;  /* 0xffff00000f0e7812 */ /* 0x000fe200078ec0ff */
[C---:B------:R-:W-:Y:S01]  /*3110*/  FMUL.FTZ R110, R88.reuse, R106 ;  /* 0x0000006a586e7220 */ /* 0x040fe20000410000 */
[----:B------:R-:W-:Y:S01]  /*3120*/  LOP3.LUT R107, R107, 0xffff0000, RZ, 0xc0, !PT ;  /* 0xffff00006b6b7812 */ /* 0x000fe200078ec0ff */
[----:B------:R-:W-:Y:S01]  /*3130*/  FMUL.FTZ R109, R88, R102 ;  /* 0x00000066586d7220 */ /* 0x000fe20000410000 */
[----:B------:R-:W-:Y:S01]  /*3140*/  LOP3.LUT R103, R103, 0xffff0000, RZ, 0xc0, !PT ;  /* 0xffff000067677812 */ /* 0x000fe200078ec0ff */
[C---:B------:R-:W-:Y:S01]  /*3150*/  IMAD.U32 R13, R12.reuse, 0x10000, RZ ;  /* 0x000100000c0d7824 */ /* 0x040fe200078e00ff */
[----:B------:R-:W-:Y:S01]  /*3160*/  LOP3.LUT R88, R12, 0xffff0000, RZ, 0xc0, !PT ;  /* 0xffff00000c587812 */ /* 0x000fe200078ec0ff */
[----:B------:R-:W-:Y:S01]  /*3170*/  FMUL.FTZ R85, R85, R104 ;  /* 0x0000006855557220 */ /* 0x000fe20000410000 */
[----:B------:R-:W-:Y:S01]  /*3180*/  SHF.L.U32 R84, R84, 0x10, RZ ;  /* 0x0000001054547819 */ /* 0x000fe200000006ff */
[----:B------:R-:W-:Y:S01]  /*3190*/  FFMA.FTZ R12, R89, R102, -R110 ;  /* 0x00000066590c7223 */ /* 0x000fe2000001086e */
[----:B------:R-:W-:Y:S01]  /*31a0*/  FFMA.FTZ R111, R48, R104, -R111 ;  /* 0x00000068306f7223 */ /* 0x000fe2000001086f */
[C---:B------:R-:W-:Y:S01]  /*31b0*/  FMUL.FTZ R102, R14.reuse, R107 ;  /* 0x0000006b0e667220 */ /* 0x040fe20000410000 */
[----:B------:R-:W-:Y:S01]  /*31c0*/  FMUL.FTZ R104, R14, R103 ;  /* 0x000000670e687220 */ /* 0x000fe20000410000 */
[----:B------:R-:W-:Y:S01]  /*31d0*/  FMUL.FTZ R14, R88, R105 ;  /* 0x00000069580e7220 */ /* 0x000fe20000410000 */
[----:B------:R-:W-:-:S02]  /*31e0*/  IMAD.U32 R15, R15, 0x10000, RZ ;  /* 0x000100000f0f7824 */ /* 0x000fc400078e00ff */
[----:B------:R-:W-:Y:S01]  /*31f0*/  FFMA.FTZ R109, R89, R106, R109 ;  /* 0x0000006a596d7223 */ /* 0x000fe2000001006d */
[----:B------:R-:W-:Y:S01]  /*3200*/  FFMA.FTZ R48, R48, R108, R85 ;  /* 0x0000006c30307223 */ /* 0x000fe20000010055 */
[-C--:B------:R-:W-:Y:S01]  /*3210*/  FMUL.FTZ R88, R88, R84.reuse ;  /* 0x0000005458587220 */ /* 0x080fe20000410000 */
[----:B------:R-:W-:Y:S01]  /*3220*/  FFMA.FTZ R14, R13, R84, -R14 ;  /* 0x000000540d0e7223 */ /* 0x000fe2000001080e */
[C---:B------:R-:W-:Y:S01]  /*3230*/  FFMA.FTZ R102, R15.reuse, R103, -R102 ;  /* 0x000000670f667223 */ /* 0x040fe20000010866 */
[----:B------:R-:W-:Y:S01]  /*3240*/  FFMA.FTZ R15, R15, R107, R104 ;  /* 0x0000006b0f0f7223 */ /* 0x000fe20000010068 */
[----:B------:R-:W-:Y:S01]  /*3250*/  FFMA.FTZ R13, R13, R105, R88 ;  /* 0x000000690d0d7223 */ /* 0x000fe20000010058 */
[----:B------:R-:W-:Y:S02]  /*3260*/  F2FP.BF16.F32.PACK_AB R109, R109, R12 ;  /* 0x0000000c6d6d723e */ /* 0x000fe400000010ff */
[----:B------:R-:W-:Y:S02]  /*3270*/  F2FP.BF16.F32.PACK_AB R48, R48, R111 ;  /* 0x0000006f3030723e */ /* 0x000fe400000010ff */
[----:B------:R-:W-:Y:S01]  /*3280*/  F2FP.BF16.F32.PACK_AB R12, R13, R14 ;  /* 0x0000000e0d0c723e */ /* 0x000fe200000010ff */
[----:B------:R-:W-:Y:S01]  /*3290*/  IMAD.MOV.U32 R13, RZ, RZ, R109 ;  /* 0x000000ffff0d7224 */ /* 0x000fe200078e006d */
[----:B------:R-:W-:Y:S01]  /*32a0*/  F2FP.BF16.F32.PACK_AB R15, R15, R102 ;  /* 0x000000660f0f723e */ /* 0x000fe200000010ff */
[----:B------:R-:W-:-:S07]  /*32b0*/  IMAD.MOV.U32 R14, RZ, RZ, R48 ;  /* 0x000000ffff0e7224 */ /* 0x000fce00078e0030 */
.L_x_426:
[----:B------:R-:W-:Y:S05]  /*32c0*/  BSYNC B3 ;  /* 0x0000000000037941 */ /* 0x000fea0003800000 */
.L_x_425:
[----:B--2---:R1:W-:Y:S02]  /*32d0*/  STG.E.128 desc[UR56][R42.64], R12 ;  /* 0x0000000c2a007986 */ /* 0x0043e4000c101d38 */
.L_x_424:
[----:B------:R-:W-:Y:S05]  /*32e0*/  BSYNC B2 ;  /* 0x0000000000027941 */ /* 0x000fea0003800000 */
.L_x_423:
[----:B------:R-:W-:Y:S05]  /*32f0*/  @P2 BRA `(.L_x_422) ;  /* 0x0000000000cc2947 */ /* 0x000fea0003800000 */
[----:B-1----:R1:W2:Y:S01]  /*3300*/  LDS.128 R12, [R86+0x12000] ;  /* 0x01200000560c7984 */ /* 0x0022a20000000c00 */
[----:B------:R-:W-:Y:S01]  /*3310*/  ISETP.GE.AND P4, PT, R154, R92, PT ;  /* 0x0000005c9a00720c */ /* 0x000fe20003f86270 */
[----:B------:R-:W-:-:S12]  /*3320*/  BSSY B2, `(.L_x_427) ;  /* 0x000002f000027945 */ /* 0x000fd80003800000 */
[----:B-1----:R-:W-:Y:S05]  /*3330*/  @P4 BRA `(.L_x_428) ;  /* 0x0000000000b44947 */ /* 0x002fea0003800000 */
[----:B------:R-:W-:Y:S02]  /*3340*/  SHF.R.U64 R84, R54, 0x10, R55 ;  /* 0x0000001036547819 */ /* 0x000fe40000001237 */
[--C-:B------:R-:W-:Y:S01]  /*3350*/  SHF.R.U64 R88, R52, 0x10, R53.reuse ;  /* 0x0000001034587819 */ /* 0x100fe20000001235 */
[----:B--2---:R-:W-:Y:S01]  /*3360*/  IMAD.U32 R52, R14, 0x10000, RZ ;  /* 0x000100000e347824 */ /* 0x004fe200078e00ff */
[----:B------:R-:W-:Y:S02]  /*3370*/  SHF.R.U32.HI R53, RZ, 0x10, R53 ;  /* 0x00000010ff357819 */ /* 0x000fe40000011635 */
[----:B------:R-:W-:Y:S02]  /*3380*/  PRMT R99, R99, 0x5410, R84 ;  /* 0x0000541063637816 */ /* 0x000fe40000000054 */
[----:B------:R-:W-:Y:S02]  /*3390*/  PRMT R101, R101, 0x5410, R88 ;  /* 0x0000541065657816 */ /* 0x000fe40000000058 */
[----:B------:R-:W-:-:S02]  /*33a0*/  SHF.R.U32.HI R55, RZ, 0x10, R55 ;  /* 0x00000010ff377819 */ /* 0x000fc40000011637 */
[----:B------:R-:W-:Y:S02]  /*33b0*/  PRMT R100, R100, 0x5410, R53 ;  /* 0x0000541064647816 */ /* 0x000fe40000000035 */
[----:B------:R-:W-:Y:S02]  /*33c0*/  LOP3.LUT R53, R13, 0xffff0000, RZ, 0xc0, !PT ;  /* 0xffff00000d357812 */ /* 0x000fe400078ec0ff */
[----:B------:R-:W-:Y:S02]  /*33d0*/  LOP3.LUT R88, R99, 0xffff0000, RZ, 0xc0, !PT ;  /* 0xffff000063587812 */ /* 0x000fe400078ec0ff */
[C---:B------:R-:W-:Y:S01]  /*33e0*/  LOP3.LUT R84, R101.reuse, 0xffff0000, RZ, 0xc0, !PT ;  /* 0xffff000065547812 */ /* 0x040fe200078ec0ff */
[----:B------:R-:W-:Y:S01]  /*33f0*/  IMAD.U32 R101, R101, 0x10000, RZ ;  /* 0x0001000065657824 */ /* 0x000fe200078e00ff */
[----:B------:R-:W-:Y:S01]  /*3400*/  PRMT R98, R98, 0x5410, R55 ;  /* 0x0000541062627816 */ /* 0x000fe20000000037 */
[----:B------:R-:W-:Y:S01]  /*3410*/  FMUL.FTZ R102, R53, R88 ;  /* 0x0000005835667220 */ /* 0x000fe20000410000 */
[----:B------:R-:W-:Y:S01]  /*3420*/  LOP3.LUT R54, R14, 0xffff0000, RZ, 0xc0, !PT ;  /* 0xffff00000e367812 */ /* 0x000fe200078ec0ff */
[C---:B------:R-:W-:Y:S01]  /*3430*/  IMAD.U32 R14, R15.reuse, 0x10000, RZ ;  /* 0x000100000f0e7824 */ /* 0x040fe200078e00ff */
[----:B------:R-:W-:Y:S01]  /*3440*/  LOP3.LUT R48, R15, 0xffff0000, RZ, 0xc0, !PT ;  /* 0xffff00000f307812 */ /* 0x000fe200078ec0ff */
[----:B------:R-:W-:-:S02]  /*3450*/  IMAD.U32 R15, R13, 0x10000, RZ ;  /* 0x000100000d0f7824 */ /* 0x000fc400078e00ff */
[-C--:B------:R-:W-:Y:S01]  /*3460*/  FMUL.FTZ R53, R53, R84.reuse ;  /* 0x0000005435357220 */ /* 0x080fe20000410000 */
[----:B------:R-:W-:Y:S01]  /*3470*/  IMAD.U32 R85, R98, 0x10000, RZ ;  /* 0x0001000062557824 */ /* 0x000fe200078e00ff */
[----:B------:R-:W-:Y:S01]  /*3480*/  SHF.L.U32 R99, R99, 0x10, RZ ;  /* 0x0000001063637819 */ /* 0x000fe200000006ff */
[C---:B------:R-:W-:Y:S01]  /*3490*/  FFMA.FTZ R102, R15.reuse, R84, -R102 ;  /* 0x000000540f667223 */ /* 0x040fe20000010866 */
[----:B------:R-:W-:Y:S01]  /*34a0*/  FFMA.FTZ R89, R15, R88, R53 ;  /* 0x000000580f597223 */ /* 0x000fe20000010035 */
[----:B------:R-:W-:Y:S02]  /*34b0*/  IMAD.U32 R13, R12, 0x10000, RZ ;  /* 0x000100000c0d7824 */ /* 0x000fe400078e00ff */
[----:B------:R-:W-:Y:S01]  /*34c0*/  FMUL.FTZ R103, R54, R85 ;  /* 0x0000005536677220 */ /* 0x000fe20000410000 */
[----:B------:R-:W-:Y:S01]  /*34d0*/  IMAD.U32 R55, R100, 0x10000, RZ ;  /* 0x0001000064377824 */ /* 0x000fe200078e00ff */
[----:B------:R-:W-:Y:S02]  /*34e0*/  LOP3.LUT R53, R98, 0xffff0000, RZ, 0xc0, !PT ;  /* 0xffff000062357812 */ /* 0x000fe400078ec0ff */
[----:B------:R-:W-:Y:S01]  /*34f0*/  LOP3.LUT R15, R100, 0xffff0000, RZ, 0xc0, !PT ;  /* 0xffff0000640f7812 */ /* 0x000fe200078ec0ff */
[-C--:B------:R-:W-:Y:S01]  /*3500*/  FMUL.FTZ R105, R54, R55.reuse ;  /* 0x0000003736697220 */ /* 0x080fe20000410000 */
[----:B------:R-:W-:Y:S01]  /*3510*/  LOP3.LUT R12, R12, 0xffff0000, RZ, 0xc0, !PT ;  /* 0xffff00000c0c7812 */ /* 0x000fe200078ec0ff */
[----:B------:R-:W-:Y:S01]  /*3520*/  FFMA.FTZ R103, R52, R55, -R103 ;  /* 0x0000003734677223 */ /* 0x000fe20000010867 */
[C---:B------:R-:W-:Y:S01]  /*3530*/  FMUL.FTZ R55, R48.reuse, R53 ;  /* 0x0000003530377220 */ /* 0x040fe20000410000 */
[----:B------:R-:W-:Y:S01]  /*3540*/  FMUL.FTZ R54, R48, R15 ;  /* 0x0000000f30367220 */ /* 0x000fe20000410000 */
[----:B------:R-:W-:Y:S01]  /*3550*/  FFMA.FTZ R52, R52, R85, R105 ;  /* 0x0000005534347223 */ /* 0x000fe20000010069 */
[C---:B------:R-:W-:Y:S01]  /*3560*/  FMUL.FTZ R48, R12.reuse, R99 ;  /* 0x000000630c307220 */ /* 0x040fe20000410000 */
[----:B------:R-:W-:Y:S01]  /*3570*/  FMUL.FTZ R12, R12, R101 ;  /* 0x000000650c0c7220 */ /* 0x000fe20000410000 */
[C---:B------:R-:W-:Y:S01]  /*3580*/  FFMA.FTZ R55, R14.reuse, R15, -R55 ;  /* 0x0000000f0e377223 */ /* 0x040fe20000010837 */
[----:B------:R-:W-:Y:S01]  /*3590*/  FFMA.FTZ R54, R14, R53, R54 ;  /* 0x000000350e367223 */ /* 0x000fe20000010036 */
[C---:B------:R-:W-:Y:S01]  /*35a0*/  FFMA.FTZ R48, R13.reuse, R101, -R48 ;  /* 0x000000650d307223 */ /* 0x040fe20000010830 */
[----:B------:R-:W-:Y:S01]  /*35b0*/  FFMA.FTZ R13, R13, R99, R12 ;  /* 0x000000630d0d7223 */ /* 0x000fe2000001000c */
[----:B------:R-:W-:-:S02]  /*35c0*/  F2FP.BF16.F32.PACK_AB R89, R89, R102 ;  /* 0x000000665959723e */ /* 0x000fc400000010ff */
[----:B------:R-:W-:Y:S02]  /*35d0*/  F2FP.BF16.F32.PACK_AB R15, R54, R55 ;  /* 0x00000037360f723e */ /* 0x000fe400000010ff */
[----:B------:R-:W-:Y:S01]  /*35e0*/  F2FP.BF16.F32.PACK_AB R12, R13, R48 ;  /* 0x000000300d0c723e */ /* 0x000fe200000010ff */
[----:B------:R-:W-:Y:S01]  /*35f0*/  IMAD.MOV.U32 R13, RZ, RZ, R89 ;  /* 0x000000ffff0d7224 */ /* 0x000fe200078e0059 */
[----:B------:R-:W-:-:S07]  /*3600*/  F2FP.BF16.F32.PACK_AB R14, R52, R103 ;  /* 0x00000067340e723e */ /* 0x000fce00000010ff */
.L_x_428:
[----:B------:R-:W-:Y:S05]  /*3610*/  BSYNC B2 ;  /* 0x0000000000027941 */ /* 0x000fea0003800000 */
.L_x_427:
[----:B--2---:R2:W-:Y:S02]  /*3620*/  STG.E.128 desc[UR56][R42.64+0x40], R12 ;  /* 0x0000400c2a007986 */ /* 0x0045e4000c101d38 */
.L_x_422:
[----:B------:R-:W-:Y:S05]  /*3630*/  BSYNC B1 ;  /* 0x0000000000017941 */ /* 0x000fea0003800000 */
.L_x_421:
[----:B------:R-:W-:Y:S05]  /*3640*/  @P5 BRA `(.L_x_429) ;  /* 0x0000001c00d45947 */ /* 0x000fea0003800000 */
[----:B------:R-:W-:Y:S04]  /*3650*/  BSSY B1, `(.L_x_430) ;  /* 0x0000036000017945 */ /* 0x000fe80003800000 */
[----:B------:R-:W-:Y:S05]  /*3660*/  @P1 BRA `(.L_x_431) ;  /* 0x0000000000d01947 */ /* 0x000fea0003800000 */
[----:B-12---:R1:W2:Y:S01]  /*3670*/  LDS.128 R12, [R94+0x15000] ;  /* 0x015000005e0c7984 */ /* 0x0062a20000000c00 */
[----:B------:R-:W-:Y:S01]  /*3680*/  ISETP.GE.AND P4, PT, R22, R92, PT ;  /* 0x0000005c1600720c */ /* 0x000fe20003f86270 */
[----:B------:R-:W-:-:S12]  /*3690*/  BSSY B2, `(.L_x_432) ;  /* 0x0000030000027945 */ /* 0x000fd80003800000 */
[----:B-1----:R-:W-:Y:S05]  /*36a0*/  @P4 BRA `(.L_x_433) ;  /* 0x0000000000b84947 */ /* 0x002fea0003800000 */
[--C-:B------:R-:W-:Y:S01]  /*36b0*/  SHF.R.U64 R53, R46, 0x10, R47.reuse ;  /* 0x000000102e357819 */ /* 0x100fe2000000122f */
[----:B--2---:R-:W-:Y:S01]  /*36c0*/  IMAD.U32 R42, R14, 0x10000, RZ ;  /* 0x000100000e2a7824 */ /* 0x004fe200078e00ff */
[----:B------:R-:W-:Y:S02]  /*36d0*/  SHF.R.U32.HI R46, RZ, 0x10, R47 ;  /* 0x00000010ff2e7819 */ /* 0x000fe4000001162f */
[--C-:B------:R-:W-:Y:S02]  /*36e0*/  SHF.R.U32.HI R48, RZ, 0x10, R45.reuse ;  /* 0x00000010ff307819 */ /* 0x100fe4000001162d */
[----:B------:R-:W-:Y:S01]  /*36f0*/  SHF.R.U64 R52, R44, 0x10, R45 ;  /* 0x000000102c347819 */ /* 0x000fe2000000122d */
[----:B------:R-:W-:Y:S01]  /*3700*/  IMAD.U32 R44, R15, 0x10000, RZ ;  /* 0x000100000f2c7824 */ /* 0x000fe200078e00ff */
[----:B------:R-:W-:Y:S02]  /*3710*/  PRMT R97, R97, 0x5410, R46 ;  /* 0x0000541061617816 */ /* 0x000fe4000000002e */
[----:B------:R-:W-:-:S02]  /*3720*/  PRMT R93, R93, 0x5410, R48 ;  /* 0x000054105d5d7816 */ /* 0x000fc40000000030 */
[----:B------:R-:W-:Y:S02]  /*3730*/  PRMT R96, R96, 0x5410, R53 ;  /* 0x0000541060607816 */ /* 0x000fe40000000035 */
[----:B------:R-:W-:Y:S01]  /*3740*/  LOP3.LUT R43, R14, 0xffff0000, RZ, 0xc0, !PT ;  /* 0xffff00000e2b7812 */ /* 0x000fe200078ec0ff */
[----:B------:R-:W-:Y:S01]  /*3750*/  IMAD.U32 R47, R93, 0x10000, RZ ;  /* 0x000100005d2f7824 */ /* 0x000fe200078e00ff */
[----:B------:R-:W-:Y:S01]  /*3760*/  LOP3.LUT R45, R15, 0xffff0000, RZ, 0xc0, !PT ;  /* 0xffff00000f2d7812 */ /* 0x000fe200078ec0ff */
[----:B------:R-:W-:Y:S01]  /*3770*/  IMAD.U32 R14, R13, 0x10000, RZ ;  /* 0x000100000d0e7824 */ /* 0x000fe200078e00ff */
[----:B------:R-:W-:Y:S01]  /*3780*/  PRMT R91, R91, 0x5410, R52 ;  /* 0x000054105b5b7816 */ /* 0x000fe20000000034 */
[----:B------:R-:W-:Y:S01]  /*3790*/  IMAD.U32 R52, R97, 0x10000, RZ ;  /* 0x0001000061347824 */ /* 0x000fe200078e00ff */
[----:B------:R-:W-:Y:S01]  /*37a0*/  LOP3.LUT R15, R13, 0xffff0000, RZ, 0xc0, !PT ;  /* 0xffff00000d0f7812 */ /* 0x000fe200078ec0ff */
[----:B------:R-:W-:Y:S01]  /*37b0*/  IMAD.U32 R13, R12, 0x10000, RZ ;  /* 0x000100000c0d7824 */ /* 0x000fe200078e00ff */
[----:B------:R-:W-:Y:S01]  /*37c0*/  LOP3.LUT R48, R96, 0xffff0000, RZ, 0xc0, !PT ;  /* 0xffff000060307812 */ /* 0x000fe200078ec0ff */
[----:B------:R-:W-:Y:S01]  /*37d0*/  FMUL.FTZ R55, R43, R52 ;  /* 0x000000342b377220 */ /* 0x000fe20000410000 */
[----:B------:R-:W-:Y:S01]  /*37e0*/  LOP3.LUT R46, R91, 0xffff0000, RZ, 0xc0, !PT ;  /* 0xffff00005b2e7812 */ /* 0x000fe200078ec0ff */
[-C--:B------:R-:W-:Y:S01]  /*37f0*/  FMUL.FTZ R43, R43, R47.reuse ;  /* 0x0000002f2b2b7220 */ /* 0x080fe20000410000 */
[----:B------:R-:W-:Y:S01]  /*3800*/  LOP3.LUT R97, R97, 0xffff0000, RZ, 0xc0, !PT ;  /* 0xffff000061617812 */ /* 0x000fe200078ec0ff */
[----:B------:R-:W-:Y:S01]  /*3810*/  FMUL.FTZ R53, R15, R48 ;  /* 0x000000300f357220 */ /* 0x000fe20000410000 */
[----:B------:R-:W-:Y:S01]  /*3820*/  LOP3.LUT R93, R93, 0xffff0000, RZ, 0xc0, !PT ;  /* 0xffff00005d5d7812 */ /* 0x000fe200078ec0ff */
[----:B------:R-:W-:Y:S01]  /*3830*/  FFMA.FTZ R55, R42, R47, -R55 ;  /* 0x0000002f2a377223 */ /* 0x000fe20000010837 */
[-C--:B------:R-:W-:Y:S01]  /*3840*/  FMUL.FTZ R15, R15, R46.reuse ;  /* 0x0000002e0f0f7220 */ /* 0x080fe20000410000 */
[----:B------:R-:W-:Y:S01]  /*3850*/  LOP3.LUT R12, R12, 0xffff0000, RZ, 0xc0, !PT ;  /* 0xffff00000c0c7812 */ /* 0x000fe200078ec0ff */
[----:B------:R-:W-:Y:S01]  /*3860*/  FFMA.FTZ R53, R14, R46, -R53 ;  /* 0x0000002e0e357223 */ /* 0x000fe20000010835 */
[----:B------:R-:W-:Y:S01]  /*3870*/  SHF.L.U32 R96, R96, 0x10, RZ ;  /* 0x0000001060607819 */ /* 0x000fe200000006ff */
[----:B------:R-:W-:Y:S01]  /*3880*/  FFMA.FTZ R42, R42, R52, R43 ;  /* 0x000000342a2a7223 */ /* 0x000fe2000001002b */
[----:B------:R-:W-:-:S02]  /*3890*/  IMAD.U32 R91, R91, 0x10000, RZ ;  /* 0x000100005b5b7824 */ /* 0x000fc400078e00ff */
[C---:B------:R-:W-:Y:S01]  /*38a0*/  FMUL.FTZ R43, R45.reuse, R97 ;  /* 0x000000612d2b7220 */ /* 0x040fe20000410000 */
[----:B------:R-:W-:Y:S01]  /*38b0*/  FMUL.FTZ R46, R45, R93 ;  /* 0x0000005d2d2e7220 */ /* 0x000fe20000410000 */
[----:B------:R-:W-:Y:S01]  /*38c0*/  FFMA.FTZ R48, R14, R48, R15 ;  /* 0x000000300e307223 */ /* 0x000fe2000001000f */
[CC--:B------:R-:W-:Y:S01]  /*38d0*/  FMUL.FTZ R14, R12.reuse, R96.reuse ;  /* 0x000000600c0e7220 */ /* 0x0c0fe20000410000 */
[----:B------:R-:W-:Y:S01]  /*38e0*/  FMUL.FTZ R15, R12, R91 ;  /* 0x0000005b0c0f7220 */ /* 0x000fe20000410000 */
[C---:B------:R-:W-:Y:S01]  /*38f0*/  FFMA.FTZ R43, R44.reuse, R93, -R43 ;  /* 0x0000005d2c2b7223 */ /* 0x040fe2000001082b */
[----:B------:R-:W-:Y:S01]  /*3900*/  FFMA.FTZ R46, R44, R97, R46 ;  /* 0x000000612c2e7223 */ /* 0x000fe2000001002e */
[C---:B------:R-:W-:Y:S01]  /*3910*/  FFMA.FTZ R14, R13.reuse, R91, -R14 ;  /* 0x0000005b0d0e7223 */ /* 0x040fe2000001080e */
[----:B------:R-:W-:Y:S01]  /*3920*/  FFMA.FTZ R15, R13, R96, R15 ;  /* 0x000000600d0f7223 */ /* 0x000fe2000001000f */
[----:B------:R-:W-:Y:S02]  /*3930*/  F2FP.BF16.F32.PACK_AB R42, R42, R55 ;  /* 0x000000372a2a723e */ /* 0x000fe400000010ff */
[----:B------:R-:W-:-:S02]  /*3940*/  F2FP.BF16.F32.PACK_AB R43, R46, R43 ;  /* 0x0000002b2e2b723e */ /* 0x000fc400000010ff */
[----:B------:R-:W-:Y:S01]  /*3950*/  F2FP.BF16.F32.PACK_AB R12, R15, R14 ;  /* 0x0000000e0f0c723e */ /* 0x000fe200000010ff */
[----:B------:R-:W-:Y:S01]  /*3960*/  IMAD.MOV.U32 R14, RZ, RZ, R42 ;  /* 0x000000ffff0e7224 */ /* 0x000fe200078e002a */
[----:B------:R-:W-:Y:S01]  /*3970*/  F2FP.BF16.F32.PACK_AB R13, R48, R53 ;  /* 0x00000035300d723e */ /* 0x000fe200000010ff */
[----:B------:R-:W-:-:S07]  /*3980*/  IMAD.MOV.U32 R15, RZ, RZ, R43 ;  /* 0x000000ffff0f7224 */ /* 0x000fce00078e002b */
.L_x_433:
[----:B------:R-:W-:Y:S05]  /*3990*/  BSYNC B2 ;  /* 0x0000000000027941 */ /* 0x000fea0003800000 */
.L_x_432:
[----:B--2---:R3:W-:Y:S02]  /*39a0*/  STG.E.128 desc[UR56][R40.64], R12 ;  /* 0x0000000c28007986 */ /* 0x0047e4000c101d38 */
.L_x_431:
[----:B------:R-:W-:Y:S05]  /*39b0*/  BSYNC B1 ;  /* 0x0000000000017941 */ /* 0x000fea0003800000 */
.L_x_430:
[----:B------:R-:W-:Y:S05]  /*39c0*/  @P2 BRA `(.L_x_429) ;  /* 0x0000001800f42947 */ /* 0x000fea0003800000 */
[----:B-123--:R1:W2:Y:S01]  /*39d0*/  LDS.128 R12, [R86+0x15000] ;  /* 0x01500000560c7984 */ /* 0x00e2a20000000c00 */
[----:B------:R-:W-:Y:S01]  /*39e0*/  ISETP.GE.AND P4, PT, R154, R92, PT ;  /* 0x0000005c9a00720c */ /* 0x000fe20003f86270 */
[----:B------:R-:W-:-:S12]  /*39f0*/  BSSY B1, `(.L_x_434) ;  /* 0x0000030000017945 */ /* 0x000fd80003800000 */
[----:B-1----:R-:W-:Y:S05]  /*3a00*/  @P4 BRA `(.L_x_435) ;  /* 0x0000000000b84947 */ /* 0x002fea0003800000 */
[----:B------:R-:W-:Y:S01]  /*3a10*/  SHF.R.U64 R42, R38, 0x10, R39 ;  /* 0x00000010262a7819 */ /* 0x000fe20000001227 */
[----:B--2---:R-:W-:Y:S01]  /*3a20*/  IMAD.U32 R38, R15, 0x10000, RZ ;  /* 0x000100000f267824 */ /* 0x004fe200078e00ff */
[----:B------:R-:W-:Y:S01]  /*3a30*/  SHF.R.U64 R44, R36, 0x10, R37 ;  /* 0x00000010242c7819 */ /* 0x000fe20000001225 */
[----:B------:R-:W-:Y:S01]  /*3a40*/  IMAD.U32 R36, R14, 0x10000, RZ ;  /* 0x000100000e247824 */ /* 0x000fe200078e00ff */
[----:B------:R-:W-:Y:S02]  /*3a50*/  SHF.R.U32.HI R43, RZ, 0x10, R39 ;  /* 0x00000010ff2b7819 */ /* 0x000fe40000011627 */
[----:B------:R-:W-:Y:S02]  /*3a60*/  SHF.R.U32.HI R45, RZ, 0x10, R37 ;  /* 0x00000010ff2d7819 */ /* 0x000fe40000011625 */
[----:B------:R-:W-:Y:S02]  /*3a70*/  PRMT R51, R51, 0x5410, R42 ;  /* 0x0000541033337816 */ /* 0x000fe4000000002a */
[----:B------:R-:W-:-:S02]  /*3a80*/  PRMT R49, R49, 0x5410, R44 ;  /* 0x0000541031317816 */ /* 0x000fc4000000002c */
[----:B------:R-:W-:Y:S02]  /*3a90*/  PRMT R90, R90, 0x5410, R43 ;  /* 0x000054105a5a7816 */ /* 0x000fe4000000002b */
[----:B------:R-:W-:Y:S02]  /*3aa0*/  LOP3.LUT R39, R15, 0xffff0000, RZ, 0xc0, !PT ;  /* 0xffff00000f277812 */ /* 0x000fe400078ec0ff */
[----:B------:R-:W-:Y:S01]  /*3ab0*/  PRMT R50, R50, 0x5410, R45 ;  /* 0x0000541032327816 */ /* 0x000fe2000000002d */
[----:B------:R-:W-:Y:S01]  /*3ac0*/  IMAD.U32 R45, R90, 0x10000, RZ ;  /* 0x000100005a2d7824 */ /* 0x000fe200078e00ff */
[----:B------:R-:W-:Y:S02]  /*3ad0*/  LOP3.LUT R15, R13, 0xffff0000, RZ, 0xc0, !PT ;  /* 0xffff00000d0f7812 */ /* 0x000fe400078ec0ff */
[C---:B------:R-:W-:Y:S01]  /*3ae0*/  LOP3.LUT R44, R51.reuse, 0xffff0000, RZ, 0xc0, !PT ;  /* 0xffff0000332c7812 */ /* 0x040fe200078ec0ff */
[----:B------:R-:W-:Y:S01]  /*3af0*/  IMAD.U32 R51, R51, 0x10000, RZ ;  /* 0x0001000033337824 */ /* 0x000fe200078e00ff */
[C---:B------:R-:W-:Y:S01]  /*3b00*/  LOP3.LUT R42, R49.reuse, 0xffff0000, RZ, 0xc0, !PT ;  /* 0xffff0000312a7812 */ /* 0x040fe200078ec0ff */
[----:B------:R-:W-:Y:S01]  /*3b10*/  IMAD.U32 R49, R49, 0x10000, RZ ;  /* 0x0001000031317824 */ /* 0x000fe200078e00ff */
[----:B------:R-:W-:Y:S01]  /*3b20*/  LOP3.LUT R37, R14, 0xffff0000, RZ, 0xc0, !PT ;  /* 0xffff00000e257812 */ /* 0x000fe200078ec0ff */
[----:B------:R-:W-:Y:S01]  /*3b30*/  IMAD.U32 R14, R13, 0x10000, RZ ;  /* 0x000100000d0e7824 */ /* 0x000fe200078e00ff */
[----:B------:R-:W-:Y:S01]  /*3b40*/  SHF.L.U32 R43, R50, 0x10, RZ ;  /* 0x00000010322b7819 */ /* 0x000fe200000006ff */
[----:B------:R-:W-:-:S02]  /*3b50*/  IMAD.U32 R13, R12, 0x10000, RZ ;  /* 0x000100000c0d7824 */ /* 0x000fc400078e00ff */
[C---:B------:R-:W-:Y:S01]  /*3b60*/  FMUL.FTZ R47, R15.reuse, R44 ;  /* 0x0000002c0f2f7220 */ /* 0x040fe20000410000 */
[-C--:B------:R-:W-:Y:S01]  /*3b70*/  FMUL.FTZ R15, R15, R42.reuse ;  /* 0x0000002a0f0f7220 */ /* 0x080fe20000410000 */
[----:B------:R-:W-:Y:S01]  /*3b80*/  LOP3.LUT R12, R12, 0xffff0000, RZ, 0xc0, !PT ;  /* 0xffff00000c0c7812 */ /* 0x000fe200078ec0ff */
[C---:B------:R-:W-:Y:S01]  /*3b90*/  FMUL.FTZ R53, R37.reuse, R45 ;  /* 0x0000002d25357220 */ /* 0x040fe20000410000 */
[----:B------:R-:W-:Y:S01]  /*3ba0*/  LOP3.LUT R90, R90, 0xffff0000, RZ, 0xc0, !PT ;  /* 0xffff00005a5a7812 */ /* 0x000fe200078ec0ff */
[-C--:B------:R-:W-:Y:S01]  /*3bb0*/  FMUL.FTZ R37, R37, R43.reuse ;  /* 0x0000002b25257220 */ /* 0x080fe20000410000 */
[----:B------:R-:W-:Y:S01]  /*3bc0*/  LOP3.LUT R50, R50, 0xffff0000, RZ, 0xc0, !PT ;  /* 0xffff000032327812 */ /* 0x000fe200078ec0ff */
[C---:B------:R-:W-:Y:S01]  /*3bd0*/  FFMA.FTZ R47, R14.reuse, R42, -R47 ;  /* 0x0000002a0e2f7223 */ /* 0x040fe2000001082f */
[----:B------:R-:W-:Y:S01]  /*3be0*/  FFMA.FTZ R44, R14, R44, R15 ;  /* 0x0000002c0e2c7223 */ /* 0x000fe2000001000f */
[----:B------:R-:W-:Y:S01]  /*3bf0*/  FFMA.FTZ R53, R36, R43, -R53 ;  /* 0x0000002b24357223 */ /* 0x000fe20000010835 */
[----:B------:R-:W-:Y:S01]  /*3c00*/  FMUL.FTZ R14, R12, R51 ;  /* 0x000000330c0e7220 */ /* 0x000fe20000410000 */
[----:B------:R-:W-:Y:S01]  /*3c10*/  FFMA.FTZ R36, R36, R45, R37 ;  /* 0x0000002d24247223 */ /* 0x000fe20000010025 */
[C---:B------:R-:W-:Y:S01]  /*3c20*/  FMUL.FTZ R15, R39.reuse, R90 ;  /* 0x0000005a270f7220 */ /* 0x040fe20000410000 */
[-C--:B------:R-:W-:Y:S01]  /*3c30*/  FMUL.FTZ R12, R12, R49.reuse ;  /* 0x000000310c0c7220 */ /* 0x080fe20000410000 */
[-C--:B------:R-:W-:Y:S01]  /*3c40*/  FMUL.FTZ R39, R39, R50.reuse ;  /* 0x0000003227277220 */ /* 0x080fe20000410000 */
[C---:B------:R-:W-:Y:S01]  /*3c50*/  FFMA.FTZ R14, R13.reuse, R49, -R14 ;  /* 0x000000310d0e7223 */ /* 0x040fe2000001080e */
[C---:B------:R-:W-:Y:S01]  /*3c60*/  FFMA.FTZ R15, R38.reuse, R50, -R15 ;  /* 0x00000032260f7223 */ /* 0x040fe2000001080f */
[----:B------:R-:W-:Y:S01]  /*3c70*/  FFMA.FTZ R13, R13, R51, R12 ;  /* 0x000000330d0d7223 */ /* 0x000fe2000001000c */
[----:B------:R-:W-:Y:S01]  /*3c80*/  FFMA.FTZ R38, R38, R90, R39 ;  /* 0x0000005a26267223 */ /* 0x000fe20000010027 */
[----:B------:R-:W-:-:S02]  /*3c90*/  F2FP.BF16.F32.PACK_AB R44, R44, R47 ;  /* 0x0000002f2c2c723e */ /* 0x000fc400000010ff */
[----:B------:R-:W-:Y:S02]  /*3ca0*/  F2FP.BF16.F32.PACK_AB R36, R36, R53 ;  /* 0x000000352424723e */ /* 0x000fe400000010ff */
[----:B------:R-:W-:Y:S01]  /*3cb0*/  F2FP.BF16.F32.PACK_AB R12, R13, R14 ;  /* 0x0000000e0d0c723e */ /* 0x000fe200000010ff */
[----:B------:R-:W-:Y:S01]  /*3cc0*/  IMAD.MOV.U32 R13, RZ, RZ, R44 ;  /* 0x000000ffff0d7224 */ /* 0x000fe200078e002c */
[----:B------:R-:W-:Y:S01]  /*3cd0*/  F2FP.BF16.F32.PACK_AB R15, R38, R15 ;  /* 0x0000000f260f723e */ /* 0x000fe200000010ff */
[----:B------:R-:W-:-:S07]  /*3ce0*/  IMAD.MOV.U32 R14, RZ, RZ, R36 ;  /* 0x000000ffff0e7224 */ /* 0x000fce00078e0024 */
.L_x_435:
[----:B------:R-:W-:Y:S05]  /*3cf0*/  BSYNC B1 ;  /* 0x0000000000017941 */ /* 0x000fea0003800000 */
.L_x_434:
[----:B--2---:R4:W-:Y:S01]  /*3d00*/  STG.E.128 desc[UR56][R40.64+0x40], R12 ;  /* 0x0000400c28007986 */ /* 0x0049e2000c101d38 */
[----:B------:R-:W-:Y:S05]  /*3d10*/  BRA `(.L_x_429) ;  /* 0x0000001800207947 */ /* 0x000fea0003800000 */
.L_x_413:
[C---:B------:R-:W-:Y:S02]  /*3d20*/  ISETP.GE.AND P3, PT, R18.reuse, R87, PT ;  /* 0x000000571200720c */ /* 0x040fe40003f66270 */
[----:B------:R-:W-:Y:S02]  /*3d30*/  CS2R R38, SRZ ;  /* 0x0000000000267805 */ /* 0x000fe4000001ff00 */
[----:B------:R-:W-:Y:S01]  /*3d40*/  CS2R R36, SRZ ;  /* 0x0000000000247805 */ /* 0x000fe2000001ff00 */
[----:B------:R-:W-:Y:S01]  /*3d50*/  VIADD R44, R18, 0x60 ;  /* 0x00000060122c7836 */ /* 0x000fe20000000000 */
[----:B------:R-:W-:-:S13]  /*3d60*/  ISETP.GE.OR P3, PT, R16, R92, P3 ;  /* 0x0000005c1000720c */ /* 0x000fda0001f66670 */
[----:B------:R-:W0:Y:S01]  /*3d70*/  @!P3 LDC.64 R40, c[0x0][0x3e8] ;  /* 0x0000fa00ff28bb82 */ /* 0x000e220000000a00 */
[----:B------:R-:W-:-:S05]  /*3d80*/  @!P3 IADD3 R14, P4, R34, R50, RZ ;  /* 0x00000032220eb210 */ /* 0x000fca0007f9e0ff */
[----:B------:R-:W-:Y:S01]  /*3d90*/  @!P3 IMAD.X R15, R93, 0x1, R68, P4 ;  /* 0x000000015d0fb824 */ /* 0x000fe200020e0644 */
[----:B------:R-:W-:Y:S01]  /*3da0*/  @!P3 IADD3 R12, P4, R8, R48, RZ ;  /* 0x00000030080cb210 */ /* 0x000fe20007f9e0ff */
[----:B------:R-:W1:Y:S04]  /*3db0*/  @!P3 LDC.64 R42, c[0x0][0x400] ;  /* 0x00010000ff2abb82 */ /* 0x000e680000000a00 */
[----:B------:R-:W-:Y:S01]  /*3dc0*/  @!P3 IMAD.X R13, R83, 0x1, R66, P4 ;  /* 0x00000001530db824 */ /* 0x000fe200020e0642 */
[----:B0-----:R-:W-:-:S04]  /*3dd0*/  @!P3 LEA R40, P4, R14, R40, 0x1 ;  /* 0x000000280e28b211 */ /* 0x001fc800078808ff */
[----:B------:R-:W-:Y:S02]  /*3de0*/  @!P3 LEA.HI.X R41, R14, R41, R15, 0x1, P4 ;  /* 0x000000290e29b211 */ /* 0x000fe400020f0c0f */
[----:B------:R-:W-:Y:S02]  /*3df0*/  CS2R R14, SRZ ;  /* 0x00000000000e7805 */ /* 0x000fe4000001ff00 */
[----:B-1----:R-:W-:-:S04]  /*3e00*/  @!P3 LEA R42, P4, R12, R42, 0x1 ;  /* 0x0000002a0c2ab211 */ /* 0x002fc800078808ff */
[----:B------:R-:W-:Y:S02]  /*3e10*/  @!P3 LEA.HI.X R43, R12, R43, R13, 0x1, P4 ;  /* 0x0000002b0c2bb211 */ /* 0x000fe400020f0c0d */
[----:B------:R-:W-:-:S03]  /*3e20*/  CS2R R12, SRZ ;  /* 0x00000000000c7805 */ /* 0x000fc6000001ff00 */
[----:B------:R0:W5:Y:S04]  /*3e30*/  @!P3 LDG.E.128 R36, desc[UR56][R42.64] ;  /* 0x000000382a24b981 */ /* 0x000168000c1e1d00 */
[----:B------:R1:W5:Y:S01]  /*3e40*/  @!P3 LDG.E.128 R12, desc[UR56][R40.64] ;  /* 0x00000038280cb981 */ /* 0x000362000c1e1d00 */
[----:B------:R-:W-:-:S04]  /*3e50*/  ISETP.GE.AND P3, PT, R44, R87, PT ;  /* 0x000000572c00720c */ /* 0x000fc80003f66270 */
[----:B------:R-:W-:Y:S01]  /*3e60*/  ISETP.GE.OR P3, PT, R16, R92, P3 ;  /* 0x0000005c1000720c */ /* 0x000fe20001f66670 */
[----:B------:R-:W-:Y:S01]  /*3e70*/  BSSY B1, `(.L_x_436) ;  /* 0x000001a000017945 */ /* 0x000fe20003800000 */
[----:B0-----:R-:W-:Y:S02]  /*3e80*/  CS2R R42, SRZ ;  /* 0x00000000002a7805 */ /* 0x001fe4000001ff00 */
[----:B------:R-:W-:Y:S02]  /*3e90*/  CS2R R46, SRZ ;  /* 0x00000000002e7805 */ /* 0x000fe4000001ff00 */
[----:B------:R-:W-:Y:S02]  /*3ea0*/  CS2R R44, SRZ ;  /* 0x00000000002c7805 */ /* 0x000fe4000001ff00 */
[----:B-1----:R-:W-:-:S05]  /*3eb0*/  CS2R R40, SRZ ;  /* 0x0000000000287805 */ /* 0x002fca000001ff00 */
[----:B------:R-:W-:Y:S05]  /*3ec0*/  @P3 BRA `(.L_x_437) ;  /* 0x0000000000503947 */ /* 0x000fea0003800000 */
[----:B------:R-:W0:Y:S01]  /*3ed0*/  LDC.64 R40, c[0x0][0x3f8] ;  /* 0x0000fe00ff287b82 */ /* 0x000e220000000a00 */
[----:B------:R-:W-:Y:S01]  /*3ee0*/  IMAD.MOV.U32 R51, RZ, RZ, R93 ;  /* 0x000000ffff337224 */ /* 0x000fe200078e005d */
[----:B------:R-:W-:Y:S01]  /*3ef0*/  MOV R49, R83 ;  /* 0x0000005300317202 */ /* 0x000fe20000000f00 */
[----:B------:R-:W-:Y:S01]  /*3f00*/  ULDC.64 UR4, c[0x0][0x3e8] ;  /* 0x0000fa0000047ab9 */ /* 0x000fe20000000a00 */
        /* <DEDUP_REMOVED lines=14> */
[----:B------:R-:W5:Y:S04]  /*3ff0*/  LDG.E.128 R40, desc[UR56][R40.64] ;  /* 0x0000003828287981 */ /* 0x000f68000c1e1d00 */
[----:B------:R-:W5:Y:S03]  /*4000*/  LDG.E.128 R44, desc[UR56][R44.64] ;  /* 0x000000382c2c7981 */ /* 0x000f66000c1e1d00 */
.L_x_437:
[----:B------:R-:W-:Y:S05]  /*4010*/  BSYNC B1 ;  /* 0x0000000000017941 */ /* 0x000fea0003800000 */
.L_x_436:
[----:B-----5:R-:W-:Y:S01]  /*4020*/  IMAD.MOV.U32 R49, RZ, RZ, R43 ;  /* 0x000000ffff317224 */ /* 0x020fe200078e002b */
[----:B------:R-:W-:Y:S01]  /*4030*/  ISETP.NE.AND P3, PT, R156, 0x3, PT ;  /* 0x000000039c00780c */ /* 0x000fe20003f65270 */
[----:B------:R-:W-:Y:S01]  /*4040*/  IMAD.MOV.U32 R50, RZ, RZ, R40 ;  /* 0x000000ffff327224 */ /* 0x000fe200078e0028 */
[----:B------:R-:W-:Y:S01]  /*4050*/  ISETP.GE.AND P4, PT, R16, R92, PT ;  /* 0x0000005c1000720c */ /* 0x000fe20003f86270 */
[----:B------:R-:W-:Y:S01]  /*4060*/  IMAD.MOV.U32 R51, RZ, RZ, R41 ;  /* 0x000000ffff337224 */ /* 0x000fe200078e0029 */
[----:B------:R-:W-:Y:S01]  /*4070*/  PRMT R109, R49, 0x7610, R109 ;  /* 0x00007610316d7816 */ /* 0x000fe2000000006d */
        /* <DEDUP_REMOVED lines=15> */
[----:B------:R-:W-:-:S02]  /*4170*/  MOV R48, R14 ;  /* 0x0000000e00307202 */ /* 0x000fc40000000f00 */
        /* <DEDUP_REMOVED lines=8> */
[----:B------:R-:W-:Y:S02]  /*4200*/  PRMT R108, R108, 0x5410, R48 ;  /* 0x000054106c6c7816 */ /* 0x000fe40000000030 */
[----:B------:R-:W-:-:S02]  /*4210*/  PRMT R118, R49, 0x7610, R118 ;  /* 0x0000761031767816 */ /* 0x000fc40000000076 */
[----:B------:R-:W-:Y:S02]  /*4220*/  PRMT R109, R109, 0x5410, R50 ;  /* 0x000054106d6d7816 */ /* 0x000fe40000000032 */
[----:B------:R-:W-:Y:S01]  /*4230*/  PRMT R103, R51, 0x7610, R103 ;  /* 0x0000761033677816 */ /* 0x000fe20000000067 */
[----:B------:R-:W-:Y:S06]  /*4240*/  @!P3 BRA `(.L_x_438) ;  /* 0x000000000004b947 */ /* 0x000fec0003800000 */
[----:B------:R-:W-:Y:S01]  /*4250*/  BPT.TRAP 0x1 ;  /* 0x000000040000795c */ /* 0x000fe20000300000 */
.L_x_438:
[----:B------:R-:W-:Y:S01]  /*4260*/  IMAD R83, R19, 0x8, R2 ;  /* 0x0000000813537824 */ /* 0x000fe200078e0202 */
[----:B------:R-:W-:Y:S01]  /*4270*/  SHF.L.U32 R95, R153, 0x1f, RZ ;  /* 0x0000001f995f7819 */ /* 0x000fe200000006ff */
[----:B------:R-:W0:Y:S01]  /*4280*/  LDC R97, c[0x0][0x2f4] ;  /* 0x0000bd00ff617b82 */ /* 0x000e220000000800 */
[----:B------:R-:W-:Y:S02]  /*4290*/  BSSY B1, `(.L_x_439) ;  /* 0x0000004000017945 */ /* 0x000fe40003800000 */
[----:B------:R-:W1:Y:S01]  /*42a0*/  SYNCS.PHASECHK.TRANS64.TRYWAIT P5, [R83+URZ+0x30890], R95 ;  /* 0x0308905f530075a7 */ /* 0x000e6200080a017f */
[----:B0-----:R-:W-:Y:S01]  /*42b0*/  IADD3 R99, -R74, R97, RZ ;  /* 0x000000614a637210 */ /* 0x001fe20007ffe1ff */
[----:B-1----:R-:W-:Y:S06]  /*42c0*/  @!P5 BRA `(.L_x_440) ;  /* 0x0000015400f0d947 */ /* 0x002fec0003800000 */
.L_x_673:
[----:B------:R-:W-:Y:S05]  /*42d0*/  BSYNC B1 ;  /* 0x0000000000017941 */ /* 0x000fea0003800000 */
.L_x_439:
[----:B------:R-:W-:Y:S01]  /*42e0*/  ISETP.GE.OR P5, PT, R18, R87, P1 ;  /* 0x000000571200720c */ /* 0x000fe20000fa6670 */
[----:B------:R-:W-:-:S12]  /*42f0*/  BSSY B1, `(.L_x_441) ;  /* 0x0000085000017945 */ /* 0x000fd80003800000 */
[----:B------:R-:W-:Y:S05]  /*4300*/  @P5 BRA `(.L_x_442) ;  /* 0x00000008000c5947 */ /* 0x000fea0003800000 */
[----:B------:R-:W1:Y:S01]  /*4310*/  S2R R50, SR_TID.X ;  /* 0x0000000000327919 */ /* 0x000e620000002100 */
[----:B------:R-:W-:Y:S01]  /*4320*/  SHF.R.S32.HI R48, RZ, 0x1f, R18 ;  /* 0x0000001fff307819 */ /* 0x000fe20000011412 */
[-C--:B------:R-:W-:Y:S01]  /*4330*/  IMAD.WIDE.U32 R92, R18, R90.reuse, R88 ;  /* 0x0000005a125c7225 */ /* 0x080fe200078e0058 */
[----:B------:R-:W-:Y:S03]  /*4340*/  BSSY B2, `(.L_x_443) ;  /* 0x0000073000027945 */ /* 0x000fe60003800000 */
[----:B------:R-:W-:Y:S01]  /*4350*/  IMAD R48, R48, R90, RZ ;  /* 0x0000005a30307224 */ /* 0x000fe200078e02ff */
[----:B------:R-:W-:-:S03]  /*4360*/  IADD3 R96, P5, P6, R62, R92, R65 ;  /* 0x0000005c3e607210 */ /* 0x000fc60007ebe041 */
[----:B------:R-:W-:Y:S01]  /*4370*/  IMAD R49, R18, R91, R48 ;  /* 0x0000005b12317224 */ /* 0x000fe200078e0230 */
[----:B------:R-:W-:-:S03]  /*4380*/  SEL R48, R74, R99, !P0 ;  /* 0x000000634a307207 */ /* 0x000fc60004000000 */
[----:B------:R-:W-:Y:S01]  /*4390*/  IMAD.IADD R100, R49, 0x1, R93 ;  /* 0x0000000131647824 */ /* 0x000fe200078e025d */
[----:B------:R-:W-:-:S04]  /*43a0*/  SHF.R.S32.HI R49, RZ, 0x1f, R48 ;  /* 0x0000001fff317819 */ /* 0x000fc80000011430 */
[----:B------:R-:W-:Y:S02]  /*43b0*/  LEA.HI R49, R49, R48, RZ, 0x4 ;  /* 0x0000003031317211 */ /* 0x000fe400078f20ff */
[----:B------:R-:W-:Y:S02]  /*43c0*/  IADD3.X R98, R81, R100, R32, P5, P6 ;  /* 0x0000006451627210 */ /* 0x000fe40002fec420 */
[----:B------:R-:W-:-:S05]  /*43d0*/  LEA.HI.SX32 R49, R49, R64, 0x1c ;  /* 0x0000004031317211 */ /* 0x000fca00078fe2ff */
[----:B------:R-:W-:Y:S02]  /*43e0*/  IMAD.SHL.U32 R101, R49, 0x8, RZ ;  /* 0x0000000831657824 */ /* 0x000fe400078e00ff */
[----:B-1----:R-:W-:-:S03]  /*43f0*/  VIADD R51, R50, 0xffffff80 ;  /* 0xffffff8032337836 */ /* 0x002fc60000000000 */
[----:B------:R-:W-:Y:S02]  /*4400*/  LOP3.LUT R49, R79, 0x38, R101, 0xf8, !PT ;  /* 0x000000384f317812 */ /* 0x000fe400078ef865 */
[----:B------:R-:W-:Y:S02]  /*4410*/  SHF.R.S32.HI R50, RZ, 0x1f, R51 ;  /* 0x0000001fff327819 */ /* 0x000fe40000011433 */
[----:B------:R-:W-:Y:S02]  /*4420*/  LOP3.LUT R49, R49, R76, RZ, 0x3c, !PT ;  /* 0x0000004c31317212 */ /* 0x000fe400078e3cff */
[----:B------:R-:W-:-:S04]  /*4430*/  LEA.HI R50, R50, R51, RZ, 0x5 ;  /* 0x0000003332327211 */ /* 0x000fc800078f28ff */
[----:B------:R-:W-:-:S05]  /*4440*/  SHF.R.S32.HI R50, RZ, 0x5, R50 ;  /* 0x00000005ff327819 */ /* 0x000fca0000011432 */
[----:B------:R-:W-:Y:S02]  /*4450*/  IMAD R48, R50, 0x200, R49 ;  /* 0x0000020032307824 */ /* 0x000fe400078e0231 */
[C---:B------:R-:W-:Y:S02]  /*4460*/  IMAD R49, R19.reuse, 0x3000, R31 ;  /* 0x0000300013317824 */ /* 0x040fe400078e021f */
[----:B------:R-:W-:Y:S02]  /*4470*/  IMAD R51, R19, 0x3000, R48 ;  /* 0x0000300013337824 */ /* 0x000fe400078e0230 */
[--C-:B------:R-:W-:Y:S02]  /*4480*/  IMAD R49, R49, 0x2, R2.reuse ;  /* 0x0000000231317824 */ /* 0x100fe400078e0202 */
[----:B------:R-:W-:-:S04]  /*4490*/  IMAD R52, R51, 0x2, R2 ;  /* 0x0000000233347824 */ /* 0x000fc800078e0202 */
[----:B------:R-:W1:Y:S04]  /*44a0*/  LDS.128 R48, [R49+0x12400] ;  /* 0x0124000031307984 */ /* 0x000e680000000c00 */
[----:B------:R-:W2:Y:S01]  /*44b0*/  LDS.128 R52, [R52+0x12400] ;  /* 0x0124000034347984 */ /* 0x000ea20000000c00 */
[----:B------:R-:W-:Y:S05]  /*44c0*/  @P4 BRA `(.L_x_444) ;  /* 0x0000000400684947 */ /* 0x000fea0003800000 */
[----:B------:R-:W-:Y:S01]  /*44d0*/  SHF.R.U32.HI R104, RZ, 0x10, R13 ;  /* 0x00000010ff687819 */ /* 0x000fe2000001160d */
[----:B--2---:R-:W-:Y:S01]  /*44e0*/  IMAD.U32 R102, R53, 0x10000, RZ ;  /* 0x0001000035667824 */ /* 0x004fe200078e00ff */
[----:B------:R-:W-:Y:S01]  /*44f0*/  SHF.R.U32.HI R105, RZ, 0x10, R37 ;  /* 0x00000010ff697819 */ /* 0x000fe20000011625 */
[----:B-1----:R-:W-:Y:S01]  /*4500*/  IMAD.U32 R106, R49, 0x10000, RZ ;  /* 0x00010000316a7824 */ /* 0x002fe200078e00ff */
[C---:B------:R-:W-:Y:S02]  /*4510*/  PRMT R104, R103.reuse, 0x5432, R104 ;  /* 0x0000543267687816 */ /* 0x040fe40000000068 */
[----:B------:R-:W-:Y:S02]  /*4520*/  PRMT R105, R103, 0x5410, R105 ;  /* 0x0000541067697816 */ /* 0x000fe40000000069 */
[----:B------:R-:W-:Y:S02]  /*4530*/  SHF.L.U32 R107, R104, 0x10, RZ ;  /* 0x00000010686b7819 */ /* 0x000fe400000006ff */
[----:B------:R-:W-:Y:S01]  /*4540*/  SHF.R.U64 R36, R36, 0x10, R37 ;  /* 0x0000001024247819 */ /* 0x000fe20000001225 */
[C---:B------:R-:W-:Y:S01]  /*4550*/  IMAD.U32 R103, R105.reuse, 0x10000, RZ ;  /* 0x0001000069677824 */ /* 0x040fe200078e00ff */
[----:B------:R-:W-:Y:S01]  /*4560*/  LOP3.LUT R105, R105, 0xffff0000, RZ, 0xc0, !PT ;  /* 0xffff000069697812 */ /* 0x000fe200078ec0ff */
[----:B------:R-:W-:Y:S01]  /*4570*/  FMUL.FTZ R116, R102, R107 ;  /* 0x0000006b66747220 */ /* 0x000fe20000410000 */
[----:B------:R-:W-:Y:S01]  /*4580*/  SHF.R.U64 R12, R12, 0x10, R13 ;  /* 0x000000100c0c7819 */ /* 0x000fe2000000120d */
[-C--:B------:R-:W-:Y:S01]  /*4590*/  FMUL.FTZ R117, R102, R103.reuse ;  /* 0x0000006766757220 */ /* 0x080fe20000410000 */
[----:B------:R-:W-:Y:S01]  /*45a0*/  SHF.R.U64 R38, R38, 0x10, R39 ;  /* 0x0000001026267819 */ /* 0x000fe20000001227 */
[----:B------:R-:W-:Y:S01]  /*45b0*/  FFMA.FTZ R103, R106, R103, R116 ;  /* 0x000000676a677223 */ /* 0x000fe20000010074 */
[----:B------:R-:W-:-:S02]  /*45c0*/  IMAD.U32 R116, R51, 0x10000, RZ ;  /* 0x0001000033747824 */ /* 0x000fc400078e00ff */
[----:B------:R-:W-:Y:S01]  /*45d0*/  FFMA.FTZ R102, R106, R107, -R117 ;  /* 0x0000006b6a667223 */ /* 0x000fe20000010875 */
[----:B------:R-:W-:Y:S01]  /*45e0*/  LOP3.LUT R106, R53, 0xffff0000, RZ, 0xc0, !PT ;  /* 0xffff0000356a7812 */ /* 0x000fe200078ec0ff */
[----:B------:R-:W-:Y:S01]  /*45f0*/  IMAD.U32 R13, R48, 0x10000, RZ ;  /* 0x00010000300d7824 */ /* 0x000fe200078e00ff */
[----:B------:R-:W-:Y:S01]  /*4600*/  LOP3.LUT R53, R104, 0xffff0000, RZ, 0xc0, !PT ;  /* 0xffff000068357812 */ /* 0x000fe200078ec0ff */
[----:B------:R-:W-:Y:S01]  /*4610*/  IMAD.U32 R37, R50, 0x10000, RZ ;  /* 0x0001000032257824 */ /* 0x000fe200078e00ff */
[----:B------:R-:W-:Y:S01]  /*4620*/  LOP3.LUT R104, R49, 0xffff0000, RZ, 0xc0, !PT ;  /* 0xffff000031687812 */ /* 0x000fe200078ec0ff */
[C---:B------:R-:W-:Y:S01]  /*4630*/  FMUL.FTZ R49, R106.reuse, R105 ;  /* 0x000000696a317220 */ /* 0x040fe20000410000 */
[----:B------:R-:W-:Y:S01]  /*4640*/  PRMT R12, R111, 0x5432, R12 ;  /* 0x000054326f0c7816 */ /* 0x000fe2000000000c */
[-C--:B------:R-:W-:Y:S01]  /*4650*/  FMUL.FTZ R106, R106, R53.reuse ;  /* 0x000000356a6a7220 */ /* 0x080fe20000410000 */
[----:B------:R-:W-:Y:S01]  /*4660*/  SHF.R.U64 R14, R14, 0x10, R15 ;  /* 0x000000100e0e7819 */ /* 0x000fe2000000120f */
[C---:B------:R-:W-:Y:S01]  /*4670*/  FFMA.FTZ R49, R104.reuse, R53, -R49 ;  /* 0x0000003568317223 */ /* 0x040fe20000010831 */
[----:B------:R-:W-:Y:S01]  /*4680*/  SHF.R.U32.HI R53, RZ, 0x10, R15 ;  /* 0x00000010ff357819 */ /* 0x000fe2000001160f */
[----:B------:R-:W-:Y:S01]  /*4690*/  FFMA.FTZ R104, R104, R105, R106 ;  /* 0x0000006968687223 */ /* 0x000fe2000001006a */
[----:B------:R-:W-:Y:S01]  /*46a0*/  SHF.R.U32.HI R105, RZ, 0x10, R39 ;  /* 0x00000010ff697819 */ /* 0x000fe20000011627 */
[----:B------:R-:W-:Y:S01]  /*46b0*/  IMAD.U32 R15, R52, 0x10000, RZ ;  /* 0x00010000340f7824 */ /* 0x000fe200078e00ff */
[----:B------:R-:W-:-:S02]  /*46c0*/  PRMT R53, R112, 0x5432, R53 ;  /* 0x0000543270357816 */ /* 0x000fc40000000035 */
[----:B------:R-:W-:Y:S01]  /*46d0*/  PRMT R105, R118, 0x5410, R105 ;  /* 0x0000541076697816 */ /* 0x000fe20000000069 */
[C---:B------:R-:W-:Y:S01]  /*46e0*/  IMAD.U32 R118, R55.reuse, 0x10000, RZ ;  /* 0x0001000037767824 */ /* 0x040fe200078e00ff */
[----:B------:R-:W-:Y:S01]  /*46f0*/  LOP3.LUT R55, R55, 0xffff0000, RZ, 0xc0, !PT ;  /* 0xffff000037377812 */ /* 0x000fe200078ec0ff */
[----:B------:R-:W-:Y:S01]  /*4700*/  IMAD.U32 R117, R53, 0x10000, RZ ;  /* 0x0001000035757824 */ /* 0x000fe200078e00ff */
[----:B------:R-:W-:Y:S01]  /*4710*/  LOP3.LUT R39, R51, 0xffff0000, RZ, 0xc0, !PT ;  /* 0xffff000033277812 */ /* 0x000fe200078ec0ff */
[----:B------:R-:W-:Y:S01]  /*4720*/  IMAD.U32 R107, R105, 0x10000, RZ ;  /* 0x00010000696b7824 */ /* 0x000fe200078e00ff */
[----:B------:R-:W-:Y:S02]  /*4730*/  LOP3.LUT R52, R52, 0xffff0000, RZ, 0xc0, !PT ;  /* 0xffff000034347812 */ /* 0x000fe400078ec0ff */
[----:B------:R-:W-:Y:S01]  /*4740*/  LOP3.LUT R48, R48, 0xffff0000, RZ, 0xc0, !PT ;  /* 0xffff000030307812 */ /* 0x000fe200078ec0ff */
[C---:B------:R-:W-:Y:S01]  /*4750*/  FMUL.FTZ R119, R118.reuse, R107 ;  /* 0x0000006b76777220 */ /* 0x040fe20000410000 */
[----:B------:R-:W-:Y:S01]  /*4760*/  FMUL.FTZ R118, R118, R117 ;  /* 0x0000007576767220 */ /* 0x000fe20000410000 */
[----:B------:R-:W-:-:S02]  /*4770*/  PRMT R38, R108, 0x5432, R38 ;  /* 0x000054326c267816 */ /* 0x000fc40000000026 */
[C---:B------:R-:W-:Y:S01]  /*4780*/  FFMA.FTZ R106, R116.reuse, R117, -R119 ;  /* 0x00000075746a7223 */ /* 0x040fe20000010877 */
[----:B------:R-:W-:Y:S01]  /*4790*/  FFMA.FTZ R107, R116, R107, R118 ;  /* 0x0000006b746b7223 */ /* 0x000fe20000010076 */
[----:B------:R-:W-:Y:S02]  /*47a0*/  LOP3.LUT R116, R105, 0xffff0000, RZ, 0xc0, !PT ;  /* 0xffff000069747812 */ /* 0x000fe400078ec0ff */
[----:B------:R-:W-:Y:S02]  /*47b0*/  LOP3.LUT R118, R53, 0xffff0000, RZ, 0xc0, !PT ;  /* 0xffff000035767812 */ /* 0x000fe400078ec0ff */
[----:B------:R-:W-:Y:S01]  /*47c0*/  PRMT R105, R109, 0x5432, R36 ;  /* 0x000054326d697816 */ /* 0x000fe20000000024 */
[C---:B------:R-:W-:Y:S01]  /*47d0*/  FMUL.FTZ R36, R55.reuse, R116 ;  /* 0x0000007437247220 */ /* 0x040fe20000410000 */
[----:B------:R-:W-:Y:S01]  /*47e0*/  PRMT R14, R110, 0x5432, R14 ;  /* 0x000054326e0e7816 */ /* 0x000fe2000000000e */
[-C--:B------:R-:W-:Y:S01]  /*47f0*/  FMUL.FTZ R55, R55, R118.reuse ;  /* 0x0000007637377220 */ /* 0x080fe20000410000 */
[----:B------:R-:W-:Y:S01]  /*4800*/  SHF.L.U32 R51, R54, 0x10, RZ ;  /* 0x0000001036337819 */ /* 0x000fe200000006ff */
[----:B------:R-:W-:Y:S01]  /*4810*/  FFMA.FTZ R53, R39, R118, -R36 ;  /* 0x0000007627357223 */ /* 0x000fe20000010824 */
[----:B------:R-:W-:-:S02]  /*4820*/  IMAD.U32 R36, R105, 0x10000, RZ ;  /* 0x0001000069247824 */ /* 0x000fc400078e00ff */
[----:B------:R-:W-:Y:S01]  /*4830*/  FFMA.FTZ R116, R39, R116, R55 ;  /* 0x0000007427747223 */ /* 0x000fe20000010037 */
[C---:B------:R-:W-:Y:S01]  /*4840*/  IMAD.U32 R118, R12.reuse, 0x10000, RZ ;  /* 0x000100000c767824 */ /* 0x040fe200078e00ff */
[----:B------:R-:W-:Y:S01]  /*4850*/  LOP3.LUT R39, R105, 0xffff0000, RZ, 0xc0, !PT ;  /* 0xffff000069277812 */ /* 0x000fe200078ec0ff */
[C---:B------:R-:W-:Y:S01]  /*4860*/  FMUL.FTZ R120, R15.reuse, R36 ;  /* 0x000000240f787220 */ /* 0x040fe20000410000 */
[----:B------:R-:W-:Y:S01]  /*4870*/  LOP3.LUT R55, R12, 0xffff0000, RZ, 0xc0, !PT ;  /* 0xffff00000c377812 */ /* 0x000fe200078ec0ff */
[-C--:B------:R-:W-:Y:S01]  /*4880*/  FMUL.FTZ R15, R15, R118.reuse ;  /* 0x000000760f0f7220 */ /* 0x080fe20000410000 */
[----:B------:R-:W-:Y:S01]  /*4890*/  LOP3.LUT R54, R54, 0xffff0000, RZ, 0xc0, !PT ;  /* 0xffff000036367812 */ /* 0x000fe200078ec0ff */
[C---:B------:R-:W-:Y:S01]  /*48a0*/  FMUL.FTZ R105, R52.reuse, R39 ;  /* 0x0000002734697220 */ /* 0x040fe20000410000 */
[C---:B------:R-:W-:Y:S01]  /*48b0*/  FFMA.FTZ R12, R13.reuse, R118, -R120 ;  /* 0x000000760d0c7223 */ /* 0x040fe20000010878 */
[----:B------:R-:W-:Y:S01]  /*48c0*/  FFMA.FTZ R13, R13, R36, R15 ;  /* 0x000000240d0d7223 */ /* 0x000fe2000001000f */
[-C--:B------:R-:W-:Y:S01]  /*48d0*/  FMUL.FTZ R117, R52, R55.reuse ;  /* 0x0000003734757220 */ /* 0x080fe20000410000 */
[----:B------:R-:W-:Y:S01]  /*48e0*/  FFMA.FTZ R15, R48, R55, -R105 ;  /* 0x00000037300f7223 */ /* 0x000fe20000010869 */
[C---:B------:R-:W-:Y:S01]  /*48f0*/  LOP3.LUT R55, R38.reuse, 0xffff0000, RZ, 0xc0, !PT ;  /* 0xffff000026377812 */ /* 0x040fe200078ec0ff */
[----:B------:R-:W-:Y:S01]  /*4900*/  IMAD.U32 R36, R38, 0x10000, RZ ;  /* 0x0001000026247824 */ /* 0x000fe200078e00ff */
[C---:B------:R-:W-:Y:S01]  /*4910*/  LOP3.LUT R105, R14.reuse, 0xffff0000, RZ, 0xc0, !PT ;  /* 0xffff00000e697812 */ /* 0x040fe200078ec0ff */
[----:B------:R-:W-:-:S02]  /*4920*/  IMAD.U32 R52, R14, 0x10000, RZ ;  /* 0x000100000e347824 */ /* 0x000fc400078e00ff */
[----:B------:R-:W-:Y:S01]  /*4930*/  FFMA.FTZ R48, R48, R39, R117 ;  /* 0x0000002730307223 */ /* 0x000fe20000010075 */
[----:B------:R-:W-:Y:S01]  /*4940*/  LOP3.LUT R50, R50, 0xffff0000, RZ, 0xc0, !PT ;  /* 0xffff000032327812 */ /* 0x000fe200078ec0ff */
[C---:B------:R-:W-:Y:S01]  /*4950*/  FMUL.FTZ R14, R51.reuse, R36 ;  /* 0x00000024330e7220 */ /* 0x040fe20000410000 */
        /* <DEDUP_REMOVED lines=9> */
[----:B------:R-:W-:Y:S02]  /*49f0*/  F2FP.BF16.F32.PACK_AB R52, R48, R13 ;  /* 0x0000000d3034723e */ /* 0x000fe400000010ff */
[----:B------:R-:W-:Y:S01]  /*4a00*/  F2FP.BF16.F32.PACK_AB R54, R54, R51 ;  /* 0x000000333636723e */ /* 0x000fe200000010ff */
[----:B------:R-:W-:Y:S01]  /*4a10*/  IMAD.MOV.U32 R48, RZ, RZ, R12 ;  /* 0x000000ffff307224 */ /* 0x000fe200078e000c */
[----:B------:R-:W-:Y:S01]  /*4a20*/  F2FP.BF16.F32.PACK_AB R49, R49, R102 ;  /* 0x000000663131723e */ /* 0x000fe200000010ff */
[----:B------:R-:W-:Y:S01]  /*4a30*/  IMAD.MOV.U32 R51, RZ, RZ, R106 ;  /* 0x000000ffff337224 */ /* 0x000fe200078e006a */
[----:B------:R-:W-:Y:S02]  /*4a40*/  F2FP.BF16.F32.PACK_AB R53, R104, R103 ;  /* 0x000000676835723e */ /* 0x000fe400000010ff */
[----:B------:R-:W-:-:S02]  /*4a50*/  F2FP.BF16.F32.PACK_AB R55, R116, R107 ;  /* 0x0000006b7437723e */ /* 0x000fc400000010ff */
[----:B------:R-:W-:-:S07]  /*4a60*/  F2FP.BF16.F32.PACK_AB R50, R39, R14 ;  /* 0x0000000e2732723e */ /* 0x000fce00000010ff */
.L_x_444:
[----:B------:R-:W-:Y:S05]  /*4a70*/  BSYNC B2 ;  /* 0x0000000000027941 */ /* 0x000fea0003800000 */
.L_x_443:
[----:B------:R-:W-:Y:S02]  /*4a80*/  ISETP.GE.AND P5, PT, R101, R97, PT ;  /* 0x000000616500720c */ /* 0x000fe40003fa6270 */
[----:B------:R-:W-:-:S11]  /*4a90*/  P2R R13, PR, RZ, 0x1 ;  /* 0x00000001ff0d7803 */ /* 0x000fd60000000000 */
[--C-:B------:R-:W-:Y:S02]  /*4aa0*/  @!P5 SHF.R.S32.HI R12, RZ, 0x1f, R101.reuse ;  /* 0x0000001fff0cd819 */ /* 0x100fe40000011465 */
[----:B------:R-:W-:-:S04]  /*4ab0*/  @!P5 IADD3 R92, P0, P6, R62, R92, R101 ;  /* 0x0000005c3e5cd210 */ /* 0x000fc80007e1e065 */
[----:B------:R-:W-:Y:S02]  /*4ac0*/  @!P5 IADD3.X R100, R81, R100, R12, P0, P6 ;  /* 0x000000645164d210 */ /* 0x000fe400007ec40c */
[CC--:B------:R-:W-:Y:S02]  /*4ad0*/  LEA R12, P6, R96.reuse, R84.reuse, 0x1 ;  /* 0x00000054600c7211 */ /* 0x0c0fe400078c08ff */
[----:B------:R-:W-:Y:S02]  /*4ae0*/  ISETP.NE.AND P0, PT, R13, RZ, PT ;  /* 0x000000ff0d00720c */ /* 0x000fe40003f05270 */
[----:B------:R-:W-:Y:S02]  /*4af0*/  LEA.HI.X R13, R96, R85, R98, 0x1, P6 ;  /* 0x00000055600d7211 */ /* 0x000fe400030f0c62 */
[----:B------:R-:W-:-:S03]  /*4b00*/  @!P5 LEA R14, P6, R92, R84, 0x1 ;  /* 0x000000545c0ed211 */ /* 0x000fc600078c08ff */
[----:B-1----:R1:W-:Y:S01]  /*4b10*/  STG.E.128 desc[UR56][R12.64], R48 ;  /* 0x000000300c007986 */ /* 0x0023e2000c101d38 */
[----:B------:R-:W-:-:S05]  /*4b20*/  @!P5 LEA.HI.X R15, R92, R85, R100, 0x1, P6 ;  /* 0x000000555c0fd211 */ /* 0x000fca00030f0c64 */
[----:B--2---:R1:W-:Y:S04]  /*4b30*/  @!P5 STG.E.128 desc[UR56][R14.64], R52 ;  /* 0x000000340e00d986 */ /* 0x0043e8000c101d38 */
.L_x_442:
[----:B------:R-:W-:Y:S05]  /*4b40*/  BSYNC B1 ;  /* 0x0000000000017941 */ /* 0x000fea0003800000 */
.L_x_441:
[----:B-1----:R-:W-:Y:S02]  /*4b50*/  VIADD R13, R18, 0x60 ;  /* 0x00000060120d7836 */ /* 0x002fe40000000000 */
[-C--:B------:R-:W-:Y:S02]  /*4b60*/  IMAD R12, R77, R90.reuse, RZ ;  /* 0x0000005a4d0c7224 */ /* 0x080fe400078e02ff */
[C---:B------:R-:W-:Y:S01]  /*4b70*/  IMAD.WIDE.U32 R88, R13.reuse, R90, R88 ;  /* 0x0000005a0d587225 */ /* 0x040fe200078e0058 */
[----:B------:R-:W-:-:S03]  /*4b80*/  ISETP.GE.OR P5, PT, R13, R87, P1 ;  /* 0x000000570d00720c */ /* 0x000fc60000fa6670 */
[----:B------:R-:W-:-:S10]  /*4b90*/  IMAD R91, R13, R91, R12 ;  /* 0x0000005b0d5b7224 */ /* 0x000fd400078e020c */
[----:B------:R-:W-:Y:S05]  /*4ba0*/  @P5 BRA `(.L_x_429) ;  /* 0x00000008007c5947 */ /* 0x000fea0003800000 */
[----:B------:R-:W2:Y:S01]  /*4bb0*/  LDL R14, [R1+0x7c] ;  /* 0x00007c00010e7983 */ /* 0x000ea20000100800 */
[----:B------:R-:W-:Y:S01]  /*4bc0*/  IMAD.IADD R50, R89, 0x1, R91 ;  /* 0x0000000159327824 */ /* 0x000fe200078e025b */
[----:B------:R-:W-:Y:S01]  /*4bd0*/  IADD3 R12, P5, P6, R62, R88, R65 ;  /* 0x000000583e0c7210 */ /* 0x000fe20007ebe041 */
[----:B------:R-:W-:Y:S01]  /*4be0*/  VIADD R36, R18, 0x60 ;  /* 0x0000006012247836 */ /* 0x000fe20000000000 */
[----:B------:R-:W-:Y:S01]  /*4bf0*/  SEL R99, R74, R99, !P0 ;  /* 0x000000634a637207 */ /* 0x000fe20004000000 */
[----:B------:R-:W-:Y:S01]  /*4c00*/  BSSY B1, `(.L_x_445) ;  /* 0x0000075000017945 */ /* 0x000fe20003800000 */
[----:B------:R-:W-:Y:S01]  /*4c10*/  IADD3.X R13, R81, R50, R32, P5, P6 ;  /* 0x00000032510d7210 */ /* 0x000fe20002fec420 */
[----:B------:R-:W-:Y:S01]  /*4c20*/  IMAD.SHL.U32 R36, R36, 0x40, RZ ;  /* 0x0000004024247824 */ /* 0x000fe200078e00ff */
[----:B------:R-:W-:Y:S02]  /*4c30*/  LEA R48, P5, R12, R84, 0x1 ;  /* 0x000000540c307211 */ /* 0x000fe400078a08ff */
[----:B------:R-:W-:-:S02]  /*4c40*/  IADD3 R15, R18, 0x60, RZ ;  /* 0x00000060120f7810 */ /* 0x000fc40007ffe0ff */
[----:B------:R-:W-:Y:S01]  /*4c50*/  LEA.HI.X R49, R12, R85, R13, 0x1, P5 ;  /* 0x000000550c317211 */ /* 0x000fe200028f0c0d */
[----:B------:R-:W-:Y:S01]  /*4c60*/  IMAD R13, R19, 0x3000, R3 ;  /* 0x00003000130d7824 */ /* 0x000fe200078e0203 */
[----:B------:R-:W-:Y:S01]  /*4c70*/  SHF.R.S32.HI R12, RZ, 0x1f, R99 ;  /* 0x0000001fff0c7819 */ /* 0x000fe20000011463 */
[----:B------:R-:W-:Y:S01]  /*4c80*/  IMAD.SHL.U32 R15, R15, 0x40, RZ ;  /* 0x000000400f0f7824 */ /* 0x000fe200078e00ff */
[----:B------:R-:W-:Y:S01]  /*4c90*/  LOP3.LUT R36, R36, 0x1c0, RZ, 0xc0, !PT ;  /* 0x000001c024247812 */ /* 0x000fe200078ec0ff */
[----:B------:R-:W-:Y:S01]  /*4ca0*/  IMAD R13, R13, 0x2, R2 ;  /* 0x000000020d0d7824 */ /* 0x000fe200078e0202 */
[----:B------:R-:W-:Y:S02]  /*4cb0*/  LEA.HI R99, R12, R99, RZ, 0x4 ;  /* 0x000000630c637211 */ /* 0x000fe400078f20ff */
[----:B------:R-:W-:Y:S02]  /*4cc0*/  LOP3.LUT R15, R15, 0x1c0, RZ, 0xc0, !PT ;  /* 0x000001c00f0f7812 */ /* 0x000fe400078ec0ff */
[----:B------:R-:W-:-:S02]  /*4cd0*/  LEA.HI.SX32 R51, R99, R64, 0x1c ;  /* 0x0000004063337211 */ /* 0x000fc400078fe2ff */
[----:B------:R-:W-:-:S03]  /*4ce0*/  SHF.R.U32.HI R15, RZ, 0x3, R15 ;  /* 0x00000003ff0f7819 */ /* 0x000fc6000001160f */
[----:B------:R-:W-:-:S05]  /*4cf0*/  IMAD.SHL.U32 R51, R51, 0x8, RZ ;  /* 0x0000000833337824 */ /* 0x000fca00078e00ff */
[----:B------:R-:W-:-:S04]  /*4d00*/  LOP3.LUT R12, R36, 0x38, R51, 0xf8, !PT ;  /* 0x00000038240c7812 */ /* 0x000fc800078ef833 */
[----:B------:R-:W-:-:S05]  /*4d10*/  LOP3.LUT R12, R12, R15, RZ, 0x3c, !PT ;  /* 0x0000000f0c0c7212 */ /* 0x000fca00078e3cff */
[----:B--2---:R-:W-:-:S04]  /*4d20*/  IMAD.IADD R12, R14, 0x1, R12 ;  /* 0x000000010e0c7824 */ /* 0x004fc800078e020c */
[----:B------:R-:W-:-:S04]  /*4d30*/  IMAD R15, R19, 0x3000, R12 ;  /* 0x00003000130f7824 */ /* 0x000fc800078e020c */
[----:B------:R-:W-:Y:S02]  /*4d40*/  IMAD R36, R15, 0x2, R2 ;  /* 0x000000020f247824 */ /* 0x000fe400078e0202 */
[----:B------:R-:W1:Y:S04]  /*4d50*/  LDS.128 R12, [R13+0x12400] ;  /* 0x012400000d0c7984 */ /* 0x000e680000000c00 */
[----:B------:R-:W2:Y:S01]  /*4d60*/  LDS.128 R36, [R36+0x12400] ;  /* 0x0124000024247984 */ /* 0x000ea20000000c00 */
[----:B------:R-:W-:Y:S05]  /*4d70*/  @P4 BRA `(.L_x_446) ;  /* 0x0000000400744947 */ /* 0x000fea0003800000 */
[----:B------:R-:W-:Y:S01]  /*4d80*/  SHF.R.U32.HI R54, RZ, 0x10, R45 ;  /* 0x00000010ff367819 */ /* 0x000fe2000001162d */
[----:B--2---:R-:W-:Y:S01]  /*4d90*/  IMAD.U32 R52, R37, 0x10000, RZ ;  /* 0x0001000025347824 */ /* 0x004fe200078e00ff */
[----:B------:R-:W-:Y:S02]  /*4da0*/  SHF.R.U32.HI R96, RZ, 0x10, R41 ;  /* 0x00000010ff607819 */ /* 0x000fe40000011629 */
[----:B------:R-:W-:Y:S02]  /*4db0*/  SHF.R.U64 R53, R42, 0x10, R43 ;  /* 0x000000102a357819 */ /* 0x000fe4000000122b */
[----:B------:R-:W-:Y:S02]  /*4dc0*/  PRMT R115, R115, 0x5410, R54 ;  /* 0x0000541073737816 */ /* 0x000fe40000000036 */
[----:B------:R-:W-:Y:S02]  /*4dd0*/  PRMT R111, R111, 0x5410, R96 ;  /* 0x000054106f6f7816 */ /* 0x000fe40000000060 */
[----:B------:R-:W-:Y:S01]  /*4de0*/  PRMT R108, R108, 0x5410, R53 ;  /* 0x000054106c6c7816 */ /* 0x000fe20000000035 */
[----:B------:R-:W-:Y:S01]  /*4df0*/  IMAD.U32 R53, R115, 0x10000, RZ ;  /* 0x0001000073357824 */ /* 0x000fe200078e00ff */
[----:B------:R-:W-:-:S02]  /*4e00*/  SHF.R.U64 R55, R46, 0x10, R47 ;  /* 0x000000102e377819 */ /* 0x000fc4000000122f */
[----:B------:R-:W-:Y:S01]  /*4e10*/  SHF.R.U32.HI R90, RZ, 0x10, R47 ;  /* 0x00000010ff5a7819 */ /* 0x000fe2000001162f */
[C---:B------:R-:W-:Y:S01]  /*4e20*/  IMAD.U32 R47, R39.reuse, 0x10000, RZ ;  /* 0x00010000272f7824 */ /* 0x040fe200078e00ff */
[----:B------:R-:W-:Y:S01]  /*4e30*/  LOP3.LUT R42, R39, 0xffff0000, RZ, 0xc0, !PT ;  /* 0xffff0000272a7812 */ /* 0x000fe200078ec0ff */
[----:B------:R-:W-:Y:S01]  /*4e40*/  IMAD.U32 R39, R111, 0x10000, RZ ;  /* 0x000100006f277824 */ /* 0x000fe200078e00ff */
[----:B------:R-:W-:Y:S01]  /*4e50*/  SHF.R.U32.HI R92, RZ, 0x10, R43 ;  /* 0x00000010ff5c7819 */ /* 0x000fe2000001162b */
[----:B------:R-:W-:Y:S01]  /*4e60*/  FMUL.FTZ R54, R52, R53 ;  /* 0x0000003534367220 */ /* 0x000fe20000410000 */
[----:B------:R-:W-:Y:S01]  /*4e70*/  SHF.R.U64 R91, R44, 0x10, R45 ;  /* 0x000000102c5b7819 */ /* 0x000fe2000000122d */
[----:B-1----:R-:W-:Y:S01]  /*4e80*/  IMAD.U32 R45, R13, 0x10000, RZ ;  /* 0x000100000d2d7824 */ /* 0x002fe200078e00ff */
[----:B------:R-:W-:Y:S01]  /*4e90*/  PRMT R113, R113, 0x5410, R90 ;  /* 0x0000541071717816 */ /* 0x000fe2000000005a */
[-C--:B------:R-:W-:Y:S01]  /*4ea0*/  FMUL.FTZ R52, R52, R39.reuse ;  /* 0x0000002734347220 */ /* 0x080fe20000410000 */
[----:B------:R-:W-:Y:S01]  /*4eb0*/  PRMT R109, R109, 0x5410, R92 ;  /* 0x000054106d6d7816 */ /* 0x000fe2000000005c */
[----:B------:R-:W-:Y:S01]  /*4ec0*/  FFMA.FTZ R39, R45, R39, -R54 ;  /* 0x000000272d277223 */ /* 0x000fe20000010836 */
[----:B------:R-:W-:Y:S01]  /*4ed0*/  LOP3.LUT R46, R37, 0xffff0000, RZ, 0xc0, !PT ;  /* 0xffff0000252e7812 */ /* 0x000fe200078ec0ff */
[----:B------:R-:W-:Y:S01]  /*4ee0*/  FFMA.FTZ R45, R45, R53, R52 ;  /* 0x000000352d2d7223 */ /* 0x000fe20000010034 */
[----:B------:R-:W-:Y:S01]  /*4ef0*/  LOP3.LUT R115, R115, 0xffff0000, RZ, 0xc0, !PT ;  /* 0xffff000073737812 */ /* 0x000fe200078ec0ff */
[----:B------:R-:W-:Y:S01]  /*4f00*/  IMAD.U32 R53, R109, 0x10000, RZ ;  /* 0x000100006d357824 */ /* 0x000fe200078e00ff */
[----:B------:R-:W-:Y:S01]  /*4f10*/  LOP3.LUT R111, R111, 0xffff0000, RZ, 0xc0, !PT ;  /* 0xffff00006f6f7812 */ /* 0x000fe200078ec0ff */
[----:B------:R-:W-:Y:S01]  /*4f20*/  IMAD.U32 R44, R15, 0x10000, RZ ;  /* 0x000100000f2c7824 */ /* 0x000fe200078e00ff */
[----:B------:R-:W-:Y:S01]  /*4f30*/  SHF.L.U32 R54, R113, 0x10, RZ ;  /* 0x0000001071367819 */ /* 0x000fe200000006ff */
[----:B------:R-:W-:Y:S01]  /*4f40*/  FMUL.FTZ R90, R46, R115 ;  /* 0x000000732e5a7220 */ /* 0x000fe20000410000 */
[----:B------:R-:W-:Y:S01]  /*4f50*/  SHF.R.U64 R93, R40, 0x10, R41 ;  /* 0x00000010285d7819 */ /* 0x000fe20000001229 */
[----:B------:R-:W-:Y:S01]  /*4f60*/  FMUL.FTZ R52, R46, R111 ;  /* 0x0000006f2e347220 */ /* 0x000fe20000410000 */
[----:B------:R-:W-:Y:S01]  /*4f70*/  LOP3.LUT R43, R13, 0xffff0000, RZ, 0xc0, !PT ;  /* 0xffff00000d2b7812 */ /* 0x000fe200078ec0ff */
[----:B------:R-:W-:Y:S01]  /*4f80*/  IMAD.U32 R37, R36, 0x10000, RZ ;  /* 0x0001000024257824 */ /* 0x000fe200078e00ff */
[----:B------:R-:W-:Y:S01]  /*4f90*/  PRMT R112, R112, 0x5410, R55 ;  /* 0x0000541070707816 */ /* 0x000fe20000000037 */
[CC--:B------:R-:W-:Y:S01]  /*4fa0*/  FMUL.FTZ R55, R47.reuse, R54.reuse ;  /* 0x000000362f377220 */ /* 0x0c0fe20000410000 */
[----:B------:R-:W-:Y:S01]  /*4fb0*/  PRMT R114, R114, 0x5410, R91 ;  /* 0x0000541072727816 */ /* 0x000fe2000000005b */
[----:B------:R-:W-:Y:S01]  /*4fc0*/  FMUL.FTZ R47, R47, R53 ;  /* 0x000000352f2f7220 */ /* 0x000fe20000410000 */
[----:B------:R-:W-:Y:S01]  /*4fd0*/  PRMT R110, R110, 0x5410, R93 ;  /* 0x000054106e6e7816 */ /* 0x000fe2000000005d */
[----:B------:R-:W-:Y:S01]  /*4fe0*/  FFMA.FTZ R46, R43, R111, -R90 ;  /* 0x0000006f2b2e7223 */ /* 0x000fe2000001085a */
[----:B------:R-:W-:Y:S01]  /*4ff0*/  LOP3.LUT R113, R113, 0xffff0000, RZ, 0xc0, !PT ;  /* 0xffff000071717812 */ /* 0x000fe200078ec0ff */
[----:B------:R-:W-:Y:S01]  /*5000*/  FFMA.FTZ R52, R43, R115, R52 ;  /* 0x000000732b347223 */ /* 0x000fe20000010034 */
[----:B------:R-:W-:Y:S01]  /*5010*/  LOP3.LUT R109, R109, 0xffff0000, RZ, 0xc0, !PT ;  /* 0xffff00006d6d7812 */ /* 0x000fe200078ec0ff */
[C---:B------:R-:W-:Y:S01]  /*5020*/  FFMA.FTZ R43, R44.reuse, R53, -R55 ;  /* 0x000000352c2b7223 */ /* 0x040fe20000010837 */
[----:B------:R-:W-:Y:S01]  /*5030*/  LOP3.LUT R40, R15, 0xffff0000, RZ, 0xc0, !PT ;  /* 0xffff00000f287812 */ /* 0x000fe200078ec0ff */
[----:B------:R-:W-:Y:S01]  /*5040*/  FFMA.FTZ R44, R44, R54, R47 ;  /* 0x000000362c2c7223 */ /* 0x000fe2000001002f */
[----:B------:R-:W-:-:S02]  /*5050*/  IMAD.U32 R90, R114, 0x10000, RZ ;  /* 0x00010000725a7824 */ /* 0x000fc400078e00ff */
[----:B------:R-:W-:Y:S01]  /*5060*/  FMUL.FTZ R47, R42, R113 ;  /* 0x000000712a2f7220 */ /* 0x000fe20000410000 */
[----:B------:R-:W-:Y:S02]  /*5070*/  IMAD.U32 R54, R110, 0x10000, RZ ;  /* 0x000100006e367824 */ /* 0x000fe400078e00ff */
[-C--:B------:R-:W-:Y:S01]  /*5080*/  FMUL.FTZ R55, R42, R109.reuse ;  /* 0x0000006d2a377220 */ /* 0x080fe20000410000 */
[----:B------:R-:W-:Y:S01]  /*5090*/  SHF.L.U32 R13, R12, 0x10, RZ ;  /* 0x000000100c0d7819 */ /* 0x000fe200000006ff */
[C---:B------:R-:W-:Y:S01]  /*50a0*/  FMUL.FTZ R42, R37.reuse, R90 ;  /* 0x0000005a252a7220 */ /* 0x040fe20000410000 */
[----:B------:R-:W-:Y:S01]  /*50b0*/  LOP3.LUT R36, R36, 0xffff0000, RZ, 0xc0, !PT ;  /* 0xffff000024247812 */ /* 0x000fe200078ec0ff */
[----:B------:R-:W-:Y:S01]  /*50c0*/  FFMA.FTZ R92, R40, R109, -R47 ;  /* 0x0000006d285c7223 */ /* 0x000fe2000001082f */
[----:B------:R-:W-:Y:S01]  /*50d0*/  LOP3.LUT R53, R114, 0xffff0000, RZ, 0xc0, !PT ;  /* 0xffff000072357812 */ /* 0x000fe200078ec0ff */
[-C--:B------:R-:W-:Y:S01]  /*50e0*/  FMUL.FTZ R37, R37, R54.reuse ;  /* 0x0000003625257220 */ /* 0x080fe20000410000 */
[----:B------:R-:W-:Y:S01]  /*50f0*/  LOP3.LUT R47, R110, 0xffff0000, RZ, 0xc0, !PT ;  /* 0xffff00006e2f7812 */ /* 0x000fe200078ec0ff */
[----:B------:R-:W-:Y:S01]  /*5100*/  IMAD.U32 R15, R14, 0x10000, RZ ;  /* 0x000100000e0f7824 */ /* 0x000fe200078e00ff */
[----:B------:R-:W-:Y:S01]  /*5110*/  LOP3.LUT R12, R12, 0xffff0000, RZ, 0xc0, !PT ;  /* 0xffff00000c0c7812 */ /* 0x000fe200078ec0ff */
[----:B------:R-:W-:Y:S01]  /*5120*/  FFMA.FTZ R113, R40, R113, R55 ;  /* 0x0000007128717223 */ /* 0x000fe20000010037 */
[----:B------:R-:W-:Y:S01]  /*5130*/  LOP3.LUT R41, R14, 0xffff0000, RZ, 0xc0, !PT ;  /* 0xffff00000e297812 */ /* 0x000fe200078ec0ff */
[C---:B------:R-:W-:Y:S01]  /*5140*/  FFMA.FTZ R42, R13.reuse, R54, -R42 ;  /* 0x000000360d2a7223 */ /* 0x040fe2000001082a */
[----:B------:R-:W-:Y:S01]  /*5150*/  FFMA.FTZ R37, R13, R90, R37 ;  /* 0x0000005a0d257223 */ /* 0x000fe20000010025 */
[----:B------:R-:W-:-:S02]  /*5160*/  IMAD.U32 R14, R38, 0x10000, RZ ;  /* 0x00010000260e7824 */ /* 0x000fc400078e00ff */
[----:B------:R-:W-:Y:S01]  /*5170*/  FMUL.FTZ R55, R36, R53 ;  /* 0x0000003524377220 */ /* 0x000fe20000410000 */
[----:B------:R-:W-:Y:S01]  /*5180*/  IMAD.U32 R13, R108, 0x10000, RZ ;  /* 0x000100006c0d7824 */ /* 0x000fe200078e00ff */
[----:B------:R-:W-:Y:S01]  /*5190*/  LOP3.LUT R38, R38, 0xffff0000, RZ, 0xc0, !PT ;  /* 0xffff000026267812 */ /* 0x000fe200078ec0ff */
[-C--:B------:R-:W-:Y:S01]  /*51a0*/  FMUL.FTZ R91, R36, R47.reuse ;  /* 0x0000002f245b7220 */ /* 0x080fe20000410000 */
[----:B------:R-:W-:Y:S01]  /*51b0*/  LOP3.LUT R108, R108, 0xffff0000, RZ, 0xc0, !PT ;  /* 0xffff00006c6c7812 */ /* 0x000fe200078ec0ff */
[C---:B------:R-:W-:Y:S01]  /*51c0*/  IMAD.U32 R36, R112.reuse, 0x10000, RZ ;  /* 0x0001000070247824 */ /* 0x040fe200078e00ff */
[----:B------:R-:W-:Y:S01]  /*51d0*/  LOP3.LUT R112, R112, 0xffff0000, RZ, 0xc0, !PT ;  /* 0xffff000070707812 */ /* 0x000fe200078ec0ff */
[C---:B------:R-:W-:Y:S01]  /*51e0*/  FFMA.FTZ R55, R12.reuse, R47, -R55 ;  /* 0x0000002f0c377223 */ /* 0x040fe20000010837 */
[----:B------:R-:W-:Y:S01]  /*51f0*/  FFMA.FTZ R12, R12, R53, R91 ;  /* 0x000000350c0c7223 */ /* 0x000fe2000001005b */
[-C--:B------:R-:W-:Y:S01]  /*5200*/  FMUL.FTZ R47, R14, R13.reuse ;  /* 0x0000000d0e2f7220 */ /* 0x080fe20000410000 */
[----:B------:R-:W-:Y:S01]  /*5210*/  FMUL.FTZ R53, R38, R108 ;  /* 0x0000006c26357220 */ /* 0x000fe20000410000 */
[----:B------:R-:W-:Y:S01]  /*5220*/  FMUL.FTZ R40, R14, R36 ;  /* 0x000000240e287220 */ /* 0x000fe20000410000 */
[----:B------:R-:W-:Y:S01]  /*5230*/  FMUL.FTZ R14, R38, R112 ;  /* 0x00000070260e7220 */ /* 0x000fe20000410000 */
[----:B------:R-:W-:Y:S01]  /*5240*/  FFMA.FTZ R47, R15, R36, R47 ;  /* 0x000000240f2f7223 */ /* 0x000fe2000001002f */
[----:B------:R-:W-:Y:S01]  /*5250*/  FFMA.FTZ R112, R41, R112, R53 ;  /* 0x0000007029707223 */ /* 0x000fe20000010035 */
[----:B------:R-:W-:Y:S01]  /*5260*/  FFMA.FTZ R40, R15, R13, -R40 ;  /* 0x0000000d0f287223 */ /* 0x000fe20000010828 */
[----:B------:R-:W-:Y:S01]  /*5270*/  FFMA.FTZ R13, R41, R108, -R14 ;  /* 0x0000006c290d7223 */ /* 0x000fe2000001080e */
[----:B------:R-:W-:-:S02]  /*5280*/  F2FP.BF16.F32.PACK_AB R39, R46, R39 ;  /* 0x000000272e27723e */ /* 0x000fc400000010ff */
[----:B------:R-:W-:Y:S02]  /*5290*/  F2FP.BF16.F32.PACK_AB R38, R55, R42 ;  /* 0x0000002a3726723e */ /* 0x000fe400000010ff */
[----:B------:R-:W-:Y:S02]  /*52a0*/  F2FP.BF16.F32.PACK_AB R45, R52, R45 ;  /* 0x0000002d342d723e */ /* 0x000fe400000010ff */
[----:B------:R-:W-:Y:S02]  /*52b0*/  F2FP.BF16.F32.PACK_AB R44, R113, R44 ;  /* 0x0000002c712c723e */ /* 0x000fe400000010ff */
[----:B------:R-:W-:Y:S02]  /*52c0*/  F2FP.BF16.F32.PACK_AB R47, R112, R47 ;  /* 0x0000002f702f723e */ /* 0x000fe400000010ff */
[----:B------:R-:W-:Y:S01]  /*52d0*/  F2FP.BF16.F32.PACK_AB R36, R12, R37 ;  /* 0x000000250c24723e */ /* 0x000fe200000010ff */
[----:B------:R-:W-:Y:S01]  /*52e0*/  IMAD.MOV.U32 R12, RZ, RZ, R38 ;  /* 0x000000ffff0c7224 */ /* 0x000fe200078e0026 */
[----:B------:R-:W-:Y:S01]  /*52f0*/  F2FP.BF16.F32.PACK_AB R14, R13, R40 ;  /* 0x000000280d0e723e */ /* 0x000fe200000010ff */
[----:B------:R-:W-:Y:S01]  /*5300*/  IMAD.MOV.U32 R13, RZ, RZ, R39 ;  /* 0x000000ffff0d7224 */ /* 0x000fe200078e0027 */
[----:B------:R-:W-:Y:S01]  /*5310*/  F2FP.BF16.F32.PACK_AB R15, R92, R43 ;  /* 0x0000002b5c0f723e */ /* 0x000fe200000010ff */
[----:B------:R-:W-:Y:S01]  /*5320*/  IMAD.MOV.U32 R37, RZ, RZ, R45 ;  /* 0x000000ffff257224 */ /* 0x000fe200078e002d */
[----:B------:R-:W-:Y:S01]  /*5330*/  MOV R38, R47 ;  /* 0x0000002f00267202 */ /* 0x000fe20000000f00 */
[----:B------:R-:W-:-:S07]  /*5340*/  IMAD.MOV.U32 R39, RZ, RZ, R44 ;  /* 0x000000ffff277224 */ /* 0x000fce00078e002c */
.L_x_446:
[----:B------:R-:W-:Y:S05]  /*5350*/  BSYNC B1 ;  /* 0x0000000000017941 */ /* 0x000fea0003800000 */
.L_x_445:
[----:B-1----:R1:W-:Y:S01]  /*5360*/  STG.E.128 desc[UR56][R48.64], R12 ;  /* 0x0000000c30007986 */ /* 0x0023e2000c101d38 */
[----:B------:R-:W-:-:S13]  /*5370*/  ISETP.GE.AND P4, PT, R51, R97, PT ;  /* 0x000000613300720c */ /* 0x000fda0003f86270 */
[----:B------:R-:W-:Y:S05]  /*5380*/  @P4 BRA `(.L_x_429) ;  /* 0x0000000000844947 */ /* 0x000fea0003800000 */
[--C-:B-1----:R-:W-:Y:S02]  /*5390*/  SHF.R.S32.HI R12, RZ, 0x1f, R51.reuse ;  /* 0x0000001fff0c7819 */ /* 0x102fe40000011433 */
[----:B------:R-:W-:-:S04]  /*53a0*/  IADD3 R51, P4, P5, R62, R88, R51 ;  /* 0x000000583e337210 */ /* 0x000fc80007d9e033 */
[----:B------:R-:W-:Y:S02]  /*53b0*/  IADD3.X R50, R81, R50, R12, P4, P5 ;  /* 0x0000003251327210 */ /* 0x000fe400027ea40c */
[----:B------:R-:W-:-:S04]  /*53c0*/  LEA R84, P4, R51, R84, 0x1 ;  /* 0x0000005433547211 */ /* 0x000fc800078808ff */
[----:B------:R-:W-:-:S05]  /*53d0*/  LEA.HI.X R85, R51, R85, R50, 0x1, P4 ;  /* 0x0000005533557211 */ /* 0x000fca00020f0c32 */
[----:B--2---:R1:W-:Y:S01]  /*53e0*/  STG.E.128 desc[UR56][R84.64], R36 ;  /* 0x0000002454007986 */ /* 0x0043e2000c101d38 */
[----:B------:R-:W-:Y:S05]  /*53f0*/  BRA `(.L_x_429) ;  /* 0x0000000000687947 */ /* 0x000fea0003800000 */
.L_x_412:
[----:B------:R-:W-:-:S13]  /*5400*/  ISETP.NE.AND P3, PT, R156, 0x3, PT ;  /* 0x000000039c00780c */ /* 0x000fda0003f65270 */
[----:B------:R-:W-:Y:S05]  /*5410*/  @!P3 BRA `(.L_x_447) ;  /* 0x000000000004b947 */ /* 0x000fea0003800000 */
[----:B------:R-:W-:Y:S01]  /*5420*/  BPT.TRAP 0x1 ;  /* 0x000000040000795c */ /* 0x000fe20000300000 */
.L_x_447:
[----:B------:R-:W-:Y:S01]  /*5430*/  IMAD R83, R19, 0x8, R2 ;  /* 0x0000000813537824 */ /* 0x000fe200078e0202 */
[----:B------:R-:W-:Y:S01]  /*5440*/  SHF.L.U32 R95, R153, 0x1f, RZ ;  /* 0x0000001f995f7819 */ /* 0x000fe200000006ff */
[----:B------:R-:W-:Y:S01]  /*5450*/  IMAD R87, R29, -0xc0, R27 ;  /* 0xffffff401d577824 */ /* 0x000fe200078e021b */
[----:B------:R-:W-:Y:S02]  /*5460*/  BSSY B1, `(.L_x_448) ;  /* 0x0000004000017945 */ /* 0x000fe40003800000 */
[----:B------:R-:W0:Y:S02]  /*5470*/  SYNCS.PHASECHK.TRANS64.TRYWAIT P4, [R83+URZ+0x30890], R95 ;  /* 0x0308905f530075a7 */ /* 0x000e24000808017f */
[----:B------:R-:W-:Y:S01]  /*5480*/  VIMNMX R87, R87, 0xc0, PT ;  /* 0x000000c057577848 */ /* 0x000fe20003fe0100 */
[----:B0-----:R-:W-:Y:S06]  /*5490*/  @!P4 BRA `(.L_x_449) ;  /* 0x000001440090c947 */ /* 0x001fec0003800000 */
.L_x_674:
[----:B------:R-:W-:Y:S05]  /*54a0*/  BSYNC B1 ;  /* 0x0000000000017941 */ /* 0x000fea0003800000 */
.L_x_448:
[----:B------:R-:W-:Y:S01]  /*54b0*/  ISETP.GE.AND P4, PT, R18, R87, PT ;  /* 0x000000571200720c */ /* 0x000fe20003f86270 */
[----:B------:R-:W-:-:S12]  /*54c0*/  BSSY B1, `(.L_x_450) ;  /* 0x0000006000017945 */ /* 0x000fd80003800000 */
[----:B------:R-:W-:Y:S05]  /*54d0*/  @P4 BRA `(.L_x_451) ;  /* 0x0000000000104947 */ /* 0x000fea0003800000 */
[----:B------:R-:W1:Y:S04]  /*54e0*/  @!P1 LDS.128 R12, [R94+0x12000] ;  /* 0x012000005e0c9984 */ /* 0x000e680000000c00 */
[----:B------:R-:W2:Y:S04]  /*54f0*/  @!P2 LDS.128 R36, [R86+0x12000] ;  /* 0x012000005624a984 */ /* 0x000ea80000000c00 */
[----:B-1----:R1:W-:Y:S04]  /*5500*/  @!P1 STG.E.128 desc[UR56][R42.64], R12 ;  /* 0x0000000c2a009986 */ /* 0x0023e8000c101d38 */
[----:B--2---:R1:W-:Y:S02]  /*5510*/  @!P2 STG.E.128 desc[UR56][R42.64+0x40], R36 ;  /* 0x000040242a00a986 */ /* 0x0043e4000c101d38 */
.L_x_451:
[----:B------:R-:W-:Y:S05]  /*5520*/  BSYNC B1 ;  /* 0x0000000000017941 */ /* 0x000fea0003800000 */
.L_x_450:
[----:B-1----:R-:W-:-:S05]  /*5530*/  VIADD R12, R18, 0x60 ;  /* 0x00000060120c7836 */ /* 0x002fca0000000000 */
[----:B------:R-:W-:-:S13]  /*5540*/  ISETP.GE.AND P4, PT, R12, R87, PT ;  /* 0x000000570c00720c */ /* 0x000fda0003f86270 */
[----:B------:R-:W-:Y:S05]  /*5550*/  @P4 BRA `(.L_x_429) ;  /* 0x0000000000104947 */ /* 0x000fea0003800000 */
[----:B------:R-:W1:Y:S04]  /*5560*/  @!P1 LDS.128 R12, [R94+0x15000] ;  /* 0x015000005e0c9984 */ /* 0x000e680000000c00 */
[----:B------:R-:W2:Y:S04]  /*5570*/  @!P2 LDS.128 R36, [R86+0x15000] ;  /* 0x015000005624a984 */ /* 0x000ea80000000c00 */
[----:B-1----:R1:W-:Y:S04]  /*5580*/  @!P1 STG.E.128 desc[UR56][R40.64], R12 ;  /* 0x0000000c28009986 */ /* 0x0023e8000c101d38 */
[----:B--2---:R1:W-:Y:S02]  /*5590*/  @!P2 STG.E.128 desc[UR56][R40.64+0x40], R36 ;  /* 0x000040242800a986 */ /* 0x0043e4000c101d38 */
.L_x_429:
[----:B------:R-:W-:Y:S05]  /*55a0*/  BSYNC B0 ;  /* 0x0000000000007941 */ /* 0x000fea0003800000 */
.L_x_411:
[----:B-1234-:R-:W1:Y:S01]  /*55b0*/  S2R R12, SR_TID.X ;  /* 0x00000000000c7919 */ /* 0x01ee620000002100 */
[----:B------:R-:W-:Y:S01]  /*55c0*/  @!PT LDS RZ, [RZ] ;  /* 0x00000000fffff984 */ /* 0x000fe20000000800 */
[----:B------:R-:W-:Y:S01]  /*55d0*/  @!PT LDS RZ, [RZ] ;  /* 0x00000000fffff984 */ /* 0x000fe20000000800 */
[----:B------:R-:W-:Y:S01]  /*55e0*/  @!PT LDS RZ, [RZ] ;  /* 0x00000000fffff984 */ /* 0x000fe20000000800 */
[----:B------:R-:W-:Y:S01]  /*55f0*/  @!PT LDS RZ, [RZ] ;  /* 0x00000000fffff984 */ /* 0x000fe20000000800 */
[----:B------:R2:W-:Y:S06]  /*5600*/  MEMBAR.ALL.CTA ;  /* 0x0000000000007992 */ /* 0x0005ec0000008000 */
[----:B--2---:R-:W2:Y:S01]  /*5610*/  FENCE.VIEW.ASYNC.S ;  /* 0x00000000000073c6 */ /* 0x004ea20000000000 */
[----:B------:R-:W-:Y:S05]  /*5620*/  WARPSYNC.ALL ;  /* 0x0000000000007948 */ /* 0x000fea0003800000 */
[----:B------:R-:W-:Y:S01]  /*5630*/  BSSY B0, `(.L_x_452) ;  /* 0x0000009000007945 */ /* 0x000fe20003800000 */
[----:B-1----:R-:W-:Y:S01]  /*5640*/  LOP3.LUT R12, R12, 0x7f, RZ, 0xc0, !PT ;  /* 0x0000007f0c0c7812 */ /* 0x002fe200078ec0ff */
[----:B--2---:R1:W-:Y:S03]  /*5650*/  BAR.SYNC.DEFER_BLOCKING R75, 0x80 ;  /* 0x0002004b0000751d */ /* 0x0043e60000010000 */
[----:B------:R-:W-:-:S13]  /*5660*/  ISETP.NE.AND P4, PT, R12, RZ, PT ;  /* 0x000000ff0c00720c */ /* 0x000fda0003f85270 */
[----:B------:R-:W-:-:S05]  /*5670*/  @!P4 VIADD R12, R83, 0x308a0 ;  /* 0x000308a0530cc836 */ /* 0x000fca0000000000 */
[----:B------:R-:W-:-:S04]  /*5680*/  @!P4 PRMT R12, RZ, 0x654, R12 ;  /* 0x00000654ff0cc816 */ /* 0x000fc8000000000c */
[----:B------:R1:W-:Y:S01]  /*5690*/  @!P4 SYNCS.ARRIVE.TRANS64.RED.A1T0 RZ, [R12+URZ], RZ ;  /* 0x000000ff0cffc9a7 */ /* 0x0003e2000810043f */
[----:B------:R-:W-:Y:S05]  /*56a0*/  @!P3 BRA `(.L_x_453) ;  /* 0x000000000004b947 */ /* 0x000fea0003800000 */
[----:B------:R-:W-:Y:S01]  /*56b0*/  BPT.TRAP 0x1 ;  /* 0x000000040000795c */ /* 0x000fe20000300000 */
.L_x_453:
[----:B------:R-:W-:Y:S05]  /*56c0*/  BSYNC B0 ;  /* 0x0000000000007941 */ /* 0x000fea0003800000 */
.L_x_452:
[----:B------:R-:W2:Y:S01]  /*56d0*/  SYNCS.PHASECHK.TRANS64.TRYWAIT P3, [R83+URZ+0x308b0], R95 ;  /* 0x0308b05f530075a7 */ /* 0x000ea2000806017f */
[----:B------:R-:W-:Y:S01]  /*56e0*/  ULDC UR58, c[0x0][0x2f4] ;  /* 0x0000bd00003a7ab9 */ /* 0x000fe20000000800 */
[----:B------:R-:W-:Y:S01]  /*56f0*/  ULDC.64 UR38, c[0x0][0x328] ;  /* 0x0000ca0000267ab9 */ /* 0x000fe20000000a00 */
[----:B------:R-:W-:Y:S01]  /*5700*/  ULDC.64 UR36, c[0x0][0x318] ;  /* 0x0000c60000247ab9 */ /* 0x000fe20000000a00 */
[----:B------:R-:W-:Y:S01]  /*5710*/  BSSY B0, `(.L_x_454) ;  /* 0x0000003000007945 */ /* 0x000fe20003800000 */
[----:B------:R-:W-:-:S03]  /*5720*/  IMAD.WIDE R36, R29, 0xc0, R4 ;  /* 0x000000c01d247825 */ /* 0x000fc600078e0204 */
[----:B--2---:R-:W-:Y:S05]  /*5730*/  @!P3 BRA `(.L_x_455) ;  /* 0x0000014000fcb947 */ /* 0x004fea0003800000 */
.L_x_675:
[----:B------:R-:W-:Y:S05]  /*5740*/  BSYNC B0 ;  /* 0x0000000000007941 */ /* 0x000fea0003800000 */
.L_x_454:
[----:B------:R-:W-:Y:S01]  /*5750*/  ISETP.GE.AND P3, PT, R18, R87, PT ;  /* 0x000000571200720c */ /* 0x000fe20003f66270 */
[----:B------:R-:W-:-:S12]  /*5760*/  BSSY B0, `(.L_x_456) ;  /* 0x0000010000007945 */ /* 0x000fd80003800000 */
[----:B------:R-:W-:Y:S05]  /*5770*/  @P3 BRA `(.L_x_457) ;  /* 0x0000000000383947 */ /* 0x000fea0003800000 */
[----:B------:R-:W-:Y:S02]  /*5780*/  IMAD R15, R37, UR38, RZ ;  /* 0x00000026250f7c24 */ /* 0x000fe4000f8e02ff */
[----:B-1----:R-:W-:Y:S02]  /*5790*/  IMAD.MOV.U32 R12, RZ, RZ, R60 ;  /* 0x000000ffff0c7224 */ /* 0x002fe400078e003c */
[----:B------:R-:W-:Y:S02]  /*57a0*/  IMAD.MOV.U32 R13, RZ, RZ, R0 ;  /* 0x000000ffff0d7224 */ /* 0x000fe400078e0000 */
[C---:B------:R-:W-:Y:S02]  /*57b0*/  IMAD R15, R36.reuse, UR39, R15 ;  /* 0x00000027240f7c24 */ /* 0x040fe4000f8e020f */
[----:B------:R-:W-:-:S04]  /*57c0*/  IMAD.WIDE.U32 R12, R36, UR38, R12 ;  /* 0x00000026240c7c25 */ /* 0x000fc8000f8e000c */
[----:B------:R-:W-:Y:S01]  /*57d0*/  IMAD.IADD R13, R13, 0x1, R15 ;  /* 0x000000010d0d7824 */ /* 0x000fe200078e020f */
[----:B------:R-:W-:-:S04]  /*57e0*/  LEA R38, P3, R12, UR36, 0x1 ;  /* 0x000000240c267c11 */ /* 0x000fc8000f8608ff */
[----:B------:R-:W-:Y:S02]  /*57f0*/  LEA.HI.X R39, R12, UR37, R13, 0x1, P3 ;  /* 0x000000250c277c11 */ /* 0x000fe400098f0c0d */
[----:B------:R-:W-:-:S13]  /*5800*/  ISETP.GE.AND P3, PT, R16, UR58, PT ;  /* 0x0000003a10007c0c */ /* 0x000fda000bf66270 */
[----:B------:R-:W1:Y:S04]  /*5810*/  @!P3 LDS.128 R12, [R94] ;  /* 0x000000005e0cb984 */ /* 0x000e680000000c00 */
[----:B-1----:R-:W-:Y:S01]  /*5820*/  @!P3 STG.E.128 desc[UR56][R38.64], R12 ;  /* 0x0000000c2600b986 */ /* 0x002fe2000c101d38 */
[----:B------:R-:W-:-:S13]  /*5830*/  ISETP.GE.AND P3, PT, R78, UR58, PT ;  /* 0x0000003a4e007c0c */ /* 0x000fda000bf66270 */
[----:B------:R-:W1:Y:S04]  /*5840*/  @!P3 LDS.128 R12, [R86] ;  /* 0x00000000560cb984 */ /* 0x000e680000000c00 */
[----:B-1----:R3:W-:Y:S02]  /*5850*/  @!P3 STG.E.128 desc[UR56][R38.64+0x40], R12 ;  /* 0x0000400c2600b986 */ /* 0x0027e4000c101d38 */
.L_x_457:
[----:B------:R-:W-:Y:S05]  /*5860*/  BSYNC B0 ;  /* 0x0000000000007941 */ /* 0x000fea0003800000 */
.L_x_456:
[----:B-1-3--:R-:W-:Y:S01]  /*5870*/  VIADD R12, R18, 0x60 ;  /* 0x00000060120c7836 */ /* 0x00afe20000000000 */
[----:B------:R-:W-:Y:S04]  /*5880*/  BSSY B0, `(.L_x_458) ;  /* 0x0000013000007945 */ /* 0x000fe80003800000 */
[----:B------:R-:W-:-:S13]  /*5890*/  ISETP.GE.AND P3, PT, R12, R87, PT ;  /* 0x000000570c00720c */ /* 0x000fda0003f66270 */
[----:B------:R-:W-:Y:S05]  /*58a0*/  @P3 BRA `(.L_x_459) ;  /* 0x0000000000403947 */ /* 0x000fea0003800000 */
[----:B------:R-:W-:Y:S01]  /*58b0*/  IADD3 R15, P3, R36, 0x60, RZ ;  /* 0x00000060240f7810 */ /* 0x000fe20007f7e0ff */
[----:B------:R-:W-:Y:S02]  /*58c0*/  IMAD.MOV.U32 R12, RZ, RZ, R60 ;  /* 0x000000ffff0c7224 */ /* 0x000fe400078e003c */
[----:B------:R-:W-:Y:S01]  /*58d0*/  IMAD.MOV.U32 R13, RZ, RZ, R0 ;  /* 0x000000ffff0d7224 */ /* 0x000fe200078e0000 */
[----:B------:R-:W-:Y:S01]  /*58e0*/  IADD3.X R36, RZ, R37, RZ, P3, !PT ;  /* 0x00000025ff247210 */ /* 0x000fe20001ffe4ff */
[----:B------:R-:W-:-:S04]  /*58f0*/  IMAD.WIDE.U32 R12, R15, UR38, R12 ;  /* 0x000000260f0c7c25 */ /* 0x000fc8000f8e000c */
[----:B------:R-:W-:-:S04]  /*5900*/  IMAD R36, R36, UR38, RZ ;  /* 0x0000002624247c24 */ /* 0x000fc8000f8e02ff */
[----:B------:R-:W-:Y:S01]  /*5910*/  IMAD R15, R15, UR39, R36 ;  /* 0x000000270f0f7c24 */ /* 0x000fe2000f8e0224 */
[----:B------:R-:W-:-:S03]  /*5920*/  LEA R36, P3, R12, UR36, 0x1 ;  /* 0x000000240c247c11 */ /* 0x000fc6000f8608ff */
[----:B------:R-:W-:-:S05]  /*5930*/  IMAD.IADD R13, R13, 0x1, R15 ;  /* 0x000000010d0d7824 */ /* 0x000fca00078e020f */
[----:B------:R-:W-:Y:S02]  /*5940*/  LEA.HI.X R37, R12, UR37, R13, 0x1, P3 ;  /* 0x000000250c257c11 */ /* 0x000fe400098f0c0d */
[----:B------:R-:W-:-:S13]  /*5950*/  ISETP.GE.AND P3, PT, R16, UR58, PT ;  /* 0x0000003a10007c0c */ /* 0x000fda000bf66270 */
[----:B------:R-:W1:Y:S04]  /*5960*/  @!P3 LDS.128 R12, [R94+0x3000] ;  /* 0x003000005e0cb984 */ /* 0x000e680000000c00 */
[----:B-1----:R-:W-:Y:S01]  /*5970*/  @!P3 STG.E.128 desc[UR56][R36.64], R12 ;  /* 0x0000000c2400b986 */ /* 0x002fe2000c101d38 */
[----:B------:R-:W-:-:S13]  /*5980*/  ISETP.GE.AND P3, PT, R78, UR58, PT ;  /* 0x0000003a4e007c0c */ /* 0x000fda000bf66270 */
[----:B------:R-:W1:Y:S04]  /*5990*/  @!P3 LDS.128 R12, [R86+0x3000] ;  /* 0x00300000560cb984 */ /* 0x000e680000000c00 */
[----:B-1----:R1:W-:Y:S02]  /*59a0*/  @!P3 STG.E.128 desc[UR56][R36.64+0x40], R12 ;  /* 0x0000400c2400b986 */ /* 0x0023e4000c101d38 */
.L_x_459:
[----:B------:R-:W-:Y:S05]  /*59b0*/  BSYNC B0 ;  /* 0x0000000000007941 */ /* 0x000fea0003800000 */
.L_x_458:
[----:B-1----:R-:W3:Y:S01]  /*59c0*/  LDL R12, [R1] ;  /* 0x00000000010c7983 */ /* 0x002ee20000100800 */
[----:B------:R-:W-:Y:S02]  /*59d0*/  VIADD R19, R19, 0x1 ;  /* 0x0000000113137836 */ /* 0x000fe40000000000 */
[----:B0-2---:R-:W-:Y:S01]  /*59e0*/  @!P4 VIADD R83, R83, 0x308c0 ;  /* 0x000308c05353c836 */ /* 0x005fe20000000000 */
[----:B------:R-:W-:Y:S01]  /*59f0*/  @!PT LDS RZ, [RZ] ;  /* 0x00000000fffff984 */ /* 0x000fe20000000800 */
[----:B------:R-:W-:Y:S01]  /*5a00*/  @!PT LDS RZ, [RZ] ;  /* 0x00000000fffff984 */ /* 0x000fe20000000800 */
[----:B------:R-:W-:Y:S01]  /*5a10*/  @!PT LDS RZ, [RZ] ;  /* 0x00000000fffff984 */ /* 0x000fe20000000800 */
[----:B------:R-:W-:Y:S01]  /*5a20*/  @!PT LDS RZ, [RZ] ;  /* 0x00000000fffff984 */ /* 0x000fe20000000800 */
[----:B------:R0:W-:Y:S06]  /*5a30*/  MEMBAR.ALL.CTA ;  /* 0x0000000000007992 */ /* 0x0001ec0000008000 */
[----:B0-----:R-:W0:Y:S02]  /*5a40*/  FENCE.VIEW.ASYNC.S ;  /* 0x00000000000073c6 */ /* 0x001e240000000000 */
[----:B0-----:R0:W-:Y:S01]  /*5a50*/  BAR.SYNC.DEFER_BLOCKING R75, 0x80 ;  /* 0x0002004b0000751d */ /* 0x0011e20000010000 */
[----:B------:R-:W-:-:S02]  /*5a60*/  ISETP.NE.AND P3, PT, R19, 0x2, PT ;  /* 0x000000021300780c */ /* 0x000fc40003f65270 */
[----:B------:R-:W-:Y:S02]  /*5a70*/  @!P4 PRMT R83, RZ, 0x654, R83 ;  /* 0x00000654ff53c816 */ /* 0x000fe40000000053 */
[----:B------:R-:W-:Y:S02]  /*5a80*/  SEL R19, R19, RZ, P3 ;  /* 0x000000ff13137207 */ /* 0x000fe40001800000 */
[----:B------:R0:W-:Y:S01]  /*5a90*/  @!P4 SYNCS.ARRIVE.TRANS64.RED.A1T0 RZ, [R83+URZ], RZ ;  /* 0x000000ff53ffc9a7 */ /* 0x0001e2000810043f */
[----:B---3--:R-:W-:Y:S02]  /*5aa0*/  LOP3.LUT P5, RZ, R12, 0x2, RZ, 0xc0, !PT ;  /* 0x000000020cff7812 */ /* 0x008fe400078ac0ff */
[----:B------:R-:W-:-:S04]  /*5ab0*/  SEL R12, RZ, 0x1, P3 ;  /* 0x00000001ff0c7807 */ /* 0x000fc80001800000 */
[----:B------:R-:W-:-:S07]  /*5ac0*/  LOP3.LUT R153, R153, R12, RZ, 0x3c, !PT ;  /* 0x0000000c99997212 */ /* 0x000fce00078e3cff */
[----:B0-----:R-:W-:Y:S05]  /*5ad0*/  @P5 BRA `(.L_x_460) ;  /* 0xffffffc800b45947 */ /* 0x001fea000383ffff */
[----:B------:R-:W0:Y:S01]  /*5ae0*/  S2R R13, SR_TID.X ;  /* 0x00000000000d7919 */ /* 0x000e220000002100 */
[----:B------:R-:W-:Y:S02]  /*5af0*/  PLOP3.LUT P0, PT, PT, PT, PT, 0x8, 0x0 ;  /* 0x000000000000781c */ /* 0x000fe40003f0e170 */
[----:B0-----:R-:W-:-:S04]  /*5b00*/  SHF.R.U32.HI R13, RZ, 0x7, R13 ;  /* 0x00000007ff0d7819 */ /* 0x001fc8000001160d */
[----:B------:R-:W-:-:S13]  /*5b10*/  ISETP.NE.AND P5, PT, R13, 0x1, PT ;  /* 0x000000010d00780c */ /* 0x000fda0003fa5270 */
[----:B------:R-:W-:Y:S06]  /*5b20*/  @!P5 BAR.ARV 0x9, 0x100 ;  /* 0x024400000000db1d */ /* 0x000fec0000002000 */
.L_x_406:
[----:B------:R-:W-:Y:S01]  /*5b30*/  IMAD.MOV.U32 R3, RZ, RZ, RZ ;  /* 0x000000ffff037224 */ /* 0x000fe200078e00ff */
[----:B------:R-:W-:Y:S06]  /*5b40*/  @P0 BRA `(.L_x_461) ;  /* 0x00000000000c0947 */ /* 0x000fec0003800000 */
[----:B------:R-:W1:Y:S01]  /*5b50*/  FENCE.VIEW.ASYNC.G ;  /* 0x00000000000073c6 */ /* 0x000e620000000100 */
[----:B------:R-:W-:Y:S05]  /*5b60*/  WARPSYNC.ALL ;  /* 0x0000000000007948 */ /* 0x000fea0003800000 */
[----:B-1----:R-:W-:Y:S06]  /*5b70*/  BAR.ARV 0xc, 0x200 ;  /* 0x0308000000007b1d */ /* 0x002fec0000002000 */
.L_x_461:
[----:B------:R-:W2:Y:S01]  /*5b80*/  LDL R0, [R1] ;  /* 0x0000000001007983 */ /* 0x000ea20000100800 */
[----:B------:R-:W-:Y:S01]  /*5b90*/  BSSY B0, `(.L_x_462) ;  /* 0x0000021000007945 */ /* 0x000fe20003800000 */
[----:B--2---:R-:W-:-:S13]  /*5ba0*/  LOP3.LUT P0, RZ, R0, 0x8, RZ, 0xc0, !PT ;  /* 0x0000000800ff7812 */ /* 0x004fda000780c0ff */
[----:B------:R-:W-:Y:S05]  /*5bb0*/  @!P0 BRA `(.L_x_463) ;  /* 0x0000000000788947 */ /* 0x000fea0003800000 */
[----:B------:R-:W2:Y:S01]  /*5bc0*/  LDL R0, [R1+0x94] ;  /* 0x0000940001007983 */ /* 0x000ea20000100800 */
[----:B------:R-:W-:Y:S01]  /*5bd0*/  ULDC UR4, c[0x0][0x9f0] ;  /* 0x00027c0000047ab9 */ /* 0x000fe20000000800 */
[----:B--2---:R-:W-:-:S04]  /*5be0*/  ISETP.NE.AND P0, PT, R0, RZ, PT ;  /* 0x000000ff0000720c */ /* 0x004fc80003f05270 */
        /* <DEDUP_REMOVED lines=9> */
[----:B0-----:R-:W-:Y:S01]  /*5c80*/  VIADD R4, R3, 0xffffffe ;  /* 0x0ffffffe03047836 */ /* 0x001fe20000000000 */
[----:B------:R-:W-:-:S05]  /*5c90*/  IADD3 R3, RZ, -R10, RZ ;  /* 0x8000000aff037210 */ /* 0x000fca0007ffe0ff */
[----:B------:R0:W1:Y:S02]  /*5ca0*/  F2I.FTZ.U32.TRUNC.NTZ R5, R4 ;  /* 0x0000000400057305 */ /* 0x000064000021f000 */
[----:B0-----:R-:W-:Y:S02]  /*5cb0*/  IMAD.MOV.U32 R4, RZ, RZ, RZ ;  /* 0x000000ffff047224 */ /* 0x001fe400078e00ff */
        /* <DEDUP_REMOVED lines=14> */
.L_x_463:
[----:B------:R-:W-:Y:S05]  /*5da0*/  BSYNC B0 ;  /* 0x0000000000007941 */ /* 0x000fea0003800000 */
.L_x_462:
[----:B------:R-:W2:Y:S01]  /*5db0*/  LDL R0, [R1+0xa0] ;  /* 0x0000a00001007983 */ /* 0x000ea20000100800 */
[----:B------:R-:W-:Y:S02]  /*5dc0*/  PLOP3.LUT P0, PT, PT, PT, PT, 0x80, 0x0 ;  /* 0x000000000000781c */ /* 0x000fe40003f0f070 */
        /* <DEDUP_REMOVED lines=15> */
[----:B--2---:R-:W-:Y:S02]  /*5ec0*/  IMAD R4, R0, R3, RZ ;  /* 0x0000000300047224 */ /* 0x004fe400078e02ff */
[----:B------:R-:W-:-:S03]  /*5ed0*/  IMAD.MOV.U32 R0, RZ, RZ, RZ ;  /* 0x000000ffff007224 */ /* 0x000fc600078e00ff */
[----:B------:R1:W-:Y:S01]  /*5ee0*/  STL [R1+0x6c], R4 ;  /* 0x00006c0401007387 */ /* 0x0003e20000100800 */
[----:B------:R-:W-:Y:S01]  /*5ef0*/  VIADDMNMX R120, R4, R3, R26, PT ;  /* 0x0000000304787246 */ /* 0x000fe2000380011a */
[----:B------:R-:W-:Y:S01]  /*5f00*/  IMAD.MOV.U32 R3, RZ, RZ, RZ ;  /* 0x000000ffff037224 */ /* 0x000fe200078e00ff */
[----:B------:R-:W-:Y:S02]  /*5f10*/  CS2R R26, SRZ ;  /* 0x00000000001a7805 */ /* 0x000fe4000001ff00 */
[----:B------:R-:W-:-:S13]  /*5f20*/  ISETP.GT.AND P1, PT, R120, R4, PT ;  /* 0x000000047800720c */ /* 0x000fda0003f24270 */
[----:B-1----:R-:W-:Y:S05]  /*5f30*/  @!P1 BRA `(.L_x_464) ;  /* 0x000000a800a49947 */ /* 0x002fea0003800000 */
[----:B------:R-:W-:-:S03]  /*5f40*/  UMOV UR4, 0xffffffff ;  /* 0xffffffff00047882 */ /* 0x000fc60000000000 */
[----:B------:R-:W-:Y:S05]  /*5f50*/  BRA.DIV UR4, `(.L_x_465) ;  /* 0x0000013e04087947 */ /* 0x000fea000b800000 */
[----:B------:R-:W1:Y:S02]  /*5f60*/  S2R R0, SR_TID.X ;  /* 0x0000000000007919 */ /* 0x000e640000002100 */
[----:B-1----:R-:W-:-:S04]  /*5f70*/  IADD3 R3, R0, -0x80, RZ ;  /* 0xffffff8000037810 */ /* 0x002fc80007ffe0ff */
[----:B------:R-:W-:-:S04]  /*5f80*/  SHF.R.S32.HI R0, RZ, 0x1f, R3 ;  /* 0x0000001fff007819 */ /* 0x000fc80000011403 */
[----:B------:R-:W-:-:S04]  /*5f90*/  LEA.HI R0, R0, R3, RZ, 0x7 ;  /* 0x0000000300007211 */ /* 0x000fc800078f38ff */
[----:B------:R-:W-:-:S06]  /*5fa0*/  SHF.R.S32.HI R0, RZ, 0x7, R0 ;  /* 0x00000007ff007819 */ /* 0x000fcc0000011400 */
[----:B------:R-:W1:Y:S04]  /*5fb0*/  SHFL.IDX PT, R0, R0, RZ, 0x1f ;  /* 0x00001fff00007589 */ /* 0x000e6800000e0000 */
[----:B-1----:R1:W-:Y:S02]  /*5fc0*/  STL [R1+0x74], R0 ;  /* 0x0000740001007387 */ /* 0x0023e40000100800 */
.L_x_678:
[----:B------:R-:W1:Y:S01]  /*5fd0*/  LDL R3, [R1+0x74] ;  /* 0x0000740001037983 */ /* 0x000e620000100800 */
[----:B------:R-:W-:Y:S01]  /*5fe0*/  BSSY B6, `(.L_x_466) ;  /* 0x000001c000067945 */ /* 0x000fe20003800000 */
[----:B-1----:R-:W-:-:S05]  /*5ff0*/  IMAD.HI R0, R3, 0x55555556, RZ ;  /* 0x5555555603007827 */ /* 0x002fca00078e02ff */
[----:B------:R-:W-:-:S05]  /*6000*/  LEA.HI R0, R0, R0, RZ, 0x1 ;  /* 0x0000000000007211 */ /* 0x000fca00078f08ff */
[----:B------:R-:W-:-:S04]  /*6010*/  IMAD R3, R0, -0x3, R3 ;  /* 0xfffffffd00037824 */ /* 0x000fc800078e0203 */
[----:B------:R-:W-:Y:S01]  /*6020*/  IMAD R0, R3, 0x2000, R2 ;  /* 0x0000200003007824 */ /* 0x000fe200078e0202 */
[----:B------:R1:W-:Y:S03]  /*6030*/  STL [R1+0x70], R3 ;  /* 0x0000700301007387 */ /* 0x0003e60000100800 */
[----:B------:R-:W-:-:S05]  /*6040*/  VIADD R0, R0, 0xc400 ;  /* 0x0000c40000007836 */ /* 0x000fca0000000000 */
[----:B------:R-:W-:Y:S01]  /*6050*/  SHF.R.U32.HI R0, RZ, 0x4, R0 ;  /* 0x00000004ff007819 */ /* 0x000fe20000011600 */
[----:B-1----:R-:W-:-:S03]  /*6060*/  VIADD R3, R2, 0x1e800 ;  /* 0x0001e80002037836 */ /* 0x002fc60000000000 */
[----:B------:R-:W-:Y:S02]  /*6070*/  LOP3.LUT R29, R0, 0x3fff, RZ, 0xc0, !PT ;  /* 0x00003fff001d7812 */ /* 0x000fe400078ec0ff */
[----:B------:R-:W-:-:S13]  /*6080*/  LOP3.LUT P0, RZ, R3, 0x3ff, RZ, 0xc0, !PT ;  /* 0x000003ff03ff7812 */ /* 0x000fda000780c0ff */
[----:B------:R-:W-:Y:S05]  /*6090*/  @!P0 BRA `(.L_x_467) ;  /* 0x0000000000408947 */ /* 0x000fea0003800000 */
        /* <DEDUP_REMOVED lines=15> */
[----:B-1---5:R-:W-:Y:S05]  /*6190*/  CALL.ABS.NOINC R14 ;  /* 0x000000000e007343 */ /* 0x022fea0003c00000 */
.L_x_467:
[----:B------:R-:W-:Y:S05]  /*61a0*/  BSYNC B6 ;  /* 0x0000000000067941 */ /* 0x000fea0003800000 */
.L_x_466:
[----:B------:R-:W-:Y:S02]  /*61b0*/  ULDC UR4, c[0x0][0x3f4] ;  /* 0x0000fd0000047ab9 */ /* 0x000fe40000000800 */
[----:B------:R-:W-:-:S13]  /*61c0*/  ISETP.LT.AND P0, PT, RZ, UR4, PT ;  /* 0x00000004ff007c0c */ /* 0x000fda000bf01270 */
[----:B------:R-:W-:Y:S05]  /*61d0*/  @P0 BRA `(.L_x_468) ;  /* 0x0000000000400947 */ /* 0x000fea0003800000 */
[----:B------:R-:W2:Y:S02]  /*61e0*/  LDL R20, [R1+0x98] ;  /* 0x0000980001147983 */ /* 0x000ea40000100800 */
[----:B--2---:R-:W-:-:S04]  /*61f0*/  LEA.HI R0, R20, R20, RZ, 0x1 ;  /* 0x0000001414007211 */ /* 0x004fc800078f08ff */
[----:B------:R-:W-:-:S05]  /*6200*/  LOP3.LUT R0, R0, 0xfffffffe, RZ, 0xc0, !PT ;  /* 0xfffffffe00007812 */ /* 0x000fca00078ec0ff */
[----:B------:R-:W-:-:S05]  /*6210*/  IMAD.IADD R0, R20, 0x1, -R0 ;  /* 0x0000000114007824 */ /* 0x000fca00078e0a00 */
[----:B------:R-:W-:-:S04]  /*6220*/  SHF.L.U32 R3, R0, 0x1f, RZ ;  /* 0x0000001f00037819 */ /* 0x000fc800000006ff */
[----:B------:R1:W2:Y:S03]  /*6230*/  SYNCS.PHASECHK.TRANS64.TRYWAIT P0, [R2+URZ+0x30800], R3 ;  /* 0x03080003020075a7 */ /* 0x0002a6000800017f */
[----:B--2---:R-:W-:Y:S05]  /*6240*/  @!P0 NANOSLEEP.SYNCS 0x989680 ;  /* 0x009896800000895d */ /* 0x004fea0003900000 */
[----:B------:R-:W2:Y:S01]  /*6250*/  @!P0 SYNCS.PHASECHK.TRANS64 P0, [R2+URZ+0x30800], R3 ;  /* 0x03080003020085a7 */ /* 0x000ea2000800007f */
[----:B------:R-:W-:Y:S04]  /*6260*/  BSSY B0, `(.L_x_469) ;  /* 0x0000006000007945 */ /* 0x000fe80003800000 */
[----:B--2---:R-:W-:Y:S05]  /*6270*/  @P0 BRA `(.L_x_470) ;  /* 0x0000000000100947 */ /* 0x004fea0003800000 */
.L_x_471:
[----:B--2---:R2:W3:Y:S02]  /*6280*/  SYNCS.PHASECHK.TRANS64.TRYWAIT P0, [R2+URZ+0x30800], R3 ;  /* 0x03080003020075a7 */ /* 0x0044e4000800017f */
[----:B---3--:R-:W-:Y:S05]  /*6290*/  @!P0 NANOSLEEP.SYNCS 0x989680 ;  /* 0x009896800000895d */ /* 0x008fea0003900000 */
[----:B------:R-:W3:Y:S02]  /*62a0*/  @!P0 SYNCS.PHASECHK.TRANS64 P0, [R2+URZ+0x30800], R3 ;  /* 0x03080003020085a7 */ /* 0x000ee4000800007f */
[----:B---3--:R-:W-:Y:S05]  /*62b0*/  @!P0 BRA `(.L_x_471) ;  /* 0xfffffffc00f08947 */ /* 0x008fea000383ffff */
.L_x_470:
[----:B------:R-:W-:Y:S05]  /*62c0*/  BSYNC B0 ;  /* 0x0000000000007941 */ /* 0x000fea0003800000 */
.L_x_469:
[----:B------:R-:W-:Y:S05]  /*62d0*/  BRA `(.L_x_472) ;  /* 0x0000002000f87947 */ /* 0x000fea0003800000 */
.L_x_468:
[----:B-----5:R-:W-:Y:S01]  /*62e0*/  SHF.R.S32.HI R0, RZ, 0x1f, R25 ;  /* 0x0000001fff007819 */ /* 0x020fe20000011419 */
[----:B------:R-:W-:Y:S01]  /*62f0*/  VIADD R3, R2, 0xc400 ;  /* 0x0000c40002037836 */ /* 0x000fe20000000000 */
[----:B------:R-:W-:Y:S01]  /*6300*/  ULDC.64 UR4, c[0x0][0x3f8] ;  /* 0x0000fe0000047ab9 */ /* 0x000fe20000000a00 */
[----:B------:R-:W-:Y:S01]  /*6310*/  ULDC.64 UR6, c[0x0][0x408] ;  /* 0x0001020000067ab9 */ /* 0x000fe20000000a00 */
[----:B------:R-:W-:Y:S01]  /*6320*/  IMAD.WIDE.U32 R4, R25, UR4, RZ ;  /* 0x0000000419047c25 */ /* 0x000fe2000f8e00ff */
[----:B------:R-:W-:Y:S01]  /*6330*/  BSSY B6, `(.L_x_473) ;  /* 0x0000020000067945 */ /* 0x000fe20003800000 */
[----:B------:R-:W-:Y:S02]  /*6340*/  LOP3.LUT P0, RZ, R3, 0x3ff, RZ, 0xc0, !PT ;  /* 0x000003ff03ff7812 */ /* 0x000fe4000780c0ff */
[C---:B0-----:R-:W-:Y:S02]  /*6350*/  IMAD R6, R0.reuse, UR4, RZ ;  /* 0x0000000400067c24 */ /* 0x041fe4000f8e02ff */
[----:B------:R-:W-:-:S02]  /*6360*/  IMAD R0, R0, UR6, RZ ;  /* 0x0000000600007c24 */ /* 0x000fc4000f8e02ff */
[C---:B------:R-:W-:Y:S01]  /*6370*/  IMAD R3, R25.reuse, UR5, R6 ;  /* 0x0000000519037c24 */ /* 0x040fe2000f8e0206 */
[----:B------:R-:W-:Y:S01]  /*6380*/  ULDC.64 UR4, c[0x0][0x3e8] ;  /* 0x0000fa0000047ab9 */ /* 0x000fe20000000a00 */
[----:B------:R-:W-:-:S04]  /*6390*/  IMAD.WIDE.U32 R6, R25, UR6, RZ ;  /* 0x0000000619067c25 */ /* 0x000fc8000f8e00ff */
[----:B------:R-:W-:Y:S01]  /*63a0*/  IMAD R9, R25, UR7, R0 ;  /* 0x0000000719097c24 */ /* 0x000fe2000f8e0200 */
[----:B------:R-:W-:Y:S01]  /*63b0*/  ULDC.64 UR6, c[0x0][0x400] ;  /* 0x0001000000067ab9 */ /* 0x000fe20000000a00 */
[----:B------:R-:W-:Y:S01]  /*63c0*/  IMAD.IADD R5, R3, 0x1, R5 ;  /* 0x0000000103057824 */ /* 0x000fe200078e0205 */
[----:B------:R-:W-:Y:S01]  /*63d0*/  LEA R25, P1, R4, UR4, 0x1 ;  /* 0x0000000404197c11 */ /* 0x000fe2000f8208ff */
[----:B------:R-:W-:Y:S01]  /*63e0*/  IMAD.IADD R3, R9, 0x1, R7 ;  /* 0x0000000109037824 */ /* 0x000fe200078e0207 */
[----:B------:R-:W-:Y:S02]  /*63f0*/  LEA R27, P2, R6, UR6, 0x1 ;  /* 0x00000006061b7c11 */ /* 0x000fe4000f8408ff */
[----:B------:R-:W-:Y:S02]  /*6400*/  LEA.HI.X R26, R4, UR5, R5, 0x1, P1 ;  /* 0x00000005041a7c11 */ /* 0x000fe400088f0c05 */
[----:B------:R-:W-:Y:S01]  /*6410*/  LEA.HI.X R28, R6, UR7, R3, 0x1, P2 ;  /* 0x00000007061c7c11 */ /* 0x000fe200090f0c03 */
[----:B------:R-:W-:Y:S08]  /*6420*/  @!P0 BRA `(.L_x_474) ;  /* 0x0000000000408947 */ /* 0x000ff00003800000 */
[----:B------:R-:W-:Y:S01]  /*6430*/  MOV R0, 0x0 ;  /* 0x0000000000007802 */ /* 0x000fe20000000f00 */
[----:B------:R-:W-:Y:S01]  /*6440*/  ULDC.64 UR4, c[0x4][0xa8] ;  /* 0x01002a0000047ab9 */ /* 0x000fe20000000a00 */
[----:B------:R-:W-:Y:S01]  /*6450*/  ULDC.64 UR6, c[0x4][0xb0] ;  /* 0x01002c0000067ab9 */ /* 0x000fe20000000a00 */
[----:B------:R-:W-:Y:S01]  /*6460*/  IMAD.U32 R4, RZ, RZ, UR4 ;  /* 0x00000004ff047e24 */ /* 0x000fe2000f8e00ff */
[----:B------:R0:W1:Y:S01]  /*6470*/  LDC.64 R14, c[0x4][R0] ;  /* 0x01000000000e7b82 */ /* 0x0000620000000a00 */
[----:B------:R-:W-:Y:S01]  /*6480*/  MOV R5, UR5 ;  /* 0x0000000500057c02 */ /* 0x000fe20008000f00 */
[----:B------:R-:W-:Y:S01]  /*6490*/  ULDC.64 UR4, c[0x4][0x20] ;  /* 0x0100080000047ab9 */ /* 0x000fe20000000a00 */
        /* <DEDUP_REMOVED lines=9> */
.L_x_474:
[----:B------:R-:W-:Y:S05]  /*6530*/  BSYNC B6 ;  /* 0x0000000000067941 */ /* 0x000fea0003800000 */
.L_x_473:
[----:B------:R-:W-:Y:S01]  /*6540*/  ULDC.U8 UR4, c[0x0][0x410] ;  /* 0x0001040000047ab9 */ /* 0x000fe20000000000 */
[----:B------:R-:W-:Y:S01]  /*6550*/  BSSY B0, `(.L_x_475) ;  /* 0x000020e000007945 */ /* 0x000fe20003800000 */
[----:B------:R-:W-:Y:S01]  /*6560*/  ISETP.NE.AND P0, PT, RZ, UR4, PT ;  /* 0x00000004ff007c0c */ /* 0x000fe2000bf05270 */
[----:B------:R-:W-:-:S12]  /*6570*/  IMAD R4, R33, 0xc0, R18 ;  /* 0x000000c021047824 */ /* 0x000fd800078e0212 */
[----:B------:R-:W-:Y:S05]  /*6580*/  @!P0 BRA `(.L_x_476) ;  /* 0x0000001000248947 */ /* 0x000fea0003800000 */
[----:B------:R-:W-:-:S03]  /*6590*/  UMOV UR4, 0xffffffff ;  /* 0xffffffff00047882 */ /* 0x000fc60000000000 */
[----:B------:R-:W-:Y:S05]  /*65a0*/  BRA.DIV UR4, `(.L_x_477) ;  /* 0x0000013604b47947 */ /* 0x000fea000b800000 */
[----:B------:R0:W1:Y:S04]  /*65b0*/  SHFL.IDX PT, R3, R26, RZ, 0x1c1f ;  /* 0x001c1fff1a037589 */ /* 0x00006800000e0000 */
[----:B------:R0:W2:Y:S04]  /*65c0*/  SHFL.IDX PT, R0, R25, RZ, 0x1c1f ;  /* 0x001c1fff19007589 */ /* 0x0000a800000e0000 */
[----:B------:R0:W3:Y:S04]  /*65d0*/  SHFL.IDX PT, R5, R28, RZ, 0x1c1f ;  /* 0x001c1fff1c057589 */ /* 0x0000e800000e0000 */
[----:B------:R0:W4:Y:S02]  /*65e0*/  SHFL.IDX PT, R14, R27, RZ, 0x1c1f ;  /* 0x001c1fff1b0e7589 */ /* 0x00012400000e0000 */
.L_x_684:
[----:B------:R-:W5:Y:S01]  /*65f0*/  LDL R7, [R1+0x98] ;  /* 0x0000980001077983 */ /* 0x000f620000100800 */
[----:B------:R-:W-:-:S03]  /*6600*/  ULDC UR4, c[0x0][0x448] ;  /* 0x0001120000047ab9 */ /* 0x000fc60000000800 */
[----:B0-----:R-:W2:Y:S01]  /*6610*/  LDL R28, [R1+0x68] ;  /* 0x00006800011c7983 */ /* 0x001ea20000100800 */
[----:B------:R-:W-:Y:S01]  /*6620*/  IMAD R26, R24, UR4, RZ ;  /* 0x00000004181a7c24 */ /* 0x000fe2000f8e02ff */
[----:B------:R-:W-:Y:S01]  /*6630*/  BSSY B1, `(.L_x_478) ;  /* 0x0000024000017945 */ /* 0x000fe20003800000 */
[----:B------:R-:W-:Y:S02]  /*6640*/  CS2R R8, SRZ ;  /* 0x0000000000087805 */ /* 0x000fe4000001ff00 */
[----:B------:R-:W-:Y:S02]  /*6650*/  CS2R R10, SRZ ;  /* 0x00000000000a7805 */ /* 0x000fe4000001ff00 */
[----:B------:R-:W-:Y:S02]  /*6660*/  CS2R R12, SRZ ;  /* 0x00000000000c7805 */ /* 0x000fe4000001ff00 */
[----:B------:R-:W-:Y:S02]  /*6670*/  ISETP.GE.AND P0, PT, R4, R26, PT ;  /* 0x0000001a0400720c */ /* 0x000fe40003f06270 */
[----:B-----5:R-:W-:-:S04]  /*6680*/  LEA.HI R6, R7, R7, RZ, 0x1 ;  /* 0x0000000707067211 */ /* 0x020fc800078f08ff */
[----:B------:R-:W-:Y:S01]  /*6690*/  LOP3.LUT R6, R6, 0xfffffffe, RZ, 0xc0, !PT ;  /* 0xfffffffe06067812 */ /* 0x000fe200078ec0ff */
[----:B--2---:R-:W-:-:S03]  /*66a0*/  IMAD.SHL.U32 R4, R28, 0x40, RZ ;  /* 0x000000401c047824 */ /* 0x004fc600078e00ff */
[----:B------:R-:W-:Y:S02]  /*66b0*/  IADD3 R27, R7, -R6, RZ ;  /* 0x80000006071b7210 */ /* 0x000fe40007ffe0ff */
[----:B------:R-:W-:Y:S02]  /*66c0*/  CS2R R6, SRZ ;  /* 0x0000000000067805 */ /* 0x000fe4000001ff00 */
[----:B------:R-:W-:Y:S02]  /*66d0*/  LOP3.LUT R31, R4, 0x1c0, RZ, 0xc0, !PT ;  /* 0x000001c0041f7812 */ /* 0x000fe400078ec0ff */
[----:B------:R-:W-:Y:S01]  /*66e0*/  SHF.L.U32 R27, R27, 0x1f, RZ ;  /* 0x0000001f1b1b7819 */ /* 0x000fe200000006ff */
[----:B------:R-:W-:Y:S06]  /*66f0*/  @P0 BRA `(.L_x_479) ;  /* 0x00000000005c0947 */ /* 0x000fec0003800000 */
[----:B------:R-:W-:Y:S01]  /*6700*/  ULDC UR4, c[0x0][0x3f4] ;  /* 0x0000fd0000047ab9 */ /* 0x000fe20000000800 */
[----:B------:R-:W-:Y:S01]  /*6710*/  IMAD.SHL.U32 R9, R154, 0x2, RZ ;  /* 0x000000029a097824 */ /* 0x000fe200078e00ff */
[----:B------:R-:W-:Y:S01]  /*6720*/  ISETP.GE.AND P2, PT, R22, UR4, PT ;  /* 0x0000000416007c0c */ /* 0x000fe2000bf46270 */
[----:B------:R-:W-:Y:S01]  /*6730*/  IMAD.MOV.U32 R6, RZ, RZ, R0 ;  /* 0x000000ffff067224 */ /* 0x000fe200078e0000 */
[----:B------:R-:W-:Y:S01]  /*6740*/  ISETP.GE.AND P3, PT, R154, UR4, PT ;  /* 0x000000049a007c0c */ /* 0x000fe2000bf66270 */
[----:B-1----:R-:W-:Y:S01]  /*6750*/  IMAD.MOV.U32 R7, RZ, RZ, R3 ;  /* 0x000000ffff077224 */ /* 0x002fe200078e0003 */
[----:B------:R-:W-:Y:S01]  /*6760*/  SHF.R.S32.HI R13, RZ, 0x1f, R154 ;  /* 0x0000001fff0d7819 */ /* 0x000fe2000001149a */
[----:B---3--:R-:W-:Y:S01]  /*6770*/  IMAD.MOV.U32 R15, RZ, RZ, R5 ;  /* 0x000000ffff0f7224 */ /* 0x008fe200078e0005 */
[----:B------:R-:W-:-:S07]  /*6780*/  CS2R R10, SRZ ;  /* 0x00000000000a7805 */ /* 0x000fce000001ff00 */
[----:B------:R-:W-:Y:S01]  /*6790*/  @!P2 IMAD.WIDE R20, R22, 0x2, R6 ;  /* 0x000000021614a825 */ /* 0x000fe200078e0206 */
[----:B------:R-:W-:Y:S02]  /*67a0*/  SHF.L.U64.HI R6, R154, 0x1, R13 ;  /* 0x000000019a067819 */ /* 0x000fe4000001020d */
[-C--:B------:R-:W-:Y:S02]  /*67b0*/  @!P3 IADD3 R24, P0, R0, R9.reuse, RZ ;  /* 0x000000090018b210 */ /* 0x080fe40007f1e0ff */
[----:B----4-:R-:W-:Y:S02]  /*67c0*/  @!P3 IADD3 R4, P1, R14, R9, RZ ;  /* 0x000000090e04b210 */ /* 0x010fe40007f3e0ff */
[----:B------:R-:W-:Y:S02]  /*67d0*/  CS2R R8, SRZ ;  /* 0x0000000000087805 */ /* 0x000fe4000001ff00 */
[----:B------:R-:W-:Y:S01]  /*67e0*/  CS2R R12, SRZ ;  /* 0x00000000000c7805 */ /* 0x000fe2000001ff00 */
[--C-:B------:R-:W-:Y:S01]  /*67f0*/  @!P3 IMAD.X R25, R3, 0x1, R6.reuse, P0 ;  /* 0x000000010319b824 */ /* 0x100fe200000e0606 */
[----:B------:R0:W5:Y:S01]  /*6800*/  @!P2 LD.E.64 R10, desc[UR56][R20.64] ;  /* 0x00000038140aa980 */ /* 0x000162000c101b00 */
[----:B------:R-:W-:Y:S01]  /*6810*/  @!P3 IMAD.X R5, R5, 0x1, R6, P1 ;  /* 0x000000010505b824 */ /* 0x000fe200008e0606 */
[----:B------:R-:W-:Y:S01]  /*6820*/  CS2R R6, SRZ ;  /* 0x0000000000067805 */ /* 0x000fe2000001ff00 */
[----:B------:R-:W-:Y:S01]  /*6830*/  @!P2 IMAD.WIDE R14, R22, 0x2, R14 ;  /* 0x00000002160ea825 */ /* 0x000fe200078e020e */
[----:B------:R0:W5:Y:S04]  /*6840*/  @!P3 LD.E.64 R12, desc[UR56][R24.64] ;  /* 0x00000038180cb980 */ /* 0x000168000c101b00 */
[----:B------:R0:W5:Y:S04]  /*6850*/  @!P2 LD.E.64 R8, desc[UR56][R14.64] ;  /* 0x000000380e08a980 */ /* 0x000168000c101b00 */
[----:B------:R0:W5:Y:S02]  /*6860*/  @!P3 LD.E.64 R6, desc[UR56][R4.64] ;  /* 0x000000380406b980 */ /* 0x000164000c101b00 */
.L_x_479:
[----:B------:R-:W-:Y:S05]  /*6870*/  BSYNC B1 ;  /* 0x0000000000017941 */ /* 0x000fea0003800000 */
.L_x_478:
[----:B0--3--:R-:W0:Y:S01]  /*6880*/  S2R R5, SR_TID.X ;  /* 0x0000000000057919 */ /* 0x009e220000002100 */
[----:B------:R-:W2:Y:S01]  /*6890*/  SYNCS.PHASECHK.TRANS64.TRYWAIT P0, [R2+URZ+0x30800], R27 ;  /* 0x0308001b020075a7 */ /* 0x000ea2000800017f */
[----:B------:R-:W-:Y:S01]  /*68a0*/  LOP3.LUT R0, R31, 0x18, R16, 0xf8, !PT ;  /* 0x000000181f007812 */ /* 0x000fe200078ef810 */
[----:B------:R-:W-:Y:S01]  /*68b0*/  IMAD R15, R33, -0xc0, R26 ;  /* 0xffffff40210f7824 */ /* 0x000fe200078e021a */
[----:B------:R-:W-:Y:S01]  /*68c0*/  SHF.R.U32.HI R31, RZ, 0x3, R31 ;  /* 0x00000003ff1f7819 */ /* 0x000fe2000001161f */
[----:B-----5:R-:W-:Y:S01]  /*68d0*/  IMAD.MOV.U32 R4, RZ, RZ, R13 ;  /* 0x000000ffff047224 */ /* 0x020fe200078e000d */
[--C-:B------:R-:W-:Y:S01]  /*68e0*/  SHF.R.U64 R35, R10, 0x10, R11.reuse ;  /* 0x000000100a237819 */ /* 0x100fe2000000120b */
[----:B----4-:R-:W-:Y:S01]  /*68f0*/  IMAD.MOV.U32 R14, RZ, RZ, R10 ;  /* 0x000000ffff0e7224 */ /* 0x010fe200078e000a */
[----:B------:R-:W-:Y:S01]  /*6900*/  LOP3.LUT R26, R0, R31, RZ, 0x3c, !PT ;  /* 0x0000001f001a7212 */ /* 0x000fe200078e3cff */
[--C-:B------:R-:W-:Y:S01]  /*6910*/  IMAD.MOV.U32 R0, RZ, RZ, R11.reuse ;  /* 0x000000ffff007224 */ /* 0x100fe200078e000b */
[----:B------:R-:W-:Y:S01]  /*6920*/  SHF.R.U32.HI R33, RZ, 0x10, R11 ;  /* 0x00000010ff217819 */ /* 0x000fe2000001160b */
[----:B------:R-:W-:Y:S01]  /*6930*/  IMAD.MOV.U32 R20, RZ, RZ, R8 ;  /* 0x000000ffff147224 */ /* 0x000fe200078e0008 */
[----:B------:R-:W-:Y:S01]  /*6940*/  SHF.R.U32.HI R31, RZ, 0x10, R13 ;  /* 0x00000010ff1f7819 */ /* 0x000fe2000001160d */
[----:B------:R-:W-:Y:S01]  /*6950*/  BSSY B1, `(.L_x_480) ;  /* 0x000001b000017945 */ /* 0x000fe20003800000 */
[----:B-1----:R-:W-:Y:S01]  /*6960*/  MOV R3, R12 ;  /* 0x0000000c00037202 */ /* 0x002fe20000000f00 */
[----:B------:R-:W-:Y:S01]  /*6970*/  IMAD.MOV.U32 R10, RZ, RZ, R7 ;  /* 0x000000ffff0a7224 */ /* 0x000fe200078e0007 */
[----:B------:R-:W-:Y:S01]  /*6980*/  SHF.R.U64 R24, R12, 0x10, R13 ;  /* 0x000000100c187819 */ /* 0x000fe2000000120d */
[--C-:B------:R-:W-:Y:S01]  /*6990*/  IMAD.MOV.U32 R12, RZ, RZ, R9.reuse ;  /* 0x000000ffff0c7224 */ /* 0x100fe200078e0009 */
[----:B------:R-:W-:-:S02]  /*69a0*/  SHF.R.U64 R25, R8, 0x10, R9 ;  /* 0x0000001008197819 */ /* 0x000fc40000001209 */
[----:B------:R-:W-:Y:S02]  /*69b0*/  VIMNMX R15, R15, 0xc0, PT ;  /* 0x000000c00f0f7848 */ /* 0x000fe40003fe0100 */
[----:B------:R-:W-:Y:S01]  /*69c0*/  SHF.R.U32.HI R21, RZ, 0x10, R9 ;  /* 0x00000010ff157819 */ /* 0x000fe20000011609 */
[----:B------:R-:W-:Y:S01]  /*69d0*/  IMAD.MOV.U32 R9, RZ, RZ, R6 ;  /* 0x000000ffff097224 */ /* 0x000fe200078e0006 */
[----:B------:R-:W-:Y:S02]  /*69e0*/  PRMT R13, R0, 0x5410, R33 ;  /* 0x00005410000d7816 */ /* 0x000fe40000000021 */
[----:B------:R-:W-:Y:S02]  /*69f0*/  PRMT R8, R4, 0x5410, R31 ;  /* 0x0000541004087816 */ /* 0x000fe4000000001f */
[----:B------:R-:W-:Y:S02]  /*6a00*/  SHF.R.U64 R6, R6, 0x10, R7 ;  /* 0x0000001006067819 */ /* 0x000fe40000001207 */
[----:B------:R-:W-:Y:S01]  /*6a10*/  PRMT R14, R14, 0x5410, R35 ;  /* 0x000054100e0e7816 */ /* 0x000fe20000000023 */
[----:B0-----:R-:W-:Y:S01]  /*6a20*/  VIADD R5, R5, 0xffffff80 ;  /* 0xffffff8005057836 */ /* 0x001fe20000000000 */
[----:B------:R-:W-:-:S02]  /*6a30*/  LOP3.LUT P2, RZ, R28, 0x4, RZ, 0xc0, !PT ;  /* 0x000000041cff7812 */ /* 0x000fc4000784c0ff */
[----:B------:R-:W-:Y:S02]  /*6a40*/  ISETP.GE.AND P1, PT, R18, R15, PT ;  /* 0x0000000f1200720c */ /* 0x000fe40003f26270 */
[----:B------:R-:W-:Y:S02]  /*6a50*/  SHF.R.S32.HI R30, RZ, 0x1f, R5 ;  /* 0x0000001fff1e7819 */ /* 0x000fe40000011405 */
[----:B------:R-:W-:Y:S02]  /*6a60*/  PRMT R3, R3, 0x5410, R24 ;  /* 0x0000541003037816 */ /* 0x000fe40000000018 */
[----:B------:R-:W-:Y:S02]  /*6a70*/  LEA.HI R30, R30, R5, RZ, 0x5 ;  /* 0x000000051e1e7211 */ /* 0x000fe400078f28ff */
[----:B------:R-:W-:Y:S02]  /*6a80*/  SHF.R.U32.HI R5, RZ, 0x10, R7 ;  /* 0x00000010ff057819 */ /* 0x000fe40000011607 */
[----:B------:R-:W-:-:S02]  /*6a90*/  SHF.R.S32.HI R30, RZ, 0x5, R30 ;  /* 0x00000005ff1e7819 */ /* 0x000fc4000001141e */
[----:B------:R-:W-:-:S03]  /*6aa0*/  PRMT R20, R20, 0x5410, R25 ;  /* 0x0000541014147816 */ /* 0x000fc60000000019 */
[----:B------:R-:W-:-:S04]  /*6ab0*/  IMAD R11, R30, 0x200, R26 ;  /* 0x000002001e0b7824 */ /* 0x000fc800078e021a */
[----:B------:R-:W-:-:S04]  /*6ac0*/  IMAD R11, R11, 0x2, R2 ;  /* 0x000000020b0b7824 */ /* 0x000fc800078e0202 */
[C---:B------:R-:W-:Y:S01]  /*6ad0*/  VIADD R0, R11.reuse, 0xc440 ;  /* 0x0000c4400b007836 */ /* 0x040fe20000000000 */
[----:B------:R-:W-:Y:S01]  /*6ae0*/  IADD3 R4, R11, 0xc400, RZ ;  /* 0x0000c4000b047810 */ /* 0x000fe20007ffe0ff */
[----:B--2---:R-:W-:Y:S06]  /*6af0*/  @!P0 BRA `(.L_x_481) ;  /* 0x0000013000d08947 */ /* 0x004fec0003800000 */
.L_x_685:
[----:B------:R-:W-:Y:S05]  /*6b00*/  BSYNC B1 ;  /* 0x0000000000017941 */ /* 0x000fea0003800000 */
.L_x_480:
[----:B------:R-:W-:Y:S01]  /*6b10*/  BSSY B1, `(.L_x_482) ;  /* 0x0000059000017945 */ /* 0x000fe20003800000 */
[----:B------:R-:W-:Y:S01]  /*6b20*/  PRMT R12, R12, 0x5410, R21 ;  /* 0x000054100c0c7816 */ /* 0x000fe20000000015 */
[----:B------:R-:W-:Y:S01]  /*6b30*/  @P2 VIADD R0, R4, 0xffffffc0 ;  /* 0xffffffc004002836 */ /* 0x000fe20000000000 */
[----:B------:R-:W-:Y:S02]  /*6b40*/  PRMT R9, R9, 0x5410, R6 ;  /* 0x0000541009097816 */ /* 0x000fe40000000006 */
[----:B------:R-:W-:Y:S01]  /*6b50*/  PRMT R10, R10, 0x5410, R5 ;  /* 0x000054100a0a7816 */ /* 0x000fe20000000005 */
[----:B------:R-:W-:Y:S06]  /*6b60*/  @P1 BRA `(.L_x_483) ;  /* 0x00000004004c1947 */ /* 0x000fec0003800000 */
[----:B------:R-:W1:Y:S01]  /*6b70*/  LDC R5, c[0x0][0x3f4] ;  /* 0x0000fd00ff057b82 */ /* 0x000e620000000800 */
[----:B------:R-:W-:Y:S01]  /*6b80*/  BSSY B2, `(.L_x_484) ;  /* 0x000002a000027945 */ /* 0x000fe20003800000 */
[-C--:B-1----:R-:W-:Y:S02]  /*6b90*/  ISETP.GE.AND P0, PT, R22, R5.reuse, PT ;  /* 0x000000051600720c */ /* 0x082fe40003f06270 */
[----:B------:R-:W-:-:S11]  /*6ba0*/  ISETP.GE.AND P1, PT, R154, R5, PT ;  /* 0x000000059a00720c */ /* 0x000fd60003f26270 */
[----:B------:R-:W-:Y:S05]  /*6bb0*/  @P0 BRA `(.L_x_485) ;  /* 0x0000000000980947 */ /* 0x000fea0003800000 */
[----:B------:R-:W1:Y:S01]  /*6bc0*/  LDS.128 R4, [R11+0xc400] ;  /* 0x00c400000b047984 */ /* 0x000e620000000c00 */
[C---:B0-----:R-:W-:Y:S01]  /*6bd0*/  IMAD.U32 R27, R14.reuse, 0x10000, RZ ;  /* 0x000100000e1b7824 */ /* 0x041fe200078e00ff */
[----:B------:R-:W-:Y:S01]  /*6be0*/  LOP3.LUT R28, R14, 0xffff0000, RZ, 0xc0, !PT ;  /* 0xffff00000e1c7812 */ /* 0x000fe200078ec0ff */
[C---:B------:R-:W-:Y:S01]  /*6bf0*/  IMAD.U32 R30, R20.reuse, 0x10000, RZ ;  /* 0x00010000141e7824 */ /* 0x040fe200078e00ff */
[----:B------:R-:W-:Y:S01]  /*6c00*/  LOP3.LUT R31, R20, 0xffff0000, RZ, 0xc0, !PT ;  /* 0xffff0000141f7812 */ /* 0x000fe200078ec0ff */
[C---:B-1----:R-:W-:Y:S01]  /*6c10*/  IMAD.U32 R21, R4.reuse, 0x10000, RZ ;  /* 0x0001000004157824 */ /* 0x042fe200078e00ff */
[----:B------:R-:W-:Y:S01]  /*6c20*/  LOP3.LUT R4, R4, 0xffff0000, RZ, 0xc0, !PT ;  /* 0xffff000004047812 */ /* 0x000fe200078ec0ff */
[C---:B------:R-:W-:Y:S01]  /*6c30*/  IMAD.U32 R24, R5.reuse, 0x10000, RZ ;  /* 0x0001000005187824 */ /* 0x040fe200078e00ff */
[----:B------:R-:W-:Y:S01]  /*6c40*/  LOP3.LUT R5, R5, 0xffff0000, RZ, 0xc0, !PT ;  /* 0xffff000005057812 */ /* 0x000fe200078ec0ff */
[C---:B------:R-:W-:Y:S01]  /*6c50*/  IMAD.U32 R25, R6.reuse, 0x10000, RZ ;  /* 0x0001000006197824 */ /* 0x040fe200078e00ff */
[----:B------:R-:W-:Y:S01]  /*6c60*/  LOP3.LUT R6, R6, 0xffff0000, RZ, 0xc0, !PT ;  /* 0xffff000006067812 */ /* 0x000fe200078ec0ff */
[C---:B------:R-:W-:Y:S01]  /*6c70*/  FMUL.FTZ R32, R4.reuse, R30 ;  /* 0x0000001e04207220 */ /* 0x040fe20000410000 */
[----:B------:R-:W-:Y:S01]  /*6c80*/  FMUL.FTZ R33, R4, R27 ;  /* 0x0000001b04217220 */ /* 0x000fe20000410000 */
[----:B------:R-:W-:-:S02]  /*6c90*/  IMAD.U32 R26, R7, 0x10000, RZ ;  /* 0x00010000071a7824 */ /* 0x000fc400078e00ff */
[----:B------:R-:W-:Y:S01]  /*6ca0*/  FMUL.FTZ R35, R5, R31 ;  /* 0x0000001f05237220 */ /* 0x000fe20000410000 */
[C---:B------:R-:W-:Y:S01]  /*6cb0*/  FFMA.FTZ R32, R21.reuse, R27, -R32 ;  /* 0x0000001b15207223 */ /* 0x040fe20000010820 */
[----:B------:R-:W-:Y:S01]  /*6cc0*/  FFMA.FTZ R33, R21, R30, R33 ;  /* 0x0000001e15217223 */ /* 0x000fe20000010021 */
[-C--:B------:R-:W-:Y:S01]  /*6cd0*/  FMUL.FTZ R37, R5, R28.reuse ;  /* 0x0000001c05257220 */ /* 0x080fe20000410000 */
[----:B------:R-:W-:Y:S01]  /*6ce0*/  LOP3.LUT R7, R7, 0xffff0000, RZ, 0xc0, !PT ;  /* 0xffff000007077812 */ /* 0x000fe200078ec0ff */
[C---:B------:R-:W-:Y:S01]  /*6cf0*/  IMAD.U32 R4, R13.reuse, 0x10000, RZ ;  /* 0x000100000d047824 */ /* 0x040fe200078e00ff */
[----:B------:R-:W-:Y:S01]  /*6d00*/  SHF.L.U32 R21, R12, 0x10, RZ ;  /* 0x000000100c157819 */ /* 0x000fe200000006ff */
[----:B------:R-:W-:Y:S01]  /*6d10*/  FFMA.FTZ R35, R24, R28, -R35 ;  /* 0x0000001c18237223 */ /* 0x000fe20000010823 */
[----:B------:R-:W-:Y:S01]  /*6d20*/  LOP3.LUT R27, R12, 0xffff0000, RZ, 0xc0, !PT ;  /* 0xffff00000c1b7812 */ /* 0x000fe200078ec0ff */
[----:B------:R-:W-:Y:S01]  /*6d30*/  FFMA.FTZ R24, R24, R31, R37 ;  /* 0x0000001f18187223 */ /* 0x000fe20000010025 */
[----:B------:R-:W-:Y:S01]  /*6d40*/  LOP3.LUT R5, R13, 0xffff0000, RZ, 0xc0, !PT ;  /* 0xffff00000d057812 */ /* 0x000fe200078ec0ff */
[C---:B------:R-:W-:Y:S01]  /*6d50*/  FMUL.FTZ R28, R6.reuse, R21 ;  /* 0x00000015061c7220 */ /* 0x040fe20000410000 */
[----:B------:R-:W-:Y:S01]  /*6d60*/  FMUL.FTZ R30, R6, R4 ;  /* 0x00000004061e7220 */ /* 0x000fe20000410000 */
[----:B------:R-:W-:-:S02]  /*6d70*/  FMUL.FTZ R31, R7, R27 ;  /* 0x0000001b071f7220 */ /* 0x000fc40000410000 */
[----:B------:R-:W-:Y:S01]  /*6d80*/  FMUL.FTZ R34, R7, R5 ;  /* 0x0000000507227220 */ /* 0x000fe20000410000 */
[C---:B------:R-:W-:Y:S01]  /*6d90*/  FFMA.FTZ R6, R25.reuse, R4, -R28 ;  /* 0x0000000419067223 */ /* 0x040fe2000001081c */
[----:B------:R-:W-:Y:S01]  /*6da0*/  FFMA.FTZ R21, R25, R21, R30 ;  /* 0x0000001519157223 */ /* 0x000fe2000001001e */
[C---:B------:R-:W-:Y:S01]  /*6db0*/  FFMA.FTZ R7, R26.reuse, R5, -R31 ;  /* 0x000000051a077223 */ /* 0x040fe2000001081f */
[----:B------:R-:W-:Y:S01]  /*6dc0*/  FFMA.FTZ R34, R26, R27, R34 ;  /* 0x0000001b1a227223 */ /* 0x000fe20000010022 */
[----:B------:R-:W-:Y:S02]  /*6dd0*/  F2FP.BF16.F32.PACK_AB R4, R33, R32 ;  /* 0x000000202104723e */ /* 0x000fe400000010ff */
[----:B------:R-:W-:Y:S02]  /*6de0*/  F2FP.BF16.F32.PACK_AB R5, R24, R35 ;  /* 0x000000231805723e */ /* 0x000fe400000010ff */
[----:B------:R-:W-:Y:S02]  /*6df0*/  F2FP.BF16.F32.PACK_AB R6, R21, R6 ;  /* 0x000000061506723e */ /* 0x000fe400000010ff */
[----:B------:R-:W-:-:S05]  /*6e00*/  F2FP.BF16.F32.PACK_AB R7, R34, R7 ;  /* 0x000000072207723e */ /* 0x000fca00000010ff */
[----:B------:R1:W-:Y:S02]  /*6e10*/  STS.128 [R11+0xc400], R4 ;  /* 0x00c400040b007388 */ /* 0x0003e40000000c00 */
.L_x_485:
[----:B------:R-:W-:Y:S05]  /*6e20*/  BSYNC B2 ;  /* 0x0000000000027941 */ /* 0x000fea0003800000 */
.L_x_484:
[----:B------:R-:W-:Y:S05]  /*6e30*/  @P1 BRA `(.L_x_483) ;  /* 0x0000000000981947 */ /* 0x000fea0003800000 */
[----:B-1----:R-:W1:Y:S01]  /*6e40*/  LDS.128 R4, [R0] ;  /* 0x0000000000047984 */ /* 0x002e620000000c00 */
[----:B------:R-:W-:Y:S01]  /*6e50*/  IMAD.U32 R30, R9, 0x10000, RZ ;  /* 0x00010000091e7824 */ /* 0x000fe200078e00ff */
[C---:B------:R-:W-:Y:S01]  /*6e60*/  LOP3.LUT R28, R3.reuse, 0xffff0000, RZ, 0xc0, !PT ;  /* 0xffff0000031c7812 */ /* 0x040fe200078ec0ff */
[----:B0-----:R-:W-:Y:S01]  /*6e70*/  IMAD.U32 R27, R3, 0x10000, RZ ;  /* 0x00010000031b7824 */ /* 0x001fe200078e00ff */
        /* <DEDUP_REMOVED lines=11> */
[----:B------:R-:W-:Y:S01]  /*6f30*/  FFMA.FTZ R32, R21, R27, -R32 ;  /* 0x0000001b15207223 */ /* 0x000fe20000010820 */
[----:B------:R-:W-:Y:S01]  /*6f40*/  FMUL.FTZ R37, R5, R28 ;  /* 0x0000001c05257220 */ /* 0x000fe20000410000 */
[----:B------:R-:W-:Y:S01]  /*6f50*/  LOP3.LUT R7, R7, 0xffff0000, RZ, 0xc0, !PT ;  /* 0xffff000007077812 */ /* 0x000fe200078ec0ff */
[----:B------:R-:W-:Y:S01]  /*6f60*/  FFMA.FTZ R33, R21, R30, R33 ;  /* 0x0000001e15217223 */ /* 0x000fe20000010021 */
[----:B------:R-:W-:Y:S01]  /*6f70*/  SHF.L.U32 R4, R8, 0x10, RZ ;  /* 0x0000001008047819 */ /* 0x000fe200000006ff */
[C---:B------:R-:W-:Y:S01]  /*6f80*/  IMAD.U32 R21, R10.reuse, 0x10000, RZ ;  /* 0x000100000a157824 */ /* 0x040fe200078e00ff */
[----:B------:R-:W-:Y:S01]  /*6f90*/  LOP3.LUT R27, R10, 0xffff0000, RZ, 0xc0, !PT ;  /* 0xffff00000a1b7812 */ /* 0x000fe200078ec0ff */
[----:B------:R-:W-:Y:S01]  /*6fa0*/  FFMA.FTZ R35, R24, R28, -R35 ;  /* 0x0000001c18237223 */ /* 0x000fe20000010823 */
[----:B------:R-:W-:Y:S01]  /*6fb0*/  LOP3.LUT R5, R8, 0xffff0000, RZ, 0xc0, !PT ;  /* 0xffff000008057812 */ /* 0x000fe200078ec0ff */
[----:B------:R-:W-:Y:S01]  /*6fc0*/  FFMA.FTZ R24, R24, R31, R37 ;  /* 0x0000001f18187223 */ /* 0x000fe20000010025 */
[C---:B------:R-:W-:Y:S01]  /*6fd0*/  FMUL.FTZ R28, R6.reuse, R21 ;  /* 0x00000015061c7220 */ /* 0x040fe20000410000 */
[-C--:B------:R-:W-:Y:S01]  /*6fe0*/  FMUL.FTZ R30, R6, R4.reuse ;  /* 0x00000004061e7220 */ /* 0x080fe20000410000 */
        /* <DEDUP_REMOVED lines=8> */
[----:B------:R-:W-:Y:S02]  /*7070*/  F2FP.BF16.F32.PACK_AB R6, R21, R6 ;  /* 0x000000061506723e */ /* 0x000fe400000010ff */
[----:B------:R-:W-:-:S05]  /*7080*/  F2FP.BF16.F32.PACK_AB R7, R34, R7 ;  /* 0x000000072207723e */ /* 0x000fca00000010ff */
[----:B------:R2:W-:Y:S02]  /*7090*/  STS.128 [R0], R4 ;  /* 0x0000000400007388 */ /* 0x0005e40000000c00 */
.L_x_483:
[----:B------:R-:W-:Y:S05]  /*70a0*/  BSYNC B1 ;  /* 0x0000000000017941 */ /* 0x000fea0003800000 */
.L_x_482:
[----:B-12---:R-:W-:-:S05]  /*70b0*/  VIADD R4, R18, 0x60 ;  /* 0x0000006012047836 */ /* 0x006fca0000000000 */
[----:B------:R-:W-:-:S13]  /*70c0*/  ISETP.GE.AND P0, PT, R4, R15, PT ;  /* 0x0000000f0400720c */ /* 0x000fda0003f06270 */
[----:B------:R-:W-:Y:S05]  /*70d0*/  @P0 BRA `(.L_x_486) ;  /* 0x0000001400540947 */ /* 0x000fea0003800000 */
[----:B------:R-:W1:Y:S01]  /*70e0*/  LDC R5, c[0x0][0x3f4] ;  /* 0x0000fd00ff057b82 */ /* 0x000e620000000800 */
[----:B------:R-:W-:Y:S01]  /*70f0*/  BSSY B1, `(.L_x_487) ;  /* 0x000002a000017945 */ /* 0x000fe20003800000 */
[-C--:B-1----:R-:W-:Y:S02]  /*7100*/  ISETP.GE.AND P0, PT, R22, R5.reuse, PT ;  /* 0x000000051600720c */ /* 0x082fe40003f06270 */
[----:B------:R-:W-:-:S11]  /*7110*/  ISETP.GE.AND P1, PT, R154, R5, PT ;  /* 0x000000059a00720c */ /* 0x000fd60003f26270 */
[----:B------:R-:W-:Y:S05]  /*7120*/  @P0 BRA `(.L_x_488) ;  /* 0x0000000000980947 */ /* 0x000fea0003800000 */
[----:B------:R-:W1:Y:S01]  /*7130*/  LDS.128 R4, [R11+0xf400] ;  /* 0x00f400000b047984 */ /* 0x000e620000000c00 */
[C---:B------:R-:W-:Y:S01]  /*7140*/  IMAD.U32 R31, R20.reuse, 0x10000, RZ ;  /* 0x00010000141f7824 */ /* 0x040fe200078e00ff */
[----:B------:R-:W-:Y:S01]  /*7150*/  LOP3.LUT R33, R20, 0xffff0000, RZ, 0xc0, !PT ;  /* 0xffff000014217812 */ /* 0x000fe200078ec0ff */
[C---:B------:R-:W-:Y:S01]  /*7160*/  IMAD.U32 R25, R14.reuse, 0x10000, RZ ;  /* 0x000100000e197824 */ /* 0x040fe200078e00ff */
[----:B0-----:R-:W-:Y:S02]  /*7170*/  LOP3.LUT R27, R14, 0xffff0000, RZ, 0xc0, !PT ;  /* 0xffff00000e1b7812 */ /* 0x001fe400078ec0ff */
[----:B------:R-:W-:Y:S01]  /*7180*/  LOP3.LUT R30, R12, 0xffff0000, RZ, 0xc0, !PT ;  /* 0xffff00000c1e7812 */ /* 0x000fe200078ec0ff */
[C---:B-1----:R-:W-:Y:S01]  /*7190*/  IMAD.U32 R15, R4.reuse, 0x10000, RZ ;  /* 0x00010000040f7824 */ /* 0x042fe200078e00ff */
[----:B------:R-:W-:Y:S01]  /*71a0*/  LOP3.LUT R4, R4, 0xffff0000, RZ, 0xc0, !PT ;  /* 0xffff000004047812 */ /* 0x000fe200078ec0ff */
[C---:B------:R-:W-:Y:S01]  /*71b0*/  IMAD.U32 R21, R5.reuse, 0x10000, RZ ;  /* 0x0001000005157824 */ /* 0x040fe200078e00ff */
[----:B------:R-:W-:Y:S01]  /*71c0*/  LOP3.LUT R5, R5, 0xffff0000, RZ, 0xc0, !PT ;  /* 0xffff000005057812 */ /* 0x000fe200078ec0ff */
[C---:B------:R-:W-:Y:S01]  /*71d0*/  IMAD.U32 R20, R7.reuse, 0x10000, RZ ;  /* 0x0001000007147824 */ /* 0x040fe200078e00ff */
[----:B------:R-:W-:Y:S01]  /*71e0*/  LOP3.LUT R7, R7, 0xffff0000, RZ, 0xc0, !PT ;  /* 0xffff000007077812 */ /* 0x000fe200078ec0ff */
[-C--:B------:R-:W-:Y:S01]  /*71f0*/  FMUL.FTZ R24, R31, R4.reuse ;  /* 0x000000041f187220 */ /* 0x080fe20000410000 */
[----:B------:R-:W-:Y:S01]  /*7200*/  FMUL.FTZ R26, R25, R4 ;  /* 0x00000004191a7220 */ /* 0x000fe20000410000 */
[----:B------:R-:W-:Y:S01]  /*7210*/  FMUL.FTZ R28, R33, R5 ;  /* 0x00000005211c7220 */ /* 0x000fe20000410000 */
[----:B------:R-:W-:-:S02]  /*7220*/  IMAD.U32 R14, R6, 0x10000, RZ ;  /* 0x00010000060e7824 */ /* 0x000fc400078e00ff */
[----:B------:R-:W-:Y:S01]  /*7230*/  FFMA.FTZ R4, R25, R15, -R24 ;  /* 0x0000000f19047223 */ /* 0x000fe20000010818 */
[C---:B------:R-:W-:Y:S01]  /*7240*/  FMUL.FTZ R24, R27.reuse, R5 ;  /* 0x000000051b187220 */ /* 0x040fe20000410000 */
[----:B------:R-:W-:Y:S01]  /*7250*/  FFMA.FTZ R5, R27, R21, -R28 ;  /* 0x000000151b057223 */ /* 0x000fe2000001081c */
[----:B------:R-:W-:Y:S01]  /*7260*/  FFMA.FTZ R15, R31, R15, R26 ;  /* 0x0000000f1f0f7223 */ /* 0x000fe2000001001a */
[----:B------:R-:W-:Y:S01]  /*7270*/  IMAD.U32 R28, R12, 0x10000, RZ ;  /* 0x000100000c1c7824 */ /* 0x000fe200078e00ff */
[----:B------:R-:W-:Y:S01]  /*7280*/  LOP3.LUT R6, R6, 0xffff0000, RZ, 0xc0, !PT ;  /* 0xffff000006067812 */ /* 0x000fe200078ec0ff */
[----:B------:R-:W-:Y:S01]  /*7290*/  FFMA.FTZ R24, R33, R21, R24 ;  /* 0x0000001521187223 */ /* 0x000fe20000010018 */
[C---:B------:R-:W-:Y:S01]  /*72a0*/  SHF.L.U32 R26, R13.reuse, 0x10, RZ ;  /* 0x000000100d1a7819 */ /* 0x040fe200000006ff */
[----:B------:R-:W-:Y:S01]  /*72b0*/  FMUL.FTZ R25, R30, R7 ;  /* 0x000000071e197220 */ /* 0x000fe20000410000 */
[----:B------:R-:W-:Y:S01]  /*72c0*/  LOP3.LUT R12, R13, 0xffff0000, RZ, 0xc0, !PT ;  /* 0xffff00000d0c7812 */ /* 0x000fe200078ec0ff */
[----:B------:R-:W-:Y:S01]  /*72d0*/  FMUL.FTZ R13, R28, R6 ;  /* 0x000000061c0d7220 */ /* 0x000fe20000410000 */
[----:B------:R-:W-:Y:S01]  /*72e0*/  F2FP.BF16.F32.PACK_AB R4, R15, R4 ;  /* 0x000000040f04723e */ /* 0x000fe200000010ff */
[----:B------:R-:W-:Y:S01]  /*72f0*/  FMUL.FTZ R21, R26, R6 ;  /* 0x000000061a157220 */ /* 0x000fe20000410000 */
[----:B------:R-:W-:Y:S01]  /*7300*/  F2FP.BF16.F32.PACK_AB R5, R24, R5 ;  /* 0x000000051805723e */ /* 0x000fe200000010ff */
[C---:B------:R-:W-:Y:S01]  /*7310*/  FMUL.FTZ R27, R12.reuse, R7 ;  /* 0x000000070c1b7220 */ /* 0x040fe20000410000 */
[----:B------:R-:W-:Y:S01]  /*7320*/  FFMA.FTZ R7, R12, R20, -R25 ;  /* 0x000000140c077223 */ /* 0x000fe20000010819 */
[-C--:B------:R-:W-:Y:S01]  /*7330*/  FFMA.FTZ R6, R26, R14.reuse, -R13 ;  /* 0x0000000e1a067223 */ /* 0x080fe2000001080d */
[----:B------:R-:W-:Y:S01]  /*7340*/  FFMA.FTZ R21, R28, R14, R21 ;  /* 0x0000000e1c157223 */ /* 0x000fe20000010015 */
[----:B------:R-:W-:-:S04]  /*7350*/  FFMA.FTZ R20, R30, R20, R27 ;  /* 0x000000141e147223 */ /* 0x000fc8000001001b */
[----:B------:R-:W-:Y:S02]  /*7360*/  F2FP.BF16.F32.PACK_AB R6, R21, R6 ;  /* 0x000000061506723e */ /* 0x000fe400000010ff */
[----:B------:R-:W-:-:S05]  /*7370*/  F2FP.BF16.F32.PACK_AB R7, R20, R7 ;  /* 0x000000071407723e */ /* 0x000fca00000010ff */
[----:B------:R1:W-:Y:S02]  /*7380*/  STS.128 [R11+0xf400], R4 ;  /* 0x00f400040b007388 */ /* 0x0003e40000000c00 */
.L_x_488:
[----:B------:R-:W-:Y:S05]  /*7390*/  BSYNC B1 ;  /* 0x0000000000017941 */ /* 0x000fea0003800000 */
.L_x_487:
[----:B------:R-:W-:Y:S05]  /*73a0*/  @P1 BRA `(.L_x_486) ;  /* 0x0000001000a01947 */ /* 0x000fea0003800000 */
[----:B-1----:R-:W1:Y:S01]  /*73b0*/  LDS.128 R4, [R0+0x3000] ;  /* 0x0030000000047984 */ /* 0x002e620000000c00 */
[C---:B------:R-:W-:Y:S01]  /*73c0*/  IMAD.U32 R21, R9.reuse, 0x10000, RZ ;  /* 0x0001000009157824 */ /* 0x040fe200078e00ff */
[----:B------:R-:W-:Y:S01]  /*73d0*/  LOP3.LUT R26, R9, 0xffff0000, RZ, 0xc0, !PT ;  /* 0xffff0000091a7812 */ /* 0x000fe200078ec0ff */
[C---:B------:R-:W-:Y:S01]  /*73e0*/  IMAD.U32 R15, R3.reuse, 0x10000, RZ ;  /* 0x00010000030f7824 */ /* 0x040fe200078e00ff */
[----:B------:R-:W-:Y:S01]  /*73f0*/  LOP3.LUT R24, R3, 0xffff0000, RZ, 0xc0, !PT ;  /* 0xffff000003187812 */ /* 0x000fe200078ec0ff */
[C---:B------:R-:W-:Y:S01]  /*7400*/  IMAD.U32 R25, R10.reuse, 0x10000, RZ ;  /* 0x000100000a197824 */ /* 0x040fe200078e00ff */
[----:B0-----:R-:W-:Y:S01]  /*7410*/  LOP3.LUT R27, R10, 0xffff0000, RZ, 0xc0, !PT ;  /* 0xffff00000a1b7812 */ /* 0x001fe200078ec0ff */
        /* <DEDUP_REMOVED lines=10> */
[-C--:B------:R-:W-:Y:S01]  /*74c0*/  FFMA.FTZ R4, R15, R11.reuse, -R14 ;  /* 0x0000000b0f047223 */ /* 0x080fe2000001080e */
[----:B------:R-:W-:Y:S01]  /*74d0*/  FFMA.FTZ R11, R21, R11, R20 ;  /* 0x0000000b150b7223 */ /* 0x000fe20000010014 */
[C---:B------:R-:W-:Y:S01]  /*74e0*/  FMUL.FTZ R15, R24.reuse, R5 ;  /* 0x00000005180f7220 */ /* 0x040fe20000410000 */
[----:B------:R-:W-:Y:S01]  /*74f0*/  LOP3.LUT R7, R7, 0xffff0000, RZ, 0xc0, !PT ;  /* 0xffff000007077812 */ /* 0x000fe200078ec0ff */
[----:B------:R-:W-:Y:S01]  /*7500*/  FFMA.FTZ R5, R24, R12, -R13 ;  /* 0x0000000c18057223 */ /* 0x000fe2000001080d */
[C---:B------:R-:W-:Y:S01]  /*7510*/  LOP3.LUT R21, R8.reuse, 0xffff0000, RZ, 0xc0, !PT ;  /* 0xffff000008157812 */ /* 0x040fe200078ec0ff */
[----:B------:R-:W-:Y:S02]  /*7520*/  IMAD.U32 R13, R8, 0x10000, RZ ;  /* 0x00010000080d7824 */ /* 0x000fe400078e00ff */
[----:B------:R-:W-:Y:S01]  /*7530*/  FMUL.FTZ R8, R25, R6 ;  /* 0x0000000619087220 */ /* 0x000fe20000410000 */
[-C--:B------:R-:W-:Y:S01]  /*7540*/  FMUL.FTZ R14, R27, R7.reuse ;  /* 0x000000071b0e7220 */ /* 0x080fe20000410000 */
[----:B------:R-:W-:Y:S01]  /*7550*/  FFMA.FTZ R12, R26, R12, R15 ;  /* 0x0000000c1a0c7223 */ /* 0x000fe2000001000f */
[----:B------:R-:W-:Y:S01]  /*7560*/  FMUL.FTZ R10, R13, R6 ;  /* 0x000000060d0a7220 */ /* 0x000fe20000410000 */
[----:B------:R-:W-:Y:S01]  /*7570*/  FMUL.FTZ R20, R21, R7 ;  /* 0x0000000715147220 */ /* 0x000fe20000410000 */
[----:B------:R-:W-:Y:S01]  /*7580*/  FFMA.FTZ R6, R13, R3, -R8 ;  /* 0x000000030d067223 */ /* 0x000fe20000010808 */
[----:B------:R-:W-:Y:S01]  /*7590*/  FFMA.FTZ R7, R21, R9, -R14 ;  /* 0x0000000915077223 */ /* 0x000fe2000001080e */
[----:B------:R-:W-:Y:S01]  /*75a0*/  FFMA.FTZ R3, R25, R3, R10 ;  /* 0x0000000319037223 */ /* 0x000fe2000001000a */
[----:B------:R-:W-:Y:S01]  /*75b0*/  FFMA.FTZ R20, R27, R9, R20 ;  /* 0x000000091b147223 */ /* 0x000fe20000010014 */
[----:B------:R-:W-:-:S02]  /*75c0*/  F2FP.BF16.F32.PACK_AB R4, R11, R4 ;  /* 0x000000040b04723e */ /* 0x000fc400000010ff */
[----:B------:R-:W-:Y:S02]  /*75d0*/  F2FP.BF16.F32.PACK_AB R5, R12, R5 ;  /* 0x000000050c05723e */ /* 0x000fe400000010ff */
[----:B------:R-:W-:Y:S02]  /*75e0*/  F2FP.BF16.F32.PACK_AB R6, R3, R6 ;  /* 0x000000060306723e */ /* 0x000fe400000010ff */
[----:B------:R-:W-:-:S05]  /*75f0*/  F2FP.BF16.F32.PACK_AB R7, R20, R7 ;  /* 0x000000071407723e */ /* 0x000fca00000010ff */
[----:B------:R2:W-:Y:S01]  /*7600*/  STS.128 [R0+0x3000], R4 ;  /* 0x0030000400007388 */ /* 0x0005e20000000c00 */
[----:B------:R-:W-:Y:S05]  /*7610*/  BRA `(.L_x_486) ;  /* 0x0000001000047947 */ /* 0x000fea0003800000 */
.L_x_476:
[----:B------:R-:W-:-:S03]  /*7620*/  UMOV UR4, 0xffffffff ;  /* 0xffffffff00047882 */ /* 0x000fc60000000000 */
[----:B------:R-:W-:Y:S05]  /*7630*/  BRA.DIV UR4, `(.L_x_489) ;  /* 0x0000012a04147947 */ /* 0x000fea000b800000 */
[----:B------:R0:W1:Y:S04]  /*7640*/  SHFL.IDX PT, R0, R26, RZ, 0x1c1f ;  /* 0x001c1fff1a007589 */ /* 0x00006800000e0000 */
[----:B------:R0:W2:Y:S04]  /*7650*/  SHFL.IDX PT, R3, R25, RZ, 0x1c1f ;  /* 0x001c1fff19037589 */ /* 0x0000a800000e0000 */
[----:B------:R0:W3:Y:S04]  /*7660*/  SHFL.IDX PT, R20, R28, RZ, 0x1c1f ;  /* 0x001c1fff1c147589 */ /* 0x0000e800000e0000 */
[----:B------:R0:W4:Y:S02]  /*7670*/  SHFL.IDX PT, R14, R27, RZ, 0x1c1f ;  /* 0x001c1fff1b0e7589 */ /* 0x00012400000e0000 */
.L_x_691:
[----:B------:R-:W5:Y:S01]  /*7680*/  LDL R6, [R1+0x98] ;  /* 0x0000980001067983 */ /* 0x000f620000100800 */
[----:B------:R-:W-:Y:S01]  /*7690*/  ULDC UR4, c[0x0][0x448] ;  /* 0x0001120000047ab9 */ /* 0x000fe20000000800 */
[----:B------:R-:W0:Y:S01]  /*76a0*/  LDC R13, c[0x0][0x3f4] ;  /* 0x0000fd00ff0d7b82 */ /* 0x000e220000000800 */
[----:B------:R-:W-:Y:S01]  /*76b0*/  IMAD R12, R24, UR4, RZ ;  /* 0x00000004180c7c24 */ /* 0x000fe2000f8e02ff */
[----:B------:R-:W-:Y:S01]  /*76c0*/  BSSY B1, `(.L_x_490) ;  /* 0x0000018000017945 */ /* 0x000fe20003800000 */
[----:B------:R-:W-:Y:S02]  /*76d0*/  CS2R R8, SRZ ;  /* 0x0000000000087805 */ /* 0x000fe4000001ff00 */
[----:B------:R-:W-:Y:S02]  /*76e0*/  CS2R R10, SRZ ;  /* 0x00000000000a7805 */ /* 0x000fe4000001ff00 */
[----:B------:R-:W-:Y:S02]  /*76f0*/  ISETP.GE.AND P0, PT, R4, R12, PT ;  /* 0x0000000c0400720c */ /* 0x000fe40003f06270 */
[----:B-----5:R-:W-:-:S04]  /*7700*/  LEA.HI R5, R6, R6, RZ, 0x1 ;  /* 0x0000000606057211 */ /* 0x020fc800078f08ff */
[----:B------:R-:W-:-:S04]  /*7710*/  LOP3.LUT R5, R5, 0xfffffffe, RZ, 0xc0, !PT ;  /* 0xfffffffe05057812 */ /* 0x000fc800078ec0ff */
[----:B0-----:R-:W-:Y:S02]  /*7720*/  IADD3 R27, R6, -R5, RZ ;  /* 0x80000005061b7210 */ /* 0x001fe40007ffe0ff */
[----:B------:R-:W-:Y:S02]  /*7730*/  CS2R R4, SRZ ;  /* 0x0000000000047805 */ /* 0x000fe4000001ff00 */
[----:B------:R-:W-:Y:S02]  /*7740*/  CS2R R6, SRZ ;  /* 0x0000000000067805 */ /* 0x000fe4000001ff00 */
[----:B------:R-:W-:Y:S01]  /*7750*/  SHF.L.U32 R27, R27, 0x1f, RZ ;  /* 0x0000001f1b1b7819 */ /* 0x000fe200000006ff */
[----:B------:R-:W-:Y:S06]  /*7760*/  @P0 BRA `(.L_x_491) ;  /* 0x0000000000340947 */ /* 0x000fec0003800000 */
[----:B------:R-:W-:Y:S01]  /*7770*/  ULDC UR4, c[0x0][0x3f4] ;  /* 0x0000fd0000047ab9 */ /* 0x000fe20000000800 */
[C---:B------:R-:W-:Y:S01]  /*7780*/  IMAD.SHL.U32 R15, R16.reuse, 0x2, RZ ;  /* 0x00000002100f7824 */ /* 0x040fe200078e00ff */
[C---:B------:R-:W-:Y:S02]  /*7790*/  ISETP.GE.AND P2, PT, R16.reuse, UR4, PT ;  /* 0x0000000410007c0c */ /* 0x040fe4000bf46270 */
[----:B------:R-:W-:Y:S02]  /*77a0*/  SHF.R.S32.HI R5, RZ, 0x1f, R16 ;  /* 0x0000001fff057819 */ /* 0x000fe40000011410 */
[----:B--2---:R-:W-:Y:S02]  /*77b0*/  IADD3 R24, P0, R3, R15, RZ ;  /* 0x0000000f03187210 */ /* 0x004fe40007f1e0ff */
[----:B------:R-:W-:Y:S02]  /*77c0*/  SHF.L.U64.HI R3, R16, 0x1, R5 ;  /* 0x0000000110037819 */ /* 0x000fe40000010205 */
[----:B------:R-:W-:-:S02]  /*77d0*/  CS2R R4, SRZ ;  /* 0x0000000000047805 */ /* 0x000fc4000001ff00 */
[----:B----4-:R-:W-:Y:S01]  /*77e0*/  IADD3 R14, P1, R14, R15, RZ ;  /* 0x0000000f0e0e7210 */ /* 0x010fe20007f3e0ff */
[----:B-1----:R-:W-:-:S04]  /*77f0*/  IMAD.X R25, R0, 0x1, R3, P0 ;  /* 0x0000000100197824 */ /* 0x002fc800000e0603 */
[----:B---3--:R-:W-:Y:S01]  /*7800*/  IMAD.X R15, R20, 0x1, R3, P1 ;  /* 0x00000001140f7824 */ /* 0x008fe200008e0603 */
[----:B------:R-:W-:Y:S07]  /*7810*/  @P2 BRA `(.L_x_491) ;  /* 0x0000000000082947 */ /* 0x000fee0003800000 */
[----:B------:R0:W5:Y:S04]  /*7820*/  LD.E.128 R4, desc[UR56][R24.64] ;  /* 0x0000003818047980 */ /* 0x000168000c101d00 */
[----:B------:R0:W5:Y:S02]  /*7830*/  LD.E.128 R8, desc[UR56][R14.64] ;  /* 0x000000380e087980 */ /* 0x000164000c101d00 */
.L_x_491:
[----:B------:R-:W-:Y:S05]  /*7840*/  BSYNC B1 ;  /* 0x0000000000017941 */ /* 0x000fea0003800000 */
.L_x_490:
[----:B------:R-:W4:Y:S01]  /*7850*/  SYNCS.PHASECHK.TRANS64.TRYWAIT P1, [R2+URZ+0x30800], R27 ;  /* 0x0308001b020075a7 */ /* 0x000f22000802017f */
[----:B-1----:R-:W-:Y:S01]  /*7860*/  IMAD R0, R33, -0xc0, R12 ;  /* 0xffffff4021007824 */ /* 0x002fe200078e020c */
[--C-:B-----5:R-:W-:Y:S01]  /*7870*/  SHF.R.U64 R26, R6, 0x10, R7.reuse ;  /* 0x00000010061a7819 */ /* 0x120fe20000001207 */
[----:B--2---:R-:W-:Y:S01]  /*7880*/  IMAD.MOV.U32 R3, RZ, RZ, R6 ;  /* 0x000000ffff037224 */ /* 0x004fe200078e0006 */
[--C-:B0-----:R-:W-:Y:S01]  /*7890*/  SHF.R.U32.HI R25, RZ, 0x10, R7.reuse ;  /* 0x00000010ff197819 */ /* 0x101fe20000011607 */
[----:B---3--:R-:W-:Y:S01]  /*78a0*/  IMAD.MOV.U32 R20, RZ, RZ, R7 ;  /* 0x000000ffff147224 */ /* 0x008fe200078e0007 */
[----:B------:R-:W-:Y:S01]  /*78b0*/  SHF.R.U64 R7, R8, 0x10, R9 ;  /* 0x0000001008077819 */ /* 0x000fe20000001209 */
[----:B------:R-:W-:Y:S01]  /*78c0*/  IMAD.MOV.U32 R24, RZ, RZ, R4 ;  /* 0x000000ffff187224 */ /* 0x000fe200078e0004 */
[----:B------:R-:W-:Y:S01]  /*78d0*/  MOV R15, R9 ;  /* 0x00000009000f7202 */ /* 0x000fe20000000f00 */
[----:B----4-:R-:W-:Y:S01]  /*78e0*/  IMAD.MOV.U32 R14, RZ, RZ, R5 ;  /* 0x000000ffff0e7224 */ /* 0x010fe200078e0005 */
[----:B------:R-:W-:Y:S01]  /*78f0*/  SHF.R.U32.HI R6, RZ, 0x10, R9 ;  /* 0x00000010ff067819 */ /* 0x000fe20000011609 */
[----:B------:R-:W-:Y:S01]  /*7900*/  IMAD.MOV.U32 R12, RZ, RZ, R8 ;  /* 0x000000ffff0c7224 */ /* 0x000fe200078e0008 */
[----:B------:R-:W-:Y:S01]  /*7910*/  VIMNMX R9, R0, 0xc0, PT ;  /* 0x000000c000097848 */ /* 0x000fe20003fe0100 */
[----:B------:R-:W-:Y:S01]  /*7920*/  IMAD.MOV.U32 R21, RZ, RZ, R10 ;  /* 0x000000ffff157224 */ /* 0x000fe200078e000a */
[----:B------:R-:W-:Y:S01]  /*7930*/  SHF.R.U64 R33, R4, 0x10, R5 ;  /* 0x0000001004217819 */ /* 0x000fe20000001205 */
[----:B------:R-:W-:Y:S01]  /*7940*/  IMAD.MOV.U32 R0, RZ, RZ, R11 ;  /* 0x000000ffff007224 */ /* 0x000fe200078e000b */
[----:B------:R-:W-:Y:S01]  /*7950*/  SHF.R.U32.HI R31, RZ, 0x10, R5 ;  /* 0x00000010ff1f7819 */ /* 0x000fe20000011605 */
[----:B------:R-:W-:Y:S01]  /*7960*/  VIADD R28, R18, 0x60 ;  /* 0x00000060121c7836 */ /* 0x000fe20000000000 */
[----:B------:R-:W-:Y:S01]  /*7970*/  ISETP.GE.AND P0, PT, R16, R13, PT ;  /* 0x0000000d1000720c */ /* 0x000fe20003f06270 */
[----:B------:R-:W-:Y:S01]  /*7980*/  BSSY B1, `(.L_x_492) ;  /* 0x000000e000017945 */ /* 0x000fe20003800000 */
[----:B------:R-:W-:-:S02]  /*7990*/  SHF.R.U64 R4, R10, 0x10, R11 ;  /* 0x000000100a047819 */ /* 0x000fc4000000120b */
[----:B------:R-:W-:Y:S02]  /*79a0*/  SHF.R.U32.HI R5, RZ, 0x10, R11 ;  /* 0x00000010ff057819 */ /* 0x000fe4000001160b */
[-C--:B------:R-:W-:Y:S02]  /*79b0*/  ISETP.GE.OR P2, PT, R18, R9.reuse, P0 ;  /* 0x000000091200720c */ /* 0x080fe40000746670 */
[----:B------:R-:W-:Y:S02]  /*79c0*/  PRMT R24, R24, 0x5410, R33 ;  /* 0x0000541018187816 */ /* 0x000fe40000000021 */
[----:B------:R-:W-:Y:S02]  /*79d0*/  ISETP.GE.OR P0, PT, R28, R9, P0 ;  /* 0x000000091c00720c */ /* 0x000fe40000706670 */
[----:B------:R-:W-:Y:S02]  /*79e0*/  PRMT R14, R14, 0x5410, R31 ;  /* 0x000054100e0e7816 */ /* 0x000fe4000000001f */
[----:B------:R-:W-:-:S02]  /*79f0*/  PRMT R3, R3, 0x5410, R26 ;  /* 0x0000541003037816 */ /* 0x000fc4000000001a */
[----:B------:R-:W-:Y:S02]  /*7a00*/  PRMT R20, R20, 0x5410, R25 ;  /* 0x0000541014147816 */ /* 0x000fe40000000019 */
[----:B------:R-:W-:Y:S02]  /*7a10*/  PRMT R12, R12, 0x5410, R7 ;  /* 0x000054100c0c7816 */ /* 0x000fe40000000007 */
[----:B------:R-:W-:Y:S02]  /*7a20*/  PRMT R15, R15, 0x5410, R6 ;  /* 0x000054100f0f7816 */ /* 0x000fe40000000006 */
[----:B------:R-:W-:Y:S02]  /*7a30*/  PRMT R21, R21, 0x5410, R4 ;  /* 0x0000541015157816 */ /* 0x000fe40000000004 */
[----:B------:R-:W-:Y:S01]  /*7a40*/  PRMT R0, R0, 0x5410, R5 ;  /* 0x0000541000007816 */ /* 0x000fe20000000005 */
[----:B------:R-:W-:Y:S06]  /*7a50*/  @!P1 BRA `(.L_x_493) ;  /* 0x00000124007c9947 */ /* 0x000fec0003800000 */
.L_x_692:
[----:B------:R-:W-:Y:S05]  /*7a60*/  BSYNC B1 ;  /* 0x0000000000017941 */ /* 0x000fea0003800000 */
.L_x_492:
[----:B------:R-:W-:Y:S04]  /*7a70*/  BSSY B1, `(.L_x_494) ;  /* 0x0000060000017945 */ /* 0x000fe80003800000 */
[----:B------:R-:W-:Y:S05]  /*7a80*/  @P2 BRA `(.L_x_495) ;  /* 0x0000000400782947 */ /* 0x000fea0003800000 */
[----:B------:R-:W2:Y:S01]  /*7a90*/  LDL R4, [R1+0x68] ;  /* 0x0000680001047983 */ /* 0x000ea20000100800 */
[----:B------:R-:W-:Y:S01]  /*7aa0*/  SHF.L.U32 R34, R24, 0x10, RZ ;  /* 0x0000001018227819 */ /* 0x000fe200000006ff */
[C---:B------:R-:W-:Y:S01]  /*7ab0*/  IMAD.U32 R36, R12.reuse, 0x10000, RZ ;  /* 0x000100000c247824 */ /* 0x040fe200078e00ff */
[----:B------:R-:W-:Y:S01]  /*7ac0*/  LOP3.LUT R37, R12, 0xffff0000, RZ, 0xc0, !PT ;  /* 0xffff00000c257812 */ /* 0x000fe200078ec0ff */
[----:B------:R-:W1:Y:S01]  /*7ad0*/  S2R R5, SR_TID.X ;  /* 0x0000000000057919 */ /* 0x000e620000002100 */
[----:B------:R-:W-:Y:S01]  /*7ae0*/  LOP3.LUT R35, R24, 0xffff0000, RZ, 0xc0, !PT ;  /* 0xffff000018237812 */ /* 0x000fe200078ec0ff */
[----:B-1----:R-:W-:-:S05]  /*7af0*/  VIADD R5, R5, 0xffffff80 ;  /* 0xffffff8005057836 */ /* 0x002fca0000000000 */
[----:B------:R-:W-:-:S04]  /*7b00*/  SHF.R.S32.HI R8, RZ, 0x1f, R5 ;  /* 0x0000001fff087819 */ /* 0x000fc80000011405 */
[----:B------:R-:W-:Y:S01]  /*7b10*/  LEA.HI R8, R8, R5, RZ, 0x5 ;  /* 0x0000000508087211 */ /* 0x000fe200078f28ff */
[----:B------:R-:W-:-:S03]  /*7b20*/  IMAD.IADD R5, R16, 0x1, R13 ;  /* 0x0000000110057824 */ /* 0x000fc600078e020d */
[----:B------:R-:W-:Y:S01]  /*7b30*/  SHF.R.S32.HI R8, RZ, 0x5, R8 ;  /* 0x00000005ff087819 */ /* 0x000fe20000011408 */
[----:B--2---:R-:W-:-:S05]  /*7b40*/  IMAD.SHL.U32 R4, R4, 0x40, RZ ;  /* 0x0000004004047824 */ /* 0x004fca00078e00ff */
[----:B------:R-:W-:-:S04]  /*7b50*/  LOP3.LUT R6, R4, 0x1c0, RZ, 0xc0, !PT ;  /* 0x000001c004067812 */ /* 0x000fc800078ec0ff */
[C---:B------:R-:W-:Y:S02]  /*7b60*/  LOP3.LUT R4, R6.reuse, 0x38, R16, 0xf8, !PT ;  /* 0x0000003806047812 */ /* 0x040fe400078ef810 */
[----:B------:R-:W-:Y:S02]  /*7b70*/  SHF.R.U32.HI R7, RZ, 0x3, R6 ;  /* 0x00000003ff077819 */ /* 0x000fe40000011606 */
[----:B------:R-:W-:Y:S02]  /*7b80*/  LOP3.LUT R6, R6, 0x38, R5, 0xf8, !PT ;  /* 0x0000003806067812 */ /* 0x000fe400078ef805 */
[-C--:B------:R-:W-:Y:S02]  /*7b90*/  LOP3.LUT R4, R4, R7.reuse, RZ, 0x3c, !PT ;  /* 0x0000000704047212 */ /* 0x080fe400078e3cff */
[----:B------:R-:W-:-:S03]  /*7ba0*/  LOP3.LUT R6, R6, R7, RZ, 0x3c, !PT ;  /* 0x0000000706067212 */ /* 0x000fc600078e3cff */
[C---:B------:R-:W-:Y:S01]  /*7bb0*/  IMAD R5, R8.reuse, 0x200, R4 ;  /* 0x0000020008057824 */ /* 0x040fe200078e0204 */
[----:B------:R-:W-:-:S03]  /*7bc0*/  LEA R9, R8, R6, 0x9 ;  /* 0x0000000608097211 */ /* 0x000fc600078e48ff */
[--C-:B------:R-:W-:Y:S02]  /*7bd0*/  IMAD R42, R5, 0x2, R2.reuse ;  /* 0x00000002052a7824 */ /* 0x100fe400078e0202 */
[----:B------:R-:W-:-:S03]  /*7be0*/  IMAD R44, R9, 0x2, R2 ;  /* 0x00000002092c7824 */ /* 0x000fc600078e0202 */
[----:B------:R-:W1:Y:S04]  /*7bf0*/  LDS.128 R4, [R42+0xc400] ;  /* 0x00c400002a047984 */ /* 0x000e680000000c00 */
[----:B------:R-:W2:Y:S01]  /*7c00*/  LDS.128 R8, [R44+0xc400] ;  /* 0x00c400002c087984 */ /* 0x000ea20000000c00 */
[C---:B-1----:R-:W-:Y:S01]  /*7c10*/  IMAD.U32 R25, R4.reuse, 0x10000, RZ ;  /* 0x0001000004197824 */ /* 0x042fe200078e00ff */
[----:B------:R-:W-:Y:S01]  /*7c20*/  LOP3.LUT R4, R4, 0xffff0000, RZ, 0xc0, !PT ;  /* 0xffff000004047812 */ /* 0x000fe200078ec0ff */
[C---:B0-----:R-:W-:Y:S01]  /*7c30*/  IMAD.U32 R27, R6.reuse, 0x10000, RZ ;  /* 0x00010000061b7824 */ /* 0x041fe200078e00ff */
[----:B------:R-:W-:Y:S01]  /*7c40*/  LOP3.LUT R6, R6, 0xffff0000, RZ, 0xc0, !PT ;  /* 0xffff000006067812 */ /* 0x000fe200078ec0ff */
[C---:B--2---:R-:W-:Y:S01]  /*7c50*/  IMAD.U32 R30, R8.reuse, 0x10000, RZ ;  /* 0x00010000081e7824 */ /* 0x044fe200078e00ff */
[----:B------:R-:W-:Y:S01]  /*7c60*/  LOP3.LUT R8, R8, 0xffff0000, RZ, 0xc0, !PT ;  /* 0xffff000008087812 */ /* 0x000fe200078ec0ff */
[C---:B------:R-:W-:Y:S01]  /*7c70*/  IMAD.U32 R32, R10.reuse, 0x10000, RZ ;  /* 0x000100000a207824 */ /* 0x040fe200078e00ff */
[----:B------:R-:W-:Y:S01]  /*7c80*/  LOP3.LUT R10, R10, 0xffff0000, RZ, 0xc0, !PT ;  /* 0xffff00000a0a7812 */ /* 0x000fe200078ec0ff */
[C---:B------:R-:W-:Y:S01]  /*7c90*/  FMUL.FTZ R38, R30.reuse, R36 ;  /* 0x000000241e267220 */ /* 0x040fe20000410000 */
[----:B------:R-:W-:Y:S01]  /*7ca0*/  FMUL.FTZ R40, R30, R34 ;  /* 0x000000221e287220 */ /* 0x000fe20000410000 */
[----:B------:R-:W-:-:S02]  /*7cb0*/  IMAD.U32 R30, R21, 0x10000, RZ ;  /* 0x00010000151e7824 */ /* 0x000fc400078e00ff */
[C---:B------:R-:W-:Y:S01]  /*7cc0*/  FMUL.FTZ R39, R8.reuse, R37 ;  /* 0x0000002508277220 */ /* 0x040fe20000410000 */
[C---:B------:R-:W-:Y:S01]  /*7cd0*/  FFMA.FTZ R38, R25.reuse, R34, -R38 ;  /* 0x0000002219267223 */ /* 0x040fe20000010826 */
[----:B------:R-:W-:Y:S01]  /*7ce0*/  FFMA.FTZ R40, R25, R36, R40 ;  /* 0x0000002419287223 */ /* 0x000fe20000010028 */
[----:B------:R-:W-:Y:S02]  /*7cf0*/  IMAD.U32 R25, R3, 0x10000, RZ ;  /* 0x0001000003197824 */ /* 0x000fe400078e00ff */
[-C--:B------:R-:W-:Y:S01]  /*7d00*/  FMUL.FTZ R41, R8, R35.reuse ;  /* 0x0000002308297220 */ /* 0x080fe20000410000 */
[-C--:B------:R-:W-:Y:S01]  /*7d10*/  FMUL.FTZ R8, R32, R30.reuse ;  /* 0x0000001e20087220 */ /* 0x080fe20000410000 */
[----:B------:R-:W-:Y:S01]  /*7d20*/  FFMA.FTZ R39, R4, R35, -R39 ;  /* 0x0000002304277223 */ /* 0x000fe20000010827 */
[-C--:B------:R-:W-:Y:S01]  /*7d30*/  FMUL.FTZ R43, R32, R25.reuse ;  /* 0x00000019202b7220 */ /* 0x080fe20000410000 */
[----:B------:R-:W-:Y:S01]  /*7d40*/  LOP3.LUT R35, R21, 0xffff0000, RZ, 0xc0, !PT ;  /* 0xffff000015237812 */ /* 0x000fe200078ec0ff */
[----:B------:R-:W-:Y:S01]  /*7d50*/  FFMA.FTZ R32, R27, R25, -R8 ;  /* 0x000000191b207223 */ /* 0x000fe20000010808 */
[----:B------:R-:W-:Y:S01]  /*7d60*/  LOP3.LUT R25, R3, 0xffff0000, RZ, 0xc0, !PT ;  /* 0xffff000003197812 */ /* 0x000fe200078ec0ff */
[----:B------:R-:W-:Y:S01]  /*7d70*/  FFMA.FTZ R41, R4, R37, R41 ;  /* 0x0000002504297223 */ /* 0x000fe20000010029 */
[----:B------:R-:W-:Y:S01]  /*7d80*/  FFMA.FTZ R43, R27, R30, R43 ;  /* 0x0000001e1b2b7223 */ /* 0x000fe2000001002b */
[----:B------:R-:W-:Y:S01]  /*7d90*/  FMUL.FTZ R37, R10, R35 ;  /* 0x000000230a257220 */ /* 0x000fe20000410000 */
[----:B------:R-:W-:-:S02]  /*7da0*/  IMAD.U32 R31, R9, 0x10000, RZ ;  /* 0x00010000091f7824 */ /* 0x000fc400078e00ff */
[-C--:B------:R-:W-:Y:S01]  /*7db0*/  FMUL.FTZ R45, R10, R25.reuse ;  /* 0x000000190a2d7220 */ /* 0x080fe20000410000 */
[----:B------:R-:W-:Y:S02]  /*7dc0*/  IMAD.U32 R4, R14, 0x10000, RZ ;  /* 0x000100000e047824 */ /* 0x000fe400078e00ff */
[----:B------:R-:W-:Y:S01]  /*7dd0*/  FFMA.FTZ R37, R6, R25, -R37 ;  /* 0x0000001906257223 */ /* 0x000fe20000010825 */
[----:B------:R-:W-:Y:S01]  /*7de0*/  IMAD.U32 R27, R15, 0x10000, RZ ;  /* 0x000100000f1b7824 */ /* 0x000fe200078e00ff */
[----:B------:R-:W-:Y:S01]  /*7df0*/  LOP3.LUT R9, R9, 0xffff0000, RZ, 0xc0, !PT ;  /* 0xffff000009097812 */ /* 0x000fe200078ec0ff */
[----:B------:R-:W-:Y:S02]  /*7e00*/  IMAD.U32 R33, R11, 0x10000, RZ ;  /* 0x000100000b217824 */ /* 0x000fe400078e00ff */
[C---:B------:R-:W-:Y:S01]  /*7e10*/  FMUL.FTZ R30, R31.reuse, R4 ;  /* 0x000000041f1e7220 */ /* 0x040fe20000410000 */
[----:B------:R-:W-:Y:S02]  /*7e20*/  IMAD.U32 R10, R0, 0x10000, RZ ;  /* 0x00010000000a7824 */ /* 0x000fe400078e00ff */
[----:B------:R-:W-:Y:S01]  /*7e30*/  FMUL.FTZ R25, R31, R27 ;  /* 0x0000001b1f197220 */ /* 0x000fe20000410000 */
[----:B------:R-:W-:Y:S01]  /*7e40*/  IMAD.U32 R26, R5, 0x10000, RZ ;  /* 0x00010000051a7824 */ /* 0x000fe200078e00ff */
[----:B------:R-:W-:Y:S01]  /*7e50*/  LOP3.LUT R11, R11, 0xffff0000, RZ, 0xc0, !PT ;  /* 0xffff00000b0b7812 */ /* 0x000fe200078ec0ff */
[----:B------:R-:W-:-:S02]  /*7e60*/  IMAD.U32 R28, R7, 0x10000, RZ ;  /* 0x00010000071c7824 */ /* 0x000fc400078e00ff */
[C---:B------:R-:W-:Y:S01]  /*7e70*/  FMUL.FTZ R31, R33.reuse, R10 ;  /* 0x0000000a211f7220 */ /* 0x040fe20000410000 */
[----:B------:R-:W-:Y:S02]  /*7e80*/  IMAD.U32 R8, R20, 0x10000, RZ ;  /* 0x0001000014087824 */ /* 0x000fe400078e00ff */
[C---:B------:R-:W-:Y:S01]  /*7e90*/  FFMA.FTZ R25, R26.reuse, R4, -R25 ;  /* 0x000000041a197223 */ /* 0x040fe20000010819 */
[----:B------:R-:W-:Y:S01]  /*7ea0*/  FFMA.FTZ R30, R26, R27, R30 ;  /* 0x0000001b1a1e7223 */ /* 0x000fe2000001001e */
[----:B------:R-:W-:Y:S01]  /*7eb0*/  FFMA.FTZ R34, R6, R35, R45 ;  /* 0x0000002306227223 */ /* 0x000fe2000001002d */
[-C--:B------:R-:W-:Y:S01]  /*7ec0*/  FMUL.FTZ R33, R33, R8.reuse ;  /* 0x0000000821217220 */ /* 0x080fe20000410000 */
[----:B------:R-:W-:Y:S01]  /*7ed0*/  FFMA.FTZ R31, R28, R8, -R31 ;  /* 0x000000081c1f7223 */ /* 0x000fe2000001081f */
[----:B------:R-:W-:Y:S02]  /*7ee0*/  LOP3.LUT R8, R15, 0xffff0000, RZ, 0xc0, !PT ;  /* 0xffff00000f087812 */ /* 0x000fe400078ec0ff */
[----:B------:R-:W-:Y:S01]  /*7ef0*/  LOP3.LUT R26, R0, 0xffff0000, RZ, 0xc0, !PT ;  /* 0xffff0000001a7812 */ /* 0x000fe200078ec0ff */
[----:B------:R-:W-:Y:S01]  /*7f00*/  FFMA.FTZ R33, R28, R10, R33 ;  /* 0x0000000a1c217223 */ /* 0x000fe20000010021 */
[----:B------:R-:W-:Y:S01]  /*7f10*/  LOP3.LUT R4, R14, 0xffff0000, RZ, 0xc0, !PT ;  /* 0xffff00000e047812 */ /* 0x000fe200078ec0ff */
[----:B------:R-:W-:Y:S01]  /*7f20*/  FMUL.FTZ R10, R9, R8 ;  /* 0x00000008090a7220 */ /* 0x000fe20000410000 */
[----:B------:R-:W-:Y:S01]  /*7f30*/  LOP3.LUT R6, R20, 0xffff0000, RZ, 0xc0, !PT ;  /* 0xffff000014067812 */ /* 0x000fe200078ec0ff */
[----:B------:R-:W-:Y:S01]  /*7f40*/  FMUL.FTZ R36, R11, R26 ;  /* 0x0000001a0b247220 */ /* 0x000fe20000410000 */
[----:B------:R-:W-:Y:S01]  /*7f50*/  LOP3.LUT R5, R5, 0xffff0000, RZ, 0xc0, !PT ;  /* 0xffff000005057812 */ /* 0x000fe200078ec0ff */
[----:B------:R-:W-:Y:S01]  /*7f60*/  FMUL.FTZ R9, R9, R4 ;  /* 0x0000000409097220 */ /* 0x000fe20000410000 */
[----:B------:R-:W-:Y:S01]  /*7f70*/  LOP3.LUT R7, R7, 0xffff0000, RZ, 0xc0, !PT ;  /* 0xffff000007077812 */ /* 0x000fe200078ec0ff */
[----:B------:R-:W-:-:S02]  /*7f80*/  FMUL.FTZ R11, R11, R6 ;  /* 0x000000060b0b7220 */ /* 0x000fc40000410000 */
[C---:B------:R-:W-:Y:S01]  /*7f90*/  FFMA.FTZ R28, R5.reuse, R4, -R10 ;  /* 0x00000004051c7223 */ /* 0x040fe2000001080a */
[----:B------:R-:W-:Y:S01]  /*7fa0*/  FFMA.FTZ R9, R5, R8, R9 ;  /* 0x0000000805097223 */ /* 0x000fe20000010009 */
[C---:B------:R-:W-:Y:S01]  /*7fb0*/  FFMA.FTZ R36, R7.reuse, R6, -R36 ;  /* 0x0000000607247223 */ /* 0x040fe20000010824 */
[----:B------:R-:W-:Y:S01]  /*7fc0*/  FFMA.FTZ R26, R7, R26, R11 ;  /* 0x0000001a071a7223 */ /* 0x000fe2000001000b */
[----:B------:R-:W-:Y:S02]  /*7fd0*/  F2FP.BF16.F32.PACK_AB R4, R39, R38 ;  /* 0x000000262704723e */ /* 0x000fe400000010ff */
[----:B------:R-:W-:Y:S02]  /*7fe0*/  F2FP.BF16.F32.PACK_AB R6, R37, R32 ;  /* 0x000000202506723e */ /* 0x000fe400000010ff */
[----:B------:R-:W-:Y:S02]  /*7ff0*/  F2FP.BF16.F32.PACK_AB R5, R28, R25 ;  /* 0x000000191c05723e */ /* 0x000fe400000010ff */
[----:B------:R-:W-:-:S02]  /*8000*/  F2FP.BF16.F32.PACK_AB R7, R36, R31 ;  /* 0x0000001f2407723e */ /* 0x000fc400000010ff */
[----:B------:R-:W-:Y:S02]  /*8010*/  F2FP.BF16.F32.PACK_AB R8, R41, R40 ;  /* 0x000000282908723e */ /* 0x000fe400000010ff */
[----:B------:R-:W-:Y:S01]  /*8020*/  F2FP.BF16.F32.PACK_AB R10, R34, R43 ;  /* 0x0000002b220a723e */ /* 0x000fe200000010ff */
[----:B------:R1:W-:Y:S01]  /*8030*/  STS.128 [R42+0xc400], R4 ;  /* 0x00c400042a007388 */ /* 0x0003e20000000c00 */
[----:B------:R-:W-:Y:S02]  /*8040*/  F2FP.BF16.F32.PACK_AB R9, R9, R30 ;  /* 0x0000001e0909723e */ /* 0x000fe400000010ff */
[----:B------:R-:W-:-:S05]  /*8050*/  F2FP.BF16.F32.PACK_AB R11, R26, R33 ;  /* 0x000000211a0b723e */ /* 0x000fca00000010ff */
[----:B------:R1:W-:Y:S02]  /*8060*/  STS.128 [R44+0xc400], R8 ;  /* 0x00c400082c007388 */ /* 0x0003e40000000c00 */
.L_x_495:
[----:B------:R-:W-:Y:S05]  /*8070*/  BSYNC B1 ;  /* 0x0000000000017941 */ /* 0x000fea0003800000 */
.L_x_494:
[----:B------:R-:W-:Y:S05]  /*8080*/  @P0 BRA `(.L_x_486) ;  /* 0x0000000400680947 */ /* 0x000fea0003800000 */
[----:B-1----:R-:W2:Y:S01]  /*8090*/  LDL R5, [R1+0x7c] ;  /* 0x00007c0001057983 */ /* 0x002ea20000100800 */
[C---:B------:R-:W-:Y:S01]  /*80a0*/  IADD3 R6, R18.reuse, 0x60, RZ ;  /* 0x0000006012067810 */ /* 0x040fe20007ffe0ff */
[----:B------:R-:W-:Y:S02]  /*80b0*/  VIADD R7, R18, 0x60 ;  /* 0x0000006012077836 */ /* 0x000fe40000000000 */
[----:B------:R-:W3:Y:S02]  /*80c0*/  LDL R40, [R1+0xa4] ;  /* 0x0000a40001287983 */ /* 0x000ee40000100800 */
[----:B------:R-:W-:Y:S02]  /*80d0*/  IMAD.SHL.U32 R6, R6, 0x40, RZ ;  /* 0x0000004006067824 */ /* 0x000fe400078e00ff */
[----:B------:R-:W-:Y:S02]  /*80e0*/  IMAD.SHL.U32 R7, R7, 0x40, RZ ;  /* 0x0000004007077824 */ /* 0x000fe400078e00ff */
[----:B------:R-:W-:Y:S01]  /*80f0*/  IMAD.IADD R4, R16, 0x1, R13 ;  /* 0x0000000110047824 */ /* 0x000fe200078e020d */
[----:B------:R-:W-:-:S02]  /*8100*/  LOP3.LUT R6, R6, 0x1c0, RZ, 0xc0, !PT ;  /* 0x000001c006067812 */ /* 0x000fc400078ec0ff */
[----:B------:R-:W-:Y:S02]  /*8110*/  LOP3.LUT R7, R7, 0x1c0, RZ, 0xc0, !PT ;  /* 0x000001c007077812 */ /* 0x000fe400078ec0ff */
[----:B------:R-:W-:Y:S02]  /*8120*/  SHF.R.U32.HI R6, RZ, 0x3, R6 ;  /* 0x00000003ff067819 */ /* 0x000fe40000011606 */
[----:B------:R-:W-:-:S04]  /*8130*/  LOP3.LUT R4, R7, 0x38, R4, 0xf8, !PT ;  /* 0x0000003807047812 */ /* 0x000fc800078ef804 */
[----:B------:R-:W-:Y:S01]  /*8140*/  LOP3.LUT R4, R4, R6, RZ, 0x3c, !PT ;  /* 0x0000000604047212 */ /* 0x000fe200078e3cff */
[----:B------:R-:W-:Y:S02]  /*8150*/  IMAD.U32 R37, R12, 0x10000, RZ ;  /* 0x000100000c257824 */ /* 0x000fe400078e00ff */
[----:B------:R-:W-:Y:S01]  /*8160*/  IMAD.U32 R35, R24, 0x10000, RZ ;  /* 0x0001000018237824 */ /* 0x000fe200078e00ff */
[----:B------:R-:W-:Y:S01]  /*8170*/  LOP3.LUT R36, R12, 0xffff0000, RZ, 0xc0, !PT ;  /* 0xffff00000c247812 */ /* 0x000fe200078ec0ff */
[----:B------:R-:W-:Y:S01]  /*8180*/  IMAD.U32 R38, R15, 0x10000, RZ ;  /* 0x000100000f267824 */ /* 0x000fe200078e00ff */
[----:B------:R-:W-:Y:S02]  /*8190*/  LOP3.LUT R24, R24, 0xffff0000, RZ, 0xc0, !PT ;  /* 0xffff000018187812 */ /* 0x000fe400078ec0ff */
[----:B------:R-:W-:Y:S01]  /*81a0*/  SHF.L.U32 R12, R14, 0x10, RZ ;  /* 0x000000100e0c7819 */ /* 0x000fe200000006ff */
[----:B------:R-:W-:Y:S02]  /*81b0*/  IMAD.U32 R41, R21, 0x10000, RZ ;  /* 0x0001000015297824 */ /* 0x000fe400078e00ff */
[----:B------:R-:W-:Y:S01]  /*81c0*/  IMAD.U32 R39, R3, 0x10000, RZ ;  /* 0x0001000003277824 */ /* 0x000fe200078e00ff */
[----:B------:R-:W-:Y:S01]  /*81d0*/  LOP3.LUT R43, R0, 0xffff0000, RZ, 0xc0, !PT ;  /* 0xffff0000002b7812 */ /* 0x000fe200078ec0ff */
[----:B--2---:R-:W-:-:S04]  /*81e0*/  IMAD.IADD R9, R5, 0x1, R4 ;  /* 0x0000000105097824 */ /* 0x004fc800078e0204 */
[----:B------:R-:W-:Y:S01]  /*81f0*/  IMAD R13, R9, 0x2, R2 ;  /* 0x00000002090d7824 */ /* 0x000fe200078e0202 */
[----:B---3--:R-:W-:Y:S04]  /*8200*/  LDS.128 R4, [R40+0xc400] ;  /* 0x00c4000028047984 */ /* 0x008fe80000000c00 */
[----:B------:R-:W1:Y:S02]  /*8210*/  LDS.128 R8, [R13+0xc400] ;  /* 0x00c400000d087984 */ /* 0x000e640000000c00 */
[----:B-1----:R-:W-:Y:S02]  /*8220*/  IMAD.U32 R30, R8, 0x10000, RZ ;  /* 0x00010000081e7824 */ /* 0x002fe400078e00ff */
[----:B------:R-:W-:Y:S02]  /*8230*/  IMAD.U32 R25, R4, 0x10000, RZ ;  /* 0x0001000004197824 */ /* 0x000fe400078e00ff */
[-C--:B------:R-:W-:Y:S01]  /*8240*/  FMUL.FTZ R34, R37, R30.reuse ;  /* 0x0000001e25227220 */ /* 0x080fe20000410000 */
[----:B------:R-:W-:Y:S01]  /*8250*/  FMUL.FTZ R30, R35, R30 ;  /* 0x0000001e231e7220 */ /* 0x000fe20000410000 */
[----:B------:R-:W-:Y:S01]  /*8260*/  IMAD.U32 R31, R9, 0x10000, RZ ;  /* 0x00010000091f7824 */ /* 0x000fe200078e00ff */
[----:B------:R-:W-:Y:S01]  /*8270*/  LOP3.LUT R8, R8, 0xffff0000, RZ, 0xc0, !PT ;  /* 0xffff000008087812 */ /* 0x000fe200078ec0ff */
[----:B------:R-:W-:-:S02]  /*8280*/  IMAD.U32 R26, R5, 0x10000, RZ ;  /* 0x00010000051a7824 */ /* 0x000fc400078e00ff */
[----:B------:R-:W-:Y:S01]  /*8290*/  FFMA.FTZ R30, R37, R25, R30 ;  /* 0x00000019251e7223 */ /* 0x000fe2000001001e */
[----:B------:R-:W-:Y:S01]  /*82a0*/  FMUL.FTZ R37, R38, R31 ;  /* 0x0000001f26257220 */ /* 0x000fe20000410000 */
[----:B------:R-:W-:Y:S01]  /*82b0*/  LOP3.LUT R4, R4, 0xffff0000, RZ, 0xc0, !PT ;  /* 0xffff000004047812 */ /* 0x000fe200078ec0ff */
[----:B------:R-:W-:Y:S01]  /*82c0*/  FFMA.FTZ R34, R35, R25, -R34 ;  /* 0x0000001923227223 */ /* 0x000fe20000010822 */
[-C--:B------:R-:W-:Y:S01]  /*82d0*/  FMUL.FTZ R35, R36, R8.reuse ;  /* 0x0000000824237220 */ /* 0x080fe20000410000 */
[----:B------:R-:W-:Y:S01]  /*82e0*/  FMUL.FTZ R25, R24, R8 ;  /* 0x0000000818197220 */ /* 0x000fe20000410000 */
[----:B------:R-:W-:Y:S02]  /*82f0*/  IMAD.U32 R32, R10, 0x10000, RZ ;  /* 0x000100000a207824 */ /* 0x000fe400078e00ff */
[C---:B------:R-:W-:Y:S01]  /*8300*/  FMUL.FTZ R31, R12.reuse, R31 ;  /* 0x0000001f0c1f7220 */ /* 0x040fe20000410000 */
[----:B------:R-:W-:Y:S01]  /*8310*/  FFMA.FTZ R37, R12, R26, -R37 ;  /* 0x0000001a0c257223 */ /* 0x000fe20000010825 */
[----:B------:R-:W-:Y:S01]  /*8320*/  LOP3.LUT R10, R10, 0xffff0000, RZ, 0xc0, !PT ;  /* 0xffff00000a0a7812 */ /* 0x000fe200078ec0ff */
[-C--:B------:R-:W-:Y:S01]  /*8330*/  FFMA.FTZ R35, R24, R4.reuse, -R35 ;  /* 0x0000000418237223 */ /* 0x080fe20000010823 */
[----:B------:R-:W-:Y:S01]  /*8340*/  LOP3.LUT R12, R21, 0xffff0000, RZ, 0xc0, !PT ;  /* 0xffff0000150c7812 */ /* 0x000fe200078ec0ff */
[----:B------:R-:W-:Y:S01]  /*8350*/  FFMA.FTZ R25, R36, R4, R25 ;  /* 0x0000000424197223 */ /* 0x000fe20000010019 */
[C---:B0-----:R-:W-:Y:S01]  /*8360*/  SHF.L.U32 R27, R6.reuse, 0x10, RZ ;  /* 0x00000010061b7819 */ /* 0x041fe200000006ff */
[-C--:B------:R-:W-:Y:S01]  /*8370*/  FMUL.FTZ R4, R41, R32.reuse ;  /* 0x0000002029047220 */ /* 0x080fe20000410000 */
[----:B------:R-:W-:Y:S01]  /*8380*/  LOP3.LUT R8, R3, 0xffff0000, RZ, 0xc0, !PT ;  /* 0xffff000003087812 */ /* 0x000fe200078ec0ff */
[----:B------:R-:W-:Y:S01]  /*8390*/  FMUL.FTZ R32, R39, R32 ;  /* 0x0000002027207220 */ /* 0x000fe20000410000 */
[----:B------:R-:W-:Y:S01]  /*83a0*/  LOP3.LUT R6, R6, 0xffff0000, RZ, 0xc0, !PT ;  /* 0xffff000006067812 */ /* 0x000fe200078ec0ff */
[----:B------:R-:W-:Y:S01]  /*83b0*/  FMUL.FTZ R21, R12, R10 ;  /* 0x0000000a0c157220 */ /* 0x000fe20000410000 */
[----:B------:R-:W-:-:S02]  /*83c0*/  IMAD.U32 R33, R11, 0x10000, RZ ;  /* 0x000100000b217824 */ /* 0x000fc400078e00ff */
[-C--:B------:R-:W-:Y:S01]  /*83d0*/  FFMA.FTZ R3, R39, R27.reuse, -R4 ;  /* 0x0000001b27037223 */ /* 0x080fe20000010804 */
[----:B------:R-:W-:Y:S02]  /*83e0*/  IMAD.U32 R24, R0, 0x10000, RZ ;  /* 0x0001000000187824 */ /* 0x000fe400078e00ff */
[C---:B------:R-:W-:Y:S01]  /*83f0*/  FMUL.FTZ R39, R8.reuse, R10 ;  /* 0x0000000a08277220 */ /* 0x040fe20000410000 */
[----:B------:R-:W-:Y:S01]  /*8400*/  FFMA.FTZ R10, R41, R27, R32 ;  /* 0x0000001b290a7223 */ /* 0x000fe20000010020 */
[----:B------:R-:W-:Y:S01]  /*8410*/  LOP3.LUT R9, R9, 0xffff0000, RZ, 0xc0, !PT ;  /* 0xffff000009097812 */ /* 0x000fe200078ec0ff */
[----:B------:R-:W-:Y:S01]  /*8420*/  FFMA.FTZ R8, R8, R6, -R21 ;  /* 0x0000000608087223 */ /* 0x000fe20000010815 */
[----:B------:R-:W-:Y:S01]  /*8430*/  LOP3.LUT R11, R11, 0xffff0000, RZ, 0xc0, !PT ;  /* 0xffff00000b0b7812 */ /* 0x000fe200078ec0ff */
[----:B------:R-:W-:Y:S01]  /*8440*/  IMAD.U32 R28, R7, 0x10000, RZ ;  /* 0x00010000071c7824 */ /* 0x000fe200078e00ff */
[----:B------:R-:W-:Y:S01]  /*8450*/  LOP3.LUT R41, R15, 0xffff0000, RZ, 0xc0, !PT ;  /* 0xffff00000f297812 */ /* 0x000fe200078ec0ff */
[----:B------:R-:W-:-:S02]  /*8460*/  IMAD.U32 R4, R20, 0x10000, RZ ;  /* 0x0001000014047824 */ /* 0x000fc400078e00ff */
[-C--:B------:R-:W-:Y:S01]  /*8470*/  FMUL.FTZ R27, R24, R33.reuse ;  /* 0x00000021181b7220 */ /* 0x080fe20000410000 */
[----:B------:R-:W-:Y:S02]  /*8480*/  LOP3.LUT R15, R14, 0xffff0000, RZ, 0xc0, !PT ;  /* 0xffff00000e0f7812 */ /* 0x000fe400078ec0ff */
[----:B------:R-:W-:Y:S01]  /*8490*/  LOP3.LUT R21, R20, 0xffff0000, RZ, 0xc0, !PT ;  /* 0xffff000014157812 */ /* 0x000fe200078ec0ff */
[----:B------:R-:W-:Y:S01]  /*84a0*/  FFMA.FTZ R39, R12, R6, R39 ;  /* 0x000000060c277223 */ /* 0x000fe20000010027 */
[----:B------:R-:W-:Y:S01]  /*84b0*/  LOP3.LUT R5, R5, 0xffff0000, RZ, 0xc0, !PT ;  /* 0xffff000005057812 */ /* 0x000fe200078ec0ff */
[C---:B------:R-:W-:Y:S01]  /*84c0*/  FMUL.FTZ R33, R4.reuse, R33 ;  /* 0x0000002104217220 */ /* 0x040fe20000410000 */
[----:B------:R-:W-:Y:S01]  /*84d0*/  LOP3.LUT R7, R7, 0xffff0000, RZ, 0xc0, !PT ;  /* 0xffff000007077812 */ /* 0x000fe200078ec0ff */
[----:B------:R-:W-:Y:S01]  /*84e0*/  FFMA.FTZ R27, R4, R28, -R27 ;  /* 0x0000001c041b7223 */ /* 0x000fe2000001081b */
[----:B------:R-:W-:Y:S01]  /*84f0*/  FMUL.FTZ R0, R41, R9 ;  /* 0x0000000929007220 */ /* 0x000fe20000410000 */
[----:B------:R-:W-:Y:S01]  /*8500*/  FMUL.FTZ R6, R43, R11 ;  /* 0x0000000b2b067220 */ /* 0x000fe20000410000 */
[----:B------:R-:W-:Y:S01]  /*8510*/  FMUL.FTZ R4, R15, R9 ;  /* 0x000000090f047220 */ /* 0x000fe20000410000 */
[----:B------:R-:W-:Y:S01]  /*8520*/  FMUL.FTZ R20, R21, R11 ;  /* 0x0000000b15147220 */ /* 0x000fe20000410000 */
[----:B------:R-:W-:Y:S01]  /*8530*/  FFMA.FTZ R0, R15, R5, -R0 ;  /* 0x000000050f007223 */ /* 0x000fe20000010800 */
[----:B------:R-:W-:Y:S01]  /*8540*/  FFMA.FTZ R14, R21, R7, -R6 ;  /* 0x00000007150e7223 */ /* 0x000fe20000010806 */
[----:B------:R-:W-:Y:S01]  /*8550*/  FFMA.FTZ R31, R38, R26, R31 ;  /* 0x0000001a261f7223 */ /* 0x000fe2000001001f */
[----:B------:R-:W-:Y:S01]  /*8560*/  FFMA.FTZ R33, R24, R28, R33 ;  /* 0x0000001c18217223 */ /* 0x000fe20000010021 */
[----:B------:R-:W-:Y:S01]  /*8570*/  FFMA.FTZ R12, R41, R5, R4 ;  /* 0x00000005290c7223 */ /* 0x000fe20000010004 */
[----:B------:R-:W-:Y:S01]  /*8580*/  FFMA.FTZ R20, R43, R7, R20 ;  /* 0x000000072b147223 */ /* 0x000fe20000010014 */
[----:B------:R-:W-:-:S02]  /*8590*/  F2FP.BF16.F32.PACK_AB R6, R8, R3 ;  /* 0x000000030806723e */ /* 0x000fc400000010ff */
[----:B------:R-:W-:Y:S02]  /*85a0*/  F2FP.BF16.F32.PACK_AB R4, R35, R34 ;  /* 0x000000222304723e */ /* 0x000fe400000010ff */
[----:B------:R-:W-:Y:S02]  /*85b0*/  F2FP.BF16.F32.PACK_AB R5, R0, R37 ;  /* 0x000000250005723e */ /* 0x000fe400000010ff */
[----:B------:R-:W-:Y:S02]  /*85c0*/  F2FP.BF16.F32.PACK_AB R7, R14, R27 ;  /* 0x0000001b0e07723e */ /* 0x000fe400000010ff */
[----:B------:R-:W-:Y:S02]  /*85d0*/  F2FP.BF16.F32.PACK_AB R10, R39, R10 ;  /* 0x0000000a270a723e */ /* 0x000fe400000010ff */
[----:B------:R-:W-:Y:S02]  /*85e0*/  F2FP.BF16.F32.PACK_AB R8, R25, R30 ;  /* 0x0000001e1908723e */ /* 0x000fe400000010ff */
[----:B------:R-:W-:-:S02]  /*85f0*/  F2FP.BF16.F32.PACK_AB R9, R12, R31 ;  /* 0x0000001f0c09723e */ /* 0x000fc400000010ff */
[----:B------:R-:W-:Y:S01]  /*8600*/  F2FP.BF16.F32.PACK_AB R11, R20, R33 ;  /* 0x00000021140b723e */ /* 0x000fe200000010ff */
[----:B------:R3:W-:Y:S04]  /*8610*/  STS.128 [R40+0xc400], R4 ;  /* 0x00c4000428007388 */ /* 0x0007e80000000c00 */
[----:B------:R3:W-:Y:S02]  /*8620*/  STS.128 [R13+0xc400], R8 ;  /* 0x00c400080d007388 */ /* 0x0007e40000000c00 */
.L_x_486:
[----:B------:R-:W-:Y:S05]  /*8630*/  BSYNC B0 ;  /* 0x0000000000007941 */ /* 0x000fea0003800000 */
.L_x_475:
[----:B------:R-:W-:Y:S01]  /*8640*/  @!PT LDS RZ, [RZ] ;  /* 0x00000000fffff984 */ /* 0x000fe20000000800 */
[----:B------:R-:W-:Y:S01]  /*8650*/  @!PT LDS RZ, [RZ] ;  /* 0x00000000fffff984 */ /* 0x000fe20000000800 */
[----:B------:R-:W-:Y:S01]  /*8660*/  @!PT LDS RZ, [RZ] ;  /* 0x00000000fffff984 */ /* 0x000fe20000000800 */
[----:B------:R-:W-:Y:S01]  /*8670*/  @!PT LDS RZ, [RZ] ;  /* 0x00000000fffff984 */ /* 0x000fe20000000800 */
[----:B------:R4:W-:Y:S06]  /*8680*/  MEMBAR.ALL.CTA ;  /* 0x0000000000007992 */ /* 0x0009ec0000008000 */
[----:B----4-:R-:W4:Y:S01]  /*8690*/  FENCE.VIEW.ASYNC.S ;  /* 0x00000000000073c6 */ /* 0x010f220000000000 */
[----:B------:R-:W-:Y:S05]  /*86a0*/  WARPSYNC.ALL ;  /* 0x0000000000007948 */ /* 0x000fea0003800000 */
[----:B----4-:R-:W-:Y:S06]  /*86b0*/  BAR.SYNC.DEFER_BLOCKING 0xd, 0x180 ;  /* 0x0346000000007b1d */ /* 0x010fec0000010000 */
.L_x_472:
[----:B------:R-:W-:-:S13]  /*86c0*/  ISETP.NE.AND P0, PT, R156, 0x3, PT ;  /* 0x000000039c00780c */ /* 0x000fda0003f05270 */
[----:B------:R-:W-:Y:S05]  /*86d0*/  @!P0 BRA `(.L_x_496) ;  /* 0x0000000000048947 */ /* 0x000fea0003800000 */
[----:B------:R-:W-:Y:S01]  /*86e0*/  BPT.TRAP 0x1 ;  /* 0x000000040000795c */ /* 0x000fe20000300000 */
.L_x_496:
[----:B-12---:R-:W3:Y:S01]  /*86f0*/  LDL R3, [R1+0x18] ;  /* 0x0000180001037983 */ /* 0x006ee20000100800 */
[----:B------:R-:W-:Y:S01]  /*8700*/  IMAD R0, R152, 0x8, R2 ;  /* 0x0000000898007824 */ /* 0x000fe200078e0202 */
[----:B---3--:R-:W-:-:S04]  /*8710*/  SHF.L.U32 R5, R3, 0x1f, RZ ;  /* 0x0000001f03057819 */ /* 0x008fc800000006ff */
[----:B------:R1:W2:Y:S01]  /*8720*/  SYNCS.PHASECHK.TRANS64.TRYWAIT P1, [R0+URZ+0x30830], R5 ;  /* 0x03083005000075a7 */ /* 0x0002a2000802017f */
[----:B------:R-:W-:Y:S05]  /*8730*/  @!P0 BRA `(.L_x_497) ;  /* 0x0000000000048947 */ /* 0x000fea0003800000 */
[----:B------:R-:W-:Y:S01]  /*8740*/  BPT.TRAP 0x1 ;  /* 0x000000040000795c */ /* 0x000fe20000300000 */
.L_x_497:
[----:B------:R-:W-:Y:S01]  /*8750*/  VIADD R3, R2, 0x12400 ;  /* 0x0001240002037836 */ /* 0x000fe20000000000 */
[----:B0-----:R-:W-:Y:S01]  /*8760*/  LOP3.LUT R6, R29, 0x10000, RZ, 0xfc, !PT ;  /* 0x000100001d067812 */ /* 0x001fe200078efcff */
[----:B------:R-:W-:-:S03]  /*8770*/  IMAD.MOV.U32 R7, RZ, RZ, 0x40000040 ;  /* 0x40000040ff077424 */ /* 0x000fc600078e00ff */
[----:B------:R-:W-:Y:S02]  /*8780*/  SHF.R.U32.HI R3, RZ, 0x4, R3 ;  /* 0x00000004ff037819 */ /* 0x000fe40000011603 */
[----:B------:R0:W-:Y:S02]  /*8790*/  STL.64 [R1+0x48], R6 ;  /* 0x0000480601007387 */ /* 0x0001e40000100a00 */
[----:B------:R-:W-:-:S04]  /*87a0*/  LOP3.LUT R3, R3, 0x3fff, RZ, 0xc0, !PT ;  /* 0x00003fff03037812 */ /* 0x000fc800078ec0ff */
[----:B------:R-:W-:-:S05]  /*87b0*/  LOP3.LUT R3, R3, 0x10000, RZ, 0xfc, !PT ;  /* 0x0001000003037812 */ /* 0x000fca00078efcff */
[----:B------:R0:W-:Y:S01]  /*87c0*/  STL [R1+0x78], R3 ;  /* 0x0000780301007387 */ /* 0x0001e20000100800 */
[----:B--2---:R-:W-:Y:S05]  /*87d0*/  @P1 BRA `(.L_x_498) ;  /* 0x0000000000081947 */ /* 0x004fea0003800000 */
[----:B------:R-:W2:Y:S02]  /*87e0*/  SYNCS.PHASECHK.TRANS64.TRYWAIT P1, [R0+URZ+0x30830], R5 ;  /* 0x03083005000075a7 */ /* 0x000ea4000802017f */
[----:B--2---:R-:W-:Y:S05]  /*87f0*/  @!P1 BRA `(.L_x_499) ;  /* 0x0000011800289947 */ /* 0x004fea0003800000 */
.L_x_498:
[----:B0-----:R-:W3:Y:S04]  /*8800*/  LDL R3, [R1+0x78] ;  /* 0x0000780001037983 */ /* 0x001ee80000100800 */
[----:B------:R-:W4:Y:S01]  /*8810*/  LDL.64 R8, [R1+0x48] ;  /* 0x0000480001087983 */ /* 0x000f220000100a00 */
[----:B-12---:R-:W-:Y:S01]  /*8820*/  IMAD.MOV.U32 R5, RZ, RZ, 0x40000040 ;  /* 0x40000040ff057424 */ /* 0x006fe200078e00ff */
[----:B------:R-:W-:Y:S05]  /*8830*/  WARPSYNC.ALL ;  /* 0x0000000000007948 */ /* 0x000fea0003800000 */
[----:B------:R-:W-:Y:S01]  /*8840*/  R2UR UR7, R5 ;  /* 0x00000000050772ca */ /* 0x000fe200000e0000 */
[----:B-----5:R-:W-:Y:S01]  /*8850*/  WARPGROUP.ARRIVE ;  /* 0x00000000000079c5 */ /* 0x020fe20000000000 */
[----:B------:R-:W-:Y:S01]  /*8860*/  IMAD.MOV.U32 R7, RZ, RZ, 0x40000040 ;  /* 0x40000040ff077424 */ /* 0x000fe200078e00ff */
[----:B------:R-:W-:Y:S01]  /*8870*/  MOV R5, 0x40000040 ;  /* 0x4000004000057802 */ /* 0x000fe20000000f00 */
[----:B------:R-:W-:-:S03]  /*8880*/  IMAD.MOV.U32 R13, RZ, RZ, 0x40000040 ;  /* 0x40000040ff0d7424 */ /* 0x000fc600078e00ff */
[----:B------:R-:W0:Y:S01]  /*8890*/  S2R R131, SR_TID.X ;  /* 0x0000000000837919 */ /* 0x000e220000002100 */
[----:B------:R-:W-:Y:S01]  /*88a0*/  IMAD.MOV.U32 R11, RZ, RZ, 0x40000040 ;  /* 0x40000040ff0b7424 */ /* 0x000fe200078e00ff */
[----:B0-----:R-:W-:Y:S01]  /*88b0*/  LOP3.LUT R131, R131, 0x7f, RZ, 0xc0, !PT ;  /* 0x0000007f83837812 */ /* 0x001fe200078ec0ff */
[----:B---3--:R-:W-:Y:S01]  /*88c0*/  IMAD R4, R152, 0x600, R3 ;  /* 0x0000060098047824 */ /* 0x008fe200078e0203 */
[C---:B----4-:R-:W-:Y:S01]  /*88d0*/  R2UR UR4, R8.reuse ;  /* 0x00000000080472ca */ /* 0x050fe200000e0000 */
[C---:B------:R-:W-:Y:S01]  /*88e0*/  VIADD R12, R8.reuse, 0x2 ;  /* 0x00000002080c7836 */ /* 0x040fe20000000000 */
[----:B------:R-:W-:Y:S01]  /*88f0*/  R2UR UR5, R9 ;  /* 0x00000000090572ca */ /* 0x000fe200000e0000 */
[----:B------:R-:W-:Y:S01]  /*8900*/  VIADD R10, R8, 0x4 ;  /* 0x00000004080a7836 */ /* 0x000fe20000000000 */
[C---:B------:R-:W-:Y:S02]  /*8910*/  R2UR UR6, R4.reuse ;  /* 0x00000000040672ca */ /* 0x040fe400000e0000 */
[----:B------:R-:W-:Y:S01]  /*8920*/  IADD3 R6, R4, 0x2, RZ ;  /* 0x0000000204067810 */ /* 0x000fe20007ffe0ff */
[----:B------:R-:W-:Y:S04]  /*8930*/  STL.64 [R1+0x60], R12 ;  /* 0x0000600c01007387 */ /* 0x000fe80000100a00 */
[----:B------:R-:W-:Y:S06]  /*8940*/  STL.64 [R1+0x58], R10 ;  /* 0x0000580a01007387 */ /* 0x000fec0000100a00 */
[----:B------:R-:W-:Y:S01]  /*8950*/  HGMMA.64x192x16.F32.BF16 R24, gdesc[UR4], RZ, !UPT, gsb0 ;  /* 0x02e00000041879f0 */ /* 0x000fe2000c0018ff */
[----:B------:R-:W-:Y:S01]  /*8960*/  R2UR UR6, R6 ;  /* 0x00000000060672ca */ /* 0x000fe200000e0000 */
[----:B------:R-:W-:Y:S01]  /*8970*/  VIADD R6, R4, 0x4 ;  /* 0x0000000404067836 */ /* 0x000fe20000000000 */
[----:B------:R-:W-:Y:S01]  /*8980*/  R2UR UR7, R7 ;  /* 0x00000000070772ca */ /* 0x000fe200000e0000 */
[----:B------:R-:W-:Y:S01]  /*8990*/  IMAD.MOV.U32 R7, RZ, RZ, 0x40000040 ;  /* 0x40000040ff077424 */ /* 0x000fe200078e00ff */
[----:B------:R-:W-:Y:S01]  /*89a0*/  R2UR UR4, R12 ;  /* 0x000000000c0472ca */ /* 0x000fe200000e0000 */
[----:B------:R-:W-:Y:S01]  /*89b0*/  VIADD R4, R4, 0x6 ;  /* 0x0000000604047836 */ /* 0x000fe20000000000 */
[----:B------:R-:W-:Y:S01]  /*89c0*/  R2UR UR5, R13 ;  /* 0x000000000d0572ca */ /* 0x000fe200000e0000 */
[----:B------:R-:W-:-:S02]  /*89d0*/  WARPGROUP.DEPBAR.LE gsb0, 0x0 ;  /* 0x00008000000079c5 */ /* 0x000fc40000010000 */
[----:B------:R-:W-:-:S10]  /*89e0*/  WARPGROUP.ARRIVE ;  /* 0x00000000000079c5 */ /* 0x000fd40000000000 */
[----:B------:R-:W-:Y:S01]  /*89f0*/  HGMMA.64x192x16.F32.BF16 R24, gdesc[UR4], R24, gsb0 ;  /* 0x02e00000041879f0 */ /* 0x000fe20008001818 */
[----:B------:R-:W-:Y:S01]  /*8a00*/  R2UR UR6, R6 ;  /* 0x00000000060672ca */ /* 0x000fe200000e0000 */
[----:B------:R-:W-:Y:S01]  /*8a10*/  VIADD R6, R8, 0x6 ;  /* 0x0000000608067836 */ /* 0x000fe20000000000 */
[----:B------:R-:W-:Y:S01]  /*8a20*/  R2UR UR7, R7 ;  /* 0x00000000070772ca */ /* 0x000fe200000e0000 */
[----:B------:R-:W-:Y:S01]  /*8a30*/  IMAD.MOV.U32 R7, RZ, RZ, 0x40000040 ;  /* 0x40000040ff077424 */ /* 0x000fe200078e00ff */
[----:B------:R-:W-:Y:S02]  /*8a40*/  R2UR UR4, R10 ;  /* 0x000000000a0472ca */ /* 0x000fe400000e0000 */
[----:B------:R-:W-:Y:S02]  /*8a50*/  R2UR UR5, R11 ;  /* 0x000000000b0572ca */ /* 0x000fe400000e0000 */
[----:B------:R0:W-:Y:S01]  /*8a60*/  STL.64 [R1+0x50], R6 ;  /* 0x0000500601007387 */ /* 0x0001e20000100a00 */
[----:B------:R-:W-:-:S02]  /*8a70*/  WARPGROUP.DEPBAR.LE gsb0, 0x0 ;  /* 0x00008000000079c5 */ /* 0x000fc40000010000 */
[----:B------:R-:W-:-:S08]  /*8a80*/  WARPGROUP.ARRIVE ;  /* 0x00000000000079c5 */ /* 0x000fd00000000000 */
[----:B------:R-:W-:Y:S01]  /*8a90*/  HGMMA.64x192x16.F32.BF16 R24, gdesc[UR4], R24, gsb0 ;  /* 0x02e00000041879f0 */ /* 0x000fe20008001818 */
[----:B------:R-:W-:Y:S02]  /*8aa0*/  R2UR UR6, R4 ;  /* 0x00000000040672ca */ /* 0x000fe400000e0000 */
[----:B------:R-:W-:Y:S01]  /*8ab0*/  R2UR UR7, R5 ;  /* 0x00000000050772ca */ /* 0x000fe200000e0000 */
[----:B------:R-:W1:Y:S01]  /*8ac0*/  S2R R4, SR_TID.X ;  /* 0x0000000000047919 */ /* 0x000e620000002100 */
[----:B------:R-:W-:Y:S02]  /*8ad0*/  R2UR UR4, R6 ;  /* 0x00000000060472ca */ /* 0x000fe400000e0000 */
[----:B------:R-:W-:Y:S01]  /*8ae0*/  R2UR UR5, R7 ;  /* 0x00000000070572ca */ /* 0x000fe200000e0000 */
[----:B-1----:R-:W-:-:S05]  /*8af0*/  VIADD R128, R4, 0xffffff80 ;  /* 0xffffff8004807836 */ /* 0x002fca0000000000 */
[----:B------:R-:W-:-:S04]  /*8b00*/  SHF.R.S32.HI R125, RZ, 0x1f, R128 ;  /* 0x0000001fff7d7819 */ /* 0x000fc80000011480 */
[----:B------:R-:W-:-:S04]  /*8b10*/  LEA.HI R125, R125, R128, RZ, 0x7 ;  /* 0x000000807d7d7211 */ /* 0x000fc800078f38ff */
[----:B------:R-:W-:-:S05]  /*8b20*/  LOP3.LUT R125, R125, 0xffffff80, RZ, 0xc0, !PT ;  /* 0xffffff807d7d7812 */ /* 0x000fca00078ec0ff */
[----:B------:R-:W-:-:S05]  /*8b30*/  IMAD.IADD R125, R128, 0x1, -R125 ;  /* 0x00000001807d7824 */ /* 0x000fca00078e0a7d */
[----:B------:R-:W-:-:S04]  /*8b40*/  SHF.R.S32.HI R4, RZ, 0x1f, R125 ;  /* 0x0000001fff047819 */ /* 0x000fc8000001147d */
[----:B------:R-:W-:-:S04]  /*8b50*/  LEA.HI R4, R4, R125, RZ, 0x2 ;  /* 0x0000007d04047211 */ /* 0x000fc800078f10ff */
[----:B------:R-:W-:-:S05]  /*8b60*/  LOP3.LUT R4, R4, 0x7ffffffc, RZ, 0xc0, !PT ;  /* 0x7ffffffc04047812 */ /* 0x000fca00078ec0ff */
[----:B------:R-:W-:-:S04]  /*8b70*/  IMAD.IADD R4, R125, 0x1, -R4 ;  /* 0x000000017d047824 */ /* 0x000fc800078e0a04 */
[----:B------:R-:W-:-:S05]  /*8b80*/  IMAD.SHL.U32 R4, R4, 0x2, RZ ;  /* 0x0000000204047824 */ /* 0x000fca00078e00ff */
[----:B------:R-:W-:-:S05]  /*8b90*/  IADD3 R121, R121, 0xc0, -R4 ;  /* 0x000000c079797810 */ /* 0x000fca0007ffe804 */
[----:B------:R-:W-:-:S05]  /*8ba0*/  IMAD R4, R120, -0xc0, R121 ;  /* 0xffffff4078047824 */ /* 0x000fca00078e0279 */
[C---:B------:R-:W-:Y:S02]  /*8bb0*/  ISETP.GT.AND P3, PT, R4.reuse, RZ, PT ;  /* 0x000000ff0400720c */ /* 0x040fe40003f64270 */
[C---:B------:R-:W-:Y:S02]  /*8bc0*/  ISETP.GT.AND P4, PT, R4.reuse, 0x1, PT ;  /* 0x000000010400780c */ /* 0x040fe40003f84270 */
[C---:B------:R-:W-:Y:S02]  /*8bd0*/  ISETP.GT.AND P5, PT, R4.reuse, 0x8, PT ;  /* 0x000000080400780c */ /* 0x040fe40003fa4270 */
[C---:B------:R-:W-:Y:S02]  /*8be0*/  ISETP.GT.AND P1, PT, R4.reuse, 0x9, PT ;  /* 0x000000090400780c */ /* 0x040fe40003f24270 */
[----:B------:R-:W-:Y:S01]  /*8bf0*/  ISETP.GT.AND P2, PT, R4, 0x10, PT ;  /* 0x000000100400780c */ /* 0x000fe20003f44270 */
[----:B------:R-:W-:Y:S02]  /*8c00*/  WARPGROUP.DEPBAR.LE gsb0, 0x0 ;  /* 0x00008000000079c5 */ /* 0x000fe40000010000 */
[----:B------:R-:W-:-:S06]  /*8c10*/  WARPGROUP.ARRIVE ;  /* 0x00000000000079c5 */ /* 0x000fcc0000000000 */
[----:B------:R-:W-:Y:S01]  /*8c20*/  HGMMA.64x192x16.F32.BF16 R24, gdesc[UR4], R24, gsb0 ;  /* 0x02e00000041879f0 */ /* 0x000fe20008001818 */
[----:B------:R-:W-:Y:S01]  /*8c30*/  ULDC UR4, c[0x0][0x9d8] ;  /* 0x0002760000047ab9 */ /* 0x000fe20000000800 */
[----:B------:R-:W-:Y:S01]  /*8c40*/  ULDC UR5, c[0x0][0x988] ;  /* 0x0002620000057ab9 */ /* 0x000fe20000000800 */
[----:B------:R-:W-:Y:S02]  /*8c50*/  WARPGROUP.DEPBAR.LE gsb0, 0x0 ;  /* 0x00008000000079c5 */ /* 0x000fe40000010000 */
[----:B------:R-:W-:Y:S01]  /*8c60*/  FMUL.FTZ R123, R24, UR4 ;  /* 0x00000004187b7c20 */ /* 0x000fe20008410000 */
[----:B------:R-:W-:Y:S01]  /*8c70*/  FMUL.FTZ R3, R25, UR4 ;  /* 0x0000000419037c20 */ /* 0x000fe20008410000 */
[----:B------:R-:W-:Y:S01]  /*8c80*/  FMUL.FTZ R122, R28, UR4 ;  /* 0x000000041c7a7c20 */ /* 0x000fe20008410000 */
[----:B0-----:R-:W-:Y:S01]  /*8c90*/  FMUL.FTZ R6, R29, UR4 ;  /* 0x000000041d067c20 */ /* 0x001fe20008410000 */
        /* <DEDUP_REMOVED lines=11> */
[----:B------:R-:W-:Y:S01]  /*8d50*/  FMUL.FTZ R43, R51, UR4 ;  /* 0x00000004332b7c20 */ /* 0x000fe20008410000 */
[----:B------:R-:W-:Y:S01]  /*8d60*/  FMUL.FTZ R11, R34, UR4 ;  /* 0x00000004220b7c20 */ /* 0x000fe20008410000 */
[----:B------:R-:W-:Y:S01]  /*8d70*/  FMUL.FTZ R51, R59, UR4 ;  /* 0x000000043b337c20 */ /* 0x000fe20008410000 */
[----:B------:R-:W-:Y:S01]  /*8d80*/  FMUL.FTZ R21, R40, UR4 ;  /* 0x0000000428157c20 */ /* 0x000fe20008410000 */
[----:B------:R-:W-:Y:S01]  /*8d90*/  FMUL.FTZ R59, R63, UR4 ;  /* 0x000000043f3b7c20 */ /* 0x000fe20008410000 */
[----:B------:R-:W-:Y:S01]  /*8da0*/  FMUL.FTZ R63, R71, UR4 ;  /* 0x00000004473f7c20 */ /* 0x000fe20008410000 */
[----:B------:R-:W-:Y:S01]  /*8db0*/  FMUL.FTZ R71, R90, UR4 ;  /* 0x000000045a477c20 */ /* 0x000fe20008410000 */
[----:B------:R-:W2:Y:S01]  /*8dc0*/  MUFU.TANH R122, R122 ;  /* 0x0000007a007a7308 */ /* 0x000ea20000002400 */
[----:B0-----:R-:W-:Y:S01]  /*8dd0*/  FSEL R123, R123, -INF , P3 ;  /* 0xff8000007b7b7808 */ /* 0x001fe20001800000 */
[----:B------:R-:W-:Y:S01]  /*8de0*/  FMUL.FTZ R12, R35, UR4 ;  /* 0x00000004230c7c20 */ /* 0x000fe20008410000 */
[----:B------:R-:W-:Y:S01]  /*8df0*/  FMUL.FTZ R31, R41, UR4 ;  /* 0x00000004291f7c20 */ /* 0x000fe20008410000 */
[----:B------:R-:W-:Y:S01]  /*8e00*/  FMUL.FTZ R29, R92, UR4 ;  /* 0x000000045c1d7c20 */ /* 0x000fe20008410000 */
[----:B------:R-:W-:Y:S01]  /*8e10*/  FMUL.FTZ R13, R38, UR4 ;  /* 0x00000004260d7c20 */ /* 0x000fe20008410000 */
[----:B------:R-:W-:Y:S01]  /*8e20*/  FMUL.FTZ R30, R44, UR4 ;  /* 0x000000042c1e7c20 */ /* 0x000fe20008410000 */
[----:B------:R-:W-:Y:S01]  /*8e30*/  FMUL.FTZ R128, R88, UR4 ;  /* 0x0000000458807c20 */ /* 0x000fe20008410000 */
[----:B------:R-:W0:Y:S01]  /*8e40*/  MUFU.TANH R6, R6 ;  /* 0x0000000600067308 */ /* 0x000e220000002400 */
[----:B-1----:R-:W-:Y:S01]  /*8e50*/  FSEL R121, R3, -INF , P4 ;  /* 0xff80000003797808 */ /* 0x002fe20002000000 */
[----:B------:R-:W-:Y:S01]  /*8e60*/  FMUL.FTZ R14, R39, UR4 ;  /* 0x00000004270e7c20 */ /* 0x000fe20008410000 */
[----:B------:R-:W-:Y:S01]  /*8e70*/  FMUL.FTZ R25, R46, UR4 ;  /* 0x000000042e197c20 */ /* 0x000fe20008410000 */
[----:B------:R-:W-:Y:S01]  /*8e80*/  FMUL.FTZ R33, R45, UR4 ;  /* 0x000000042d217c20 */ /* 0x000fe20008410000 */
[----:B------:R-:W-:Y:S01]  /*8e90*/  FMNMX.FTZ R3, R123, R121, !PT ;  /* 0x000000797b037209 */ /* 0x000fe20007810000 */
[----:B------:R-:W-:Y:S01]  /*8ea0*/  FMUL.FTZ R46, R54, UR4 ;  /* 0x00000004362e7c20 */ /* 0x000fe20008410000 */
[----:B------:R-:W-:Y:S01]  /*8eb0*/  FMUL.FTZ R54, R89, UR4 ;  /* 0x0000000459367c20 */ /* 0x000fe20008410000 */
[----:B------:R-:W1:Y:S01]  /*8ec0*/  MUFU.TANH R124, R124 ;  /* 0x0000007c007c7308 */ /* 0x000e620000002400 */
[----:B--2---:R-:W-:Y:S01]  /*8ed0*/  FSEL R122, R122, -INF , P5 ;  /* 0xff8000007a7a7808 */ /* 0x004fe20002800000 */
[----:B------:R-:W-:Y:S01]  /*8ee0*/  FMUL.FTZ R15, R42, UR4 ;  /* 0x000000042a0f7c20 */ /* 0x000fe20008410000 */
[----:B------:R-:W-:Y:S01]  /*8ef0*/  FMUL.FTZ R32, R48, UR4 ;  /* 0x0000000430207c20 */ /* 0x000fe20008410000 */
[----:B------:R-:W-:Y:S01]  /*8f00*/  FMUL.FTZ R45, R68, UR4 ;  /* 0x00000004442d7c20 */ /* 0x000fe20008410000 */
[----:B------:R-:W-:Y:S01]  /*8f10*/  FMNMX.FTZ R3, R122, R3, !PT ;  /* 0x000000037a037209 */ /* 0x000fe20007810000 */
[----:B------:R-:W-:Y:S01]  /*8f20*/  FMUL.FTZ R68, R86, UR4 ;  /* 0x0000000456447c20 */ /* 0x000fe20008410000 */
[----:B------:R-:W-:Y:S01]  /*8f30*/  FMUL.FTZ R38, R56, UR4 ;  /* 0x0000000438267c20 */ /* 0x000fe20008410000 */
[----:B------:R-:W2:Y:S01]  /*8f40*/  MUFU.TANH R5, R5 ;  /* 0x0000000500057308 */ /* 0x000ea20000002400 */
[----:B0-----:R-:W-:Y:S01]  /*8f50*/  FSEL R90, R6, -INF , P1 ;  /* 0xff800000065a7808 */ /* 0x001fe20000800000 */
[----:B------:R-:W-:Y:S01]  /*8f60*/  FMUL.FTZ R37, R49, UR4 ;  /* 0x0000000431257c20 */ /* 0x000fe20008410000 */
[----:B------:R-:W-:Y:S01]  /*8f70*/  FMUL.FTZ R56, R60, UR4 ;  /* 0x000000043c387c20 */ /* 0x000fe20008410000 */
[----:B------:R-:W-:Y:S01]  /*8f80*/  FMUL.FTZ R60, R70, UR4 ;  /* 0x00000004463c7c20 */ /* 0x000fe20008410000 */
[----:B------:R-:W-:Y:S01]  /*8f90*/  FMNMX.FTZ R3, R90, R3, !PT ;  /* 0x000000035a037209 */ /* 0x000fe20007810000 */
[----:B------:R-:W-:Y:S01]  /*8fa0*/  FMUL.FTZ R70, R87, UR4 ;  /* 0x0000000457467c20 */ /* 0x000fe20008410000 */
[----:B------:R-:W-:Y:S01]  /*8fb0*/  FMUL.FTZ R35, R52, UR4 ;  /* 0x0000000434237c20 */ /* 0x000fe20008410000 */
[----:B------:R-:W0:Y:S01]  /*8fc0*/  MUFU.TANH R8, R8 ;  /* 0x0000000800087308 */ /* 0x000e220000002400 */
[----:B-1----:R-:W-:Y:S01]  /*8fd0*/  FSEL R124, R124, -INF , P3 ;  /* 0xff8000007c7c7808 */ /* 0x002fe20001800000 */
[----:B------:R-:W-:Y:S01]  /*8fe0*/  FMUL.FTZ R130, R84, UR4 ;  /* 0x0000000454827c20 */ /* 0x000fe20008410000 */
[----:B------:R-:W-:Y:S01]  /*8ff0*/  ISETP.GT.AND P3, PT, R4, 0x11, PT ;  /* 0x000000110400780c */ /* 0x000fe20003f64270 */
[----:B------:R-:W-:Y:S01]  /*9000*/  FMUL.FTZ R26, R47, UR4 ;  /* 0x000000042f1a7c20 */ /* 0x000fe20008410000 */
[----:B------:R-:W-:Y:S01]  /*9010*/  FMUL.FTZ R39, R53, UR4 ;  /* 0x0000000435277c20 */ /* 0x000fe20008410000 */
        /* <DEDUP_REMOVED lines=13> */
[----:B------:R-:W-:Y:S01]  /*90f0*/  ISETP.GT.AND P4, PT, R4, 0x18, PT ;  /* 0x000000180400780c */ /* 0x000fe20003f84270 */
        /* <DEDUP_REMOVED lines=15> */
[----:B------:R-:W-:Y:S01]  /*91f0*/  ISETP.GT.AND P5, PT, R4, 0x19, PT ;  /* 0x000000190400780c */ /* 0x000fe20003fa4270 */
        /* <DEDUP_REMOVED lines=33> */
[----:B------:R-:W3:Y:S03]  /*9410*/  LDL R115, [R1+0x1c] ;  /* 0x00001c0001737983 */ /* 0x000ee60000100800 */
[----:B------:R-:W0:Y:S01]  /*9420*/  MUFU.TANH R31, R31 ;  /* 0x0000001f001f7308 */ /* 0x000e220000002400 */
[----:B-1----:R-:W-:Y:S01]  /*9430*/  FSEL R87, R21, -INF , P1 ;  /* 0xff80000015577808 */ /* 0x002fe20000800000 */
[----:B------:R-:W-:Y:S01]  /*9440*/  FMUL.FTZ R21, R104, UR4 ;  /* 0x0000000468157c20 */ /* 0x000fe20008410000 */
[----:B------:R-:W-:-:S02]  /*9450*/  FMUL.FTZ R104, R118, UR4 ;  /* 0x0000000476687c20 */ /* 0x000fc40008410000 */
[----:B------:R-:W-:-:S03]  /*9460*/  FMNMX.FTZ R3, R87, R6, !PT ;  /* 0x0000000657037209 */ /* 0x000fc60007810000 */
[----:B------:R-:W1:Y:S01]  /*9470*/  MUFU.TANH R13, R13 ;  /* 0x0000000d000d7308 */ /* 0x000e620000002400 */
[----:B--2---:R-:W-:Y:S02]  /*9480*/  FSEL R12, R12, -INF , P3 ;  /* 0xff8000000c0c7808 */ /* 0x004fe40001800000 */
[----:B------:R-:W-:-:S05]  /*9490*/  ISETP.GT.AND P3, PT, R4, 0x28, PT ;  /* 0x000000280400780c */ /* 0x000fca0003f64270 */
[----:B------:R-:W2:Y:S01]  /*94a0*/  MUFU.TANH R30, R30 ;  /* 0x0000001e001e7308 */ /* 0x000ea20000002400 */
[----:B0-----:R-:W-:-:S04]  /*94b0*/  FSEL R84, R31, -INF , P2 ;  /* 0xff8000001f547808 */ /* 0x001fc80001000000 */
[----:B------:R-:W-:-:S03]  /*94c0*/  FMNMX.FTZ R6, R84, R3, !PT ;  /* 0x0000000354067209 */ /* 0x000fc60007810000 */
[----:B------:R-:W0:Y:S01]  /*94d0*/  MUFU.TANH R14, R14 ;  /* 0x0000000e000e7308 */ /* 0x000e220000002400 */
[----:B-1----:R-:W-:Y:S02]  /*94e0*/  FSEL R13, R13, -INF , P4 ;  /* 0xff8000000d0d7808 */ /* 0x002fe40002000000 */
[----:B------:R-:W-:-:S05]  /*94f0*/  ISETP.GT.AND P4, PT, R4, 0x29, PT ;  /* 0x000000290400780c */ /* 0x000fca0003f84270 */
[----:B------:R-:W1:Y:S01]  /*9500*/  MUFU.TANH R33, R33 ;  /* 0x0000002100217308 */ /* 0x000e620000002400 */
[----:B--2---:R-:W-:-:S04]  /*9510*/  FSEL R85, R30, -INF , P3 ;  /* 0xff8000001e557808 */ /* 0x004fc80001800000 */
[----:B------:R-:W-:-:S03]  /*9520*/  FMNMX.FTZ R3, R85, R6, !PT ;  /* 0x0000000655037209 */ /* 0x000fc60007810000 */
[----:B------:R-:W2:Y:S01]  /*9530*/  MUFU.TANH R15, R15 ;  /* 0x0000000f000f7308 */ /* 0x000ea20000002400 */
[----:B0-----:R-:W-:Y:S02]  /*9540*/  FSEL R14, R14, -INF , P5 ;  /* 0xff8000000e0e7808 */ /* 0x001fe40002800000 */
[----:B------:R-:W-:-:S05]  /*9550*/  ISETP.GT.AND P5, PT, R4, 0x30, PT ;  /* 0x000000300400780c */ /* 0x000fca0003fa4270 */
[----:B------:R-:W0:Y:S01]  /*9560*/  MUFU.TANH R32, R32 ;  /* 0x0000002000207308 */ /* 0x000e220000002400 */
[----:B-1----:R-:W-:Y:S01]  /*9570*/  FSEL R80, R33, -INF , P4 ;  /* 0xff80000021507808 */ /* 0x002fe20002000000 */
[----:B------:R-:W-:Y:S01]  /*9580*/  FMUL.FTZ R33, R100, UR4 ;  /* 0x0000000464217c20 */ /* 0x000fe20008410000 */
[----:B------:R-:W-:Y:S02]  /*9590*/  FMUL.FTZ R100, R109, UR4 ;  /* 0x000000046d647c20 */ /* 0x000fe40008410000 */
[----:B------:R-:W-:-:S03]  /*95a0*/  FMNMX.FTZ R6, R80, R3, !PT ;  /* 0x0000000350067209 */ /* 0x000fc60007810000 */
[----:B------:R-:W1:Y:S01]  /*95b0*/  MUFU.TANH R24, R24 ;  /* 0x0000001800187308 */ /* 0x000e620000002400 */
[----:B--2---:R-:W-:Y:S02]  /*95c0*/  FSEL R15, R15, -INF , P1 ;  /* 0xff8000000f0f7808 */ /* 0x004fe40000800000 */
[----:B------:R-:W-:-:S05]  /*95d0*/  ISETP.GT.AND P1, PT, R4, 0x31, PT ;  /* 0x000000310400780c */ /* 0x000fca0003f24270 */
[----:B------:R-:W2:Y:S01]  /*95e0*/  MUFU.TANH R37, R37 ;  /* 0x0000002500257308 */ /* 0x000ea20000002400 */
[----:B0-----:R-:W-:Y:S01]  /*95f0*/  FSEL R81, R32, -INF , P5 ;  /* 0xff80000020517808 */ /* 0x001fe20002800000 */
[----:B------:R-:W-:Y:S01]  /*9600*/  FMUL.FTZ R32, R101, UR4 ;  /* 0x0000000465207c20 */ /* 0x000fe20008410000 */
[----:B------:R-:W-:Y:S02]  /*9610*/  FMUL.FTZ R101, R111, UR4 ;  /* 0x000000046f657c20 */ /* 0x000fe40008410000 */
        /* <DEDUP_REMOVED lines=31> */
[----:B-1----:R-:W-:-:S04]  /*9810*/  FSEL R53, R53, -INF , P5 ;  /* 0xff80000035357808 */ /* 0x002fc80002800000 */
        /* <DEDUP_REMOVED lines=24> */
[----:B------:R-:W-:Y:S01]  /*99a0*/  FMNMX.FTZ R6, R52, R3, !PT ;  /* 0x0000000334067209 */ /* 0x000fe20007810000 */
[----:B------:R-:W-:Y:S02]  /*99b0*/  FMUL.FTZ R3, R108, UR4 ;  /* 0x000000046c037c20 */ /* 0x000fe40008410000 */
        /* <DEDUP_REMOVED lines=22> */
[----:B--2---:R-:W-:Y:S02]  /*9b20*/  FSEL R60, R60, -INF , P5 ;  /* 0xff8000003c3c7808 */ /* 0x004fe40002800000 */
[----:B------:R-:W-:-:S05]  /*9b30*/  ISETP.GT.AND P5, PT, R4, 0x69, PT ;  /* 0x000000690400780c */ /* 0x000fca0003fa4270 */
[----:B------:R-:W2:Y:S01]  /*9b40*/  MUFU.TANH R63, R63 ;  /* 0x0000003f003f7308 */ /* 0x000ea20000002400 */
[----:B0-----:R-:W-:-:S04]  /*9b50*/  FSEL R44, R44, -INF , P3 ;  /* 0xff8000002c2c7808 */ /* 0x001fc80001800000 */
[----:B------:R-:W-:-:S03]  /*9b60*/  FMNMX.FTZ R5, R44, R5, !PT ;  /* 0x000000052c057209 */ /* 0x000fc60007810000 */
        /* <DEDUP_REMOVED lines=13> */
[----:B--2---:R-:W-:Y:S01]  /*9c40*/  FSEL R38, R127, -INF , P1 ;  /* 0xff8000007f267808 */ /* 0x004fe20000800000 */
[----:B------:R-:W-:-:S03]  /*9c50*/  FMUL.FTZ R127, R107, UR4 ;  /* 0x000000046b7f7c20 */ /* 0x000fc60008410000 */
[----:B------:R-:W-:-:S03]  /*9c60*/  FMNMX.FTZ R6, R38, R5, !PT ;  /* 0x0000000526067209 */ /* 0x000fc60007810000 */
[----:B------:R-:W2:Y:S01]  /*9c70*/  MUFU.TANH R65, R65 ;  /* 0x0000004100417308 */ /* 0x000ea20000002400 */
[----:B0-----:R-:W-:Y:S01]  /*9c80*/  FSEL R28, R128, -INF , P5 ;  /* 0xff800000801c7808 */ /* 0x001fe20002800000 */
[----:B------:R-:W-:-:S06]  /*9c90*/  FMUL.FTZ R128, R110, UR4 ;  /* 0x000000046e807c20 */ /* 0x000fcc0008410000 */
        /* <DEDUP_REMOVED lines=29> */
[----:B------:R-:W-:Y:S02]  /*9e70*/  ISETP.GT.AND P4, PT, R4, 0x90, PT ;  /* 0x000000900400780c */ /* 0x000fe40003f84270 */
[----:B------:R-:W-:-:S03]  /*9e80*/  FMNMX.FTZ R5, R28, R5, !PT ;  /* 0x000000051c057209 */ /* 0x000fc60007810000 */
[----:B------:R-:W1:Y:S01]  /*9e90*/  MUFU.TANH R74, R74 ;  /* 0x0000004a004a7308 */ /* 0x000e620000002400 */
[----:B--2---:R-:W-:Y:S02]  /*9ea0*/  FSEL R71, R71, -INF , P5 ;  /* 0xff80000047477808 */ /* 0x004fe40002800000 */
[----:B------:R-:W-:-:S05]  /*9eb0*/  ISETP.GT.AND P5, PT, R4, 0x91, PT ;  /* 0x000000910400780c */ /* 0x000fca0003fa4270 */
[----:B------:R-:W2:Y:S01]  /*9ec0*/  MUFU.TANH R29, R29 ;  /* 0x0000001d001d7308 */ /* 0x000ea20000002400 */
[----:B0-----:R-:W-:Y:S01]  /*9ed0*/  FSEL R30, R54, -INF , P1 ;  /* 0xff800000361e7808 */ /* 0x001fe20000800000 */
[----:B------:R-:W-:-:S06]  /*9ee0*/  FMUL.FTZ R54, R113, UR4 ;  /* 0x0000000471367c20 */ /* 0x000fcc0008410000 */
[----:B------:R-:W0:Y:S01]  /*9ef0*/  MUFU.TANH R75, R75 ;  /* 0x0000004b004b7308 */ /* 0x000e220000002400 */
[----:B-1----:R-:W-:Y:S02]  /*9f00*/  FSEL R74, R74, -INF , P1 ;  /* 0xff8000004a4a7808 */ /* 0x002fe40000800000 */
[----:B------:R-:W-:-:S05]  /*9f10*/  ISETP.GT.AND P1, PT, R4, 0x98, PT ;  /* 0x000000980400780c */ /* 0x000fca0003f24270 */
[----:B------:R-:W1:Y:S01]  /*9f20*/  MUFU.TANH R36, R36 ;  /* 0x0000002400247308 */ /* 0x000e620000002400 */
[----:B--2---:R-:W-:-:S07]  /*9f30*/  FSEL R29, R29, -INF , P2 ;  /* 0xff8000001d1d7808 */ /* 0x004fce0001000000 */
[----:B------:R-:W2:Y:S01]  /*9f40*/  MUFU.TANH R78, R78 ;  /* 0x0000004e004e7308 */ /* 0x000ea20000002400 */
[----:B0-----:R-:W-:Y:S02]  /*9f50*/  FSEL R75, R75, -INF , P2 ;  /* 0xff8000004b4b7808 */ /* 0x001fe40001000000 */
[----:B------:R-:W-:-:S05]  /*9f60*/  ISETP.GT.AND P2, PT, R4, 0x99, PT ;  /* 0x000000990400780c */ /* 0x000fca0003f44270 */
[----:B------:R-:W0:Y:S01]  /*9f70*/  MUFU.TANH R34, R34 ;  /* 0x0000002200227308 */ /* 0x000e220000002400 */
[----:B-1----:R-:W-:-:S07]  /*9f80*/  FSEL R36, R36, -INF , P3 ;  /* 0xff80000024247808 */ /* 0x002fce0001800000 */
[----:B------:R-:W1:Y:S01]  /*9f90*/  MUFU.TANH R79, R79 ;  /* 0x0000004f004f7308 */ /* 0x000e620000002400 */
[----:B--2---:R-:W-:Y:S02]  /*9fa0*/  FSEL R78, R78, -INF , P3 ;  /* 0xff8000004e4e7808 */ /* 0x004fe40001800000 */
[----:B------:R-:W-:-:S05]  /*9fb0*/  ISETP.GT.AND P3, PT, R4, 0xa0, PT ;  /* 0x000000a00400780c */ /* 0x000fca0003f64270 */
[----:B------:R-:W2:Y:S01]  /*9fc0*/  MUFU.TANH R35, R35 ;  /* 0x0000002300237308 */ /* 0x000ea20000002400 */
[----:B0-----:R-:W-:-:S07]  /*9fd0*/  FSEL R34, R34, -INF , P4 ;  /* 0xff80000022227808 */ /* 0x001fce0002000000 */
        /* <DEDUP_REMOVED lines=32> */
[----:B------:R-:W-:Y:S02]  /*a1e0*/  ISETP.GT.AND P5, PT, R4, 0xb9, PT ;  /* 0x000000b90400780c */ /* 0x000fe40003fa4270 */
[----:B------:R-:W-:-:S03]  /*a1f0*/  FMNMX.FTZ R4, R30, R5, !PT ;  /* 0x000000051e047209 */ /* 0x000fc60007810000 */
[----:B------:R-:W1:Y:S01]  /*a200*/  MUFU.TANH R54, R54 ;  /* 0x0000003600367308 */ /* 0x000e620000002400 */
[----:B------:R-:W-:Y:S02]  /*a210*/  FMNMX.FTZ R5, R29, R4, !PT ;  /* 0x000000041d057209 */ /* 0x000fe40007810000 */
[----:B--2---:R-:W-:Y:S02]  /*a220*/  FSEL R100, R100, -INF , P1 ;  /* 0xff80000064647808 */ /* 0x004fe40000800000 */
[----:B------:R-:W-:-:S03]  /*a230*/  FMNMX.FTZ R5, R36, R5, !PT ;  /* 0x0000000524057209 */ /* 0x000fc60007810000 */
[----:B------:R-:W2:Y:S01]  /*a240*/  MUFU.TANH R7, R117 ;  /* 0x0000007500077308 */ /* 0x000ea20000002400 */
[----:B------:R-:W-:Y:S02]  /*a250*/  FMNMX.FTZ R4, R34, R5, !PT ;  /* 0x0000000522047209 */ /* 0x000fe40007810000 */
[----:B0-----:R-:W-:Y:S02]  /*a260*/  FSEL R97, R97, -INF , P2 ;  /* 0xff80000061617808 */ /* 0x001fe40001000000 */
[----:B------:R-:W-:-:S03]  /*a270*/  FMNMX.FTZ R4, R35, R4, !PT ;  /* 0x0000000423047209 */ /* 0x000fc60007810000 */
[----:B------:R-:W0:Y:S01]  /*a280*/  MUFU.TANH R101, R101 ;  /* 0x0000006500657308 */ /* 0x000e220000002400 */
[----:B------:R-:W-:Y:S01]  /*a290*/  FMNMX.FTZ R5, R33, R4, !PT ;  /* 0x0000000421057209 */ /* 0x000fe20007810000 */
[----:B------:R-:W-:Y:S01]  /*a2a0*/  FMUL.FTZ R4, R116, UR4 ;  /* 0x0000000474047c20 */ /* 0x000fe20008410000 */
[----:B-1----:R-:W-:Y:S01]  /*a2b0*/  FSEL R54, R54, -INF , P3 ;  /* 0xff80000036367808 */ /* 0x002fe20001800000 */
[----:B------:R-:W4:Y:S01]  /*a2c0*/  LDL R116, [R1+0x80] ;  /* 0x0000800001747983 */ /* 0x000f220000100800 */
        /* <DEDUP_REMOVED lines=10> */
[----:B------:R-:W-:Y:S02]  /*a370*/  FMNMX.FTZ R5, R97, R6, !PT ;  /* 0x0000000661057209 */ /* 0x000fe40007810000 */
[----:B-1----:R-:W-:Y:S02]  /*a380*/  FSEL R4, R4, -INF , P4 ;  /* 0xff80000004047808 */ /* 0x002fe40002000000 */
[----:B------:R-:W-:-:S03]  /*a390*/  FMNMX.FTZ R5, R54, R5, !PT ;  /* 0x0000000536057209 */ /* 0x000fc60007810000 */
[----:B------:R-:W1:Y:S01]  /*a3a0*/  MUFU.TANH R104, R104 ;  /* 0x0000006800687308 */ /* 0x000e620000002400 */
[----:B------:R-:W-:Y:S02]  /*a3b0*/  FMNMX.FTZ R6, R4, R5, !PT ;  /* 0x0000000504067209 */ /* 0x000fe40007810000 */
[----:B--2---:R-:W-:Y:S02]  /*a3c0*/  FSEL R102, R102, -INF , P2 ;  /* 0xff80000066667808 */ /* 0x004fe40001000000 */
[----:B------:R-:W-:-:S03]  /*a3d0*/  FMNMX.FTZ R93, R7, R6, !PT ;  /* 0x00000006075d7209 */ /* 0x000fc60007810000 */
[----:B------:R-:W2:Y:S01]  /*a3e0*/  MUFU.TANH R105, R105 ;  /* 0x0000006900697308 */ /* 0x000ea20000002400 */
[----:B0-----:R-:W-:Y:S01]  /*a3f0*/  FSEL R103, R103, -INF , P3 ;  /* 0xff80000067677808 */ /* 0x001fe20001800000 */
[----:B------:R-:W0:Y:S01]  /*a400*/  SHFL.BFLY PT, R6, R93, 0x2, 0x1f ;  /* 0x0c401f005d067f89 */ /* 0x000e2200000e0000 */
[----:B-1----:R-:W-:Y:S02]  /*a410*/  FSEL R104, R104, -INF , P4 ;  /* 0xff80000068687808 */ /* 0x002fe40002000000 */
[----:B--2---:R-:W-:Y:S02]  /*a420*/  FSEL R105, R105, -INF , P5 ;  /* 0xff80000069697808 */ /* 0x004fe40002800000 */
[----:B0-----:R-:W-:Y:S01]  /*a430*/  FMNMX.FTZ R94, R93, R6, !PT ;  /* 0x000000065d5e7209 */ /* 0x001fe20007810000 */
[----:B------:R-:W-:-:S04]  /*a440*/  IMAD.U32 R6, RZ, RZ, UR5 ;  /* 0x00000005ff067e24 */ /* 0x000fc8000f8e00ff */
[----:B------:R-:W0:Y:S02]  /*a450*/  SHFL.BFLY PT, R5, R94, 0x1, 0x1f ;  /* 0x0c201f005e057f89 */ /* 0x000e2400000e0000 */
[----:B0-----:R-:W-:-:S04]  /*a460*/  FMNMX.FTZ R5, R94, R5, !PT ;  /* 0x000000055e057209 */ /* 0x001fc80007810000 */
[C---:B------:R-:W-:Y:S01]  /*a470*/  FSETP.NEU.FTZ.AND P6, PT, R5.reuse, -INF , PT ;  /* 0xff8000000500780b */ /* 0x040fe20003fdd000 */
[----:B------:R-:W-:-:S05]  /*a480*/  FMUL.FTZ R91, R5, R6 ;  /* 0x00000006055b7220 */ /* 0x000fca0000410000 */
[----:B------:R-:W-:-:S05]  /*a490*/  FSEL R91, R91, RZ, P6 ;  /* 0x000000ff5b5b7208 */ /* 0x000fca0003000000 */
[-CC-:B------:R-:W-:Y:S01]  /*a4a0*/  FFMA.FTZ R94, R88, R6.reuse, -R91.reuse ;  /* 0x00000006585e7223 */ /* 0x180fe2000001085b */
[-CC-:B------:R-:W-:Y:S01]  /*a4b0*/  FFMA.FTZ R88, R87, R6.reuse, -R91.reuse ;  /* 0x0000000657587223 */ /* 0x180fe2000001085b */
[-CC-:B------:R-:W-:Y:S01]  /*a4c0*/  FFMA.FTZ R87, R80, R6.reuse, -R91.reuse ;  /* 0x0000000650577223 */ /* 0x180fe2000001085b */
[--C-:B------:R-:W-:Y:S01]  /*a4d0*/  FFMA.FTZ R96, R90, R6, -R91.reuse ;  /* 0x000000065a607223 */ /* 0x100fe2000001085b */
[----:B------:R-:W-:Y:S01]  /*a4e0*/  FMNMX.FTZ R80, R124, R8, !PT ;  /* 0x000000087c507209 */ /* 0x000fe20007810000 */
        /* <DEDUP_REMOVED lines=8> */
[----:B------:R-:W-:Y:S01]  /*a570*/  FMNMX.FTZ R76, R10, R81, !PT ;  /* 0x000000510a4c7209 */ /* 0x000fe20007810000 */
        /* <DEDUP_REMOVED lines=8> */
[----:B------:R-:W-:Y:S01]  /*a600*/  MUFU.EX2 R96, R96 ;  /* 0x0000006000607308 */ /* 0x000fe20000000800 */
[-CC-:B------:R-:W-:Y:S01]  /*a610*/  FFMA.FTZ R108, R36, R6.reuse, -R91.reuse ;  /* 0x00000006246c7223 */ /* 0x180fe2000001085b */
[--C-:B------:R-:W-:Y:S01]  /*a620*/  FFMA.FTZ R36, R32, R6, -R91.reuse ;  /* 0x0000000620247223 */ /* 0x100fe2000001085b */
[----:B------:R-:W-:Y:S01]  /*a630*/  FMNMX.FTZ R77, R13, R76, !PT ;  /* 0x0000004c0d4d7209 */ /* 0x000fe20007810000 */
[-CC-:B------:R-:W-:Y:S01]  /*a640*/  FFMA.FTZ R76, R73, R6.reuse, -R91.reuse ;  /* 0x00000006494c7223 */ /* 0x180fe2000001085b */
[-CC-:B------:R-:W-:Y:S01]  /*a650*/  FFMA.FTZ R32, R100, R6.reuse, -R91.reuse ;  /* 0x0000000664207223 */ /* 0x180fe2000001085b */
[-CC-:B------:R-:W-:Y:S01]  /*a660*/  FFMA.FTZ R28, R28, R6.reuse, -R91.reuse ;  /* 0x000000061c1c7223 */ /* 0x180fe2000001085b */
[----:B------:R-:W-:Y:S01]  /*a670*/  FMNMX.FTZ R72, R14, R77, !PT ;  /* 0x0000004d0e487209 */ /* 0x000fe20007810000 */
[----:B------:R-:W-:Y:S01]  /*a680*/  FFMA.FTZ R77, R53, R6, -R91 ;  /* 0x00000006354d7223 */ /* 0x000fe2000001085b */
[----:B------:R-:W-:Y:S02]  /*a690*/  MUFU.EX2 R98, R98 ;  /* 0x0000006200627308 */ /* 0x000fe40000000800 */
[----:B------:R-:W-:-:S04]  /*a6a0*/  FMNMX.FTZ R73, R15, R72, !PT ;  /* 0x000000480f497209 */ /* 0x000fc80007810000 */
[----:B------:R-:W-:Y:S01]  /*a6b0*/  FMNMX.FTZ R72, R24, R73, !PT ;  /* 0x0000004918487209 */ /* 0x000fe20007810000 */
[-CC-:B------:R-:W-:Y:S01]  /*a6c0*/  FFMA.FTZ R73, R57, R6.reuse, -R91.reuse ;  /* 0x0000000639497223 */ /* 0x180fe2000001085b */
[-CC-:B------:R-:W-:Y:S01]  /*a6d0*/  FFMA.FTZ R57, R52, R6.reuse, -R91.reuse ;  /* 0x0000000634397223 */ /* 0x180fe2000001085b */
[----:B------:R-:W-:Y:S01]  /*a6e0*/  FFMA.FTZ R52, R45, R6, -R91 ;  /* 0x000000062d347223 */ /* 0x000fe2000001085b */
[----:B------:R-:W-:Y:S01]  /*a6f0*/  FMNMX.FTZ R53, R25, R72, !PT ;  /* 0x0000004819357209 */ /* 0x000fe20007810000 */
[----:B------:R-:W0:Y:S03]  /*a700*/  MUFU.EX2 R99, R99 ;  /* 0x0000006300637308 */ /* 0x000e260000000800 */
[----:B------:R-:W-:-:S04]  /*a710*/  FMNMX.FTZ R72, R26, R53, !PT ;  /* 0x000000351a487209 */ /* 0x000fc80007810000 */
[----:B------:R-:W-:Y:S01]  /*a720*/  FMNMX.FTZ R56, R27, R72, !PT ;  /* 0x000000481b387209 */ /* 0x000fe20007810000 */
[----:B------:R-:W1:Y:S03]  /*a730*/  MUFU.EX2 R95, R95 ;  /* 0x0000005f005f7308 */ /* 0x000e660000000800 */
[----:B------:R-:W-:-:S04]  /*a740*/  FMNMX.FTZ R53, R43, R56, !PT ;  /* 0x000000382b357209 */ /* 0x000fc80007810000 */
[----:B------:R-:W-:Y:S01]  /*a750*/  FMNMX.FTZ R56, R46, R53, !PT ;  /* 0x000000352e387209 */ /* 0x000fe20007810000 */
[----:B------:R2:W-:Y:S03]  /*a760*/  MUFU.EX2 R72, R107 ;  /* 0x0000006b00487308 */ /* 0x0005e60000000800 */
[----:B------:R-:W-:Y:S01]  /*a770*/  FMNMX.FTZ R53, R47, R56, !PT ;  /* 0x000000382f357209 */ /* 0x000fe20007810000 */
[----:B------:R-:W-:-:S03]  /*a780*/  FFMA.FTZ R56, R49, R6, -R91 ;  /* 0x0000000631387223 */ /* 0x000fc6000001085b */
[----:B------:R-:W-:Y:S01]  /*a790*/  FMNMX.FTZ R106, R50, R53, !PT ;  /* 0x00000035326a7209 */ /* 0x000fe20007810000 */
[----:B------:R-:W-:Y:S01]  /*a7a0*/  FFMA.FTZ R53, R48, R6, -R91 ;  /* 0x0000000630357223 */ /* 0x000fe2000001085b */
[----:B------:R-:W3:Y:S02]  /*a7b0*/  MUFU.EX2 R93, R93 ;  /* 0x0000005d005d7308 */ /* 0x000ee40000000800 */
[----:B------:R-:W-:-:S04]  /*a7c0*/  FMNMX.FTZ R106, R51, R106, !PT ;  /* 0x0000006a336a7209 */ /* 0x000fc80007810000 */
[----:B------:R-:W-:Y:S02]  /*a7d0*/  FMNMX.FTZ R106, R55, R106, !PT ;  /* 0x0000006a376a7209 */ /* 0x000fe40007810000 */
[----:B------:R-:W3:Y:S02]  /*a7e0*/  MUFU.EX2 R94, R94 ;  /* 0x0000005e005e7308 */ /* 0x000ee40000000800 */
[----:B------:R-:W-:-:S04]  /*a7f0*/  FMNMX.FTZ R49, R59, R106, !PT ;  /* 0x0000006a3b317209 */ /* 0x000fc80007810000 */
[----:B------:R-:W-:Y:S01]  /*a800*/  FMNMX.FTZ R106, R58, R49, !PT ;  /* 0x000000313a6a7209 */ /* 0x000fe20007810000 */
[-CC-:B------:R-:W-:Y:S01]  /*a810*/  FFMA.FTZ R49, R44, R6.reuse, -R91.reuse ;  /* 0x000000062c317223 */ /* 0x180fe2000001085b */
[--C-:B------:R-:W-:Y:S01]  /*a820*/  FFMA.FTZ R44, R40, R6, -R91.reuse ;  /* 0x00000006282c7223 */ /* 0x100fe2000001085b */
[----:B------:R-:W3:Y:S01]  /*a830*/  MUFU.EX2 R90, R90 ;  /* 0x0000005a005a7308 */ /* 0x000ee20000000800 */
[----:B------:R-:W-:Y:S01]  /*a840*/  FMNMX.FTZ R45, R61, R106, !PT ;  /* 0x0000006a3d2d7209 */ /* 0x000fe20007810000 */
[----:B------:R-:W-:-:S03]  /*a850*/  FFMA.FTZ R106, R41, R6, -R91 ;  /* 0x00000006296a7223 */ /* 0x000fc6000001085b */
[----:B------:R-:W-:-:S03]  /*a860*/  FMNMX.FTZ R48, R60, R45, !PT ;  /* 0x0000002d3c307209 */ /* 0x000fc60007810000 */
[----:B------:R-:W3:Y:S01]  /*a870*/  MUFU.EX2 R92, R92 ;  /* 0x0000005c005c7308 */ /* 0x000ee20000000800 */
[----:B------:R-:W-:Y:S01]  /*a880*/  FMNMX.FTZ R45, R63, R48, !PT ;  /* 0x000000303f2d7209 */ /* 0x000fe20007810000 */
[----:B------:R-:W-:-:S03]  /*a890*/  FFMA.FTZ R48, R42, R6, -R91 ;  /* 0x000000062a307223 */ /* 0x000fc6000001085b */
[----:B------:R-:W-:-:S03]  /*a8a0*/  FMNMX.FTZ R42, R62, R45, !PT ;  /* 0x0000002d3e2a7209 */ /* 0x000fc60007810000 */
[----:B------:R-:W-:Y:S01]  /*a8b0*/  MUFU.EX2 R88, R88 ;  /* 0x0000005800587308 */ /* 0x000fe20000000800 */
[----:B------:R-:W-:-:S04]  /*a8c0*/  FMNMX.FTZ R45, R65, R42, !PT ;  /* 0x0000002a412d7209 */ /* 0x000fc80007810000 */
[----:B------:R-:W-:-:S03]  /*a8d0*/  FMNMX.FTZ R45, R64, R45, !PT ;  /* 0x0000002d402d7209 */ /* 0x000fc60007810000 */
[----:B------:R-:W-:Y:S01]  /*a8e0*/  MUFU.EX2 R89, R89 ;  /* 0x0000005900597308 */ /* 0x000fe20000000800 */
[----:B------:R-:W-:-:S04]  /*a8f0*/  FMNMX.FTZ R42, R66, R45, !PT ;  /* 0x0000002d422a7209 */ /* 0x000fc80007810000 */
[----:B------:R-:W-:-:S03]  /*a900*/  FMNMX.FTZ R42, R67, R42, !PT ;  /* 0x0000002a432a7209 */ /* 0x000fc60007810000 */
[----:B------:R-:W-:Y:S01]  /*a910*/  MUFU.EX2 R86, R86 ;  /* 0x0000005600567308 */ /* 0x000fe20000000800 */
[----:B------:R-:W-:Y:S01]  /*a920*/  FMNMX.FTZ R45, R69, R42, !PT ;  /* 0x0000002a452d7209 */ /* 0x000fe20007810000 */
[----:B------:R-:W-:-:S03]  /*a930*/  FFMA.FTZ R42, R39, R6, -R91 ;  /* 0x00000006272a7223 */ /* 0x000fc6000001085b */
[----:B------:R-:W-:-:S03]  /*a940*/  FMNMX.FTZ R41, R68, R45, !PT ;  /* 0x0000002d44297209 */ /* 0x000fc60007810000 */
[----:B------:R0:W-:Y:S01]  /*a950*/  MUFU.EX2 R45, R106 ;  /* 0x0000006a002d7308 */ /* 0x0001e20000000800 */
[----:B------:R-:W-:Y:S01]  /*a960*/  FMNMX.FTZ R40, R70, R41, !PT ;  /* 0x0000002946287209 */ /* 0x000fe20007810000 */
[----:B------:R-:W-:-:S03]  /*a970*/  FFMA.FTZ R41, R38, R6, -R91 ;  /* 0x0000000626297223 */ /* 0x000fc6000001085b */
[----:B--2---:R-:W-:Y:S01]  /*a980*/  FMNMX.FTZ R107, R71, R40, !PT ;  /* 0x00000028476b7209 */ /* 0x004fe20007810000 */
[-CC-:B------:R-:W-:Y:S02]  /*a990*/  FFMA.FTZ R40, R37, R6.reuse, -R91.reuse ;  /* 0x0000000625287223 */ /* 0x180fe4000001085b */
[----:B------:R-:W-:Y:S01]  /*a9a0*/  MUFU.EX2 R87, R87 ;  /* 0x0000005700577308 */ /* 0x000fe20000000800 */
[----:B------:R-:W-:Y:S01]  /*a9b0*/  FMNMX.FTZ R38, R74, R107, !PT ;  /* 0x0000006b4a267209 */ /* 0x000fe20007810000 */
[----:B------:R-:W-:-:S03]  /*a9c0*/  FFMA.FTZ R107, R30, R6, -R91 ;  /* 0x000000061e6b7223 */ /* 0x000fc6000001085b */
[----:B------:R-:W-:-:S03]  /*a9d0*/  FMNMX.FTZ R39, R75, R38, !PT ;  /* 0x000000264b277209 */ /* 0x000fc60007810000 */
[----:B------:R-:W-:Y:S01]  /*a9e0*/  MUFU.EX2 R84, R84 ;  /* 0x0000005400547308 */ /* 0x000fe20000000800 */
        /* <DEDUP_REMOVED lines=10> */
[----:B------:R-:W-:-:S04]  /*aa90*/  FMNMX.FTZ R31, R127, R38, !PT ;  /* 0x000000267f1f7209 */ /* 0x000fc80007810000 */
[----:B------:R-:W-:-:S03]  /*aaa0*/  FMNMX.FTZ R30, R128, R31, !PT ;  /* 0x0000001f801e7209 */ /* 0x000fc60007810000 */
[----:B------:R2:W-:Y:S01]  /*aab0*/  MUFU.EX2 R31, R107 ;  /* 0x0000006b001f7308 */ /* 0x0005e20000000800 */
[----:B------:R-:W-:Y:S01]  /*aac0*/  FMNMX.FTZ R37, R101, R30, !PT ;  /* 0x0000001e65257209 */ /* 0x000fe20007810000 */
[----:B------:R-:W-:-:S03]  /*aad0*/  FFMA.FTZ R30, R29, R6, -R91 ;  /* 0x000000061d1e7223 */ /* 0x000fc6000001085b */
[----:B------:R-:W-:Y:S01]  /*aae0*/  FMNMX.FTZ R38, R102, R37, !PT ;  /* 0x0000002566267209 */ /* 0x000fe20007810000 */
[--C-:B------:R-:W-:Y:S02]  /*aaf0*/  FFMA.FTZ R37, R34, R6, -R91.reuse ;  /* 0x0000000622257223 */ /* 0x100fe4000001085b */
[----:B------:R-:W-:Y:S01]  /*ab00*/  MUFU.EX2 R76, R76 ;  /* 0x0000004c004c7308 */ /* 0x000fe20000000800 */
[----:B------:R-:W-:Y:S01]  /*ab10*/  FMNMX.FTZ R29, R103, R38, !PT ;  /* 0x00000026671d7209 */ /* 0x000fe20007810000 */
[-CC-:B------:R-:W-:Y:S01]  /*ab20*/  FFMA.FTZ R38, R35, R6.reuse, -R91.reuse ;  /* 0x0000000623267223 */ /* 0x180fe2000001085b */
[-CC-:B------:R-:W-:Y:S01]  /*ab30*/  FFMA.FTZ R35, R33, R6.reuse, -R91.reuse ;  /* 0x0000000621237223 */ /* 0x180fe2000001085b */
[-CC-:B------:R-:W-:Y:S01]  /*ab40*/  FFMA.FTZ R33, R21, R6.reuse, -R91.reuse ;  /* 0x0000000615217223 */ /* 0x180fe2000001085b */
[----:B0-----:R-:W-:Y:S01]  /*ab50*/  FMNMX.FTZ R106, R104, R29, !PT ;  /* 0x0000001d686a7209 */ /* 0x001fe20007810000 */
[-CC-:B------:R-:W-:Y:S01]  /*ab60*/  FFMA.FTZ R21, R3, R6.reuse, -R91.reuse ;  /* 0x0000000603157223 */ /* 0x180fe2000001085b */
[----:B------:R-:W-:Y:S01]  /*ab70*/  FFMA.FTZ R3, R54, R6, -R91 ;  /* 0x0000000636037223 */ /* 0x000fe2000001085b */
[----:B------:R0:W-:Y:S01]  /*ab80*/  MUFU.EX2 R29, R108 ;  /* 0x0000006c001d7308 */ /* 0x0001e20000000800 */
[----:B------:R-:W-:-:S05]  /*ab90*/  FMNMX.FTZ R106, R105, R106, !PT ;  /* 0x0000006a696a7209 */ /* 0x000fca0007810000 */
[----:B------:R-:W1:Y:S02]  /*aba0*/  SHFL.BFLY PT, R34, R106, 0x2, 0x1f ;  /* 0x0c401f006a227f89 */ /* 0x000e6400000e0000 */
[----:B------:R-:W-:Y:S08]  /*abb0*/  MUFU.EX2 R77, R77 ;  /* 0x0000004d004d7308 */ /* 0x000ff00000000800 */
[----:B------:R-:W-:Y:S08]  /*abc0*/  MUFU.EX2 R73, R73 ;  /* 0x0000004900497308 */ /* 0x000ff00000000800 */
[----:B------:R-:W-:Y:S01]  /*abd0*/  MUFU.EX2 R56, R56 ;  /* 0x0000003800387308 */ /* 0x000fe20000000800 */
[----:B-1----:R-:W-:Y:S01]  /*abe0*/  FMNMX.FTZ R106, R106, R34, !PT ;  /* 0x000000226a6a7209 */ /* 0x002fe20007810000 */
[-CC-:B------:R-:W-:Y:S01]  /*abf0*/  FFMA.FTZ R34, R20, R6.reuse, -R91.reuse ;  /* 0x0000000614227223 */ /* 0x180fe2000001085b */
[-CC-:B------:R-:W-:Y:S01]  /*ac00*/  FFMA.FTZ R20, R97, R6.reuse, -R91.reuse ;  /* 0x0000000661147223 */ /* 0x180fe2000001085b */
[-CC-:B------:R-:W-:Y:S01]  /*ac10*/  FFMA.FTZ R97, R4, R6.reuse, -R91.reuse ;  /* 0x0000000604617223 */ /* 0x180fe2000001085b */
[----:B------:R-:W-:Y:S01]  /*ac20*/  FFMA.FTZ R4, R7, R6, -R91 ;  /* 0x0000000607047223 */ /* 0x000fe2000001085b */
[----:B--2---:R-:W1:Y:S02]  /*ac30*/  SHFL.BFLY PT, R107, R106, 0x1, 0x1f ;  /* 0x0c201f006a6b7f89 */ /* 0x004e6400000e0000 */
[----:B------:R-:W-:Y:S08]  /*ac40*/  MUFU.EX2 R57, R57 ;  /* 0x0000003900397308 */ /* 0x000ff00000000800 */
[----:B------:R2:W-:Y:S08]  /*ac50*/  MUFU.EX2 R7, R97 ;  /* 0x0000006100077308 */ /* 0x0005f00000000800 */
[----:B------:R-:W-:Y:S01]  /*ac60*/  MUFU.EX2 R52, R52 ;  /* 0x0000003400347308 */ /* 0x000fe20000000800 */
[----:B-1----:R-:W-:-:S07]  /*ac70*/  FMNMX.FTZ R54, R106, R107, !PT ;  /* 0x0000006b6a367209 */ /* 0x002fce0007810000 */
[----:B------:R-:W-:Y:S01]  /*ac80*/  MUFU.EX2 R53, R53 ;  /* 0x0000003500357308 */ /* 0x000fe20000000800 */
[C---:B------:R-:W-:Y:S01]  /*ac90*/  FSETP.NEU.FTZ.AND P1, PT, R54.reuse, -INF , PT ;  /* 0xff8000003600780b */ /* 0x040fe20003f3d000 */
[----:B------:R-:W-:-:S06]  /*aca0*/  FMUL.FTZ R113, R54, R6 ;  /* 0x0000000636717220 */ /* 0x000fcc0000410000 */
[----:B------:R-:W-:Y:S01]  /*acb0*/  MUFU.EX2 R48, R48 ;  /* 0x0000003000307308 */ /* 0x000fe20000000800 */
[----:B------:R-:W-:Y:S02]  /*acc0*/  FSEL R113, R113, RZ, P1 ;  /* 0x000000ff71717208 */ /* 0x000fe40000800000 */
[----:B------:R-:W-:-:S03]  /*acd0*/  ISETP.NE.AND P1, PT, R131, RZ, PT ;  /* 0x000000ff8300720c */ /* 0x000fc60003f25270 */
[-C--:B------:R-:W-:Y:S01]  /*ace0*/  FFMA.FTZ R114, R14, R6.reuse, -R113 ;  /* 0x000000060e727223 */ /* 0x080fe20000010871 */
[----:B------:R-:W-:Y:S01]  /*acf0*/  FADD.FTZ R14, R98, R99 ;  /* 0x00000063620e7221 */ /* 0x000fe20000010000 */
[-CC-:B------:R-:W-:Y:S01]  /*ad00*/  FFMA.FTZ R100, R124, R6.reuse, -R113.reuse ;  /* 0x000000067c647223 */ /* 0x180fe20000010871 */
[-CC-:B------:R-:W-:Y:S01]  /*ad10*/  FFMA.FTZ R107, R8, R6.reuse, -R113.reuse ;  /* 0x00000006086b7223 */ /* 0x180fe20000010871 */
[-CC-:B------:R-:W-:Y:S01]  /*ad20*/  FFMA.FTZ R110, R11, R6.reuse, -R113.reuse ;  /* 0x000000060b6e7223 */ /* 0x180fe20000010871 */
[-CC-:B------:R-:W-:Y:S01]  /*ad30*/  FFMA.FTZ R11, R67, R6.reuse, -R113.reuse ;  /* 0x00000006430b7223 */ /* 0x180fe20000010871 */
[----:B------:R-:W-:Y:S01]  /*ad40*/  FADD.FTZ R67, R95, R14 ;  /* 0x0000000e5f437221 */ /* 0x000fe20000010000 */
[-CC-:B0-----:R-:W-:Y:S01]  /*ad50*/  FFMA.FTZ R108, R9, R6.reuse, -R113.reuse ;  /* 0x00000006096c7223 */ /* 0x181fe20000010871 */
[-CC-:B------:R-:W-:Y:S01]  /*ad60*/  FFMA.FTZ R112, R13, R6.reuse, -R113.reuse ;  /* 0x000000060d707223 */ /* 0x180fe20000010871 */
[-C--:B------:R-:W-:Y:S01]  /*ad70*/  FFMA.FTZ R13, R63, R6.reuse, -R113 ;  /* 0x000000063f0d7223 */ /* 0x080fe20000010871 */
[----:B------:R-:W-:Y:S01]  /*ad80*/  MUFU.EX2 R100, R100 ;  /* 0x0000006400647308 */ /* 0x000fe20000000800 */
[----:B------:R-:W-:Y:S01]  /*ad90*/  FADD.FTZ R14, R96, R67 ;  /* 0x00000043600e7221 */ /* 0x000fe20000010000 */
[-CC-:B------:R-:W-:Y:S01]  /*ada0*/  FFMA.FTZ R109, R10, R6.reuse, -R113.reuse ;  /* 0x000000060a6d7223 */ /* 0x180fe20000010871 */
[-CC-:B------:R-:W-:Y:S01]  /*adb0*/  FFMA.FTZ R8, R62, R6.reuse, -R113.reuse ;  /* 0x000000063e087223 */ /* 0x180fe20000010871 */
[-CC-:B------:R-:W-:Y:S01]  /*adc0*/  FFMA.FTZ R111, R12, R6.reuse, -R113.reuse ;  /* 0x000000060c6f7223 */ /* 0x180fe20000010871 */
[-CC-:B------:R-:W-:Y:S01]  /*add0*/  FFMA.FTZ R106, R26, R6.reuse, -R113.reuse ;  /* 0x000000061a6a7223 */ /* 0x180fe20000010871 */
[-CC-:B------:R-:W-:Y:S01]  /*ade0*/  FFMA.FTZ R91, R15, R6.reuse, -R113.reuse ;  /* 0x000000060f5b7223 */ /* 0x180fe20000010871 */
[-CC-:B--2---:R-:W-:Y:S01]  /*adf0*/  FFMA.FTZ R97, R24, R6.reuse, -R113.reuse ;  /* 0x0000000618617223 */ /* 0x184fe20000010871 */
[----:B------:R-:W0:Y:S01]  /*ae00*/  MUFU.EX2 R107, R107 ;  /* 0x0000006b006b7308 */ /* 0x000e220000000800 */
[-CC-:B------:R-:W-:Y:S01]  /*ae10*/  FFMA.FTZ R25, R25, R6.reuse, -R113.reuse ;  /* 0x0000000619197223 */ /* 0x180fe20000010871 */
[-CC-:B------:R-:W-:Y:S01]  /*ae20*/  FFMA.FTZ R27, R27, R6.reuse, -R113.reuse ;  /* 0x000000061b1b7223 */ /* 0x180fe20000010871 */
[-CC-:B------:R-:W-:Y:S01]  /*ae30*/  FFMA.FTZ R43, R43, R6.reuse, -R113.reuse ;  /* 0x000000062b2b7223 */ /* 0x180fe20000010871 */
[-CC-:B------:R-:W-:Y:S01]  /*ae40*/  FFMA.FTZ R46, R46, R6.reuse, -R113.reuse ;  /* 0x000000062e2e7223 */ /* 0x180fe20000010871 */
[-CC-:B------:R-:W-:Y:S01]  /*ae50*/  FFMA.FTZ R47, R47, R6.reuse, -R113.reuse ;  /* 0x000000062f2f7223 */ /* 0x180fe20000010871 */
[----:B------:R-:W-:-:S02]  /*ae60*/  FFMA.FTZ R50, R50, R6, -R113 ;  /* 0x0000000632327223 */ /* 0x000fc40000010871 */
[----:B------:R3:W-:Y:S08]  /*ae70*/  MUFU.EX2 R62, R13 ;  /* 0x0000000d003e7308 */ /* 0x0007f00000000800 */
[----:B------:R-:W1:Y:S01]  /*ae80*/  MUFU.EX2 R108, R108 ;  /* 0x0000006c006c7308 */ /* 0x000e620000000800 */
[----:B---3--:R-:W-:-:S04]  /*ae90*/  FADD.FTZ R13, R93, R14 ;  /* 0x0000000e5d0d7221 */ /* 0x008fc80000010000 */
[----:B------:R-:W-:-:S03]  /*aea0*/  FADD.FTZ R13, R94, R13 ;  /* 0x0000000d5e0d7221 */ /* 0x000fc60000010000 */
[----:B------:R-:W2:Y:S01]  /*aeb0*/  MUFU.EX2 R109, R109 ;  /* 0x0000006d006d7308 */ /* 0x000ea20000000800 */
[----:B------:R-:W-:-:S07]  /*aec0*/  FADD.FTZ R13, R90, R13 ;  /* 0x0000000d5a0d7221 */ /* 0x000fce0000010000 */
[----:B------:R-:W3:Y:S01]  /*aed0*/  MUFU.EX2 R110, R110 ;  /* 0x0000006e006e7308 */ /* 0x000ee20000000800 */
[----:B------:R-:W-:Y:S01]  /*aee0*/  FADD.FTZ R26, R92, R13 ;  /* 0x0000000d5c1a7221 */ /* 0x000fe20000010000 */
[----:B0-----:R-:W-:Y:S01]  /*aef0*/  FADD.FTZ R13, R100, R107 ;  /* 0x0000006b640d7221 */ /* 0x001fe20000010000 */
[----:B------:R-:W-:-:S05]  /*af00*/  F2FP.BF16.F32.PACK_AB R14, R92, R90 ;  /* 0x0000005a5c0e723e */ /* 0x000fca00000010ff */
[----:B------:R-:W0:Y:S01]  /*af10*/  MUFU.EX2 R111, R111 ;  /* 0x0000006f006f7308 */ /* 0x000e220000000800 */
[----:B-1----:R-:W-:-:S07]  /*af20*/  FADD.FTZ R92, R108, R13 ;  /* 0x0000000d6c5c7221 */ /* 0x002fce0000010000 */
[----:B------:R-:W1:Y:S01]  /*af30*/  MUFU.EX2 R112, R112 ;  /* 0x0000007000707308 */ /* 0x000e620000000800 */
[----:B--2---:R-:W-:Y:S01]  /*af40*/  FADD.FTZ R13, R109, R92 ;  /* 0x0000005c6d0d7221 */ /* 0x004fe20000010000 */
[----:B------:R-:W-:-:S06]  /*af50*/  FFMA.FTZ R12, R64, R6, -R113 ;  /* 0x00000006400c7223 */ /* 0x000fcc0000010871 */
[----:B------:R-:W2:Y:S01]  /*af60*/  MUFU.EX2 R114, R114 ;  /* 0x0000007200727308 */ /* 0x000ea20000000800 */
[----:B---3--:R-:W-:Y:S01]  /*af70*/  FADD.FTZ R92, R110, R13 ;  /* 0x0000000d6e5c7221 */ /* 0x008fe20000010000 */
[----:B------:R-:W-:-:S06]  /*af80*/  FFMA.FTZ R15, R68, R6, -R113 ;  /* 0x00000006440f7223 */ /* 0x000fcc0000010871 */
[----:B------:R3:W-:Y:S01]  /*af90*/  MUFU.EX2 R68, R12 ;  /* 0x0000000c00447308 */ /* 0x0007e20000000800 */
[-CC-:B------:R-:W-:Y:S01]  /*afa0*/  FFMA.FTZ R10, R65, R6.reuse, -R113.reuse ;  /* 0x00000006410a7223 */ /* 0x180fe20000010871 */
[----:B------:R-:W-:-:S06]  /*afb0*/  FFMA.FTZ R9, R66, R6, -R113 ;  /* 0x0000000642097223 */ /* 0x000fcc0000010871 */
[----:B------:R-:W4:Y:S01]  /*afc0*/  MUFU.EX2 R91, R91 ;  /* 0x0000005b005b7308 */ /* 0x000f220000000800 */
[----:B---3--:R-:W-:Y:S01]  /*afd0*/  F2FP.BF16.F32.PACK_AB R12, R94, R93 ;  /* 0x0000005d5e0c723e */ /* 0x008fe200000010ff */
[----:B0-----:R-:W-:Y:S01]  /*afe0*/  FADD.FTZ R93, R111, R92 ;  /* 0x0000005c6f5d7221 */ /* 0x001fe20000010000 */
[----:B------:R-:W-:-:S03]  /*aff0*/  FADD.FTZ R94, R88, R26 ;  /* 0x0000001a585e7221 */ /* 0x000fc60000010000 */
[----:B-1----:R-:W-:Y:S02]  /*b000*/  FADD.FTZ R93, R112, R93 ;  /* 0x0000005d705d7221 */ /* 0x002fe40000010000 */
[----:B------:R-:W0:Y:S02]  /*b010*/  MUFU.EX2 R97, R97 ;  /* 0x0000006100617308 */ /* 0x000e240000000800 */
[----:B--2---:R-:W-:Y:S01]  /*b020*/  FADD.FTZ R26, R114, R93 ;  /* 0x0000005d721a7221 */ /* 0x004fe20000010000 */
[----:B------:R-:W-:-:S04]  /*b030*/  FADD.FTZ R93, R89, R94 ;  /* 0x0000005e595d7221 */ /* 0x000fc80000010000 */
[----:B------:R-:W-:Y:S01]  /*b040*/  FADD.FTZ R94, R86, R93 ;  /* 0x0000005d565e7221 */ /* 0x000fe20000010000 */
[----:B------:R1:W-:Y:S08]  /*b050*/  MUFU.EX2 R67, R10 ;  /* 0x0000000a00437308 */ /* 0x0003f00000000800 */
[----:B------:R-:W2:Y:S01]  /*b060*/  MUFU.EX2 R25, R25 ;  /* 0x0000001900197308 */ /* 0x000ea20000000800 */
[----:B-1----:R-:W-:Y:S01]  /*b070*/  F2FP.BF16.F32.PACK_AB R10, R96, R95 ;  /* 0x0000005f600a723e */ /* 0x002fe200000010ff */
[----:B------:R-:W-:Y:S01]  /*b080*/  FADD.FTZ R95, R87, R94 ;  /* 0x0000005e575f7221 */ /* 0x000fe20000010000 */
[----:B------:R-:W3:Y:S03]  /*b090*/  LDL R96, [R1+0x24] ;  /* 0x0000240001607983 */ /* 0x000ee60000100800 */
[----:B------:R-:W-:-:S02]  /*b0a0*/  FADD.FTZ R94, R84, R95 ;  /* 0x0000005f545e7221 */ /* 0x000fc40000010000 */
[----:B------:R-:W1:Y:S02]  /*b0b0*/  MUFU.EX2 R106, R106 ;  /* 0x0000006a006a7308 */ /* 0x000e640000000800 */
[----:B------:R-:W-:-:S04]  /*b0c0*/  FADD.FTZ R95, R85, R94 ;  /* 0x0000005e555f7221 */ /* 0x000fc80000010000 */
[----:B------:R-:W-:Y:S02]  /*b0d0*/  FADD.FTZ R94, R80, R95 ;  /* 0x0000005f505e7221 */ /* 0x000fe40000010000 */
[----:B------:R4:W-:Y:S08]  /*b0e0*/  MUFU.EX2 R66, R8 ;  /* 0x0000000800427308 */ /* 0x0009f00000000800 */
[----:B------:R-:W1:Y:S01]  /*b0f0*/  MUFU.EX2 R27, R27 ;  /* 0x0000001b001b7308 */ /* 0x000e620000000800 */
[----:B----4-:R-:W-:Y:S01]  /*b100*/  F2FP.BF16.F32.PACK_AB R8, R99, R98 ;  /* 0x000000626308723e */ /* 0x010fe200000010ff */
[----:B------:R-:W-:Y:S01]  /*b110*/  FADD.FTZ R99, R81, R94 ;  /* 0x0000005e51637221 */ /* 0x000fe20000010000 */
[----:B------:R-:W-:-:S05]  /*b120*/  FADD.FTZ R26, R91, R26 ;  /* 0x0000001a5b1a7221 */ /* 0x000fca0000010000 */
[----:B------:R-:W4:Y:S01]  /*b130*/  MUFU.EX2 R43, R43 ;  /* 0x0000002b002b7308 */ /* 0x000f220000000800 */
[----:B------:R-:W-:Y:S01]  /*b140*/  FADD.FTZ R94, R76, R99 ;  /* 0x000000634c5e7221 */ /* 0x000fe20000010000 */
[----:B------:R-:W-:-:S06]  /*b150*/  FFMA.FTZ R51, R51, R6, -R113 ;  /* 0x0000000633337223 */ /* 0x000fcc0000010871 */
[----:B------:R-:W4:Y:S01]  /*b160*/  MUFU.EX2 R46, R46 ;  /* 0x0000002e002e7308 */ /* 0x000f220000000800 */
[----:B------:R-:W-:Y:S01]  /*b170*/  FADD.FTZ R99, R77, R94 ;  /* 0x0000005e4d637221 */ /* 0x000fe20000010000 */
[----:B------:R-:W-:Y:S01]  /*b180*/  @!P1 VIADD R0, R0, 0x30840 ;  /* 0x0003084000009836 */ /* 0x000fe20000000000 */
[----:B------:R-:W3:Y:S01]  /*b190*/  LDL R94, [R1+0x20] ;  /* 0x00002000015e7983 */ /* 0x000ee20000100800 */
[----:B0-----:R-:W-:-:S04]  /*b1a0*/  FADD.FTZ R26, R97, R26 ;  /* 0x0000001a611a7221 */ /* 0x001fc80000010000 */
[----:B------:R-:W0:Y:S01]  /*b1b0*/  MUFU.EX2 R47, R47 ;  /* 0x0000002f002f7308 */ /* 0x000e220000000800 */
[----:B--2---:R-:W-:Y:S01]  /*b1c0*/  FADD.FTZ R93, R25, R26 ;  /* 0x0000001a195d7221 */ /* 0x004fe20000010000 */
[----:B------:R-:W-:-:S06]  /*b1d0*/  FFMA.FTZ R55, R55, R6, -R113 ;  /* 0x0000000637377223 */ /* 0x000fcc0000010871 */
[----:B------:R-:W2:Y:S01]  /*b1e0*/  MUFU.EX2 R50, R50 ;  /* 0x0000003200327308 */ /* 0x000ea20000000800 */
[----:B-1----:R-:W-:Y:S01]  /*b1f0*/  FADD.FTZ R26, R106, R93 ;  /* 0x0000005d6a1a7221 */ /* 0x002fe20000010000 */
[-CC-:B------:R-:W-:Y:S01]  /*b200*/  FFMA.FTZ R59, R59, R6.reuse, -R113.reuse ;  /* 0x000000063b3b7223 */ /* 0x180fe20000010871 */
[-CC-:B------:R-:W-:Y:S01]  /*b210*/  FFMA.FTZ R24, R74, R6.reuse, -R113.reuse ;  /* 0x000000064a187223 */ /* 0x180fe20000010871 */
[----:B------:R-:W-:Y:S01]  /*b220*/  FFMA.FTZ R60, R60, R6, -R113 ;  /* 0x000000063c3c7223 */ /* 0x000fe20000010871 */
[----:B------:R-:W-:Y:S01]  /*b230*/  FADD.FTZ R26, R27, R26 ;  /* 0x0000001a1b1a7221 */ /* 0x000fe20000010000 */
[----:B------:R-:W-:Y:S01]  /*b240*/  @!P1 PRMT R0, RZ, 0x654, R0 ;  /* 0x00000654ff009816 */ /* 0x000fe20000000000 */
[----:B------:R-:W3:Y:S01]  /*b250*/  LDL R98, [R1+0x88] ;  /* 0x0000880001627983 */ /* 0x000ee20000100800 */
[----:B------:R-:W1:Y:S01]  /*b260*/  MUFU.EX2 R51, R51 ;  /* 0x0000003300337308 */ /* 0x000e620000000800 */
[----:B----4-:R-:W-:Y:S01]  /*b270*/  FADD.FTZ R95, R43, R26 ;  /* 0x0000001a2b5f7221 */ /* 0x010fe20000010000 */
[----:B------:R4:W-:Y:S03]  /*b280*/  @!P1 SYNCS.ARRIVE.TRANS64.RED.A1T0 RZ, [R0+URZ], RZ ;  /* 0x000000ff00ff99a7 */ /* 0x0009e6000810043f */
[----:B------:R-:W-:-:S03]  /*b290*/  FADD.FTZ R26, R46, R95 ;  /* 0x0000005f2e1a7221 */ /* 0x000fc60000010000 */
[----:B------:R-:W1:Y:S01]  /*b2a0*/  MUFU.EX2 R55, R55 ;  /* 0x0000003700377308 */ /* 0x000e620000000800 */
[-CC-:B----4-:R-:W-:Y:S01]  /*b2b0*/  FFMA.FTZ R0, R58, R6.reuse, -R113.reuse ;  /* 0x000000063a007223 */ /* 0x190fe20000010871 */
[----:B0-----:R-:W-:Y:S01]  /*b2c0*/  FADD.FTZ R95, R47, R26 ;  /* 0x0000001a2f5f7221 */ /* 0x001fe20000010000 */
[----:B------:R-:W-:-:S05]  /*b2d0*/  FFMA.FTZ R58, R61, R6, -R113 ;  /* 0x000000063d3a7223 */ /* 0x000fca0000010871 */
[----:B------:R-:W0:Y:S01]  /*b2e0*/  MUFU.EX2 R59, R59 ;  /* 0x0000003b003b7308 */ /* 0x000e220000000800 */
[----:B------:R-:W-:-:S07]  /*b2f0*/  FADD.FTZ R26, R72, R99 ;  /* 0x00000063481a7221 */ /* 0x000fce0000010000 */
[----:B------:R4:W-:Y:S08]  /*b300*/  MUFU.EX2 R90, R9 ;  /* 0x00000009005a7308 */ /* 0x0009f00000000800 */
[----:B------:R2:W-:Y:S01]  /*b310*/  MUFU.EX2 R74, R11 ;  /* 0x0000000b004a7308 */ /* 0x0005e20000000800 */
[----:B----4-:R-:W-:-:S07]  /*b320*/  F2FP.BF16.F32.PACK_AB R9, R107, R100 ;  /* 0x000000646b09723e */ /* 0x010fce00000010ff */
[----:B------:R-:W4:Y:S01]  /*b330*/  MUFU.EX2 R0, R0 ;  /* 0x0000000000007308 */ /* 0x000f220000000800 */
[----:B--2---:R-:W-:-:S07]  /*b340*/  F2FP.BF16.F32.PACK_AB R11, R109, R108 ;  /* 0x0000006c6d0b723e */ /* 0x004fce00000010ff */
[----:B------:R2:W-:Y:S01]  /*b350*/  MUFU.EX2 R93, R24 ;  /* 0x00000018005d7308 */ /* 0x0005e20000000800 */
[----:B------:R0:W-:Y:S07]  /*b360*/  STSM.16.M88.4 [R115+0x1e800], R8 ;  /* 0x01e8000873007844 */ /* 0x0001ee0000000200 */
[----:B------:R-:W-:Y:S01]  /*b370*/  MUFU.EX2 R49, R49 ;  /* 0x0000003100317308 */ /* 0x000fe20000000800 */
[----:B--2---:R-:W-:-:S04]  /*b380*/  FADD.FTZ R24, R50, R95 ;  /* 0x0000005f32187221 */ /* 0x004fc80000010000 */
[----:B-1----:R-:W-:-:S03]  /*b390*/  FADD.FTZ R24, R51, R24 ;  /* 0x0000001833187221 */ /* 0x002fc60000010000 */
[----:B------:R-:W1:Y:S01]  /*b3a0*/  MUFU.EX2 R58, R58 ;  /* 0x0000003a003a7308 */ /* 0x000e620000000800 */
[----:B0-----:R-:W-:Y:S01]  /*b3b0*/  F2FP.BF16.F32.PACK_AB R10, R87, R86 ;  /* 0x00000056570a723e */ /* 0x001fe200000010ff */
[----:B------:R-:W-:Y:S01]  /*b3c0*/  FADD.FTZ R87, R73, R26 ;  /* 0x0000001a49577221 */ /* 0x000fe20000010000 */
[----:B------:R-:W-:Y:S01]  /*b3d0*/  F2FP.BF16.F32.PACK_AB R13, R111, R110 ;  /* 0x0000006e6f0d723e */ /* 0x000fe200000010ff */
[----:B------:R-:W-:-:S04]  /*b3e0*/  FADD.FTZ R24, R55, R24 ;  /* 0x0000001837187221 */ /* 0x000fc80000010000 */
[----:B------:R-:W0:Y:S01]  /*b3f0*/  MUFU.EX2 R60, R60 ;  /* 0x0000003c003c7308 */ /* 0x000e220000000800 */
[----:B------:R-:W-:Y:S01]  /*b400*/  FADD.FTZ R26, R56, R87 ;  /* 0x00000057381a7221 */ /* 0x000fe20000010000 */
[----:B------:R-:W-:-:S06]  /*b410*/  FADD.FTZ R9, R59, R24 ;  /* 0x000000183b097221 */ /* 0x000fcc0000010000 */
[----:B------:R2:W-:Y:S01]  /*b420*/  MUFU.EX2 R92, R15 ;  /* 0x0000000f005c7308 */ /* 0x0005e20000000800 */
[----:B----4-:R-:W-:-:S07]  /*b430*/  FADD.FTZ R11, R0, R9 ;  /* 0x00000009000b7221 */ /* 0x010fce0000010000 */
[----:B------:R-:W4:Y:S01]  /*b440*/  MUFU.EX2 R44, R44 ;  /* 0x0000002c002c7308 */ /* 0x000f220000000800 */
[----:B--2---:R-:W-:-:S05]  /*b450*/  F2FP.BF16.F32.PACK_AB R15, R114, R112 ;  /* 0x00000070720f723e */ /* 0x004fca00000010ff */
[----:B------:R2:W-:Y:S02]  /*b460*/  STSM.16.M88.4 [R116], R12 ;  /* 0x0000000c74007844 */ /* 0x0005e40000000200 */
[----:B------:R-:W4:Y:S08]  /*b470*/  MUFU.EX2 R41, R41 ;  /* 0x0000002900297308 */ /* 0x000f300000000800 */
[----:B------:R-:W4:Y:S01]  /*b480*/  MUFU.EX2 R42, R42 ;  /* 0x0000002a002a7308 */ /* 0x000f220000000800 */
[----:B--2---:R-:W-:Y:S01]  /*b490*/  FADD.FTZ R13, R57, R26 ;  /* 0x0000001a390d7221 */ /* 0x004fe20000010000 */
[----:B------:R-:W-:Y:S01]  /*b4a0*/  F2FP.BF16.F32.PACK_AB R26, R73, R72 ;  /* 0x00000048491a723e */ /* 0x000fe200000010ff */
[----:B-1----:R-:W-:-:S05]  /*b4b0*/  FADD.FTZ R15, R58, R11 ;  /* 0x0000000b3a0f7221 */ /* 0x002fca0000010000 */
[----:B------:R-:W1:Y:S01]  /*b4c0*/  MUFU.EX2 R39, R39 ;  /* 0x0000002700277308 */ /* 0x000e620000000800 */
[----:B------:R-:W-:Y:S01]  /*b4d0*/  FADD.FTZ R72, R52, R13 ;  /* 0x0000000d34487221 */ /* 0x000fe20000010000 */
[----:B------:R-:W-:Y:S01]  /*b4e0*/  F2FP.BF16.F32.PACK_AB R11, R106, R25 ;  /* 0x000000196a0b723e */ /* 0x000fe200000010ff */
[----:B0-----:R-:W-:Y:S02]  /*b4f0*/  FADD.FTZ R25, R60, R15 ;  /* 0x0000000f3c197221 */ /* 0x001fe40000010000 */
[----:B------:R-:W-:Y:S01]  /*b500*/  FADD.FTZ R73, R53, R72 ;  /* 0x0000004835497221 */ /* 0x000fe20000010000 */
[----:B------:R-:W-:Y:S01]  /*b510*/  F2FP.BF16.F32.PACK_AB R13, R43, R27 ;  /* 0x0000001b2b0d723e */ /* 0x000fe200000010ff */
[----:B------:R-:W-:Y:S01]  /*b520*/  FADD.FTZ R43, R62, R25 ;  /* 0x000000193e2b7221 */ /* 0x000fe20000010000 */
[----:B------:R-:W-:Y:S01]  /*b530*/  MUFU.EX2 R40, R40 ;  /* 0x0000002800287308 */ /* 0x000fe20000000800 */
[----:B------:R-:W-:Y:S01]  /*b540*/  FADD.FTZ R72, R48, R73 ;  /* 0x0000004930487221 */ /* 0x000fe20000010000 */
[----:B------:R-:W-:Y:S01]  /*b550*/  FFMA.FTZ R69, R69, R6, -R113 ;  /* 0x0000000645457223 */ /* 0x000fe20000010871 */
[----:B------:R-:W-:-:S02]  /*b560*/  F2FP.BF16.F32.PACK_AB R15, R47, R46 ;  /* 0x0000002e2f0f723e */ /* 0x000fc400000010ff */
[----:B------:R-:W-:Y:S01]  /*b570*/  FADD.FTZ R47, R49, R72 ;  /* 0x00000048312f7221 */ /* 0x000fe20000010000 */
[----:B------:R-:W-:Y:S01]  /*b580*/  FADD.FTZ R46, R66, R43 ;  /* 0x0000002b422e7221 */ /* 0x000fe20000010000 */
[----:B------:R-:W-:Y:S01]  /*b590*/  F2FP.BF16.F32.PACK_AB R25, R51, R50 ;  /* 0x000000323319723e */ /* 0x000fe200000010ff */
[----:B------:R-:W0:Y:S01]  /*b5a0*/  MUFU.EX2 R69, R69 ;  /* 0x0000004500457308 */ /* 0x000e220000000800 */
[----:B----4-:R-:W-:Y:S01]  /*b5b0*/  FADD.FTZ R50, R44, R47 ;  /* 0x0000002f2c327221 */ /* 0x010fe20000010000 */
[----:B------:R-:W-:Y:S01]  /*b5c0*/  FADD.FTZ R43, R67, R46 ;  /* 0x0000002e432b7221 */ /* 0x000fe20000010000 */
[----:B------:R-:W-:Y:S02]  /*b5d0*/  FFMA.FTZ R70, R70, R6, -R113 ;  /* 0x0000000646467223 */ /* 0x000fe40000010871 */
[----:B------:R-:W-:Y:S01]  /*b5e0*/  FADD.FTZ R50, R45, R50 ;  /* 0x000000322d327221 */ /* 0x000fe20000010000 */
[----:B------:R-:W-:Y:S01]  /*b5f0*/  F2FP.BF16.F32.PACK_AB R8, R89, R88 ;  /* 0x000000585908723e */ /* 0x000fe200000010ff */
[----:B------:R-:W-:Y:S01]  /*b600*/  FADD.FTZ R43, R68, R43 ;  /* 0x0000002b442b7221 */ /* 0x000fe20000010000 */
[----:B------:R-:W-:Y:S01]  /*b610*/  F2FP.BF16.F32.PACK_AB R9, R97, R91 ;  /* 0x0000005b6109723e */ /* 0x000fe200000010ff */
[----:B------:R-:W2:Y:S01]  /*b620*/  MUFU.EX2 R28, R28 ;  /* 0x0000001c001c7308 */ /* 0x000ea20000000800 */
[----:B------:R-:W-:Y:S01]  /*b630*/  FFMA.FTZ R71, R71, R6, -R113 ;  /* 0x0000000647477223 */ /* 0x000fe20000010871 */
[----:B------:R-:W-:Y:S01]  /*b640*/  F2FP.BF16.F32.PACK_AB R12, R85, R84 ;  /* 0x00000054550c723e */ /* 0x000fe200000010ff */
[----:B------:R-:W-:Y:S01]  /*b650*/  FADD.FTZ R47, R41, R50 ;  /* 0x00000032292f7221 */ /* 0x000fe20000010000 */
[----:B------:R-:W-:Y:S01]  /*b660*/  F2FP.BF16.F32.PACK_AB R14, R81, R80 ;  /* 0x00000050510e723e */ /* 0x000fe200000010ff */
[----:B------:R-:W-:-:S03]  /*b670*/  FADD.FTZ R43, R90, R43 ;  /* 0x0000002b5a2b7221 */ /* 0x000fc60000010000 */
[----:B------:R-:W4:Y:S01]  /*b680*/  MUFU.EX2 R70, R70 ;  /* 0x0000004600467308 */ /* 0x000f220000000800 */
[----:B------:R-:W-:Y:S01]  /*b690*/  FADD.FTZ R50, R42, R47 ;  /* 0x0000002f2a327221 */ /* 0x000fe20000010000 */
[----:B------:R-:W-:Y:S02]  /*b6a0*/  F2FP.BF16.F32.PACK_AB R24, R77, R76 ;  /* 0x0000004c4d18723e */ /* 0x000fe400000010ff */
[----:B------:R-:W-:-:S04]  /*b6b0*/  F2FP.BF16.F32.PACK_AB R27, R59, R55 ;  /* 0x000000373b1b723e */ /* 0x000fc800000010ff */
[----:B------:R-:W4:Y:S08]  /*b6c0*/  MUFU.EX2 R71, R71 ;  /* 0x0000004700477308 */ /* 0x000f300000000800 */
[----:B------:R-:W4:Y:S08]  /*b6d0*/  MUFU.EX2 R30, R30 ;  /* 0x0000001e001e7308 */ /* 0x000f300000000800 */
[----:B------:R-:W-:Y:S08]  /*b6e0*/  MUFU.EX2 R37, R37 ;  /* 0x0000002500257308 */ /* 0x000ff00000000800 */
[----:B------:R-:W-:Y:S08]  /*b6f0*/  MUFU.EX2 R38, R38 ;  /* 0x0000002600267308 */ /* 0x000ff00000000800 */
[----:B------:R-:W-:Y:S08]  /*b700*/  MUFU.EX2 R35, R35 ;  /* 0x0000002300237308 */ /* 0x000ff00000000800 */
[----:B------:R-:W-:Y:S08]  /*b710*/  MUFU.EX2 R36, R36 ;  /* 0x0000002400247308 */ /* 0x000ff00000000800 */
[----:B------:R-:W-:Y:S08]  /*b720*/  MUFU.EX2 R33, R33 ;  /* 0x0000002100217308 */ /* 0x000ff00000000800 */
[----:B------:R-:W-:Y:S08]  /*b730*/  MUFU.EX2 R34, R34 ;  /* 0x0000002200227308 */ /* 0x000ff00000000800 */
[----:B------:R-:W-:Y:S08]  /*b740*/  MUFU.EX2 R21, R21 ;  /* 0x0000001500157308 */ /* 0x000ff00000000800 */
[----:B------:R-:W-:Y:S08]  /*b750*/  MUFU.EX2 R32, R32 ;  /* 0x0000002000207308 */ /* 0x000ff00000000800 */
[----:B------:R-:W-:Y:S01]  /*b760*/  MUFU.EX2 R20, R20 ;  /* 0x0000001400147308 */ /* 0x000fe20000000800 */
[----:B---3--:R1:W-:Y:S07]  /*b770*/  STSM.16.M88.4 [R96], R8 ;  /* 0x0000000860007844 */ /* 0x0083ee0000000200 */
[----:B------:R-:W-:Y:S08]  /*b780*/  MUFU.EX2 R3, R3 ;  /* 0x0000000300037308 */ /* 0x000ff00000000800 */
[----:B------:R-:W-:Y:S01]  /*b790*/  MUFU.EX2 R4, R4 ;  /* 0x0000000400047308 */ /* 0x000fe20000000800 */
[----:B-1----:R-:W-:Y:S01]  /*b7a0*/  FADD.FTZ R11, R39, R50 ;  /* 0x00000032270b7221 */ /* 0x002fe20000010000 */
[----:B------:R-:W-:Y:S01]  /*b7b0*/  F2FP.BF16.F32.PACK_AB R9, R58, R0 ;  /* 0x000000003a09723e */ /* 0x000fe200000010ff */
[----:B------:R1:W-:Y:S04]  /*b7c0*/  STSM.16.M88.4 [R94], R12 ;  /* 0x0000000c5e007844 */ /* 0x0003e80000000200 */
[----:B------:R3:W-:Y:S01]  /*b7d0*/  STSM.16.M88.4 [R115+0x24800], R24 ;  /* 0x0248001873007844 */ /* 0x0007e20000000200 */
[----:B-1----:R-:W-:Y:S01]  /*b7e0*/  F2FP.BF16.F32.PACK_AB R12, R49, R48 ;  /* 0x00000030310c723e */ /* 0x002fe200000010ff */
[----:B------:R-:W-:-:S02]  /*b7f0*/  FADD.FTZ R48, R74, R43 ;  /* 0x0000002b4a307221 */ /* 0x000fc40000010000 */
[----:B------:R-:W4:Y:S02]  /*b800*/  LDL R43, [R1+0x84] ;  /* 0x00008400012b7983 */ /* 0x000f240000100800 */
[----:B0-----:R-:W-:Y:S01]  /*b810*/  FADD.FTZ R13, R69, R48 ;  /* 0x00000030450d7221 */ /* 0x001fe20000010000 */
[----:B---3--:R-:W-:-:S03]  /*b820*/  FADD.FTZ R25, R40, R11 ;  /* 0x0000000b28197221 */ /* 0x008fc60000010000 */
[----:B------:R-:W-:Y:S01]  /*b830*/  FADD.FTZ R15, R92, R13 ;  /* 0x0000000d5c0f7221 */ /* 0x000fe20000010000 */
[----:B--2---:R-:W-:-:S03]  /*b840*/  FADD.FTZ R24, R28, R25 ;  /* 0x000000191c187221 */ /* 0x004fc60000010000 */
[----:B----4-:R-:W-:Y:S01]  /*b850*/  FADD.FTZ R0, R70, R15 ;  /* 0x0000000f46007221 */ /* 0x010fe20000010000 */
[----:B------:R-:W-:-:S03]  /*b860*/  FADD.FTZ R25, R31, R24 ;  /* 0x000000181f197221 */ /* 0x000fc60000010000 */
[----:B------:R-:W-:Y:S01]  /*b870*/  FADD.FTZ R24, R71, R0 ;  /* 0x0000000047187221 */ /* 0x000fe20000010000 */
[----:B------:R-:W-:Y:S01]  /*b880*/  FADD.FTZ R26, R30, R25 ;  /* 0x000000191e1a7221 */ /* 0x000fe20000010000 */
[----:B------:R-:W-:Y:S02]  /*b890*/  F2FP.BF16.F32.PACK_AB R14, R45, R44 ;  /* 0x0000002c2d0e723e */ /* 0x000fe400000010ff */
[----:B------:R-:W-:Y:S01]  /*b8a0*/  FADD.FTZ R44, R93, R24 ;  /* 0x000000185d2c7221 */ /* 0x000fe20000010000 */
[----:B------:R-:W-:Y:S01]  /*b8b0*/  F2FP.BF16.F32.PACK_AB R24, R42, R41 ;  /* 0x000000292a18723e */ /* 0x000fe200000010ff */
[----:B------:R-:W-:Y:S01]  /*b8c0*/  FADD.FTZ R42, R29, R26 ;  /* 0x0000001a1d2a7221 */ /* 0x000fe20000010000 */
[----:B------:R-:W-:Y:S02]  /*b8d0*/  F2FP.BF16.F32.PACK_AB R26, R40, R39 ;  /* 0x00000027281a723e */ /* 0x000fe400000010ff */
[----:B------:R-:W2:Y:S01]  /*b8e0*/  LDL R39, [R1+0x6c] ;  /* 0x00006c0001277983 */ /* 0x000ea20000100800 */
[-CC-:B------:R-:W-:Y:S01]  /*b8f0*/  FFMA.FTZ R75, R75, R6.reuse, -R113.reuse ;  /* 0x000000064b4b7223 */ /* 0x180fe20000010871 */
[-CC-:B------:R-:W-:Y:S01]  /*b900*/  FFMA.FTZ R78, R78, R6.reuse, -R113.reuse ;  /* 0x000000064e4e7223 */ /* 0x180fe20000010871 */
[----:B------:R-:W-:-:S04]  /*b910*/  FFMA.FTZ R79, R79, R6, -R113 ;  /* 0x000000064f4f7223 */ /* 0x000fc80000010871 */
[----:B------:R-:W0:Y:S01]  /*b920*/  MUFU.EX2 R75, R75 ;  /* 0x0000004b004b7308 */ /* 0x000e220000000800 */
[-CC-:B------:R-:W-:Y:S01]  /*b930*/  FFMA.FTZ R82, R82, R6.reuse, -R113.reuse ;  /* 0x0000000652527223 */ /* 0x180fe20000010871 */
[----:B------:R-:W-:-:S06]  /*b940*/  FFMA.FTZ R83, R83, R6, -R113 ;  /* 0x0000000653537223 */ /* 0x000fcc0000010871 */
[----:B------:R-:W1:Y:S01]  /*b950*/  MUFU.EX2 R78, R78 ;  /* 0x0000004e004e7308 */ /* 0x000e620000000800 */
[----:B------:R-:W-:Y:S01]  /*b960*/  FFMA.FTZ R64, R125, R6, -R113 ;  /* 0x000000067d407223 */ /* 0x000fe20000010871 */
[----:B------:R-:W-:-:S06]  /*b970*/  F2FP.BF16.F32.PACK_AB R8, R57, R56 ;  /* 0x000000383908723e */ /* 0x000fcc00000010ff */
[----:B------:R-:W3:Y:S01]  /*b980*/  MUFU.EX2 R79, R79 ;  /* 0x0000004f004f7308 */ /* 0x000ee20000000800 */
[----:B------:R-:W-:Y:S02]  /*b990*/  F2FP.BF16.F32.PACK_AB R10, R53, R52 ;  /* 0x00000034350a723e */ /* 0x000fe400000010ff */
[----:B------:R-:W-:-:S05]  /*b9a0*/  F2FP.BF16.F32.PACK_AB R11, R62, R60 ;  /* 0x0000003c3e0b723e */ /* 0x000fca00000010ff */
[----:B------:R-:W4:Y:S01]  /*b9b0*/  MUFU.EX2 R82, R82 ;  /* 0x0000005200527308 */ /* 0x000f220000000800 */
[----:B0-----:R-:W-:Y:S01]  /*b9c0*/  FADD.FTZ R25, R75, R44 ;  /* 0x0000002c4b197221 */ /* 0x001fe20000010000 */
[-CC-:B------:R-:W-:Y:S01]  /*b9d0*/  FFMA.FTZ R65, R126, R6.reuse, -R113.reuse ;  /* 0x000000067e417223 */ /* 0x180fe20000010871 */
[----:B------:R0:W-:Y:S05]  /*b9e0*/  STSM.16.M88.4 [R98], R8 ;  /* 0x0000000862007844 */ /* 0x0001ea0000000200 */
[----:B------:R-:W4:Y:S01]  /*b9f0*/  MUFU.EX2 R83, R83 ;  /* 0x0000005300537308 */ /* 0x000f220000000800 */
[-CC-:B------:R-:W-:Y:S01]  /*ba00*/  FFMA.FTZ R63, R127, R6.reuse, -R113.reuse ;  /* 0x000000067f3f7223 */ /* 0x180fe20000010871 */
[----:B------:R-:W-:-:S06]  /*ba10*/  FFMA.FTZ R61, R128, R6, -R113 ;  /* 0x00000006803d7223 */ /* 0x000fcc0000010871 */
[----:B------:R-:W4:Y:S01]  /*ba20*/  MUFU.EX2 R64, R64 ;  /* 0x0000004000407308 */ /* 0x000f220000000800 */
[----:B0-----:R-:W-:Y:S01]  /*ba30*/  FADD.FTZ R9, R37, R42 ;  /* 0x0000002a25097221 */ /* 0x001fe20000010000 */
[----:B-1----:R-:W-:-:S03]  /*ba40*/  FADD.FTZ R8, R78, R25 ;  /* 0x000000194e087221 */ /* 0x002fc60000010000 */
[----:B------:R-:W-:-:S03]  /*ba50*/  FADD.FTZ R10, R38, R9 ;  /* 0x00000009260a7221 */ /* 0x000fc60000010000 */
[----:B------:R-:W0:Y:S01]  /*ba60*/  MUFU.EX2 R65, R65 ;  /* 0x0000004100417308 */ /* 0x000e220000000800 */
[----:B---3--:R-:W-:Y:S01]  /*ba70*/  FADD.FTZ R9, R79, R8 ;  /* 0x000000084f097221 */ /* 0x008fe20000010000 */
[----:B------:R-:W-:-:S03]  /*ba80*/  FADD.FTZ R11, R35, R10 ;  /* 0x0000000a230b7221 */ /* 0x000fc60000010000 */
[----:B----4-:R-:W-:-:S03]  /*ba90*/  FADD.FTZ R8, R82, R9 ;  /* 0x0000000952087221 */ /* 0x010fc60000010000 */
[----:B------:R-:W1:Y:S01]  /*baa0*/  MUFU.EX2 R46, R63 ;  /* 0x0000003f002e7308 */ /* 0x000e620000000800 */
[-C--:B------:R-:W-:Y:S01]  /*bab0*/  FFMA.FTZ R101, R101, R6.reuse, -R113 ;  /* 0x0000000665657223 */ /* 0x080fe20000010871 */
[----:B------:R-:W-:Y:S01]  /*bac0*/  FADD.FTZ R10, R36, R11 ;  /* 0x0000000b240a7221 */ /* 0x000fe20000010000 */
[----:B------:R-:W-:Y:S01]  /*bad0*/  FADD.FTZ R9, R83, R8 ;  /* 0x0000000853097221 */ /* 0x000fe20000010000 */
[----:B------:R-:W-:-:S04]  /*bae0*/  FFMA.FTZ R102, R102, R6, -R113 ;  /* 0x0000000666667223 */ /* 0x000fc80000010871 */
[----:B------:R-:W3:Y:S01]  /*baf0*/  MUFU.EX2 R61, R61 ;  /* 0x0000003d003d7308 */ /* 0x000ee20000000800 */
[----:B------:R-:W-:Y:S01]  /*bb00*/  FADD.FTZ R11, R33, R10 ;  /* 0x0000000a210b7221 */ /* 0x000fe20000010000 */
[-C--:B------:R-:W-:Y:S01]  /*bb10*/  FFMA.FTZ R103, R103, R6.reuse, -R113 ;  /* 0x0000000667677223 */ /* 0x080fe20000010871 */
[----:B------:R-:W-:Y:S01]  /*bb20*/  FADD.FTZ R10, R64, R9 ;  /* 0x00000009400a7221 */ /* 0x000fe20000010000 */
[-CC-:B------:R-:W-:Y:S01]  /*bb30*/  FFMA.FTZ R104, R104, R6.reuse, -R113.reuse ;  /* 0x0000000668687223 */ /* 0x180fe20000010871 */
[----:B------:R-:W-:Y:S01]  /*bb40*/  FFMA.FTZ R105, R105, R6, -R113 ;  /* 0x0000000669697223 */ /* 0x000fe20000010871 */
[----:B------:R-:W-:Y:S02]  /*bb50*/  F2FP.BF16.F32.PACK_AB R13, R67, R66 ;  /* 0x00000042430d723e */ /* 0x000fe400000010ff */
[----:B------:R-:W4:Y:S01]  /*bb60*/  MUFU.EX2 R0, R101 ;  /* 0x0000006500007308 */ /* 0x000f220000000800 */
[----:B------:R-:W-:Y:S01]  /*bb70*/  F2FP.BF16.F32.PACK_AB R15, R90, R68 ;  /* 0x000000445a0f723e */ /* 0x000fe200000010ff */
[----:B0-----:R-:W-:Y:S01]  /*bb80*/  FADD.FTZ R9, R65, R10 ;  /* 0x0000000a41097221 */ /* 0x001fe20000010000 */
[----:B------:R-:W-:-:S05]  /*bb90*/  F2FP.BF16.F32.PACK_AB R10, R36, R35 ;  /* 0x00000023240a723e */ /* 0x000fca00000010ff */
[----:B------:R-:W0:Y:S01]  /*bba0*/  MUFU.EX2 R102, R102 ;  /* 0x0000006600667308 */ /* 0x000e220000000800 */
[----:B------:R3:W-:Y:S01]  /*bbb0*/  STSM.16.M88.4 [R96+0x6000], R12 ;  /* 0x0060000c60007844 */ /* 0x0007e20000000200 */
[----:B-1----:R-:W-:Y:S01]  /*bbc0*/  FADD.FTZ R36, R46, R9 ;  /* 0x000000092e247221 */ /* 0x002fe20000010000 */
[----:B------:R-:W-:Y:S02]  /*bbd0*/  F2FP.BF16.F32.PACK_AB R25, R69, R74 ;  /* 0x0000004a4519723e */ /* 0x000fe400000010ff */
[----:B------:R-:W-:-:S03]  /*bbe0*/  F2FP.BF16.F32.PACK_AB R27, R70, R92 ;  /* 0x0000005c461b723e */ /* 0x000fc600000010ff */
[----:B------:R-:W1:Y:S08]  /*bbf0*/  MUFU.EX2 R103, R103 ;  /* 0x0000006700677308 */ /* 0x000e700000000800 */
[----:B------:R-:W-:Y:S01]  /*bc00*/  MUFU.EX2 R104, R104 ;  /* 0x0000006800687308 */ /* 0x000fe20000000800 */
[----:B---3--:R-:W-:Y:S01]  /*bc10*/  FADD.FTZ R12, R34, R11 ;  /* 0x0000000b220c7221 */ /* 0x008fe20000010000 */
[----:B------:R-:W-:-:S06]  /*bc20*/  FADD.FTZ R15, R61, R36 ;  /* 0x000000243d0f7221 */ /* 0x000fcc0000010000 */
[----:B------:R-:W3:Y:S01]  /*bc30*/  MUFU.EX2 R105, R105 ;  /* 0x0000006900697308 */ /* 0x000ee20000000800 */
[----:B------:R-:W-:Y:S01]  /*bc40*/  FADD.FTZ R11, R21, R12 ;  /* 0x0000000c150b7221 */ /* 0x000fe20000010000 */
[----:B------:R0:W-:Y:S01]  /*bc50*/  STSM.16.M88.4 [R94+0x6000], R24 ;  /* 0x006000185e007844 */ /* 0x0001e20000000200 */
[----:B------:R-:W-:Y:S01]  /*bc60*/  F2FP.BF16.F32.PACK_AB R14, R32, R21 ;  /* 0x00000015200e723e */ /* 0x000fe200000010ff */
[C---:B----4-:R-:W-:Y:S01]  /*bc70*/  FADD.FTZ R21, R0.reuse, R15 ;  /* 0x0000000f00157221 */ /* 0x050fe20000010000 */
[----:B------:R-:W-:Y:S02]  /*bc80*/  F2FP.BF16.F32.PACK_AB R15, R0, R61 ;  /* 0x0000003d000f723e */ /* 0x000fe400000010ff */
[----:B------:R-:W-:Y:S02]  /*bc90*/  F2FP.BF16.F32.PACK_AB R28, R31, R28 ;  /* 0x0000001c1f1c723e */ /* 0x000fe400000010ff */
[----:B------:R-:W-:Y:S02]  /*bca0*/  F2FP.BF16.F32.PACK_AB R30, R29, R30 ;  /* 0x0000001e1d1e723e */ /* 0x000fe400000010ff */
[----:B------:R-:W-:Y:S01]  /*bcb0*/  F2FP.BF16.F32.PACK_AB R29, R93, R71 ;  /* 0x000000475d1d723e */ /* 0x000fe200000010ff */
[----:B0-----:R-:W-:Y:S01]  /*bcc0*/  FADD.FTZ R25, R32, R11 ;  /* 0x0000000b20197221 */ /* 0x001fe20000010000 */
[----:B------:R-:W-:-:S03]  /*bcd0*/  F2FP.BF16.F32.PACK_AB R24, R3, R20 ;  /* 0x000000140318723e */ /* 0x000fc600000010ff */
[----:B------:R-:W-:Y:S01]  /*bce0*/  FADD.FTZ R0, R20, R25 ;  /* 0x0000001914007221 */ /* 0x000fe20000010000 */
[----:B------:R-:W-:Y:S01]  /*bcf0*/  FADD.FTZ R20, R102, R21 ;  /* 0x0000001566147221 */ /* 0x000fe20000010000 */
[----:B------:R-:W-:Y:S02]  /*bd00*/  F2FP.BF16.F32.PACK_AB R31, R78, R75 ;  /* 0x0000004b4e1f723e */ /* 0x000fe400000010ff */
[----:B------:R-:W-:Y:S02]  /*bd10*/  F2FP.BF16.F32.PACK_AB R8, R38, R37 ;  /* 0x000000252608723e */ /* 0x000fe400000010ff */
[----:B------:R-:W-:Y:S02]  /*bd20*/  F2FP.BF16.F32.PACK_AB R9, R82, R79 ;  /* 0x0000004f5209723e */ /* 0x000fe400000010ff */
[----:B------:R-:W-:Y:S02]  /*bd30*/  F2FP.BF16.F32.PACK_AB R11, R64, R83 ;  /* 0x00000053400b723e */ /* 0x000fe400000010ff */
[----:B------:R-:W-:-:S02]  /*bd40*/  F2FP.BF16.F32.PACK_AB R12, R34, R33 ;  /* 0x00000021220c723e */ /* 0x000fc400000010ff */
[----:B------:R-:W-:Y:S02]  /*bd50*/  F2FP.BF16.F32.PACK_AB R13, R46, R65 ;  /* 0x000000412e0d723e */ /* 0x000fe400000010ff */
[C---:B-1----:R-:W-:Y:S01]  /*bd60*/  F2FP.BF16.F32.PACK_AB R25, R103.reuse, R102 ;  /* 0x000000666719723e */ /* 0x042fe200000010ff */
[----:B------:R-:W-:Y:S01]  /*bd70*/  FADD.FTZ R103, R103, R20 ;  /* 0x0000001467677221 */ /* 0x000fe20000010000 */
[----:B------:R-:W-:Y:S02]  /*bd80*/  F2FP.BF16.F32.PACK_AB R26, R4, R7 ;  /* 0x00000007041a723e */ /* 0x000fe400000010ff */
[----:B---3--:R-:W-:Y:S01]  /*bd90*/  F2FP.BF16.F32.PACK_AB R27, R105, R104 ;  /* 0x00000068691b723e */ /* 0x008fe200000010ff */
[----:B------:R0:W-:Y:S01]  /*bda0*/  STSM.16.M88.4 [R115+0x2a800], R28 ;  /* 0x02a8001c73007844 */ /* 0x0001e20000000200 */
[----:B------:R-:W-:Y:S01]  /*bdb0*/  FADD.FTZ R104, R104, R103 ;  /* 0x0000006768687221 */ /* 0x000fe20000010000 */
[----:B------:R-:W-:-:S03]  /*bdc0*/  FADD.FTZ R0, R3, R0 ;  /* 0x0000000003007221 */ /* 0x000fc60000010000 */
[----:B------:R-:W-:Y:S01]  /*bdd0*/  FADD.FTZ R3, R105, R104 ;  /* 0x0000006869037221 */ /* 0x000fe20000010000 */
[----:B------:R-:W-:Y:S01]  /*bde0*/  FADD.FTZ R7, R7, R0 ;  /* 0x0000000007077221 */ /* 0x000fe20000010000 */
[----:B------:R-:W-:-:S03]  /*bdf0*/  IADD3 R0, R120, -0x2, RZ ;  /* 0xfffffffe78007810 */ /* 0x000fc60007ffe0ff */
[----:B------:R0:W-:Y:S01]  /*be00*/  STL [R1+0x14], R3 ;  /* 0x0000140301007387 */ /* 0x0001e20000100800 */
[----:B------:R-:W-:Y:S02]  /*be10*/  IMAD.MOV.U32 R151, RZ, RZ, RZ ;  /* 0x000000ffff977224 */ /* 0x000fe400078e00ff */
[----:B------:R-:W-:Y:S02]  /*be20*/  FADD.FTZ R4, R4, R7 ;  /* 0x0000000704047221 */ /* 0x000fe40000010000 */
        /* <DEDUP_REMOVED lines=30> */
[----:B------:R-:W-:Y:S01]  /*c010*/  IMAD.MOV.U32 R120, RZ, RZ, R151 ;  /* 0x000000ffff787224 */ /* 0x000fe200078e0097 */
[----:B------:R0:W-:Y:S04]  /*c020*/  STSM.16.M88.4 [R43], R8 ;  /* 0x000000082b007844 */ /* 0x0001e80000000200 */
[----:B------:R0:W-:Y:S04]  /*c030*/  STSM.16.M88.4 [R96+0xc000], R12 ;  /* 0x00c0000c60007844 */ /* 0x0001e80000000200 */
[----:B------:R0:W-:Y:S01]  /*c040*/  STSM.16.M88.4 [R94+0xc000], R24 ;  /* 0x00c000185e007844 */ /* 0x0001e20000000200 */
[----:B------:R1:W-:Y:S06]  /*c050*/  MEMBAR.ALL.CTA ;  /* 0x0000000000007992 */ /* 0x0003ec0000008000 */
[----:B-1----:R-:W1:Y:S01]  /*c060*/  FENCE.VIEW.ASYNC.S ;  /* 0x00000000000073c6 */ /* 0x002e620000000000 */
[----:B--2---:R-:W-:Y:S01]  /*c070*/  ISETP.GE.AND P2, PT, R0, R39, PT ;  /* 0x000000270000720c */ /* 0x004fe20003f46270 */
[----:B-1----:R-:W-:-:S12]  /*c080*/  NOP ;  /* 0x0000000000007918 */ /* 0x002fd80000000000 */
[----:B0-----:R-:W-:Y:S05]  /*c090*/  @!P2 BRA `(.L_x_500) ;  /* 0x0000003c0020a947 */ /* 0x001fea0003800000 */
[----:B------:R0:W-:Y:S01]  /*c0a0*/  STL [R1+0x4], R0 ;  /* 0x0000040001007387 */ /* 0x0001e20000100800 */
[----:B------:R-:W-:Y:S02]  /*c0b0*/  IMAD.MOV.U32 R3, RZ, RZ, R54 ;  /* 0x000000ffff037224 */ /* 0x000fe400078e0036 */
[----:B------:R-:W-:Y:S01]  /*c0c0*/  IMAD.MOV.U32 R7, RZ, RZ, R5 ;  /* 0x000000ffff077224 */ /* 0x000fe200078e0005 */
[----:B------:R1:W5:Y:S01]  /*c0d0*/  LDL.LU R8, [R1+0x18] ;  /* 0x0000180001087983 */ /* 0x0003620000300800 */
[----:B------:R-:W-:Y:S02]  /*c0e0*/  CS2R R150, SRZ ;  /* 0x0000000000967805 */ /* 0x000fe4000001ff00 */
[----:B------:R-:W-:Y:S02]  /*c0f0*/  CS2R R148, SRZ ;  /* 0x0000000000947805 */ /* 0x000fe4000001ff00 */
[----:B------:R-:W-:Y:S02]  /*c100*/  CS2R R146, SRZ ;  /* 0x0000000000927805 */ /* 0x000fe4000001ff00 */
[----:B------:R-:W-:-:S02]  /*c110*/  CS2R R144, SRZ ;  /* 0x0000000000907805 */ /* 0x000fc4000001ff00 */
[----:B------:R-:W-:Y:S01]  /*c120*/  CS2R R142, SRZ ;  /* 0x00000000008e7805 */ /* 0x000fe2000001ff00 */
[----:B0-----:R-:W-:Y:S01]  /*c130*/  IMAD.MOV.U32 R0, RZ, RZ, R152 ;  /* 0x000000ffff007224 */ /* 0x001fe200078e0098 */
        /* <DEDUP_REMOVED lines=10> */
[----:B-1----:R-:W-:-:S07]  /*c1e0*/  CS2R R120, SRZ ;  /* 0x0000000000787805 */ /* 0x002fce000001ff00 */
.L_x_510:
[----:B------:R-:W2:Y:S01]  /*c1f0*/  LDL R6, [R1+0x74] ;  /* 0x0000740001067983 */ /* 0x000ea20000100800 */
[----:B------:R-:W-:Y:S01]  /*c200*/  IADD3 R152, R0, 0x1, RZ ;  /* 0x0000000100987810 */ /* 0x000fe20007ffe0ff */
[----:B------:R-:W-:Y:S05]  /*c210*/  YIELD ;  /* 0x0000000000007946 */ /* 0x000fea0003800000 */
[----:B------:R-:W-:-:S04]  /*c220*/  ISETP.NE.AND P3, PT, R152, 0x2, PT ;  /* 0x000000029800780c */ /* 0x000fc80003f65270 */
[----:B------:R-:W-:Y:S02]  /*c230*/  SEL R5, RZ, 0x1, P3 ;  /* 0x00000001ff057807 */ /* 0x000fe40001800000 */
[----:B------:R-:W-:Y:S02]  /*c240*/  SEL R152, R152, RZ, P3 ;  /* 0x000000ff98987207 */ /* 0x000fe40001800000 */
[----:B--2---:R-:W-:Y:S02]  /*c250*/  ISETP.NE.AND P2, PT, R6, RZ, PT ;  /* 0x000000ff0600720c */ /* 0x004fe40003f45270 */
[----:B-----5:R-:W-:-:S05]  /*c260*/  LOP3.LUT R6, R8, R5, RZ, 0x3c, !PT ;  /* 0x0000000508067212 */ /* 0x020fca00078e3cff */
[----:B------:R0:W-:Y:S06]  /*c270*/  STL [R1+0x18], R6 ;  /* 0x0000180601007387 */ /* 0x0001ec0000100800 */
[----:B------:R-:W-:Y:S05]  /*c280*/  @P2 BRA `(.L_x_501) ;  /* 0x0000000000302947 */ /* 0x000fea0003800000 */
[----:B------:R-:W-:Y:S05]  /*c290*/  @!P0 BRA `(.L_x_502) ;  /* 0x0000000000048947 */ /* 0x000fea0003800000 */
[----:B------:R-:W-:Y:S01]  /*c2a0*/  BPT.TRAP 0x1 ;  /* 0x000000040000795c */ /* 0x000fe20000300000 */
.L_x_502:
[----:B------:R-:W-:Y:S01]  /*c2b0*/  IMAD R5, R152, 0x8, R2 ;  /* 0x0000000898057824 */ /* 0x000fe200078e0202 */
[----:B0-----:R-:W-:-:S04]  /*c2c0*/  SHF.L.U32 R6, R6, 0x1f, RZ ;  /* 0x0000001f06067819 */ /* 0x001fc800000006ff */
[----:B------:R0:W1:Y:S01]  /*c2d0*/  SYNCS.PHASECHK.TRANS64.TRYWAIT P3, [R5+URZ+0x30830], R6 ;  /* 0x03083006050075a7 */ /* 0x000062000806017f */
[----:B------:R-:W-:Y:S05]  /*c2e0*/  @!P0 BRA `(.L_x_503) ;  /* 0x0000000000048947 */ /* 0x000fea0003800000 */
[----:B------:R-:W-:Y:S01]  /*c2f0*/  BPT.TRAP 0x1 ;  /* 0x000000040000795c */ /* 0x000fe20000300000 */
.L_x_503:
[----:B------:R-:W-:Y:S04]  /*c300*/  BSSY B0, `(.L_x_501) ;  /* 0x0000004000007945 */ /* 0x000fe80003800000 */
[----:B-1----:R-:W-:Y:S05]  /*c310*/  @P3 BRA `(.L_x_504) ;  /* 0x0000000000083947 */ /* 0x002fea0003800000 */
[----:B------:R-:W1:Y:S02]  /*c320*/  SYNCS.PHASECHK.TRANS64.TRYWAIT P3, [R5+URZ+0x30830], R6 ;  /* 0x03083006050075a7 */ /* 0x000e64000806017f */
[----:B-1----:R-:W-:Y:S05]  /*c330*/  @!P3 BRA `(.L_x_505) ;  /* 0x000000dc006cb947 */ /* 0x002fea0003800000 */
.L_x_504:
[----:B------:R-:W-:Y:S05]  /*c340*/  BSYNC B0 ;  /* 0x0000000000007941 */ /* 0x000fea0003800000 */
.L_x_501:
[----:B01----:R-:W2:Y:S04]  /*c350*/  LDL R6, [R1+0x78] ;  /* 0x0000780001067983 */ /* 0x003ea80000100800 */
[----:B------:R-:W3:Y:S01]  /*c360*/  LDL.64 R20, [R1+0x48] ;  /* 0x0000480001147983 */ /* 0x000ee20000100a00 */
[----:B------:R-:W-:Y:S01]  /*c370*/  IMAD.MOV.U32 R15, RZ, RZ, 0x40000040 ;  /* 0x40000040ff0f7424 */ /* 0x000fe200078e00ff */
[----:B------:R-:W-:Y:S05]  /*c380*/  WARPSYNC.ALL ;  /* 0x0000000000007948 */ /* 0x000fea0003800000 */
[----:B------:R-:W-:Y:S01]  /*c390*/  R2UR UR15, R15 ;  /* 0x000000000f0f72ca */ /* 0x000fe200000e0000 */
[----:B------:R-:W0:Y:S01]  /*c3a0*/  S2R R5, SR_TID.X ;  /* 0x0000000000057919 */ /* 0x000e220000002100 */
[----:B------:R-:W-:-:S02]  /*c3b0*/  IMAD.MOV.U32 R13, RZ, RZ, 0x40000040 ;  /* 0x40000040ff0d7424 */ /* 0x000fc400078e00ff */
[----:B------:R-:W-:-:S03]  /*c3c0*/  IMAD.MOV.U32 R11, RZ, RZ, 0x40000040 ;  /* 0x40000040ff0b7424 */ /* 0x000fc600078e00ff */
[----:B------:R-:W-:Y:S02]  /*c3d0*/  R2UR UR11, R13 ;  /* 0x000000000d0b72ca */ /* 0x000fe400000e0000 */
[----:B0-----:R-:W-:-:S05]  /*c3e0*/  SHF.R.U32.HI R5, RZ, 0x7, R5 ;  /* 0x00000007ff057819 */ /* 0x001fca0000011605 */
[----:B------:R-:W-:-:S05]  /*c3f0*/  VIADD R5, R5, 0x8 ;  /* 0x0000000805057836 */ /* 0x000fca0000000000 */
[----:B------:R0:W-:Y:S01]  /*c400*/  BAR.SYNC.DEFER_BLOCKING R5, 0x100 ;  /* 0x000400050000751d */ /* 0x0001e20000010000 */
[----:B------:R-:W-:-:S05]  /*c410*/  R2UR UR7, R11 ;  /* 0x000000000b0772ca */ /* 0x000fca00000e0000 */
[----:B------:R-:W-:Y:S01]  /*c420*/  WARPGROUP.ARRIVE ;  /* 0x00000000000079c5 */ /* 0x000fe20000000000 */
[----:B--2---:R-:W-:-:S04]  /*c430*/  IMAD R10, R152, 0x600, R6 ;  /* 0x00000600980a7824 */ /* 0x004fc800078e0206 */
[----:B------:R-:W-:-:S05]  /*c440*/  VIADD R14, R10, 0x4 ;  /* 0x000000040a0e7836 */ /* 0x000fca0000000000 */
[----:B------:R-:W-:Y:S02]  /*c450*/  R2UR UR14, R14 ;  /* 0x000000000e0e72ca */ /* 0x000fe400000e0000 */
[----:B------:R-:W2:Y:S01]  /*c460*/  LDL.64 R14, [R1+0x60] ;  /* 0x00006000010e7983 */ /* 0x000ea20000100a00 */
[----:B------:R-:W-:-:S05]  /*c470*/  VIADD R12, R10, 0x2 ;  /* 0x000000020a0c7836 */ /* 0x000fca0000000000 */
[----:B------:R-:W-:Y:S02]  /*c480*/  R2UR UR10, R12 ;  /* 0x000000000c0a72ca */ /* 0x000fe400000e0000 */
[----:B------:R-:W4:Y:S01]  /*c490*/  LDL.64 R12, [R1+0x58] ;  /* 0x00005800010c7983 */ /* 0x000f220000100a00 */
[----:B---3--:R-:W-:Y:S02]  /*c4a0*/  R2UR UR4, R20 ;  /* 0x00000000140472ca */ /* 0x008fe400000e0000 */
[----:B------:R-:W-:Y:S02]  /*c4b0*/  R2UR UR5, R21 ;  /* 0x00000000150572ca */ /* 0x000fe400000e0000 */
[----:B------:R-:W-:Y:S01]  /*c4c0*/  R2UR UR6, R10 ;  /* 0x000000000a0672ca */ /* 0x000fe200000e0000 */
[----:B------:R-:W3:-:S12]  /*c4d0*/  LDL.64 R20, [R1+0x50] ;  /* 0x0000500001147983 */ /* 0x000ed80000100a00 */
[----:B------:R-:W-:Y:S03]  /*c4e0*/  HGMMA.64x192x16.F32.BF16 R24, gdesc[UR4], RZ, !UPT, gsb0 ;  /* 0x02e00000041879f0 */ /* 0x000fe6000c0018ff */
[----:B------:R-:W-:Y:S02]  /*c4f0*/  WARPGROUP.DEPBAR.LE gsb0, 0x0 ;  /* 0x00008000000079c5 */ /* 0x000fe40000010000 */
[----:B------:R-:W-:Y:S01]  /*c500*/  WARPGROUP.ARRIVE ;  /* 0x00000000000079c5 */ /* 0x000fe20000000000 */
[----:B--2---:R-:W-:Y:S02]  /*c510*/  R2UR UR8, R14 ;  /* 0x000000000e0872ca */ /* 0x004fe400000e0000 */
[----:B------:R-:W-:-:S13]  /*c520*/  R2UR UR9, R15 ;  /* 0x000000000f0972ca */ /* 0x000fda00000e0000 */
[----:B------:R-:W-:Y:S01]  /*c530*/  HGMMA.64x192x16.F32.BF16 R24, gdesc[UR8], R24, gsb0 ;  /* 0x02e00000081879f0 */ /* 0x000fe20008001818 */
[----:B----4-:R-:W-:Y:S02]  /*c540*/  R2UR UR12, R12 ;  /* 0x000000000c0c72ca */ /* 0x010fe400000e0000 */
[----:B------:R-:W-:Y:S01]  /*c550*/  R2UR UR13, R13 ;  /* 0x000000000d0d72ca */ /* 0x000fe200000e0000 */
[----:B------:R-:W-:Y:S01]  /*c560*/  VIADD R10, R10, 0x6 ;  /* 0x000000060a0a7836 */ /* 0x000fe20000000000 */
[----:B------:R-:W-:Y:S02]  /*c570*/  R2UR UR19, R11 ;  /* 0x000000000b1372ca */ /* 0x000fe400000e0000 */
[----:B---3--:R-:W-:Y:S02]  /*c580*/  R2UR UR16, R20 ;  /* 0x00000000141072ca */ /* 0x008fe400000e0000 */
[----:B------:R-:W-:Y:S02]  /*c590*/  R2UR UR18, R10 ;  /* 0x000000000a1272ca */ /* 0x000fe400000e0000 */
[----:B------:R-:W-:Y:S01]  /*c5a0*/  R2UR UR17, R21 ;  /* 0x00000000151172ca */ /* 0x000fe200000e0000 */
[----:B------:R-:W-:-:S02]  /*c5b0*/  WARPGROUP.DEPBAR.LE gsb0, 0x0 ;  /* 0x00008000000079c5 */ /* 0x000fc40000010000 */
[----:B------:R-:W-:-:S06]  /*c5c0*/  WARPGROUP.ARRIVE ;  /* 0x00000000000079c5 */ /* 0x000fcc0000000000 */
        /* <DEDUP_REMOVED lines=8> */
.L_x_507:
[----:B------:R-:W-:Y:S02]  /*c650*/  SHF.L.U32 R5, R8, 0x1f, RZ ;  /* 0x0000001f08057819 */ /* 0x000fe400000006ff */
[----:B------:R-:W-:-:S04]  /*c660*/  LEA R6, R0, R2, 0x3 ;  /* 0x0000000200067211 */ /* 0x000fc800078e18ff */
[----:B------:R0:W1:Y:S01]  /*c670*/  SYNCS.PHASECHK.TRANS64.TRYWAIT P2, [R6+URZ+0x30850], R5 ;  /* 0x03085005060075a7 */ /* 0x000062000804017f */
[----:B------:R-:W-:Y:S05]  /*c680*/  @!P0 BRA `(.L_x_508) ;  /* 0x0000000000048947 */ /* 0x000fea0003800000 */
[----:B------:R-:W-:Y:S01]  /*c690*/  BPT.TRAP 0x1 ;  /* 0x000000040000795c */ /* 0x000fe20000300000 */
.L_x_508:
[----:B-1----:R-:W-:Y:S05]  /*c6a0*/  @P2 BRA `(.L_x_506) ;  /* 0x0000000000082947 */ /* 0x002fea0003800000 */
[----:B------:R-:W1:Y:S02]  /*c6b0*/  SYNCS.PHASECHK.TRANS64.TRYWAIT P2, [R6+URZ+0x30850], R5 ;  /* 0x03085005060075a7 */ /* 0x000e64000804017f */
[----:B-1----:R-:W-:Y:S05]  /*c6c0*/  @!P2 BRA `(.L_x_509) ;  /* 0x000000d8009ca947 */ /* 0x002fea0003800000 */
.L_x_506:
[----:B------:R-:W-:Y:S05]  /*c6d0*/  WARPSYNC.ALL ;  /* 0x0000000000007948 */ /* 0x000fea0003800000 */
[----:B------:R-:W-:Y:S01]  /*c6e0*/  ULDC UR4, c[0x0][0x9d8] ;  /* 0x0002760000047ab9 */ /* 0x000fe20000000800 */
[----:B------:R-:W-:Y:S01]  /*c6f0*/  ULDC UR5, c[0x0][0x988] ;  /* 0x0002620000057ab9 */ /* 0x000fe20000000800 */
[----:B------:R-:W-:Y:S01]  /*c700*/  FMUL.FTZ R25, R25, UR4 ;  /* 0x0000000419197c20 */ /* 0x000fe20008410000 */
[----:B------:R-:W-:Y:S01]  /*c710*/  FMUL.FTZ R26, R26, UR4 ;  /* 0x000000041a1a7c20 */ /* 0x000fe20008410000 */
[----:B------:R-:W-:Y:S01]  /*c720*/  FMUL.FTZ R28, R28, UR4 ;  /* 0x000000041c1c7c20 */ /* 0x000fe20008410000 */
[----:B------:R-:W-:Y:S01]  /*c730*/  FMUL.FTZ R24, R24, UR4 ;  /* 0x0000000418187c20 */ /* 0x000fe20008410000 */
[----:B------:R-:W-:Y:S01]  /*c740*/  FMUL.FTZ R27, R27, UR4 ;  /* 0x000000041b1b7c20 */ /* 0x000fe20008410000 */
[----:B------:R2:W3:Y:S01]  /*c750*/  MUFU.TANH R14, R25 ;  /* 0x00000019000e7308 */ /* 0x0004e20000002400 */
[----:B------:R-:W-:Y:S01]  /*c760*/  FMUL.FTZ R157, R29, UR4 ;  /* 0x000000041d9d7c20 */ /* 0x000fe20008410000 */
[----:B------:R-:W-:Y:S01]  /*c770*/  FMUL.FTZ R13, R69, UR4 ;  /* 0x00000004450d7c20 */ /* 0x000fe20008410000 */
[----:B------:R-:W-:Y:S01]  /*c780*/  FMUL.FTZ R34, R34, UR4 ;  /* 0x0000000422227c20 */ /* 0x000fe20008410000 */
[----:B------:R-:W-:Y:S01]  /*c790*/  FMUL.FTZ R21, R41, UR4 ;  /* 0x0000000429157c20 */ /* 0x000fe20008410000 */
[----:B------:R-:W-:Y:S01]  /*c7a0*/  FMUL.FTZ R20, R45, UR4 ;  /* 0x000000042d147c20 */ /* 0x000fe20008410000 */
[----:B------:R-:W-:Y:S01]  /*c7b0*/  FMUL.FTZ R11, R49, UR4 ;  /* 0x00000004310b7c20 */ /* 0x000fe20008410000 */
[----:B------:R-:W-:Y:S01]  /*c7c0*/  FMUL.FTZ R35, R35, UR4 ;  /* 0x0000000423237c20 */ /* 0x000fe20008410000 */
[----:B01----:R0:W-:Y:S01]  /*c7d0*/  MUFU.TANH R5, R26 ;  /* 0x0000001a00057308 */ /* 0x0031e20000002400 */
[----:B--2---:R-:W-:Y:S01]  /*c7e0*/  FMUL.FTZ R25, R33, UR4 ;  /* 0x0000000421197c20 */ /* 0x004fe20008410000 */
[----:B------:R-:W-:Y:S01]  /*c7f0*/  FMUL.FTZ R10, R53, UR4 ;  /* 0x00000004350a7c20 */ /* 0x000fe20008410000 */
[----:B------:R-:W-:Y:S01]  /*c800*/  FMUL.FTZ R53, R57, UR4 ;  /* 0x0000000439357c20 */ /* 0x000fe20008410000 */
[----:B------:R-:W-:Y:S01]  /*c810*/  FMUL.FTZ R49, R60, UR4 ;  /* 0x000000043c317c20 */ /* 0x000fe20008410000 */
[----:B------:R-:W-:Y:S01]  /*c820*/  FMUL.FTZ R30, R30, UR4 ;  /* 0x000000041e1e7c20 */ /* 0x000fe20008410000 */
[----:B------:R-:W-:Y:S01]  /*c830*/  FMUL.FTZ R38, R38, UR4 ;  /* 0x0000000426267c20 */ /* 0x000fe20008410000 */
[----:B------:R-:W-:Y:S01]  /*c840*/  FMUL.FTZ R12, R65, UR4 ;  /* 0x00000004410c7c20 */ /* 0x000fe20008410000 */
[----:B------:R-:W1:Y:S01]  /*c850*/  MUFU.TANH R8, R28 ;  /* 0x0000001c00087308 */ /* 0x000e620000002400 */
[----:B0-----:R-:W-:Y:S01]  /*c860*/  FMUL.FTZ R26, R32, UR4 ;  /* 0x00000004201a7c20 */ /* 0x001fe20008410000 */
[----:B---3--:R-:W-:-:S02]  /*c870*/  IMAD.MOV.U32 R69, RZ, RZ, R14 ;  /* 0x000000ffff457224 */ /* 0x008fc400078e000e */
[----:B------:R-:W-:Y:S01]  /*c880*/  FMUL.FTZ R14, R72, UR4 ;  /* 0x00000004480e7c20 */ /* 0x000fe20008410000 */
[----:B------:R-:W-:Y:S01]  /*c890*/  FMUL.FTZ R31, R31, UR4 ;  /* 0x000000041f1f7c20 */ /* 0x000fe20008410000 */
[----:B------:R-:W-:Y:S01]  /*c8a0*/  FMUL.FTZ R41, R80, UR4 ;  /* 0x0000000450297c20 */ /* 0x000fe20008410000 */
[----:B------:R-:W-:Y:S01]  /*c8b0*/  FMUL.FTZ R45, R81, UR4 ;  /* 0x00000004512d7c20 */ /* 0x000fe20008410000 */
[----:B------:R-:W-:Y:S01]  /*c8c0*/  FMUL.FTZ R57, R100, UR4 ;  /* 0x0000000464397c20 */ /* 0x000fe20008410000 */
[----:B------:R0:W2:Y:S01]  /*c8d0*/  MUFU.TANH R6, R24 ;  /* 0x0000001800067308 */ /* 0x0000a20000002400 */
[----:B------:R-:W-:Y:S01]  /*c8e0*/  FMUL.FTZ R60, R101, UR4 ;  /* 0x00000004653c7c20 */ /* 0x000fe20008410000 */
[----:B------:R-:W-:Y:S01]  /*c8f0*/  FMUL.FTZ R105, R105, UR4 ;  /* 0x0000000469697c20 */ /* 0x000fe20008410000 */
[----:B------:R-:W-:Y:S01]  /*c900*/  FMUL.FTZ R108, R108, UR4 ;  /* 0x000000046c6c7c20 */ /* 0x000fe20008410000 */
[----:B------:R-:W-:Y:S01]  /*c910*/  FMUL.FTZ R109, R109, UR4 ;  /* 0x000000046d6d7c20 */ /* 0x000fe20008410000 */
[----:B------:R-:W-:Y:S01]  /*c920*/  FMUL.FTZ R59, R59, UR4 ;  /* 0x000000043b3b7c20 */ /* 0x000fe20008410000 */
[----:B------:R-:W-:Y:S01]  /*c930*/  FMUL.FTZ R51, R51, UR4 ;  /* 0x0000000433337c20 */ /* 0x000fe20008410000 */
[----:B------:R-:W-:Y:S01]  /*c940*/  FMUL.FTZ R50, R50, UR4 ;  /* 0x0000000432327c20 */ /* 0x000fe20008410000 */
[----:B------:R3:W4:Y:S01]  /*c950*/  MUFU.TANH R9, R27 ;  /* 0x0000001b00097308 */ /* 0x0007220000002400 */
[----:B-1----:R-:W-:-:S02]  /*c960*/  IMAD.MOV.U32 R33, RZ, RZ, R8 ;  /* 0x000000ffff217224 */ /* 0x002fc400078e0008 */
[----:B0-----:R-:W-:Y:S01]  /*c970*/  FMUL.FTZ R24, R37, UR4 ;  /* 0x0000000425187c20 */ /* 0x001fe20008410000 */
[----:B------:R-:W-:Y:S01]  /*c980*/  FMUL.FTZ R8, R40, UR4 ;  /* 0x0000000428087c20 */ /* 0x000fe20008410000 */
[----:B------:R-:W-:Y:S01]  /*c990*/  FMUL.FTZ R37, R52, UR4 ;  /* 0x0000000434257c20 */ /* 0x000fe20008410000 */
[----:B------:R-:W-:Y:S02]  /*c9a0*/  IMAD.MOV.U32 R72, RZ, RZ, R33 ;  /* 0x000000ffff487224 */ /* 0x000fe400078e0021 */
[----:B------:R-:W-:Y:S01]  /*c9b0*/  FMUL.FTZ R52, R61, UR4 ;  /* 0x000000043d347c20 */ /* 0x000fe20008410000 */
[----:B------:R-:W-:Y:S01]  /*c9c0*/  FMUL.FTZ R33, R88, UR4 ;  /* 0x0000000458217c20 */ /* 0x000fe20008410000 */
[----:B------:R-:W0:Y:S01]  /*c9d0*/  MUFU.TANH R157, R157 ;  /* 0x0000009d009d7308 */ /* 0x000e220000002400 */
[----:B---3--:R-:W-:Y:S01]  /*c9e0*/  FMUL.FTZ R27, R48, UR4 ;  /* 0x00000004301b7c20 */ /* 0x008fe20008410000 */
[----:B------:R-:W-:Y:S01]  /*c9f0*/  FMUL.FTZ R48, R68, UR4 ;  /* 0x0000000444307c20 */ /* 0x000fe20008410000 */
[----:B------:R-:W-:Y:S01]  /*ca00*/  IMAD.MOV.U32 R68, RZ, RZ, R5 ;  /* 0x000000ffff447224 */ /* 0x000fe200078e0005 */
[----:B--2---:R-:W-:Y:S01]  /*ca10*/  FMNMX.FTZ R5, R6, R7, !PT ;  /* 0x0000000706057209 */ /* 0x004fe20007810000 */
[----:B------:R-:W-:Y:S01]  /*ca20*/  FMUL.FTZ R40, R89, UR4 ;  /* 0x0000000459287c20 */ /* 0x000fe20008410000 */
[----:B------:R-:W-:Y:S01]  /*ca30*/  FMUL.FTZ R61, R113, UR4 ;  /* 0x00000004713d7c20 */ /* 0x000fe20008410000 */
[----:B------:R-:W-:Y:S01]  /*ca40*/  FMUL.FTZ R88, R54, UR4 ;  /* 0x0000000436587c20 */ /* 0x000fe20008410000 */
[----:B------:R-:W1:Y:S01]  /*ca50*/  MUFU.TANH R26, R26 ;  /* 0x0000001a001a7308 */ /* 0x000e620000002400 */
[----:B----4-:R-:W-:-:S02]  /*ca60*/  IMAD.MOV.U32 R32, RZ, RZ, R9 ;  /* 0x000000ffff207224 */ /* 0x010fc400078e0009 */
[----:B------:R-:W-:Y:S01]  /*ca70*/  FMUL.FTZ R9, R36, UR4 ;  /* 0x0000000424097c20 */ /* 0x000fe20008410000 */
[----:B------:R-:W-:Y:S01]  /*ca80*/  FMNMX.FTZ R5, R69, R5, !PT ;  /* 0x0000000545057209 */ /* 0x000fe20007810000 */
[----:B------:R-:W-:Y:S01]  /*ca90*/  FMUL.FTZ R36, R93, UR4 ;  /* 0x000000045d247c20 */ /* 0x000fe20008410000 */
[----:B------:R-:W-:Y:S01]  /*caa0*/  FMUL.FTZ R93, R39, UR4 ;  /* 0x00000004275d7c20 */ /* 0x000fe20008410000 */
[----:B------:R-:W-:Y:S01]  /*cab0*/  IMAD.MOV.U32 R39, RZ, RZ, R69 ;  /* 0x000000ffff277224 */ /* 0x000fe200078e0045 */
[----:B------:R-:W-:Y:S01]  /*cac0*/  FMNMX.FTZ R5, R72, R5, !PT ;  /* 0x0000000548057209 */ /* 0x000fe20007810000 */
[----:B------:R-:W2:Y:S01]  /*cad0*/  MUFU.TANH R25, R25 ;  /* 0x0000001900197308 */ /* 0x000ea20000002400 */
[----:B------:R-:W-:Y:S01]  /*cae0*/  FMUL.FTZ R89, R55, UR4 ;  /* 0x0000000437597c20 */ /* 0x000fe20008410000 */
[----:B------:R-:W-:Y:S01]  /*caf0*/  FMUL.FTZ R62, R62, UR4 ;  /* 0x000000043e3e7c20 */ /* 0x000fe20008410000 */
[----:B0-----:R-:W-:Y:S01]  /*cb00*/  FMNMX.FTZ R5, R157, R5, !PT ;  /* 0x000000059d057209 */ /* 0x001fe20007810000 */
[----:B------:R-:W-:Y:S01]  /*cb10*/  FMUL.FTZ R47, R47, UR4 ;  /* 0x000000042f2f7c20 */ /* 0x000fe20008410000 */
[----:B------:R-:W-:-:S03]  /*cb20*/  FMUL.FTZ R90, R90, UR4 ;  /* 0x000000045a5a7c20 */ /* 0x000fc60008410000 */
[----:B------:R-:W0:Y:S01]  /*cb30*/  MUFU.TANH R9, R9 ;  /* 0x0000000900097308 */ /* 0x000e220000002400 */
[----:B-1----:R-:W-:-:S07]  /*cb40*/  FMNMX.FTZ R5, R26, R5, !PT ;  /* 0x000000051a057209 */ /* 0x002fce0007810000 */
[----:B------:R-:W1:Y:S01]  /*cb50*/  MUFU.TANH R24, R24 ;  /* 0x0000001800187308 */ /* 0x000e620000002400 */
[----:B--2---:R-:W-:-:S07]  /*cb60*/  FMNMX.FTZ R5, R25, R5, !PT ;  /* 0x0000000519057209 */ /* 0x004fce0007810000 */
[----:B------:R-:W2:Y:S01]  /*cb70*/  MUFU.TANH R8, R8 ;  /* 0x0000000800087308 */ /* 0x000ea20000002400 */
[----:B0-----:R-:W-:-:S07]  /*cb80*/  FMNMX.FTZ R5, R9, R5, !PT ;  /* 0x0000000509057209 */ /* 0x001fce0007810000 */
[----:B------:R0:W-:Y:S01]  /*cb90*/  MUFU.TANH R28, R34 ;  /* 0x00000022001c7308 */ /* 0x0001e20000002400 */
[----:B-1----:R-:W-:-:S07]  /*cba0*/  FMNMX.FTZ R5, R24, R5, !PT ;  /* 0x0000000518057209 */ /* 0x002fce0007810000 */
[----:B------:R-:W1:Y:S01]  /*cbb0*/  MUFU.TANH R21, R21 ;  /* 0x0000001500157308 */ /* 0x000e620000002400 */
[----:B0-----:R-:W-:Y:S01]  /*cbc0*/  FMUL.FTZ R34, R44, UR4 ;  /* 0x000000042c227c20 */ /* 0x001fe20008410000 */
[----:B--2---:R-:W-:Y:S01]  /*cbd0*/  FMNMX.FTZ R5, R8, R5, !PT ;  /* 0x0000000508057209 */ /* 0x004fe20007810000 */
[----:B------:R-:W-:Y:S01]  /*cbe0*/  FMUL.FTZ R44, R85, UR4 ;  /* 0x00000004552c7c20 */ /* 0x000fe20008410000 */
[----:B------:R-:W-:-:S04]  /*cbf0*/  FMUL.FTZ R85, R63, UR4 ;  /* 0x000000043f557c20 */ /* 0x000fc80008410000 */
[----:B------:R-:W0:Y:S08]  /*cc00*/  MUFU.TANH R34, R34 ;  /* 0x0000002200227308 */ /* 0x000e300000002400 */
        /* <DEDUP_REMOVED lines=8> */
[----:B------:R1:W3:Y:S01]  /*cc90*/  MUFU.TANH R155, R35 ;  /* 0x00000023009b7308 */ /* 0x0002e20000002400 */
[----:B0-----:R-:W-:-:S07]  /*cca0*/  FMNMX.FTZ R5, R11, R5, !PT ;  /* 0x000000050b057209 */ /* 0x001fce0007810000 */
[----:B------:R-:W0:Y:S01]  /*ccb0*/  MUFU.TANH R10, R10 ;  /* 0x0000000a000a7308 */ /* 0x000e220000002400 */
[----:B-1----:R-:W-:Y:S01]  /*ccc0*/  FMUL.FTZ R35, R56, UR4 ;  /* 0x0000000438237c20 */ /* 0x002fe20008410000 */
[----:B--2---:R-:W-:Y:S01]  /*ccd0*/  FMNMX.FTZ R5, R37, R5, !PT ;  /* 0x0000000525057209 */ /* 0x004fe20007810000 */
[----:B------:R-:W-:-:S05]  /*cce0*/  FMUL.FTZ R56, R97, UR4 ;  /* 0x0000000461387c20 */ /* 0x000fca0008410000 */
[----:B------:R-:W1:Y:S01]  /*ccf0*/  MUFU.TANH R35, R35 ;  /* 0x0000002300237308 */ /* 0x000e620000002400 */
[----:B---3--:R-:W-:Y:S02]  /*cd00*/  IMAD.MOV.U32 R81, RZ, RZ, R155 ;  /* 0x000000ffff517224 */ /* 0x008fe400078e009b */
[----:B------:R-:W-:-:S05]  /*cd10*/  FMUL.FTZ R155, R112, UR4 ;  /* 0x00000004709b7c20 */ /* 0x000fca0008410000 */
[----:B------:R-:W2:Y:S01]  /*cd20*/  MUFU.TANH R53, R53 ;  /* 0x0000003500357308 */ /* 0x000ea20000002400 */
[----:B0-----:R-:W-:-:S07]  /*cd30*/  FMNMX.FTZ R5, R10, R5, !PT ;  /* 0x000000050a057209 */ /* 0x001fce0007810000 */
[----:B------:R-:W0:Y:S01]  /*cd40*/  MUFU.TANH R49, R49 ;  /* 0x0000003100317308 */ /* 0x000e220000002400 */
[----:B-1----:R-:W-:-:S07]  /*cd50*/  FMNMX.FTZ R5, R35, R5, !PT ;  /* 0x0000000523057209 */ /* 0x002fce0007810000 */
[----:B------:R1:W-:Y:S01]  /*cd60*/  MUFU.TANH R29, R30 ;  /* 0x0000001e001d7308 */ /* 0x0003e20000002400 */
[----:B--2---:R-:W-:-:S07]  /*cd70*/  FMNMX.FTZ R5, R53, R5, !PT ;  /* 0x0000000535057209 */ /* 0x004fce0007810000 */
[----:B------:R2:W3:Y:S01]  /*cd80*/  MUFU.TANH R15, R38 ;  /* 0x00000026000f7308 */ /* 0x0004e20000002400 */
[----:B-1----:R-:W-:Y:S01]  /*cd90*/  FMUL.FTZ R30, R64, UR4 ;  /* 0x00000004401e7c20 */ /* 0x002fe20008410000 */
[----:B0-----:R-:W-:Y:S01]  /*cda0*/  FMNMX.FTZ R5, R49, R5, !PT ;  /* 0x0000000531057209 */ /* 0x001fe20007810000 */
[----:B------:R-:W-:Y:S01]  /*cdb0*/  FMUL.FTZ R64, R116, UR4 ;  /* 0x0000000474407c20 */ /* 0x000fe20008410000 */
[----:B------:R-:W-:-:S04]  /*cdc0*/  IMAD.MOV.U32 R116, RZ, RZ, R81 ;  /* 0x000000ffff747224 */ /* 0x000fc800078e0051 */
[----:B------:R-:W0:Y:S01]  /*cdd0*/  MUFU.TANH R52, R52 ;  /* 0x0000003400347308 */ /* 0x000e220000002400 */
[----:B--2---:R-:W-:Y:S01]  /*cde0*/  FMUL.FTZ R38, R96, UR4 ;  /* 0x0000000460267c20 */ /* 0x004fe20008410000 */
[----:B------:R-:W-:-:S06]  /*cdf0*/  FMUL.FTZ R96, R104, UR4 ;  /* 0x0000000468607c20 */ /* 0x000fcc0008410000 */
[----:B------:R-:W1:Y:S01]  /*ce00*/  MUFU.TANH R30, R30 ;  /* 0x0000001e001e7308 */ /* 0x000e620000002400 */
[----:B---3--:R-:W-:Y:S02]  /*ce10*/  IMAD.MOV.U32 R65, RZ, RZ, R15 ;  /* 0x000000ffff417224 */ /* 0x008fe400078e000f */
[----:B------:R-:W-:Y:S01]  /*ce20*/  FMUL.FTZ R15, R73, UR4 ;  /* 0x00000004490f7c20 */ /* 0x000fe20008410000 */
[----:B------:R-:W-:Y:S02]  /*ce30*/  IMAD.MOV.U32 R73, RZ, RZ, R28 ;  /* 0x000000ffff497224 */ /* 0x000fe400078e001c */
[----:B------:R-:W-:Y:S01]  /*ce40*/  FMUL.FTZ R28, R76, UR4 ;  /* 0x000000044c1c7c20 */ /* 0x000fe20008410000 */
[----:B------:R-:W-:Y:S02]  /*ce50*/  IMAD.MOV.U32 R76, RZ, RZ, R29 ;  /* 0x000000ffff4c7224 */ /* 0x000fe400078e001d */
[----:B------:R-:W-:Y:S01]  /*ce60*/  FMUL.FTZ R29, R77, UR4 ;  /* 0x000000044d1d7c20 */ /* 0x000fe20008410000 */
[----:B------:R-:W-:Y:S01]  /*ce70*/  MOV R77, R32 ;  /* 0x00000020004d7202 */ /* 0x000fe20000000f00 */
[----:B------:R-:W2:Y:S01]  /*ce80*/  MUFU.TANH R12, R12 ;  /* 0x0000000c000c7308 */ /* 0x000ea20000002400 */
[----:B0-----:R-:W-:Y:S01]  /*ce90*/  FMNMX.FTZ R5, R52, R5, !PT ;  /* 0x0000000534057209 */ /* 0x001fe20007810000 */
[----:B------:R-:W-:Y:S01]  /*cea0*/  FMUL.FTZ R32, R92, UR4 ;  /* 0x000000045c207c20 */ /* 0x000fe20008410000 */
[----:B------:R-:W-:-:S02]  /*ceb0*/  IMAD.MOV.U32 R97, RZ, RZ, R76 ;  /* 0x000000ffff617224 */ /* 0x000fc400078e004c */
[----:B------:R-:W-:Y:S01]  /*cec0*/  FMUL.FTZ R92, R43, UR4 ;  /* 0x000000042b5c7c20 */ /* 0x000fe20008410000 */
[----:B------:R-:W-:Y:S02]  /*ced0*/  IMAD.MOV.U32 R76, RZ, RZ, R65 ;  /* 0x000000ffff4c7224 */ /* 0x000fe400078e0041 */
[----:B------:R-:W-:Y:S01]  /*cee0*/  FMUL.FTZ R65, R117, UR4 ;  /* 0x0000000475417c20 */ /* 0x000fe20008410000 */
[----:B------:R-:W-:Y:S01]  /*cef0*/  IMAD.MOV.U32 R101, RZ, RZ, R77 ;  /* 0x000000ffff657224 */ /* 0x000fe200078e004d */
[----:B------:R-:W0:Y:S01]  /*cf00*/  MUFU.TANH R48, R48 ;  /* 0x0000003000307308 */ /* 0x000e220000002400 */
[----:B-1----:R-:W-:Y:S01]  /*cf10*/  FMNMX.FTZ R5, R30, R5, !PT ;  /* 0x000000051e057209 */ /* 0x002fe20007810000 */
[----:B------:R-:W-:Y:S01]  /*cf20*/  FMUL.FTZ R77, R42, UR4 ;  /* 0x000000042a4d7c20 */ /* 0x000fe20008410000 */
[----:B------:R-:W-:Y:S01]  /*cf30*/  IMAD.MOV.U32 R42, RZ, RZ, R6 ;  /* 0x000000ffff2a7224 */ /* 0x000fe200078e0006 */
[----:B------:R-:W-:Y:S01]  /*cf40*/  MOV R117, R72 ;  /* 0x0000004800757202 */ /* 0x000fe20000000f00 */
[----:B------:R-:W-:Y:S01]  /*cf50*/  FMUL.FTZ R72, R58, UR4 ;  /* 0x000000043a487c20 */ /* 0x000fe20008410000 */
[----:B------:R-:W-:-:S02]  /*cf60*/  IMAD.MOV.U32 R81, RZ, RZ, R73 ;  /* 0x000000ffff517224 */ /* 0x000fc400078e0049 */
[----:B------:R-:W-:Y:S01]  /*cf70*/  FMUL.FTZ R73, R46, UR4 ;  /* 0x000000042e497c20 */ /* 0x000fe20008410000 */
[----:B------:R-:W1:Y:S01]  /*cf80*/  MUFU.TANH R13, R13 ;  /* 0x0000000d000d7308 */ /* 0x000e620000002400 */
[----:B--2---:R-:W-:-:S07]  /*cf90*/  FMNMX.FTZ R5, R12, R5, !PT ;  /* 0x000000050c057209 */ /* 0x004fce0007810000 */
[----:B------:R-:W2:Y:S01]  /*cfa0*/  MUFU.TANH R31, R31 ;  /* 0x0000001f001f7308 */ /* 0x000ea20000002400 */
[----:B0-----:R-:W-:-:S07]  /*cfb0*/  FMNMX.FTZ R5, R48, R5, !PT ;  /* 0x0000000530057209 */ /* 0x001fce0007810000 */
[----:B------:R-:W0:Y:S01]  /*cfc0*/  MUFU.TANH R14, R14 ;  /* 0x0000000e000e7308 */ /* 0x000e220000002400 */
[----:B-1----:R-:W-:-:S07]  /*cfd0*/  FMNMX.FTZ R5, R13, R5, !PT ;  /* 0x000000050d057209 */ /* 0x002fce0007810000 */
[----:B------:R-:W1:Y:S01]  /*cfe0*/  MUFU.TANH R15, R15 ;  /* 0x0000000f000f7308 */ /* 0x000e620000002400 */
[----:B--2---:R-:W-:Y:S02]  /*cff0*/  IMAD.MOV.U32 R80, RZ, RZ, R31 ;  /* 0x000000ffff507224 */ /* 0x004fe400078e001f */
[----:B------:R-:W-:Y:S02]  /*d000*/  FMUL.FTZ R31, R84, UR4 ;  /* 0x00000004541f7c20 */ /* 0x000fe40008410000 */
[----:B------:R-:W-:Y:S02]  /*d010*/  IMAD.MOV.U32 R104, RZ, RZ, R80 ;  /* 0x000000ffff687224 */ /* 0x000fe400078e0050 */
[----:B------:R-:W-:Y:S01]  /*d020*/  FMUL.FTZ R80, R66, UR4 ;  /* 0x0000000442507c20 */ /* 0x000fe20008410000 */
        /* <DEDUP_REMOVED lines=44> */
[----:B------:R-:W-:Y:S01]  /*d2f0*/  MUFU.TANH R100, R59 ;  /* 0x0000003b00647308 */ /* 0x000fe20000002400 */
[----:B-1----:R-:W-:-:S07]  /*d300*/  FMNMX.FTZ R5, R64, R5, !PT ;  /* 0x0000000540057209 */ /* 0x002fce0007810000 */
[----:B------:R-:W0:Y:S01]  /*d310*/  MUFU.TANH R69, R51 ;  /* 0x0000003300457308 */ /* 0x000e220000002400 */
[----:B--2---:R-:W-:-:S05]  /*d320*/  FMNMX.FTZ R5, R65, R5, !PT ;  /* 0x0000000541057209 */ /* 0x004fca0007810000 */
[----:B------:R-:W1:Y:S02]  /*d330*/  SHFL.BFLY PT, R6, R5, 0x2, 0x1f ;  /* 0x0c401f0005067f89 */ /* 0x000e6400000e0000 */
[----:B------:R-:W-:Y:S08]  /*d340*/  MUFU.TANH R112, R50 ;  /* 0x0000003200707308 */ /* 0x000ff00000002400 */
[----:B------:R-:W-:Y:S08]  /*d350*/  MUFU.TANH R93, R93 ;  /* 0x0000005d005d7308 */ /* 0x000ff00000002400 */
[----:B------:R2:W-:Y:S01]  /*d360*/  MUFU.TANH R84, R62 ;  /* 0x0000003e00547308 */ /* 0x0005e20000002400 */
[----:B-1----:R-:W-:-:S07]  /*d370*/  FMNMX.FTZ R5, R5, R6, !PT ;  /* 0x0000000605057209 */ /* 0x002fce0007810000 */
[----:B------:R-:W-:Y:S01]  /*d380*/  MUFU.TANH R77, R77 ;  /* 0x0000004d004d7308 */ /* 0x000fe20000002400 */
[----:B--2---:R-:W-:Y:S02]  /*d390*/  IMAD.MOV.U32 R62, RZ, RZ, R116 ;  /* 0x000000ffff3e7224 */ /* 0x004fe400078e0074 */
[----:B------:R-:W-:Y:S01]  /*d3a0*/  FMUL.FTZ R116, R70, UR4 ;  /* 0x0000000446747c20 */ /* 0x000fe20008410000 */
[----:B------:R-:W1:Y:S01]  /*d3b0*/  SHFL.BFLY PT, R6, R5, 0x1, 0x1f ;  /* 0x0c201f0005067f89 */ /* 0x000e6200000e0000 */
[----:B------:R-:W-:Y:S01]  /*d3c0*/  FMUL.FTZ R70, R82, UR4 ;  /* 0x0000000452467c20 */ /* 0x000fe20008410000 */
[----:B0-----:R-:W-:Y:S02]  /*d3d0*/  IMAD.MOV.U32 R82, RZ, RZ, R69 ;  /* 0x000000ffff527224 */ /* 0x001fe400078e0045 */
[----:B------:R-:W-:Y:S01]  /*d3e0*/  FMUL.FTZ R69, R83, UR4 ;  /* 0x0000000453457c20 */ /* 0x000fe20008410000 */
[----:B------:R-:W0:Y:S08]  /*d3f0*/  MUFU.TANH R113, R47 ;  /* 0x0000002f00717308 */ /* 0x000e300000002400 */
[----:B------:R-:W-:Y:S08]  /*d400*/  MUFU.TANH R92, R92 ;  /* 0x0000005c005c7308 */ /* 0x000ff00000002400 */
[----:B------:R-:W-:Y:S01]  /*d410*/  MUFU.TANH R73, R73 ;  /* 0x0000004900497308 */ /* 0x000fe20000002400 */
[----:B0-----:R-:W-:Y:S01]  /*d420*/  IMAD.MOV.U32 R66, RZ, RZ, R113 ;  /* 0x000000ffff427224 */ /* 0x001fe200078e0071 */
[----:B-1----:R-:W-:Y:S01]  /*d430*/  FMNMX.FTZ R5, R5, R6, !PT ;  /* 0x0000000605057209 */ /* 0x002fe20007810000 */
[----:B------:R-:W-:-:S04]  /*d440*/  IMAD.U32 R6, RZ, RZ, UR5 ;  /* 0x00000005ff067e24 */ /* 0x000fc8000f8e00ff */
[C---:B------:R-:W-:Y:S01]  /*d450*/  FADD.FTZ R7, -R5.reuse, R7 ;  /* 0x0000000705077221 */ /* 0x040fe20000010100 */
[-C--:B------:R-:W-:Y:S01]  /*d460*/  FMUL.FTZ R63, R5, R6.reuse ;  /* 0x00000006053f7220 */ /* 0x080fe20000410000 */
[----:B------:R-:W-:Y:S02]  /*d470*/  MUFU.TANH R88, R88 ;  /* 0x0000005800587308 */ /* 0x000fe40000002400 */
[-C--:B------:R-:W-:Y:S01]  /*d480*/  FMUL.FTZ R7, R7, R6.reuse ;  /* 0x0000000607077220 */ /* 0x080fe20000410000 */
        /* <DEDUP_REMOVED lines=10> */
[----:B------:R-:W-:Y:S01]  /*d530*/  FFMA.FTZ R38, R56, R6, -R63 ;  /* 0x0000000638267223 */ /* 0x000fe2000001083f */
[----:B------:R-:W-:-:S02]  /*d540*/  IMAD.MOV.U32 R56, RZ, RZ, R100 ;  /* 0x000000ffff387224 */ /* 0x000fc400078e0064 */
[----:B------:R-:W-:Y:S01]  /*d550*/  FMUL.FTZ R100, R71, UR4 ;  /* 0x0000000447647c20 */ /* 0x000fe20008410000 */
[----:B------:R-:W0:Y:S01]  /*d560*/  MUFU.EX2 R12, R58 ;  /* 0x0000003a000c7308 */ /* 0x000e220000000800 */
[----:B------:R-:W-:Y:S01]  /*d570*/  MOV R71, R81 ;  /* 0x0000005100477202 */ /* 0x000fe20000000f00 */
[-CC-:B------:R-:W-:Y:S01]  /*d580*/  FFMA.FTZ R39, R36, R6.reuse, -R63.reuse ;  /* 0x0000000624277223 */ /* 0x180fe2000001083f */
[-CC-:B------:R-:W-:Y:S01]  /*d590*/  FFMA.FTZ R36, R60, R6.reuse, -R63.reuse ;  /* 0x000000063c247223 */ /* 0x180fe2000001083f */
[----:B------:R-:W-:Y:S01]  /*d5a0*/  FMUL.FTZ R60, R98, UR4 ;  /* 0x00000004623c7c20 */ /* 0x000fe20008410000 */
[-CC-:B------:R-:W-:Y:S01]  /*d5b0*/  FFMA.FTZ R117, R61, R6.reuse, -R63.reuse ;  /* 0x000000063d757223 */ /* 0x180fe2000001083f */
[----:B------:R-:W2:Y:S01]  /*d5c0*/  LDL R98, [R1+0x70] ;  /* 0x0000700001627983 */ /* 0x000ea20000100800 */
[----:B------:R-:W-:Y:S01]  /*d5d0*/  FFMA.FTZ R47, R15, R6, -R63 ;  /* 0x000000060f2f7223 */ /* 0x000fe2000001083f */
[----:B------:R-:W1:Y:S01]  /*d5e0*/  MUFU.EX2 R59, R59 ;  /* 0x0000003b003b7308 */ /* 0x000e620000000800 */
[----:B------:R-:W-:Y:S01]  /*d5f0*/  FMUL.FTZ R61, R86, UR4 ;  /* 0x00000004563d7c20 */ /* 0x000fe20008410000 */
[----:B------:R-:W-:-:S02]  /*d600*/  IMAD.MOV.U32 R15, RZ, RZ, R112 ;  /* 0x000000ffff0f7224 */ /* 0x000fc400078e0070 */
[-CC-:B------:R-:W-:Y:S01]  /*d610*/  FFMA.FTZ R43, R28, R6.reuse, -R63.reuse ;  /* 0x000000061c2b7223 */ /* 0x180fe2000001083f */
[----:B------:R-:W-:Y:S02]  /*d620*/  IMAD.MOV.U32 R86, RZ, RZ, R66 ;  /* 0x000000ffff567224 */ /* 0x000fe400078e0042 */
[-C--:B------:R-:W-:Y:S01]  /*d630*/  FFMA.FTZ R28, R31, R6.reuse, -R63 ;  /* 0x000000061f1c7223 */ /* 0x080fe2000001083f */
[----:B------:R-:W-:Y:S02]  /*d640*/  IMAD.MOV.U32 R83, RZ, RZ, R15 ;  /* 0x000000ffff537224 */ /* 0x000fe400078e000f */
[--C-:B------:R-:W-:Y:S01]  /*d650*/  FFMA.FTZ R31, R57, R6, -R63.reuse ;  /* 0x00000006391f7223 */ /* 0x100fe2000001083f */
[----:B------:R-:W3:Y:S01]  /*d660*/  MUFU.EX2 R14, R54 ;  /* 0x00000036000e7308 */ /* 0x000ee20000000800 */
[----:B0-----:R-:W-:Y:S01]  /*d670*/  FFMA.FTZ R4, R7, R4, R12 ;  /* 0x0000000407047223 */ /* 0x001fe2000001000c */
[----:B------:R-:W-:Y:S02]  /*d680*/  IMAD.MOV.U32 R57, RZ, RZ, R84 ;  /* 0x000000ffff397224 */ /* 0x000fe400078e0054 */
[----:B------:R-:W-:Y:S01]  /*d690*/  FMUL.FTZ R81, R74, UR4 ;  /* 0x000000044a517c20 */ /* 0x000fe20008410000 */
[----:B------:R-:W-:Y:S01]  /*d6a0*/  FMUL.FTZ R84, R67, UR4 ;  /* 0x0000000443547c20 */ /* 0x000fe20008410000 */
[----:B------:R-:W-:Y:S01]  /*d6b0*/  FMUL.FTZ R74, R78, UR4 ;  /* 0x000000044e4a7c20 */ /* 0x000fe20008410000 */
[----:B------:R-:W-:Y:S01]  /*d6c0*/  FMUL.FTZ R78, R79, UR4 ;  /* 0x000000044f4e7c20 */ /* 0x000fe20008410000 */
[----:B------:R-:W-:Y:S01]  /*d6d0*/  IMAD.MOV.U32 R79, RZ, RZ, R56 ;  /* 0x000000ffff4f7224 */ /* 0x000fe200078e0038 */
[----:B------:R0:W4:Y:S01]  /*d6e0*/  MUFU.EX2 R13, R55 ;  /* 0x00000037000d7308 */ /* 0x0001220000000800 */
[----:B-1----:R-:W-:Y:S01]  /*d6f0*/  FADD.FTZ R4, R59, R4 ;  /* 0x000000043b047221 */ /* 0x002fe20000010000 */
[----:B------:R-:W-:Y:S01]  /*d700*/  FMUL.FTZ R56, R91, UR4 ;  /* 0x000000045b387c20 */ /* 0x000fe20008410000 */
[----:B------:R-:W-:Y:S01]  /*d710*/  FMUL.FTZ R66, R94, UR4 ;  /* 0x000000045e427c20 */ /* 0x000fe20008410000 */
[----:B------:R-:W-:Y:S01]  /*d720*/  FMUL.FTZ R67, R95, UR4 ;  /* 0x000000045f437c20 */ /* 0x000fe20008410000 */
[----:B------:R-:W-:Y:S01]  /*d730*/  MOV R94, R68 ;  /* 0x00000044005e7202 */ /* 0x000fe20000000f00 */
[----:B------:R-:W-:Y:S01]  /*d740*/  FFMA.FTZ R26, R26, R6, -R63 ;  /* 0x000000061a1a7223 */ /* 0x000fe2000001083f */
[----:B------:R-:W-:Y:S01]  /*d750*/  F2FP.BF16.F32.PACK_AB R12, R59, R12 ;  /* 0x0000000c3b0c723e */ /* 0x000fe200000010ff */
[----:B------:R-:W1:Y:S01]  /*d760*/  MUFU.TANH R89, R89 ;  /* 0x0000005900597308 */ /* 0x000e620000002400 */
[----:B---3--:R-:W-:Y:S01]  /*d770*/  FADD.FTZ R4, R14, R4 ;  /* 0x000000040e047221 */ /* 0x008fe20000010000 */
[----:B0-----:R-:W-:Y:S01]  /*d780*/  FMUL.FTZ R55, R75, UR4 ;  /* 0x000000044b377c20 */ /* 0x001fe20008410000 */
[----:B------:R-:W-:-:S02]  /*d790*/  IMAD.MOV.U32 R75, RZ, RZ, R57 ;  /* 0x000000ffff4b7224 */ /* 0x000fc400078e0039 */
[----:B------:R-:W-:Y:S01]  /*d7a0*/  FMUL.FTZ R57, R87, UR4 ;  /* 0x0000000457397c20 */ /* 0x000fe20008410000 */
[----:B------:R-:W-:Y:S01]  /*d7b0*/  FMUL.FTZ R59, R102, UR4 ;  /* 0x00000004663b7c20 */ /* 0x000fe20008410000 */
[-CC-:B------:R-:W-:Y:S01]  /*d7c0*/  FFMA.FTZ R25, R25, R6.reuse, -R63.reuse ;  /* 0x0000000619197223 */ /* 0x180fe2000001083f */
[--C-:B------:R-:W-:Y:S01]  /*d7d0*/  FFMA.FTZ R9, R9, R6, -R63.reuse ;  /* 0x0000000609097223 */ /* 0x100fe2000001083f */
[----:B------:R-:W0:Y:S01]  /*d7e0*/  MUFU.TANH R72, R72 ;  /* 0x0000004800487308 */ /* 0x000e220000002400 */
[----:B----4-:R-:W-:Y:S01]  /*d7f0*/  FADD.FTZ R157, R13, R4 ;  /* 0x000000040d9d7221 */ /* 0x010fe20000010000 */
[----:B------:R-:W-:Y:S01]  /*d800*/  FMNMX.FTZ R4, R68, R3, !PT ;  /* 0x0000000344047209 */ /* 0x000fe20007810000 */
[----:B------:R-:W-:Y:S01]  /*d810*/  FMUL.FTZ R68, R99, UR4 ;  /* 0x0000000463447c20 */ /* 0x000fe20008410000 */
[----:B------:R-:W-:Y:S01]  /*d820*/  F2FP.BF16.F32.PACK_AB R14, R13, R14 ;  /* 0x0000000e0d0e723e */ /* 0x000fe200000010ff */
[--C-:B------:R-:W-:Y:S01]  /*d830*/  FFMA.FTZ R24, R24, R6, -R63.reuse ;  /* 0x0000000618187223 */ /* 0x100fe2000001083f */
[----:B------:R-:W-:Y:S01]  /*d840*/  FMNMX.FTZ R4, R101, R4, !PT ;  /* 0x0000000465047209 */ /* 0x000fe20007810000 */
[-CC-:B------:R-:W-:Y:S01]  /*d850*/  FFMA.FTZ R8, R8, R6.reuse, -R63.reuse ;  /* 0x0000000608087223 */ /* 0x180fe2000001083f */
[----:B------:R-:W3:Y:S01]  /*d860*/  MUFU.TANH R85, R85 ;  /* 0x0000005500557308 */ /* 0x000ee20000002400 */
[--C-:B------:R-:W-:Y:S01]  /*d870*/  FFMA.FTZ R21, R21, R6, -R63.reuse ;  /* 0x0000000615157223 */ /* 0x100fe2000001083f */
[----:B------:R-:W-:Y:S01]  /*d880*/  FMNMX.FTZ R4, R97, R4, !PT ;  /* 0x0000000461047209 */ /* 0x000fe20007810000 */
[-CC-:B------:R-:W-:Y:S01]  /*d890*/  FFMA.FTZ R34, R34, R6.reuse, -R63.reuse ;  /* 0x0000000622227223 */ /* 0x180fe2000001083f */
[-CC-:B------:R-:W-:Y:S01]  /*d8a0*/  FFMA.FTZ R20, R20, R6.reuse, -R63.reuse ;  /* 0x0000000614147223 */ /* 0x180fe2000001083f */
[--C-:B------:R-:W-:Y:S01]  /*d8b0*/  FFMA.FTZ R27, R27, R6, -R63.reuse ;  /* 0x000000061b1b7223 */ /* 0x100fe2000001083f */
[----:B------:R-:W-:Y:S01]  /*d8c0*/  FMNMX.FTZ R4, R104, R4, !PT ;  /* 0x0000000468047209 */ /* 0x000fe20007810000 */
[-CC-:B------:R-:W-:Y:S01]  /*d8d0*/  FFMA.FTZ R11, R11, R6.reuse, -R63.reuse ;  /* 0x000000060b0b7223 */ /* 0x180fe2000001083f */
[----:B------:R-:W4:Y:S01]  /*d8e0*/  MUFU.TANH R80, R80 ;  /* 0x0000005000507308 */ /* 0x000f220000002400 */
        /* <DEDUP_REMOVED lines=32> */
[----:B------:R-:W-:Y:S01]  /*daf0*/  FFMA.FTZ R112, R65, R6, -R63 ;  /* 0x0000000641707223 */ /* 0x000fe2000001083f */
[----:B------:R-:W-:Y:S01]  /*db00*/  FMNMX.FTZ R13, R83, R4, !PT ;  /* 0x00000004530d7209 */ /* 0x000fe20007810000 */
[----:B------:R-:W-:Y:S01]  /*db10*/  FMUL.FTZ R63, R103, UR4 ;  /* 0x00000004673f7c20 */ /* 0x000fe20008410000 */
[----:B------:R-:W-:Y:S01]  /*db20*/  FMUL.FTZ R58, R106, UR4 ;  /* 0x000000046a3a7c20 */ /* 0x000fe20008410000 */
[----:B------:R-:W-:Y:S01]  /*db30*/  IMAD.MOV.U32 R91, RZ, RZ, R101 ;  /* 0x000000ffff5b7224 */ /* 0x000fe200078e0065 */
[----:B------:R-:W-:Y:S01]  /*db40*/  FMNMX.FTZ R13, R82, R13, !PT ;  /* 0x0000000d520d7209 */ /* 0x000fe20007810000 */
[----:B------:R-:W-:Y:S01]  /*db50*/  FMUL.FTZ R101, R107, UR4 ;  /* 0x000000046b657c20 */ /* 0x000fe20008410000 */
[----:B------:R-:W4:Y:S01]  /*db60*/  MUFU.TANH R55, R55 ;  /* 0x0000003700377308 */ /* 0x000f220000002400 */
[----:B------:R-:W-:Y:S01]  /*db70*/  FMUL.FTZ R102, R110, UR4 ;  /* 0x000000046e667c20 */ /* 0x000fe20008410000 */
[----:B------:R-:W-:Y:S01]  /*db80*/  FMNMX.FTZ R13, R88, R13, !PT ;  /* 0x0000000d580d7209 */ /* 0x000fe20007810000 */
[----:B------:R-:W-:Y:S01]  /*db90*/  FMUL.FTZ R103, R111, UR4 ;  /* 0x000000046f677c20 */ /* 0x000fe20008410000 */
[----:B------:R-:W-:-:S02]  /*dba0*/  IMAD.MOV.U32 R87, RZ, RZ, R62 ;  /* 0x000000ffff577224 */ /* 0x000fc400078e003e */
[----:B------:R-:W-:Y:S01]  /*dbb0*/  FMUL.FTZ R62, R114, UR4 ;  /* 0x00000004723e7c20 */ /* 0x000fe20008410000 */
[----:B-1----:R-:W-:Y:S01]  /*dbc0*/  FMNMX.FTZ R13, R89, R13, !PT ;  /* 0x0000000d590d7209 */ /* 0x002fe20007810000 */
[----:B------:R-:W-:Y:S01]  /*dbd0*/  FMUL.FTZ R64, R115, UR4 ;  /* 0x0000000473407c20 */ /* 0x000fe20008410000 */
[----:B------:R-:W1:Y:S01]  /*dbe0*/  MUFU.TANH R74, R74 ;  /* 0x0000004a004a7308 */ /* 0x000e620000002400 */
[----:B------:R-:W-:Y:S01]  /*dbf0*/  FMUL.FTZ R65, R118, UR4 ;  /* 0x0000000476417c20 */ /* 0x000fe20008410000 */
[----:B0-----:R-:W-:-:S04]  /*dc00*/  FMNMX.FTZ R13, R72, R13, !PT ;  /* 0x0000000d480d7209 */ /* 0x001fc80007810000 */
[----:B------:R-:W-:Y:S02]  /*dc10*/  FMNMX.FTZ R13, R79, R13, !PT ;  /* 0x0000000d4f0d7209 */ /* 0x000fe40007810000 */
[----:B------:R-:W0:Y:S02]  /*dc20*/  MUFU.TANH R78, R78 ;  /* 0x0000004e004e7308 */ /* 0x000e240000002400 */
[----:B------:R-:W-:-:S04]  /*dc30*/  FMNMX.FTZ R13, R75, R13, !PT ;  /* 0x0000000d4b0d7209 */ /* 0x000fc80007810000 */
[----:B---3--:R-:W-:Y:S02]  /*dc40*/  FMNMX.FTZ R13, R85, R13, !PT ;  /* 0x0000000d550d7209 */ /* 0x008fe40007810000 */
[----:B------:R-:W3:Y:S02]  /*dc50*/  MUFU.TANH R70, R70 ;  /* 0x0000004600467308 */ /* 0x000ee40000002400 */
[----:B----4-:R-:W-:-:S04]  /*dc60*/  FMNMX.FTZ R13, R80, R13, !PT ;  /* 0x0000000d500d7209 */ /* 0x010fc80007810000 */
[----:B------:R-:W-:Y:S02]  /*dc70*/  FMNMX.FTZ R13, R84, R13, !PT ;  /* 0x0000000d540d7209 */ /* 0x000fe40007810000 */
[----:B------:R-:W4:Y:S02]  /*dc80*/  MUFU.TANH R69, R69 ;  /* 0x0000004500457308 */ /* 0x000f240000002400 */
[----:B------:R-:W-:-:S04]  /*dc90*/  FMNMX.FTZ R13, R116, R13, !PT ;  /* 0x0000000d740d7209 */ /* 0x000fc80007810000 */
[----:B------:R-:W-:Y:S02]  /*dca0*/  FMNMX.FTZ R13, R100, R13, !PT ;  /* 0x0000000d640d7209 */ /* 0x000fe40007810000 */
[----:B------:R-:W4:Y:S02]  /*dcb0*/  MUFU.TANH R61, R61 ;  /* 0x0000003d003d7308 */ /* 0x000f240000002400 */
[----:B------:R-:W-:-:S04]  /*dcc0*/  FMNMX.FTZ R13, R81, R13, !PT ;  /* 0x0000000d510d7209 */ /* 0x000fc80007810000 */
[----:B------:R-:W-:Y:S02]  /*dcd0*/  FMNMX.FTZ R13, R55, R13, !PT ;  /* 0x0000000d370d7209 */ /* 0x000fe40007810000 */
[----:B------:R-:W4:Y:S02]  /*dce0*/  MUFU.TANH R57, R57 ;  /* 0x0000003900397308 */ /* 0x000f240000002400 */
[----:B-1----:R-:W-:-:S04]  /*dcf0*/  FMNMX.FTZ R13, R74, R13, !PT ;  /* 0x0000000d4a0d7209 */ /* 0x002fc80007810000 */
[----:B0-----:R-:W-:Y:S02]  /*dd00*/  FMNMX.FTZ R13, R78, R13, !PT ;  /* 0x0000000d4e0d7209 */ /* 0x001fe40007810000 */
[----:B------:R0:W1:Y:S02]  /*dd10*/  MUFU.TANH R4, R90 ;  /* 0x0000005a00047308 */ /* 0x0000640000002400 */
[----:B---3--:R-:W-:-:S04]  /*dd20*/  FMNMX.FTZ R13, R70, R13, !PT ;  /* 0x0000000d460d7209 */ /* 0x008fc80007810000 */
[----:B----4-:R-:W-:Y:S02]  /*dd30*/  FMNMX.FTZ R13, R69, R13, !PT ;  /* 0x0000000d450d7209 */ /* 0x010fe40007810000 */
[----:B------:R-:W3:Y:S01]  /*dd40*/  MUFU.TANH R56, R56 ;  /* 0x0000003800387308 */ /* 0x000ee20000002400 */
[----:B0-----:R-:W-:Y:S01]  /*dd50*/  IMAD.MOV.U32 R90, RZ, RZ, R104 ;  /* 0x000000ffff5a7224 */ /* 0x001fe200078e0068 */
[----:B------:R-:W-:Y:S01]  /*dd60*/  FMNMX.FTZ R13, R61, R13, !PT ;  /* 0x0000000d3d0d7209 */ /* 0x000fe20007810000 */
[----:B------:R-:W-:-:S03]  /*dd70*/  FMUL.FTZ R104, R119, UR4 ;  /* 0x0000000477687c20 */ /* 0x000fc60008410000 */
[----:B------:R-:W-:Y:S02]  /*dd80*/  FMNMX.FTZ R13, R57, R13, !PT ;  /* 0x0000000d390d7209 */ /* 0x000fe40007810000 */
[----:B------:R-:W0:Y:S02]  /*dd90*/  MUFU.TANH R66, R66 ;  /* 0x0000004200427308 */ /* 0x000e240000002400 */
[----:B-1----:R-:W-:-:S06]  /*dda0*/  FMNMX.FTZ R13, R4, R13, !PT ;  /* 0x0000000d040d7209 */ /* 0x002fcc0007810000 */
[----:B------:R-:W1:Y:S01]  /*ddb0*/  MUFU.TANH R67, R67 ;  /* 0x0000004300437308 */ /* 0x000e620000002400 */
[----:B---3--:R-:W-:-:S07]  /*ddc0*/  FMNMX.FTZ R13, R56, R13, !PT ;  /* 0x0000000d380d7209 */ /* 0x008fce0007810000 */
[----:B------:R-:W3:Y:S01]  /*ddd0*/  MUFU.TANH R60, R60 ;  /* 0x0000003c003c7308 */ /* 0x000ee20000002400 */
[----:B0-----:R-:W-:-:S07]  /*dde0*/  FMNMX.FTZ R13, R66, R13, !PT ;  /* 0x0000000d420d7209 */ /* 0x001fce0007810000 */
[----:B------:R-:W0:Y:S01]  /*ddf0*/  MUFU.TANH R68, R68 ;  /* 0x0000004400447308 */ /* 0x000e220000002400 */
[----:B-1----:R-:W-:-:S07]  /*de00*/  FMNMX.FTZ R13, R67, R13, !PT ;  /* 0x0000000d430d7209 */ /* 0x002fce0007810000 */
        /* <DEDUP_REMOVED lines=19> */
[----:B---3--:R-:W-:-:S04]  /*df40*/  FMNMX.FTZ R13, R64, R13, !PT ;  /* 0x0000000d400d7209 */ /* 0x008fc80007810000 */
[----:B0-----:R-:W-:-:S04]  /*df50*/  FMNMX.FTZ R13, R65, R13, !PT ;  /* 0x0000000d410d7209 */ /* 0x001fc80007810000 */
[----:B-1----:R-:W-:-:S05]  /*df60*/  FMNMX.FTZ R13, R104, R13, !PT ;  /* 0x0000000d680d7209 */ /* 0x002fca0007810000 */
[----:B------:R-:W0:Y:S02]  /*df70*/  SHFL.BFLY PT, R15, R13, 0x2, 0x1f ;  /* 0x0c401f000d0f7f89 */ /* 0x000e2400000e0000 */
[----:B0-----:R-:W-:-:S05]  /*df80*/  FMNMX.FTZ R15, R13, R15, !PT ;  /* 0x0000000f0d0f7209 */ /* 0x001fca0007810000 */
[----:B------:R-:W0:Y:S02]  /*df90*/  SHFL.BFLY PT, R54, R15, 0x1, 0x1f ;  /* 0x0c201f000f367f89 */ /* 0x000e2400000e0000 */
[----:B0-----:R-:W-:-:S05]  /*dfa0*/  FMNMX.FTZ R54, R15, R54, !PT ;  /* 0x000000360f367209 */ /* 0x001fca0007810000 */
[----:B------:R-:W-:-:S04]  /*dfb0*/  FMUL.FTZ R99, R54, R6 ;  /* 0x0000000636637220 */ /* 0x000fc80000410000 */
[-CC-:B------:R-:W-:Y:S01]  /*dfc0*/  FFMA.FTZ R107, R62, R6.reuse, -R99.reuse ;  /* 0x000000063e6b7223 */ /* 0x180fe20000010863 */
[----:B------:R-:W-:Y:S02]  /*dfd0*/  VIADD R62, R2, 0x400 ;  /* 0x00000400023e7836 */ /* 0x000fe40000000000 */
[-CC-:B------:R-:W-:Y:S01]  /*dfe0*/  FFMA.FTZ R106, R64, R6.reuse, -R99.reuse ;  /* 0x00000006406a7223 */ /* 0x180fe20000010863 */
[-CC-:B------:R-:W-:Y:S01]  /*dff0*/  FFMA.FTZ R13, R91, R6.reuse, -R99.reuse ;  /* 0x000000065b0d7223 */ /* 0x180fe20000010863 */
[-CC-:B------:R-:W-:Y:S01]  /*e000*/  FFMA.FTZ R91, R86, R6.reuse, -R99.reuse ;  /* 0x00000006565b7223 */ /* 0x180fe20000010863 */
[-CC-:B------:R-:W-:Y:S01]  /*e010*/  FFMA.FTZ R86, R79, R6.reuse, -R99.reuse ;  /* 0x000000064f567223 */ /* 0x180fe20000010863 */
[----:B------:R-:W-:Y:S01]  /*e020*/  SHF.R.U32.HI R62, RZ, 0x4, R62 ;  /* 0x00000004ff3e7819 */ /* 0x000fe2000001163e */
[----:B------:R-:W-:Y:S01]  /*e030*/  WARPGROUP.ARRIVE ;  /* 0x00000000000079c5 */ /* 0x000fe20000000000 */
[----:B------:R-:W-:Y:S01]  /*e040*/  UMOV UR5, 0x40000040 ;  /* 0x4000004000057882 */ /* 0x000fe20000000000 */
[-CC-:B------:R-:W-:Y:S01]  /*e050*/  FFMA.FTZ R111, R65, R6.reuse, -R99.reuse ;  /* 0x00000006416f7223 */ /* 0x180fe20000010863 */
[----:B------:R-:W-:Y:S01]  /*e060*/  LOP3.LUT R62, R62, 0x3fff, RZ, 0xc0, !PT ;  /* 0x00003fff3e3e7812 */ /* 0x000fe200078ec0ff */
[----:B------:R-:W-:Y:S01]  /*e070*/  UMOV UR9, 0x40000040 ;  /* 0x4000004000097882 */ /* 0x000fe20000000000 */
[----:B------:R-:W-:Y:S01]  /*e080*/  UMOV UR13, 0x40000040 ;  /* 0x40000040000d7882 */ /* 0x000fe20000000000 */
[----:B------:R-:W-:Y:S01]  /*e090*/  UMOV UR17, 0x40000040 ;  /* 0x4000004000117882 */ /* 0x000fe20000000000 */
[----:B------:R-:W-:Y:S01]  /*e0a0*/  UMOV UR21, 0x40000040 ;  /* 0x4000004000157882 */ /* 0x000fe20000000000 */
[----:B------:R-:W-:Y:S01]  /*e0b0*/  IMAD R62, R0, 0x600, R62 ;  /* 0x00000600003e7824 */ /* 0x000fe200078e023e */
[----:B------:R-:W-:Y:S01]  /*e0c0*/  UMOV UR25, 0x40000040 ;  /* 0x4000004000197882 */ /* 0x000fe20000000000 */
[----:B------:R-:W-:Y:S01]  /*e0d0*/  UMOV UR29, 0x40000040 ;  /* 0x40000040001d7882 */ /* 0x000fe20000000000 */
[----:B------:R-:W-:Y:S01]  /*e0e0*/  UMOV UR33, 0x40000040 ;  /* 0x4000004000217882 */ /* 0x000fe20000000000 */
[----:B------:R-:W-:Y:S01]  /*e0f0*/  VIADD R64, R62, 0x80 ;  /* 0x000000803e407836 */ /* 0x000fe20000000000 */
[----:B------:R-:W-:Y:S01]  /*e100*/  UMOV UR41, 0x40000040 ;  /* 0x4000004000297882 */ /* 0x000fe20000000000 */
[-CC-:B------:R-:W-:Y:S01]  /*e110*/  FFMA.FTZ R15, R90, R6.reuse, -R99.reuse ;  /* 0x000000065a0f7223 */ /* 0x180fe20000010863 */
[----:B------:R-:W-:Y:S01]  /*e120*/  R2UR UR6, R62 ;  /* 0x000000003e0672ca */ /* 0x000fe200000e0000 */
[----:B------:R-:W-:Y:S01]  /*e130*/  FFMA.FTZ R79, R55, R6, -R99 ;  /* 0x00000006374f7223 */ /* 0x000fe20000010863 */
[----:B------:R-:W-:Y:S01]  /*e140*/  R2UR UR10, R64 ;  /* 0x00000000400a72ca */ /* 0x000fe200000e0000 */
[----:B------:R-:W-:-:S02]  /*e150*/  VIADD R64, R62, 0x100 ;  /* 0x000001003e407836 */ /* 0x000fc40000000000 */
[-CC-:B------:R-:W-:Y:S01]  /*e160*/  FFMA.FTZ R90, R82, R6.reuse, -R99.reuse ;  /* 0x00000006525a7223 */ /* 0x180fe20000010863 */
[-CC-:B------:R-:W-:Y:S01]  /*e170*/  FFMA.FTZ R55, R63, R6.reuse, -R99.reuse ;  /* 0x000000063f377223 */ /* 0x180fe20000010863 */
[----:B------:R-:W-:Y:S01]  /*e180*/  UMOV UR45, 0x40000040 ;  /* 0x40000040002d7882 */ /* 0x000fe20000000000 */
[----:B------:R-:W-:Y:S01]  /*e190*/  UMOV UR49, 0x40000040 ;  /* 0x4000004000317882 */ /* 0x000fe20000000000 */
[----:B------:R-:W-:Y:S01]  /*e1a0*/  R2UR UR14, R64 ;  /* 0x00000000400e72ca */ /* 0x000fe200000e0000 */
[----:B------:R-:W-:Y:S02]  /*e1b0*/  VIADD R64, R62, 0x180 ;  /* 0x000001803e407836 */ /* 0x000fe40000000000 */
[-C--:B------:R-:W-:Y:S01]  /*e1c0*/  FFMA.FTZ R82, R75, R6.reuse, -R99 ;  /* 0x000000064b527223 */ /* 0x080fe20000010863 */
[----:B------:R-:W-:Y:S01]  /*e1d0*/  UMOV UR53, 0x40000040 ;  /* 0x4000004000357882 */ /* 0x000fe20000000000 */
[----:B------:R-:W-:Y:S01]  /*e1e0*/  FADD.FTZ R3, -R54, R3 ;  /* 0x0000000336037221 */ /* 0x000fe20000010100 */
[----:B------:R-:W-:Y:S01]  /*e1f0*/  FFMA.FTZ R95, R94, R6, -R99 ;  /* 0x000000065e5f7223 */ /* 0x000fe20000010863 */
[----:B------:R-:W-:Y:S01]  /*e200*/  R2UR UR18, R64 ;  /* 0x00000000401272ca */ /* 0x000fe200000e0000 */
[----:B------:R-:W-:-:S02]  /*e210*/  VIADD R64, R62, 0x200 ;  /* 0x000002003e407836 */ /* 0x000fc40000000000 */
[-CC-:B------:R-:W-:Y:S01]  /*e220*/  FFMA.FTZ R97, R97, R6.reuse, -R99.reuse ;  /* 0x0000000661617223 */ /* 0x180fe20000010863 */
[----:B------:R-:W-:Y:S01]  /*e230*/  IMAD.MOV.U32 R63, RZ, RZ, 0x40000040 ;  /* 0x40000040ff3f7424 */ /* 0x000fe200078e00ff */
[----:B------:R-:W0:Y:S01]  /*e240*/  MUFU.EX2 R26, R26 ;  /* 0x0000001a001a7308 */ /* 0x000e220000000800 */
[----:B------:R-:W-:Y:S01]  /*e250*/  IMAD.MOV.U32 R65, RZ, RZ, 0x40000040 ;  /* 0x40000040ff417424 */ /* 0x000fe200078e00ff */
[----:B------:R-:W-:Y:S01]  /*e260*/  R2UR UR22, R64 ;  /* 0x00000000401672ca */ /* 0x000fe200000e0000 */
[----:B------:R-:W-:Y:S02]  /*e270*/  VIADD R64, R62, 0x280 ;  /* 0x000002803e407836 */ /* 0x000fe40000000000 */
[-CC-:B------:R-:W-:Y:S01]  /*e280*/  FFMA.FTZ R75, R116, R6.reuse, -R99.reuse ;  /* 0x00000006744b7223 */ /* 0x180fe20000010863 */
[-C--:B------:R-:W-:Y:S01]  /*e290*/  FMUL.FTZ R3, R3, R6.reuse ;  /* 0x0000000603037220 */ /* 0x080fe20000410000 */
[-CC-:B------:R-:W-:Y:S01]  /*e2a0*/  FFMA.FTZ R71, R71, R6.reuse, -R99.reuse ;  /* 0x0000000647477223 */ /* 0x180fe20000010863 */
[-CC-:B------:R-:W-:Y:S01]  /*e2b0*/  FFMA.FTZ R94, R87, R6.reuse, -R99.reuse ;  /* 0x00000006575e7223 */ /* 0x180fe20000010863 */
[----:B------:R-:W-:Y:S01]  /*e2c0*/  R2UR UR26, R64 ;  /* 0x00000000401a72ca */ /* 0x000fe200000e0000 */
[----:B------:R-:W-:Y:S01]  /*e2d0*/  MUFU.EX2 R95, R95 ;  /* 0x0000005f005f7308 */ /* 0x000fe20000000800 */
[----:B------:R-:W-:Y:S01]  /*e2e0*/  IADD3 R64, R62, 0x300, RZ ;  /* 0x000003003e407810 */ /* 0x000fe20007ffe0ff */
[-CC-:B------:R-:W-:Y:S01]  /*e2f0*/  FFMA.FTZ R76, R76, R6.reuse, -R99.reuse ;  /* 0x000000064c4c7223 */ /* 0x180fe20000010863 */
[----:B------:R-:W-:Y:S01]  /*e300*/  R2UR UR7, R63 ;  /* 0x000000003f0772ca */ /* 0x000fe200000e0000 */
[-CC-:B------:R-:W-:Y:S01]  /*e310*/  FFMA.FTZ R93, R93, R6.reuse, -R99.reuse ;  /* 0x000000065d5d7223 */ /* 0x180fe20000010863 */
[----:B------:R-:W-:Y:S01]  /*e320*/  R2UR UR30, R64 ;  /* 0x00000000401e72ca */ /* 0x000fe200000e0000 */
[----:B------:R-:W-:Y:S01]  /*e330*/  VIADD R64, R62, 0x380 ;  /* 0x000003803e407836 */ /* 0x000fe20000000000 */
[C---:B------:R-:W-:Y:S01]  /*e340*/  R2UR UR11, R65.reuse ;  /* 0x00000000410b72ca */ /* 0x040fe200000e0000 */
[----:B------:R-:W-:Y:S01]  /*e350*/  MUFU.EX2 R9, R9 ;  /* 0x0000000900097308 */ /* 0x000fe20000000800 */
[----:B------:R-:W-:Y:S01]  /*e360*/  R2UR UR15, R65 ;  /* 0x00000000410f72ca */ /* 0x000fe200000e0000 */
[-CC-:B------:R-:W-:Y:S01]  /*e370*/  FFMA.FTZ R77, R77, R6.reuse, -R99.reuse ;  /* 0x000000064d4d7223 */ /* 0x180fe20000010863 */
[----:B------:R-:W-:Y:S01]  /*e380*/  R2UR UR34, R64 ;  /* 0x00000000402272ca */ /* 0x000fe200000e0000 */
[----:B------:R-:W-:Y:S01]  /*e390*/  VIADD R64, R62, 0x400 ;  /* 0x000004003e407836 */ /* 0x000fe20000000000 */
[C---:B------:R-:W-:Y:S01]  /*e3a0*/  R2UR UR19, R65.reuse ;  /* 0x00000000411372ca */ /* 0x040fe200000e0000 */
[-CC-:B------:R-:W-:Y:S01]  /*e3b0*/  FFMA.FTZ R92, R92, R6.reuse, -R99.reuse ;  /* 0x000000065c5c7223 */ /* 0x180fe20000010863 */
[C---:B------:R-:W-:Y:S01]  /*e3c0*/  R2UR UR23, R65.reuse ;  /* 0x00000000411772ca */ /* 0x040fe200000e0000 */
[----:B------:R-:W-:Y:S01]  /*e3d0*/  MUFU.EX2 R8, R8 ;  /* 0x0000000800087308 */ /* 0x000fe20000000800 */
[----:B------:R-:W-:Y:S01]  /*e3e0*/  R2UR UR42, R64 ;  /* 0x00000000402a72ca */ /* 0x000fe200000e0000 */
[----:B------:R-:W-:Y:S01]  /*e3f0*/  VIADD R64, R62, 0x480 ;  /* 0x000004803e407836 */ /* 0x000fe20000000000 */
[----:B------:R-:W-:Y:S01]  /*e400*/  R2UR UR27, R65 ;  /* 0x00000000411b72ca */ /* 0x000fe200000e0000 */
[-CC-:B------:R-:W-:Y:S01]  /*e410*/  FFMA.FTZ R73, R73, R6.reuse, -R99.reuse ;  /* 0x0000000649497223 */ /* 0x180fe20000010863 */
[C---:B------:R-:W-:Y:S01]  /*e420*/  R2UR UR31, R65.reuse ;  /* 0x00000000411f72ca */ /* 0x040fe200000e0000 */
[-CC-:B------:R-:W-:Y:S01]  /*e430*/  FFMA.FTZ R88, R88, R6.reuse, -R99.reuse ;  /* 0x0000000658587223 */ /* 0x180fe20000010863 */
[----:B------:R-:W-:Y:S01]  /*e440*/  R2UR UR46, R64 ;  /* 0x00000000402e72ca */ /* 0x000fe200000e0000 */
[C---:B------:R-:W-:Y:S01]  /*e450*/  VIADD R64, R62.reuse, 0x500 ;  /* 0x000005003e407836 */ /* 0x040fe20000000000 */
[C---:B------:R-:W-:Y:S01]  /*e460*/  R2UR UR35, R65.reuse ;  /* 0x00000000412372ca */ /* 0x040fe200000e0000 */
[----:B------:R-:W-:Y:S01]  /*e470*/  VIADD R62, R62, 0x580 ;  /* 0x000005803e3e7836 */ /* 0x000fe20000000000 */
[----:B------:R-:W-:Y:S01]  /*e480*/  R2UR UR43, R65 ;  /* 0x00000000412b72ca */ /* 0x000fe200000e0000 */
[----:B------:R-:W-:Y:S01]  /*e490*/  MUFU.EX2 R21, R21 ;  /* 0x0000001500157308 */ /* 0x000fe20000000800 */
[----:B------:R-:W-:Y:S01]  /*e4a0*/  R2UR UR55, R63 ;  /* 0x000000003f3772ca */ /* 0x000fe200000e0000 */
[----:B------:R-:W-:Y:S01]  /*e4b0*/  FFMA.FTZ R89, R89, R6, -R99 ;  /* 0x0000000659597223 */ /* 0x000fe20000010863 */
[----:B------:R-:W-:Y:S01]  /*e4c0*/  R2UR UR54, R62 ;  /* 0x000000003e3672ca */ /* 0x000fe200000e0000 */
[----:B--2---:R-:W-:Y:S01]  /*e4d0*/  IMAD R62, R98, 0x2000, R2 ;  /* 0x00002000623e7824 */ /* 0x004fe200078e0202 */
[----:B------:R-:W2:Y:S01]  /*e4e0*/  LDL.LU R63, [R1+0x14] ;  /* 0x00001400013f7983 */ /* 0x000ea20000300800 */
[----:B------:R-:W-:-:S02]  /*e4f0*/  R2UR UR47, R65 ;  /* 0x00000000412f72ca */ /* 0x000fc400000e0000 */
[----:B------:R-:W-:Y:S01]  /*e500*/  MUFU.EX2 R34, R34 ;  /* 0x0000002200227308 */ /* 0x000fe20000000800 */
[----:B------:R-:W-:Y:S01]  /*e510*/  R2UR UR4, R62 ;  /* 0x000000003e0472ca */ /* 0x000fe200000e0000 */
[----:B------:R-:W3:Y:S01]  /*e520*/  LDL R116, [R1+0x1c] ;  /* 0x00001c0001747983 */ /* 0x000ee20000100800 */
[----:B------:R-:W-:-:S05]  /*e530*/  R2UR UR51, R65 ;  /* 0x00000000413372ca */ /* 0x000fca00000e0000 */
[----:B------:R-:W-:Y:S01]  /*e540*/  MUFU.EX2 R20, R20 ;  /* 0x0000001400147308 */ /* 0x000fe20000000800 */
[----:B------:R-:W4:Y:S07]  /*e550*/  LDL R118, [R1+0x80] ;  /* 0x0000800001767983 */ /* 0x000f2e0000100800 */
[----:B------:R-:W-:Y:S01]  /*e560*/  MUFU.EX2 R27, R27 ;  /* 0x0000001b001b7308 */ /* 0x000fe20000000800 */
[----:B------:R-:W-:Y:S01]  /*e570*/  UIADD3 UR4, UR4, 0x1e800, URZ ;  /* 0x0001e80004047890 */ /* 0x000fe2000fffe03f */
[----:B------:R-:W4:Y:S06]  /*e580*/  LDL R115, [R1+0x24] ;  /* 0x0000240001737983 */ /* 0x000f2c0000100800 */
[----:B------:R-:W-:Y:S01]  /*e590*/  MUFU.EX2 R11, R11 ;  /* 0x0000000b000b7308 */ /* 0x000fe20000000800 */
[----:B------:R-:W-:Y:S01]  /*e5a0*/  USHF.R.U32.HI UR4, URZ, 0x4, UR4 ;  /* 0x000000043f047899 */ /* 0x000fe20008011604 */
[----:B------:R-:W4:Y:S06]  /*e5b0*/  LDL R114, [R1+0x20] ;  /* 0x0000200001727983 */ /* 0x000f2c0000100800 */
[----:B------:R-:W-:Y:S01]  /*e5c0*/  MUFU.EX2 R37, R37 ;  /* 0x0000002500257308 */ /* 0x000fe20000000800 */
[----:B------:R-:W-:-:S07]  /*e5d0*/  ULOP3.LUT UR4, UR4, 0x3fff, URZ, 0xc0, !UPT ;  /* 0x00003fff04047892 */ /* 0x000fce000f8ec03f */
[----:B------:R-:W-:Y:S01]  /*e5e0*/  MUFU.EX2 R10, R10 ;  /* 0x0000000a000a7308 */ /* 0x000fe20000000800 */
[----:B------:R-:W-:-:S07]  /*e5f0*/  ULOP3.LUT UR4, UR4, 0x10000, URZ, 0xfc, !UPT ;  /* 0x0001000004047892 */ /* 0x000fce000f8efc3f */
[----:B------:R-:W-:Y:S08]  /*e600*/  MUFU.EX2 R53, R53 ;  /* 0x0000003500357308 */ /* 0x000ff00000000800 */
[----:B------:R-:W-:Y:S01]  /*e610*/  MUFU.EX2 R49, R49 ;  /* 0x0000003100317308 */ /* 0x000fe20000000800 */
[----:B------:R-:W-:Y:S01]  /*e620*/  HGMMA.64x64x16.F32.BF16 R120, gdesc[UR4].tnspB, R120, gsb0 ;  /* 0x40e00000047879f0 */ /* 0x000fe20008001878 */
[----:B------:R-:W-:-:S06]  /*e630*/  UIADD3 UR8, UR4, 0x2, URZ ;  /* 0x0000000204087890 */ /* 0x000fcc000fffe03f */
[----:B------:R-:W-:Y:S01]  /*e640*/  MUFU.EX2 R52, R52 ;  /* 0x0000003400347308 */ /* 0x000fe20000000800 */
[-CC-:B------:R-:W-:Y:S01]  /*e650*/  FFMA.FTZ R85, R85, R6.reuse, -R99.reuse ;  /* 0x0000000655557223 */ /* 0x180fe20000010863 */
[----:B------:R-:W-:-:S06]  /*e660*/  FFMA.FTZ R72, R72, R6, -R99 ;  /* 0x0000000648487223 */ /* 0x000fcc0000010863 */
[----:B------:R-:W-:Y:S08]  /*e670*/  MUFU.EX2 R13, R13 ;  /* 0x0000000d000d7308 */ /* 0x000ff00000000800 */
[----:B------:R-:W-:Y:S08]  /*e680*/  MUFU.EX2 R97, R97 ;  /* 0x0000006100617308 */ /* 0x000ff00000000800 */
[----:B------:R-:W-:Y:S01]  /*e690*/  MUFU.EX2 R110, R15 ;  /* 0x0000000f006e7308 */ /* 0x000fe20000000800 */
[----:B0-----:R-:W-:Y:S01]  /*e6a0*/  FADD.FTZ R157, R26, R157 ;  /* 0x0000009d1a9d7221 */ /* 0x001fe20000010000 */
[----:B------:R-:W-:Y:S01]  /*e6b0*/  FFMA.FTZ R87, R83, R6, -R99 ;  /* 0x0000000653577223 */ /* 0x000fe20000010863 */
[----:B------:R-:W-:-:S02]  /*e6c0*/  WARPGROUP.DEPBAR.LE gsb0, 0x0 ;  /* 0x00008000000079c5 */ /* 0x000fc40000010000 */
[----:B------:R-:W-:-:S06]  /*e6d0*/  WARPGROUP.ARRIVE ;  /* 0x00000000000079c5 */ /* 0x000fcc0000000000 */
[----:B------:R-:W-:Y:S01]  /*e6e0*/  HGMMA.64x64x16.F32.BF16 R120, gdesc[UR8].tnspB, R120, gsb0 ;  /* 0x40e00000087879f0 */ /* 0x000fe20008001878 */
[----:B------:R-:W-:Y:S02]  /*e6f0*/  UIADD3 UR12, UR4, 0x4, URZ ;  /* 0x00000004040c7890 */ /* 0x000fe4000fffe03f */
[----:B------:R-:W-:Y:S02]  /*e700*/  WARPGROUP.DEPBAR.LE gsb0, 0x0 ;  /* 0x00008000000079c5 */ /* 0x000fe40000010000 */
        /* <DEDUP_REMOVED lines=30> */
[----:B------:R-:W-:Y:S01]  /*e8f0*/  R2UR UR50, R64 ;  /* 0x00000000403272ca */ /* 0x000fe200000e0000 */
[----:B------:R-:W-:Y:S01]  /*e900*/  UIADD3 UR48, UR4, 0xc04, URZ ;  /* 0x00000c0404307890 */ /* 0x000fe2000fffe03f */
[----:B------:R-:W-:Y:S02]  /*e910*/  WARPGROUP.DEPBAR.LE gsb0, 0x0 ;  /* 0x00008000000079c5 */ /* 0x000fe40000010000 */
[----:B------:R-:W-:-:S09]  /*e920*/  WARPGROUP.ARRIVE ;  /* 0x00000000000079c5 */ /* 0x000fd20000000000 */
[----:B------:R-:W-:Y:S01]  /*e930*/  HGMMA.64x64x16.F32.BF16 R120, gdesc[UR48].tnspB, R120, gsb0 ;  /* 0x40e00000307879f0 */ /* 0x000fe20008001878 */
[----:B------:R-:W-:Y:S02]  /*e940*/  UIADD3 UR52, UR4, 0xc06, URZ ;  /* 0x00000c0604347890 */ /* 0x000fe4000fffe03f */
[----:B------:R-:W0:Y:S01]  /*e950*/  S2R R98, SR_TID.X ;  /* 0x0000000000627919 */ /* 0x000e220000002100 */
[----:B------:R-:W2:Y:S01]  /*e960*/  MUFU.EX2 R3, R3 ;  /* 0x0000000300037308 */ /* 0x000ea20000000800 */
[----:B------:R-:W-:Y:S02]  /*e970*/  WARPGROUP.DEPBAR.LE gsb0, 0x0 ;  /* 0x00008000000079c5 */ /* 0x000fe40000010000 */
[----:B------:R-:W-:-:S06]  /*e980*/  WARPGROUP.ARRIVE ;  /* 0x00000000000079c5 */ /* 0x000fcc0000000000 */
[----:B------:R-:W-:Y:S01]  /*e990*/  HGMMA.64x64x16.F32.BF16 R120, gdesc[UR52].tnspB, R120, gsb0 ;  /* 0x40e00000347879f0 */ /* 0x000fe20008001878 */
[----:B0-----:R-:W-:Y:S02]  /*e9a0*/  SHF.R.U32.HI R64, RZ, 0x7, R98 ;  /* 0x00000007ff407819 */ /* 0x001fe40000011662 */
[----:B------:R-:W-:-:S03]  /*e9b0*/  ISETP.GE.U32.AND P2, PT, R98, 0x180, PT ;  /* 0x000001806200780c */ /* 0x000fc60003f46070 */
[----:B------:R-:W-:Y:S02]  /*e9c0*/  VIADD R62, R64, 0x9 ;  /* 0x00000009403e7836 */ /* 0x000fe40000000000 */
[----:B--2---:R-:W-:-:S03]  /*e9d0*/  FFMA.FTZ R15, R3, R63, R95 ;  /* 0x0000003f030f7223 */ /* 0x004fc6000001005f */
[----:B------:R-:W-:Y:S02]  /*e9e0*/  SEL R62, R62, 0x9, !P2 ;  /* 0x000000093e3e7807 */ /* 0x000fe40005000000 */
[----:B------:R-:W-:Y:S01]  /*e9f0*/  @!P1 LEA R63, R152, R2, 0x3 ;  /* 0x00000002983f9211 */ /* 0x000fe200078e18ff */
[----:B------:R-:W-:-:S04]  /*ea00*/  FADD.FTZ R15, R13, R15 ;  /* 0x0000000f0d0f7221 */ /* 0x000fc80000010000 */
[----:B------:R-:W-:Y:S01]  /*ea10*/  @!P1 VIADD R63, R63, 0x30840 ;  /* 0x000308403f3f9836 */ /* 0x000fe20000000000 */
[----:B------:R-:W-:-:S04]  /*ea20*/  F2FP.BF16.F32.PACK_AB R13, R13, R95 ;  /* 0x0000005f0d0d723e */ /* 0x000fc800000010ff */
[----:B------:R-:W-:Y:S01]  /*ea30*/  @!P1 PRMT R63, RZ, 0x654, R63 ;  /* 0x00000654ff3f9816 */ /* 0x000fe2000000003f */
[----:B------:R-:W-:Y:S01]  /*ea40*/  MUFU.EX2 R94, R94 ;  /* 0x0000005e005e7308 */ /* 0x000fe20000000800 */
[----:B------:R-:W-:Y:S02]  /*ea50*/  WARPGROUP.DEPBAR.LE gsb0, 0x0 ;  /* 0x00008000000079c5 */ /* 0x000fe40000010000 */
[----:B------:R0:W-:Y:S06]  /*ea60*/  BAR.ARV R62, 0x100 ;  /* 0x0004003e0000751d */ /* 0x0001ec0000002000 */
[----:B------:R1:W-:Y:S01]  /*ea70*/  @!P1 SYNCS.ARRIVE.TRANS64.RED.A1T0 RZ, [R63+URZ], RZ ;  /* 0x000000ff3fff99a7 */ /* 0x0003e2000810043f */
[----:B0-----:R-:W-:-:S04]  /*ea80*/  @!P1 IMAD R62, R0, 0x8, R2 ;  /* 0x00000008003e9824 */ /* 0x001fc800078e0202 */
[----:B------:R-:W-:Y:S02]  /*ea90*/  @!P1 VIADD R62, R62, 0x30860 ;  /* 0x000308603e3e9836 */ /* 0x000fe40000000000 */
[----:B------:R-:W-:Y:S01]  /*eaa0*/  FADD.FTZ R0, R97, R15 ;  /* 0x0000000f61007221 */ /* 0x000fe20000010000 */
[----:B------:R-:W-:Y:S02]  /*eab0*/  F2FP.BF16.F32.PACK_AB R15, R110, R97 ;  /* 0x000000616e0f723e */ /* 0x000fe400000010ff */
[----:B------:R-:W-:-:S04]  /*eac0*/  @!P1 PRMT R62, RZ, 0x654, R62 ;  /* 0x00000654ff3e9816 */ /* 0x000fc8000000003e */
[----:B------:R0:W-:Y:S01]  /*ead0*/  @!P1 SYNCS.ARRIVE.TRANS64.RED.A1T0 RZ, [R62+URZ], RZ ;  /* 0x000000ff3eff99a7 */ /* 0x0001e2000810043f */
[----:B---3--:R2:W-:Y:S02]  /*eae0*/  STSM.16.M88.4 [R116+0x1e800], R12 ;  /* 0x01e8000c74007844 */ /* 0x0085e40000000200 */
[----:B--2---:R-:W2:Y:S08]  /*eaf0*/  MUFU.EX2 R12, R25 ;  /* 0x00000019000c7308 */ /* 0x004eb00000000800 */
[----:B------:R-:W3:Y:S01]  /*eb00*/  MUFU.EX2 R14, R24 ;  /* 0x00000018000e7308 */ /* 0x000ee20000000800 */
[----:B--2---:R-:W-:-:S07]  /*eb10*/  FADD.FTZ R157, R12, R157 ;  /* 0x0000009d0c9d7221 */ /* 0x004fce0000010000 */
[----:B------:R-:W2:Y:S01]  /*eb20*/  MUFU.EX2 R13, R71 ;  /* 0x00000047000d7308 */ /* 0x000ea20000000800 */
[----:B------:R-:W-:-:S04]  /*eb30*/  FADD.FTZ R157, R9, R157 ;  /* 0x0000009d099d7221 */ /* 0x000fc80000010000 */
[----:B---3--:R-:W-:-:S03]  /*eb40*/  FADD.FTZ R157, R14, R157 ;  /* 0x0000009d0e9d7221 */ /* 0x008fc60000010000 */
[----:B------:R-:W3:Y:S01]  /*eb50*/  MUFU.EX2 R15, R76 ;  /* 0x0000004c000f7308 */ /* 0x000ee20000000800 */
[----:B------:R-:W-:Y:S01]  /*eb60*/  FADD.FTZ R157, R8, R157 ;  /* 0x0000009d089d7221 */ /* 0x000fe20000010000 */
[----:B------:R-:W-:-:S03]  /*eb70*/  FADD.FTZ R0, R110, R0 ;  /* 0x000000006e007221 */ /* 0x000fc60000010000 */
[----:B------:R-:W-:-:S03]  /*eb80*/  FADD.FTZ R157, R21, R157 ;  /* 0x0000009d159d7221 */ /* 0x000fc60000010000 */
[----:B-1----:R1:W-:Y:S01]  /*eb90*/  MUFU.EX2 R63, R32 ;  /* 0x00000020003f7308 */ /* 0x0023e20000000800 */
[----:B--2---:R-:W-:-:S07]  /*eba0*/  FADD.FTZ R0, R13, R0 ;  /* 0x000000000d007221 */ /* 0x004fce0000010000 */
[----:B------:R-:W2:Y:S01]  /*ebb0*/  MUFU.EX2 R93, R93 ;  /* 0x0000005d005d7308 */ /* 0x000ea20000000800 */
[----:B-1----:R-:W-:Y:S02]  /*ebc0*/  F2FP.BF16.F32.PACK_AB R32, R21, R8 ;  /* 0x000000081520723e */ /* 0x002fe400000010ff */
[----:B------:R-:W4:Y:S01]  /*ebd0*/  LDL R21, [R1+0x88] ;  /* 0x0000880001157983 */ /* 0x000f220000100800 */
[----:B------:R-:W-:-:S04]  /*ebe0*/  FADD.FTZ R8, R34, R157 ;  /* 0x0000009d22087221 */ /* 0x000fc80000010000 */
[----:B0-----:R-:W-:Y:S01]  /*ebf0*/  MUFU.EX2 R62, R33 ;  /* 0x00000021003e7308 */ /* 0x001fe20000000800 */
[----:B------:R-:W-:Y:S01]  /*ec00*/  FADD.FTZ R8, R20, R8 ;  /* 0x0000000814087221 */ /* 0x000fe20000010000 */
[----:B------:R-:W-:-:S06]  /*ec10*/  FADD.FTZ R0, R94, R0 ;  /* 0x000000005e007221 */ /* 0x000fcc0000010000 */
[----:B------:R-:W0:Y:S01]  /*ec20*/  MUFU.EX2 R33, R77 ;  /* 0x0000004d00217308 */ /* 0x000e220000000800 */
[----:B------:R-:W-:Y:S01]  /*ec30*/  FADD.FTZ R8, R27, R8 ;  /* 0x000000081b087221 */ /* 0x000fe20000010000 */
[----:B---3--:R-:W-:-:S06]  /*ec40*/  FADD.FTZ R0, R15, R0 ;  /* 0x000000000f007221 */ /* 0x008fcc0000010000 */
[----:B------:R-:W1:Y:S01]  /*ec50*/  MUFU.EX2 R92, R92 ;  /* 0x0000005c005c7308 */ /* 0x000e620000000800 */
[----:B------:R-:W-:Y:S01]  /*ec60*/  FADD.FTZ R8, R11, R8 ;  /* 0x000000080b087221 */ /* 0x000fe20000010000 */
[----:B--2---:R-:W-:-:S06]  /*ec70*/  FADD.FTZ R0, R93, R0 ;  /* 0x000000005d007221 */ /* 0x004fcc0000010000 */
[----:B------:R-:W2:Y:S08]  /*ec80*/  MUFU.EX2 R24, R35 ;  /* 0x0000002300187308 */ /* 0x000eb00000000800 */
[----:B------:R-:W3:Y:S01]  /*ec90*/  MUFU.EX2 R35, R73 ;  /* 0x0000004900237308 */ /* 0x000ee20000000800 */
[----:B------:R-:W-:Y:S01]  /*eca0*/  FADD.FTZ R8, R37, R8 ;  /* 0x0000000825087221 */ /* 0x000fe20000010000 */
[----:B0-----:R-:W-:-:S06]  /*ecb0*/  FADD.FTZ R0, R33, R0 ;  /* 0x0000000021007221 */ /* 0x001fcc0000010000 */
[----:B------:R-:W0:Y:S01]  /*ecc0*/  MUFU.EX2 R91, R91 ;  /* 0x0000005b005b7308 */ /* 0x000e220000000800 */
[----:B------:R-:W-:Y:S01]  /*ecd0*/  FADD.FTZ R8, R10, R8 ;  /* 0x000000080a087221 */ /* 0x000fe20000010000 */
[----:B-1----:R-:W-:-:S06]  /*ece0*/  FADD.FTZ R0, R92, R0 ;  /* 0x000000005c007221 */ /* 0x002fcc0000010000 */
[----:B------:R-:W1:Y:S01]  /*ecf0*/  MUFU.EX2 R87, R87 ;  /* 0x0000005700577308 */ /* 0x000e620000000800 */
[----:B--2---:R-:W-:Y:S01]  /*ed00*/  FADD.FTZ R8, R24, R8 ;  /* 0x0000000818087221 */ /* 0x004fe20000010000 */
[----:B---3--:R-:W-:-:S06]  /*ed10*/  FADD.FTZ R0, R35, R0 ;  /* 0x0000000023007221 */ /* 0x008fcc0000010000 */
[----:B------:R-:W2:Y:S01]  /*ed20*/  MUFU.EX2 R90, R90 ;  /* 0x0000005a005a7308 */ /* 0x000ea20000000800 */
[----:B------:R-:W-:Y:S01]  /*ed30*/  FADD.FTZ R8, R53, R8 ;  /* 0x0000000835087221 */ /* 0x000fe20000010000 */
[----:B0-----:R-:W-:-:S06]  /*ed40*/  FADD.FTZ R0, R91, R0 ;  /* 0x000000005b007221 */ /* 0x001fcc0000010000 */
[----:B------:R-:W0:Y:S08]  /*ed50*/  MUFU.EX2 R30, R30 ;  /* 0x0000001e001e7308 */ /* 0x000e300000000800 */
[----:B------:R-:W3:Y:S01]  /*ed60*/  MUFU.EX2 R88, R88 ;  /* 0x0000005800587308 */ /* 0x000ee20000000800 */
[----:B------:R-:W-:Y:S01]  /*ed70*/  FADD.FTZ R8, R49, R8 ;  /* 0x0000000831087221 */ /* 0x000fe20000010000 */
[----:B-1----:R-:W-:-:S06]  /*ed80*/  FADD.FTZ R0, R87, R0 ;  /* 0x0000000057007221 */ /* 0x002fcc0000010000 */
[----:B------:R-:W1:Y:S08]  /*ed90*/  MUFU.EX2 R51, R51 ;  /* 0x0000003300337308 */ /* 0x000e700000000800 */
[----:B------:R-:W1:Y:S01]  /*eda0*/  MUFU.EX2 R89, R89 ;  /* 0x0000005900597308 */ /* 0x000e620000000800 */
[----:B------:R-:W-:Y:S01]  /*edb0*/  FADD.FTZ R8, R52, R8 ;  /* 0x0000000834087221 */ /* 0x000fe20000010000 */
[----:B--2---:R-:W-:-:S06]  /*edc0*/  FADD.FTZ R0, R90, R0 ;  /* 0x000000005a007221 */ /* 0x004fcc0000010000 */
[----:B------:R-:W2:Y:S01]  /*edd0*/  MUFU.EX2 R48, R48 ;  /* 0x0000003000307308 */ /* 0x000ea20000000800 */
[----:B------:R-:W-:-:S07]  /*ede0*/  F2FP.BF16.F32.PACK_AB R14, R14, R9 ;  /* 0x000000090e0e723e */ /* 0x000fce00000010ff */
[----:B------:R-:W2:Y:S01]  /*edf0*/  MUFU.EX2 R25, R72 ;  /* 0x0000004800197308 */ /* 0x000ea20000000800 */
[----:B0-----:R-:W-:-:S07]  /*ee00*/  FADD.FTZ R9, R30, R8 ;  /* 0x000000081e097221 */ /* 0x001fce0000010000 */
[----:B------:R-:W0:Y:S08]  /*ee10*/  MUFU.EX2 R86, R86 ;  /* 0x0000005600567308 */ /* 0x000e300000000800 */
[----:B------:R-:W-:Y:S08]  /*ee20*/  MUFU.EX2 R82, R82 ;  /* 0x0000005200527308 */ /* 0x000ff00000000800 */
[----:B------:R-:W0:Y:S01]  /*ee30*/  MUFU.EX2 R85, R85 ;  /* 0x0000005500557308 */ /* 0x000e220000000800 */
[----:B---3--:R-:W-:Y:S01]  /*ee40*/  FADD.FTZ R0, R88, R0 ;  /* 0x0000000058007221 */ /* 0x008fe20000010000 */
[----:B------:R-:W-:Y:S01]  /*ee50*/  F2FP.BF16.F32.PACK_AB R8, R11, R27 ;  /* 0x0000001b0b08723e */ /* 0x000fe200000010ff */
[----:B-1----:R-:W-:-:S02]  /*ee60*/  FADD.FTZ R11, R51, R9 ;  /* 0x00000009330b7221 */ /* 0x002fc40000010000 */
[----:B------:R-:W-:Y:S01]  /*ee70*/  FADD.FTZ R0, R89, R0 ;  /* 0x0000000059007221 */ /* 0x000fe20000010000 */
[----:B------:R-:W-:Y:S02]  /*ee80*/  F2FP.BF16.F32.PACK_AB R12, R12, R26 ;  /* 0x0000001a0c0c723e */ /* 0x000fe400000010ff */
[----:B------:R-:W-:Y:S02]  /*ee90*/  F2FP.BF16.F32.PACK_AB R13, R94, R13 ;  /* 0x0000000d5e0d723e */ /* 0x000fe400000010ff */
[----:B------:R-:W-:Y:S02]  /*eea0*/  F2FP.BF16.F32.PACK_AB R15, R93, R15 ;  /* 0x0000000f5d0f723e */ /* 0x000fe400000010ff */
[----:B------:R-:W-:Y:S01]  /*eeb0*/  F2FP.BF16.F32.PACK_AB R34, R20, R34 ;  /* 0x000000221422723e */ /* 0x000fe200000010ff */
[----:B--2---:R-:W-:Y:S01]  /*eec0*/  FADD.FTZ R20, R48, R11 ;  /* 0x0000000b30147221 */ /* 0x004fe20000010000 */
[----:B------:R-:W-:Y:S01]  /*eed0*/  F2FP.BF16.F32.PACK_AB R33, R92, R33 ;  /* 0x000000215c21723e */ /* 0x000fe200000010ff */
[----:B------:R-:W-:Y:S01]  /*eee0*/  FADD.FTZ R0, R25, R0 ;  /* 0x0000000019007221 */ /* 0x000fe20000010000 */
[----:B------:R-:W-:-:S02]  /*eef0*/  F2FP.BF16.F32.PACK_AB R35, R91, R35 ;  /* 0x000000235b23723e */ /* 0x000fc400000010ff */
[----:B------:R-:W-:Y:S02]  /*ef00*/  F2FP.BF16.F32.PACK_AB R9, R90, R87 ;  /* 0x000000575a09723e */ /* 0x000fe400000010ff */
[----:B------:R-:W-:Y:S02]  /*ef10*/  F2FP.BF16.F32.PACK_AB R10, R10, R37 ;  /* 0x000000250a0a723e */ /* 0x000fe400000010ff */
[----:B------:R-:W-:Y:S02]  /*ef20*/  F2FP.BF16.F32.PACK_AB R11, R89, R88 ;  /* 0x00000058590b723e */ /* 0x000fe400000010ff */
[----:B------:R-:W-:Y:S02]  /*ef30*/  F2FP.BF16.F32.PACK_AB R24, R53, R24 ;  /* 0x000000183518723e */ /* 0x000fe400000010ff */
[----:B0-----:R-:W-:Y:S02]  /*ef40*/  F2FP.BF16.F32.PACK_AB R25, R86, R25 ;  /* 0x000000195619723e */ /* 0x001fe400000010ff */
[----:B------:R-:W-:-:S02]  /*ef50*/  F2FP.BF16.F32.PACK_AB R26, R52, R49 ;  /* 0x00000031341a723e */ /* 0x000fc400000010ff */
[----:B------:R-:W-:Y:S01]  /*ef60*/  F2FP.BF16.F32.PACK_AB R27, R85, R82 ;  /* 0x00000052551b723e */ /* 0x000fe200000010ff */
[----:B----4-:R-:W-:Y:S04]  /*ef70*/  STSM.16.M88.4 [R118], R12 ;  /* 0x0000000c76007844 */ /* 0x010fe80000000200 */
[----:B------:R-:W-:Y:S04]  /*ef80*/  STSM.16.M88.4 [R115], R32 ;  /* 0x0000002073007844 */ /* 0x000fe80000000200 */
[----:B------:R-:W-:Y:S04]  /*ef90*/  STSM.16.M88.4 [R114], R8 ;  /* 0x0000000872007844 */ /* 0x000fe80000000200 */
[----:B------:R0:W-:Y:S04]  /*efa0*/  STSM.16.M88.4 [R116+0x24800], R24 ;  /* 0x0248001874007844 */ /* 0x0001e80000000200 */
[----:B0-----:R-:W2:Y:S04]  /*efb0*/  LDL R27, [R1+0x84] ;  /* 0x00008400011b7983 */ /* 0x001ea80000100800 */
[----:B------:R-:W3:Y:S04]  /*efc0*/  LDL R26, [R1+0x6c] ;  /* 0x00006c00011a7983 */ /* 0x000ee80000100800 */
[----:B------:R-:W3:Y:S01]  /*efd0*/  LDL.LU R24, [R1+0x4] ;  /* 0x0000040001187983 */ /* 0x000ee20000300800 */
[-CC-:B------:R-:W-:Y:S01]  /*efe0*/  FFMA.FTZ R80, R80, R6.reuse, -R99.reuse ;  /* 0x0000000650507223 */ /* 0x180fe20000010863 */
[----:B------:R-:W-:-:S05]  /*eff0*/  FFMA.FTZ R84, R84, R6, -R99 ;  /* 0x0000000654547223 */ /* 0x000fca0000010863 */
[----:B------:R-:W0:Y:S01]  /*f000*/  MUFU.EX2 R80, R80 ;  /* 0x0000005000507308 */ /* 0x000e220000000800 */
[----:B------:R-:W-:Y:S01]  /*f010*/  FADD.FTZ R0, R86, R0 ;  /* 0x0000000056007221 */ /* 0x000fe20000010000 */
[----:B------:R-:W-:-:S06]  /*f020*/  FFMA.FTZ R83, R100, R6, -R99 ;  /* 0x0000000664537223 */ /* 0x000fcc0000010863 */
[----:B------:R-:W1:Y:S01]  /*f030*/  MUFU.EX2 R84, R84 ;  /* 0x0000005400547308 */ /* 0x000e620000000800 */
[----:B------:R-:W-:Y:S01]  /*f040*/  FADD.FTZ R0, R82, R0 ;  /* 0x0000000052007221 */ /* 0x000fe20000010000 */
[----:B------:R-:W-:-:S06]  /*f050*/  FFMA.FTZ R81, R81, R6, -R99 ;  /* 0x0000000651517223 */ /* 0x000fcc0000010863 */
[----:B------:R-:W4:Y:S01]  /*f060*/  MUFU.EX2 R50, R50 ;  /* 0x0000003200327308 */ /* 0x000f220000000800 */
[----:B------:R-:W-:-:S07]  /*f070*/  FADD.FTZ R0, R85, R0 ;  /* 0x0000000055007221 */ /* 0x000fce0000010000 */
[----:B------:R-:W4:Y:S08]  /*f080*/  MUFU.EX2 R75, R75 ;  /* 0x0000004b004b7308 */ /* 0x000f300000000800 */
[----:B------:R-:W4:Y:S01]  /*f090*/  MUFU.EX2 R42, R42 ;  /* 0x0000002a002a7308 */ /* 0x000f220000000800 */
[----:B0-----:R-:W-:Y:S01]  /*f0a0*/  FADD.FTZ R0, R80, R0 ;  /* 0x0000000050007221 */ /* 0x001fe20000010000 */
[----:B------:R-:W-:-:S06]  /*f0b0*/  FFMA.FTZ R74, R74, R6, -R99 ;  /* 0x000000064a4a7223 */ /* 0x000fcc0000010863 */
[----:B------:R-:W0:Y:S08]  /*f0c0*/  MUFU.EX2 R83, R83 ;  /* 0x0000005300537308 */ /* 0x000e300000000800 */
[----:B------:R-:W0:Y:S01]  /*f0d0*/  MUFU.EX2 R47, R47 ;  /* 0x0000002f002f7308 */ /* 0x000e220000000800 */
[----:B-1----:R-:W-:Y:S01]  /*f0e0*/  FADD.FTZ R0, R84, R0 ;  /* 0x0000000054007221 */ /* 0x002fe20000010000 */
[----:B------:R-:W-:-:S06]  /*f0f0*/  FFMA.FTZ R78, R78, R6, -R99 ;  /* 0x000000064e4e7223 */ /* 0x000fcc0000010863 */
[----:B------:R-:W1:Y:S01]  /*f100*/  MUFU.EX2 R81, R81 ;  /* 0x0000005100517308 */ /* 0x000e620000000800 */
[----:B----4-:R-:W-:-:S07]  /*f110*/  FADD.FTZ R20, R50, R20 ;  /* 0x0000001432147221 */ /* 0x010fce0000010000 */
[----:B------:R-:W4:Y:S01]  /*f120*/  MUFU.EX2 R43, R43 ;  /* 0x0000002b002b7308 */ /* 0x000f220000000800 */
[----:B------:R-:W-:Y:S01]  /*f130*/  FADD.FTZ R0, R75, R0 ;  /* 0x000000004b007221 */ /* 0x000fe20000010000 */
[----:B------:R-:W-:-:S06]  /*f140*/  FFMA.FTZ R70, R70, R6, -R99 ;  /* 0x0000000646467223 */ /* 0x000fcc0000010863 */
[----:B------:R-:W4:Y:S01]  /*f150*/  MUFU.EX2 R79, R79 ;  /* 0x0000004f004f7308 */ /* 0x000f220000000800 */
[----:B------:R-:W-:-:S07]  /*f160*/  FADD.FTZ R20, R42, R20 ;  /* 0x000000142a147221 */ /* 0x000fce0000010000 */
[----:B------:R-:W4:Y:S01]  /*f170*/  MUFU.EX2 R46, R46 ;  /* 0x0000002e002e7308 */ /* 0x000f220000000800 */
[----:B0-----:R-:W-:Y:S01]  /*f180*/  FADD.FTZ R0, R83, R0 ;  /* 0x0000000053007221 */ /* 0x001fe20000010000 */
[----:B------:R-:W-:-:S06]  /*f190*/  FFMA.FTZ R69, R69, R6, -R99 ;  /* 0x0000000645457223 */ /* 0x000fcc0000010863 */
[----:B------:R-:W0:Y:S01]  /*f1a0*/  MUFU.EX2 R74, R74 ;  /* 0x0000004a004a7308 */ /* 0x000e220000000800 */
[----:B------:R-:W-:-:S07]  /*f1b0*/  FADD.FTZ R20, R47, R20 ;  /* 0x000000142f147221 */ /* 0x000fce0000010000 */
        /* <DEDUP_REMOVED lines=19> */
[----:B----4-:R-:W-:Y:S01]  /*f2f0*/  FADD.FTZ R11, R45, R20 ;  /* 0x000000142d0b7221 */ /* 0x010fe20000010000 */
[----:B------:R-:W-:-:S06]  /*f300*/  FADD.FTZ R0, R70, R13 ;  /* 0x0000000d46007221 */ /* 0x000fcc0000010000 */
[----:B------:R-:W4:Y:S01]  /*f310*/  MUFU.EX2 R57, R57 ;  /* 0x0000003900397308 */ /* 0x000f220000000800 */
[----:B------:R-:W-:Y:S01]  /*f320*/  FFMA.FTZ R66, R66, R6, -R99 ;  /* 0x0000000642427223 */ /* 0x000fe20000010863 */
[----:B------:R-:W-:-:S06]  /*f330*/  FADD.FTZ R13, R28, R11 ;  /* 0x0000000b1c0d7221 */ /* 0x000fcc0000010000 */
[----:B------:R-:W4:Y:S01]  /*f340*/  MUFU.EX2 R40, R40 ;  /* 0x0000002800287308 */ /* 0x000f220000000800 */
[----:B------:R-:W-:Y:S01]  /*f350*/  F2FP.BF16.F32.PACK_AB R8, R51, R30 ;  /* 0x0000001e3308723e */ /* 0x000fe200000010ff */
[----:B0-----:R-:W-:Y:S01]  /*f360*/  FADD.FTZ R0, R69, R0 ;  /* 0x0000000045007221 */ /* 0x001fe20000010000 */
[----:B------:R-:W-:-:S05]  /*f370*/  F2FP.BF16.F32.PACK_AB R9, R84, R80 ;  /* 0x000000505409723e */ /* 0x000fca00000010ff */
[----:B------:R-:W0:Y:S01]  /*f380*/  MUFU.EX2 R4, R4 ;  /* 0x0000000400047308 */ /* 0x000e220000000800 */
[----:B------:R-:W-:Y:S02]  /*f390*/  F2FP.BF16.F32.PACK_AB R10, R50, R48 ;  /* 0x00000030320a723e */ /* 0x000fe400000010ff */
[----:B------:R-:W-:Y:S01]  /*f3a0*/  F2FP.BF16.F32.PACK_AB R11, R83, R75 ;  /* 0x0000004b530b723e */ /* 0x000fe200000010ff */
[----:B------:R-:W-:Y:S01]  /*f3b0*/  FFMA.FTZ R67, R67, R6, -R99 ;  /* 0x0000000643437223 */ /* 0x000fe20000010863 */
[----:B------:R-:W-:-:S03]  /*f3c0*/  FADD.FTZ R13, R44, R13 ;  /* 0x0000000d2c0d7221 */ /* 0x000fc60000010000 */
[----:B------:R-:W0:Y:S01]  /*f3d0*/  MUFU.EX2 R56, R56 ;  /* 0x0000003800387308 */ /* 0x000e220000000800 */
[----:B-1----:R-:W-:Y:S01]  /*f3e0*/  FADD.FTZ R0, R61, R0 ;  /* 0x000000003d007221 */ /* 0x002fe20000010000 */
[----:B------:R1:W-:Y:S01]  /*f3f0*/  STSM.16.M88.4 [R21], R8 ;  /* 0x0000000815007844 */ /* 0x0003e20000000200 */
[----:B------:R-:W-:-:S05]  /*f400*/  FFMA.FTZ R60, R60, R6, -R99 ;  /* 0x000000063c3c7223 */ /* 0x000fca0000010863 */
[----:B------:R-:W0:Y:S01]  /*f410*/  MUFU.EX2 R39, R39 ;  /* 0x0000002700277308 */ /* 0x000e220000000800 */
[----:B----4-:R-:W-:Y:S01]  /*f420*/  FADD.FTZ R15, R57, R0 ;  /* 0x00000000390f7221 */ /* 0x010fe20000010000 */
[----:B------:R-:W-:-:S06]  /*f430*/  FFMA.FTZ R68, R68, R6, -R99 ;  /* 0x0000000644447223 */ /* 0x000fcc0000010863 */
[----:B------:R-:W4:Y:S01]  /*f440*/  MUFU.EX2 R66, R66 ;  /* 0x0000004200427308 */ /* 0x000f220000000800 */
[----:B-1----:R-:W-:-:S07]  /*f450*/  FADD.FTZ R21, R62, R13 ;  /* 0x0000000d3e157221 */ /* 0x002fce0000010000 */
[----:B------:R-:W1:Y:S01]  /*f460*/  MUFU.EX2 R29, R29 ;  /* 0x0000001d001d7308 */ /* 0x000e620000000800 */
[----:B------:R-:W-:Y:S01]  /*f470*/  FADD.FTZ R0, R40, R21 ;  /* 0x0000001528007221 */ /* 0x000fe20000010000 */
[----:B0-----:R-:W-:-:S06]  /*f480*/  FADD.FTZ R21, R4, R15 ;  /* 0x0000000f04157221 */ /* 0x001fcc0000010000 */
[----:B------:R-:W0:Y:S01]  /*f490*/  MUFU.EX2 R67, R67 ;  /* 0x0000004300437308 */ /* 0x000e220000000800 */
[----:B------:R-:W-:Y:S01]  /*f4a0*/  FFMA.FTZ R59, R59, R6, -R99 ;  /* 0x000000063b3b7223 */ /* 0x000fe20000010863 */
[----:B------:R-:W-:-:S06]  /*f4b0*/  FADD.FTZ R0, R63, R0 ;  /* 0x000000003f007221 */ /* 0x000fcc0000010000 */
[----:B------:R-:W0:Y:S01]  /*f4c0*/  MUFU.EX2 R38, R38 ;  /* 0x0000002600267308 */ /* 0x000e220000000800 */
[----:B------:R-:W-:Y:S01]  /*f4d0*/  FADD.FTZ R21, R56, R21 ;  /* 0x0000001538157221 */ /* 0x000fe20000010000 */
[----:B------:R-:W-:-:S06]  /*f4e0*/  FADD.FTZ R10, R39, R0 ;  /* 0x00000000270a7221 */ /* 0x000fcc0000010000 */
[----:B------:R-:W0:Y:S08]  /*f4f0*/  MUFU.EX2 R60, R60 ;  /* 0x0000003c003c7308 */ /* 0x000e300000000800 */
[----:B------:R-:W0:Y:S01]  /*f500*/  MUFU.EX2 R31, R31 ;  /* 0x0000001f001f7308 */ /* 0x000e220000000800 */
[----:B----4-:R-:W-:Y:S01]  /*f510*/  FADD.FTZ R0, R66, R21 ;  /* 0x0000001542007221 */ /* 0x010fe20000010000 */
[----:B------:R-:W-:-:S06]  /*f520*/  FFMA.FTZ R58, R58, R6, -R99 ;  /* 0x000000063a3a7223 */ /* 0x000fcc0000010863 */
[----:B------:R-:W4:Y:S01]  /*f530*/  MUFU.EX2 R68, R68 ;  /* 0x0000004400447308 */ /* 0x000f220000000800 */
[----:B-1----:R-:W-:-:S07]  /*f540*/  FADD.FTZ R25, R29, R10 ;  /* 0x0000000a1d197221 */ /* 0x002fce0000010000 */
[----:B------:R-:W1:Y:S01]  /*f550*/  MUFU.EX2 R65, R36 ;  /* 0x0000002400417308 */ /* 0x000e620000000800 */
[----:B0-----:R-:W-:Y:S01]  /*f560*/  FADD.FTZ R21, R67, R0 ;  /* 0x0000000043157221 */ /* 0x001fe20000010000 */
[----:B------:R-:W-:-:S06]  /*f570*/  FADD.FTZ R0, R38, R25 ;  /* 0x0000001926007221 */ /* 0x000fcc0000010000 */
[----:B------:R-:W0:Y:S01]  /*f580*/  MUFU.EX2 R59, R59 ;  /* 0x0000003b003b7308 */ /* 0x000e220000000800 */
[----:B------:R-:W-:-:S07]  /*f590*/  FFMA.FTZ R101, R101, R6, -R99 ;  /* 0x0000000665657223 */ /* 0x000fce0000010863 */
[----:B------:R-:W2:Y:S01]  /*f5a0*/  MUFU.EX2 R95, R96 ;  /* 0x00000060005f7308 */ /* 0x000ea20000000800 */
[----:B------:R-:W-:Y:S01]  /*f5b0*/  FADD.FTZ R21, R60, R21 ;  /* 0x000000153c157221 */ /* 0x000fe20000010000 */
[----:B------:R-:W-:-:S06]  /*f5c0*/  FADD.FTZ R20, R31, R0 ;  /* 0x000000001f147221 */ /* 0x000fcc0000010000 */
[----:B------:R-:W-:Y:S01]  /*f5d0*/  MUFU.EX2 R55, R55 ;  /* 0x0000003700377308 */ /* 0x000fe20000000800 */
[----:B------:R-:W-:-:S07]  /*f5e0*/  FFMA.FTZ R102, R102, R6, -R99 ;  /* 0x0000000666667223 */ /* 0x000fce0000010863 */
[----:B------:R-:W3:Y:S01]  /*f5f0*/  MUFU.EX2 R96, R105 ;  /* 0x0000006900607308 */ /* 0x000ee20000000800 */
[----:B----4-:R-:W-:Y:S01]  /*f600*/  FADD.FTZ R0, R68, R21 ;  /* 0x0000001544007221 */ /* 0x010fe20000010000 */
[----:B-1----:R-:W-:-:S06]  /*f610*/  FADD.FTZ R20, R65, R20 ;  /* 0x0000001441147221 */ /* 0x002fcc0000010000 */
[----:B------:R-:W1:Y:S01]  /*f620*/  MUFU.EX2 R58, R58 ;  /* 0x0000003a003a7308 */ /* 0x000e620000000800 */
[----:B------:R-:W-:-:S07]  /*f630*/  F2FP.BF16.F32.PACK_AB R12, R47, R42 ;  /* 0x0000002a2f0c723e */ /* 0x000fce00000010ff */
[----:B------:R-:W4:Y:S01]  /*f640*/  MUFU.EX2 R97, R108 ;  /* 0x0000006c00617308 */ /* 0x000f220000000800 */
[----:B------:R-:W-:Y:S01]  /*f650*/  F2FP.BF16.F32.PACK_AB R13, R79, R81 ;  /* 0x000000514f0d723e */ /* 0x000fe200000010ff */
[-CC-:B------:R-:W-:Y:S01]  /*f660*/  FFMA.FTZ R103, R103, R6.reuse, -R99.reuse ;  /* 0x0000000667677223 */ /* 0x180fe20000010863 */
[----:B------:R-:W-:Y:S01]  /*f670*/  F2FP.BF16.F32.PACK_AB R14, R46, R43 ;  /* 0x0000002b2e0e723e */ /* 0x000fe200000010ff */
[----:B------:R-:W-:Y:S01]  /*f680*/  FFMA.FTZ R104, R104, R6, -R99 ;  /* 0x0000000668687223 */ /* 0x000fe20000010863 */
[----:B------:R-:W-:-:S03]  /*f690*/  F2FP.BF16.F32.PACK_AB R15, R78, R74 ;  /* 0x0000004a4e0f723e */ /* 0x000fc600000010ff */
[----:B------:R-:W4:Y:S01]  /*f6a0*/  MUFU.EX2 R98, R109 ;  /* 0x0000006d00627308 */ /* 0x000f220000000800 */
[----:B0-----:R-:W-:Y:S01]  /*f6b0*/  FADD.FTZ R0, R59, R0 ;  /* 0x000000003b007221 */ /* 0x001fe20000010000 */
[----:B--2---:R-:W-:-:S06]  /*f6c0*/  FADD.FTZ R21, R95, R20 ;  /* 0x000000145f157221 */ /* 0x004fcc0000010000 */
[----:B------:R-:W0:Y:S01]  /*f6d0*/  MUFU.EX2 R101, R101 ;  /* 0x0000006500657308 */ /* 0x000e220000000800 */
[----:B------:R-:W-:Y:S01]  /*f6e0*/  F2FP.BF16.F32.PACK_AB R8, R45, R41 ;  /* 0x000000292d08723e */ /* 0x000fe200000010ff */
[----:B------:R2:W-:Y:S01]  /*f6f0*/  STSM.16.M88.4 [R115+0x6000], R12 ;  /* 0x0060000c73007844 */ /* 0x0005e20000000200 */
[----:B------:R-:W-:-:S05]  /*f700*/  F2FP.BF16.F32.PACK_AB R41, R56, R4 ;  /* 0x000000043829723e */ /* 0x000fca00000010ff */
[----:B------:R-:W0:Y:S01]  /*f710*/  MUFU.EX2 R99, R155 ;  /* 0x0000009b00637308 */ /* 0x000e220000000800 */
[----:B---3--:R-:W-:-:S07]  /*f720*/  FADD.FTZ R4, R96, R21 ;  /* 0x0000001560047221 */ /* 0x008fce0000010000 */
[----:B------:R-:W3:Y:S01]  /*f730*/  MUFU.EX2 R102, R102 ;  /* 0x0000006600667308 */ /* 0x000ee20000000800 */
[----:B--2---:R-:W-:Y:S01]  /*f740*/  FADD.FTZ R13, R55, R0 ;  /* 0x00000000370d7221 */ /* 0x004fe20000010000 */
[----:B------:R-:W-:-:S06]  /*f750*/  F2FP.BF16.F32.PACK_AB R9, R69, R70 ;  /* 0x000000464509723e */ /* 0x000fcc00000010ff */
[----:B------:R-:W2:Y:S01]  /*f760*/  MUFU.EX2 R100, R117 ;  /* 0x0000007500647308 */ /* 0x000ea20000000800 */
[----:B------:R-:W-:Y:S01]  /*f770*/  F2FP.BF16.F32.PACK_AB R10, R44, R28 ;  /* 0x0000001c2c0a723e */ /* 0x000fe200000010ff */
[----:B-1----:R-:W-:Y:S01]  /*f780*/  FADD.FTZ R0, R58, R13 ;  /* 0x0000000d3a007221 */ /* 0x002fe20000010000 */
[----:B------:R-:W-:Y:S01]  /*f790*/  F2FP.BF16.F32.PACK_AB R11, R57, R61 ;  /* 0x0000003d390b723e */ /* 0x000fe200000010ff */
[----:B----4-:R-:W-:-:S04]  /*f7a0*/  FADD.FTZ R13, R97, R4 ;  /* 0x00000004610d7221 */ /* 0x010fc80000010000 */
[----:B------:R-:W1:Y:S01]  /*f7b0*/  MUFU.EX2 R103, R103 ;  /* 0x0000006700677308 */ /* 0x000e620000000800 */
[----:B------:R0:W-:Y:S07]  /*f7c0*/  STSM.16.M88.4 [R114+0x6000], R8 ;  /* 0x0060000872007844 */ /* 0x0001ee0000000200 */
[----:B------:R-:W-:Y:S01]  /*f7d0*/  MUFU.EX2 R36, R113 ;  /* 0x0000007100247308 */ /* 0x000fe20000000800 */
[----:B------:R-:W-:-:S07]  /*f7e0*/  FADD.FTZ R4, R98, R13 ;  /* 0x0000000d62047221 */ /* 0x000fce0000010000 */
[----:B------:R-:W-:Y:S08]  /*f7f0*/  MUFU.EX2 R64, R112 ;  /* 0x0000007000407308 */ /* 0x000ff00000000800 */
[----:B------:R-:W-:Y:S08]  /*f800*/  MUFU.EX2 R107, R107 ;  /* 0x0000006b006b7308 */ /* 0x000ff00000000800 */
[----:B------:R-:W4:Y:S08]  /*f810*/  MUFU.EX2 R106, R106 ;  /* 0x0000006a006a7308 */ /* 0x000f300000000800 */
[----:B------:R-:W-:Y:S08]  /*f820*/  MUFU.EX2 R111, R111 ;  /* 0x0000006f006f7308 */ /* 0x000ff00000000800 */
[----:B------:R-:W4:Y:S01]  /*f830*/  MUFU.EX2 R104, R104 ;  /* 0x0000006800687308 */ /* 0x000f220000000800 */
[----:B0-----:R-:W-:Y:S01]  /*f840*/  FADD.FTZ R11, R101, R0 ;  /* 0x00000000650b7221 */ /* 0x001fe20000010000 */
[----:B------:R-:W-:Y:S01]  /*f850*/  FADD.FTZ R15, R99, R4 ;  /* 0x00000004630f7221 */ /* 0x000fe20000010000 */
[----:B------:R-:W-:-:S02]  /*f860*/  F2FP.BF16.F32.PACK_AB R40, R40, R62 ;  /* 0x0000003e2828723e */ /* 0x000fc400000010ff */
[----:B---3--:R-:W-:Y:S01]  /*f870*/  FADD.FTZ R0, R102, R11 ;  /* 0x0000000b66007221 */ /* 0x008fe20000010000 */
[----:B------:R-:W-:Y:S01]  /*f880*/  F2FP.BF16.F32.PACK_AB R42, R39, R63 ;  /* 0x0000003f272a723e */ /* 0x000fe200000010ff */
[----:B--2---:R-:W-:Y:S01]  /*f890*/  FADD.FTZ R21, R100, R15 ;  /* 0x0000000f64157221 */ /* 0x004fe20000010000 */
[----:B------:R-:W-:Y:S01]  /*f8a0*/  F2FP.BF16.F32.PACK_AB R43, R67, R66 ;  /* 0x00000042432b723e */ /* 0x000fe200000010ff */
[----:B-1----:R-:W-:Y:S01]  /*f8b0*/  FADD.FTZ R0, R103, R0 ;  /* 0x0000000067007221 */ /* 0x002fe20000010000 */
[----:B------:R-:W-:Y:S02]  /*f8c0*/  F2FP.BF16.F32.PACK_AB R8, R38, R29 ;  /* 0x0000001d2608723e */ /* 0x000fe400000010ff */
[----:B------:R-:W-:Y:S02]  /*f8d0*/  F2FP.BF16.F32.PACK_AB R9, R68, R60 ;  /* 0x0000003c4409723e */ /* 0x000fe400000010ff */
[----:B------:R-:W-:Y:S02]  /*f8e0*/  F2FP.BF16.F32.PACK_AB R10, R65, R31 ;  /* 0x0000001f410a723e */ /* 0x000fe400000010ff */
[----:B------:R-:W-:-:S02]  /*f8f0*/  F2FP.BF16.F32.PACK_AB R11, R55, R59 ;  /* 0x0000003b370b723e */ /* 0x000fc400000010ff */
[----:B------:R-:W-:Y:S02]  /*f900*/  F2FP.BF16.F32.PACK_AB R12, R96, R95 ;  /* 0x0000005f600c723e */ /* 0x000fe400000010ff */
[----:B------:R-:W-:Y:S02]  /*f910*/  F2FP.BF16.F32.PACK_AB R13, R101, R58 ;  /* 0x0000003a650d723e */ /* 0x000fe400000010ff */
[----:B------:R-:W-:Y:S02]  /*f920*/  F2FP.BF16.F32.PACK_AB R14, R98, R97 ;  /* 0x00000061620e723e */ /* 0x000fe400000010ff */
[----:B------:R-:W-:Y:S02]  /*f930*/  F2FP.BF16.F32.PACK_AB R15, R103, R102 ;  /* 0x00000066670f723e */ /* 0x000fe400000010ff */
[----:B------:R-:W-:Y:S02]  /*f940*/  F2FP.BF16.F32.PACK_AB R100, R100, R99 ;  /* 0x000000636464723e */ /* 0x000fe400000010ff */
[----:B----4-:R-:W-:-:S02]  /*f950*/  F2FP.BF16.F32.PACK_AB R101, R106, R107 ;  /* 0x0000006b6a65723e */ /* 0x010fc400000010ff */
[----:B------:R-:W-:Y:S02]  /*f960*/  F2FP.BF16.F32.PACK_AB R102, R64, R36 ;  /* 0x000000244066723e */ /* 0x000fe400000010ff */
[----:B------:R-:W-:Y:S01]  /*f970*/  F2FP.BF16.F32.PACK_AB R103, R104, R111 ;  /* 0x0000006f6867723e */ /* 0x000fe200000010ff */
[----:B------:R-:W-:Y:S04]  /*f980*/  STSM.16.M88.4 [R116+0x2a800], R40 ;  /* 0x02a8002874007844 */ /* 0x000fe80000000200 */
[----:B------:R0:W-:Y:S04]  /*f990*/  STSM.16.M88.4 [R27], R8 ;  /* 0x000000081b007844 */ /* 0x0001e80000000200 */
[----:B------:R-:W-:Y:S04]  /*f9a0*/  STSM.16.M88.4 [R115+0xc000], R12 ;  /* 0x00c0000c73007844 */ /* 0x000fe80000000200 */
[----:B------:R-:W-:Y:S01]  /*f9b0*/  STSM.16.M88.4 [R114+0xc000], R100 ;  /* 0x00c0006472007844 */ /* 0x000fe20000000200 */
        /* <DEDUP_REMOVED lines=8> */
[----:B------:R-:W-:-:S03]  /*fa40*/  ISETP.GT.AND P2, PT, R24, R26, PT ;  /* 0x0000001a1800720c */ /* 0x000fc60003f44270 */
[----:B------:R-:W-:-:S04]  /*fa50*/  FADD.FTZ R0, R111, R0 ;  /* 0x000000006f007221 */ /* 0x000fc80000010000 */
[----:B------:R-:W-:Y:S01]  /*fa60*/  FADD.FTZ R0, R104, R0 ;  /* 0x0000000068007221 */ /* 0x000fe20000010000 */
[----:B------:R-:W-:-:S04]  /*fa70*/  FADD.FTZ R21, R36, R21 ;  /* 0x0000001524157221 */ /* 0x000fc80000010000 */
[----:B------:R2:W-:Y:S01]  /*fa80*/  STL [R1+0x14], R0 ;  /* 0x0000140001007387 */ /* 0x0005e20000100800 */
[-C--:B------:R-:W-:Y:S01]  /*fa90*/  FMUL.FTZ R120, R120, R7.reuse ;  /* 0x0000000778787220 */ /* 0x080fe20000410000 */
[-C--:B------:R-:W-:Y:S01]  /*faa0*/  FMUL.FTZ R121, R121, R7.reuse ;  /* 0x0000000779797220 */ /* 0x080fe20000410000 */
[-C--:B------:R-:W-:Y:S01]  /*fab0*/  FMUL.FTZ R124, R124, R7.reuse ;  /* 0x000000077c7c7220 */ /* 0x080fe20000410000 */
[----:B0-----:R0:W5:Y:S01]  /*fac0*/  LDL R8, [R1+0x18] ;  /* 0x0000180001087983 */ /* 0x0011620000100800 */
[-C--:B------:R-:W-:Y:S01]  /*fad0*/  FMUL.FTZ R125, R125, R7.reuse ;  /* 0x000000077d7d7220 */ /* 0x080fe20000410000 */
[----:B--2---:R-:W-:Y:S02]  /*fae0*/  VIADD R0, R24, 0xffffffff ;  /* 0xffffffff18007836 */ /* 0x004fe40000000000 */
        /* <DEDUP_REMOVED lines=28> */
[----:B------:R2:W-:Y:S01]  /*fcb0*/  STL [R1+0x4], R0 ;  /* 0x0000040001007387 */ /* 0x0005e20000100800 */
[----:B------:R-:W-:Y:S01]  /*fcc0*/  FADD.FTZ R4, R64, R21 ;  /* 0x0000001540047221 */ /* 0x000fe20000010000 */
[----:B------:R-:W-:-:S02]  /*fcd0*/  IMAD.MOV.U32 R3, RZ, RZ, R54 ;  /* 0x000000ffff037224 */ /* 0x000fc400078e0036 */
[----:B------:R-:W-:Y:S02]  /*fce0*/  IMAD.MOV.U32 R7, RZ, RZ, R5 ;  /* 0x000000ffff077224 */ /* 0x000fe400078e0005 */
[----:B--2---:R-:W-:Y:S01]  /*fcf0*/  IMAD.MOV.U32 R0, RZ, RZ, R152 ;  /* 0x000000ffff007224 */ /* 0x004fe200078e0098 */
[----:B-1----:R-:W-:Y:S01]  /*fd00*/  NOP ;  /* 0x0000000000007918 */ /* 0x002fe20000000000 */
[----:B0-----:R-:W-:Y:S05]  /*fd10*/  @P2 BRA `(.L_x_510) ;  /* 0xffffffc400342947 */ /* 0x001fea000383ffff */
.L_x_500:
[----:B------:R-:W-:Y:S05]  /*fd20*/  WARPSYNC.ALL ;  /* 0x0000000000007948 */ /* 0x000fea0003800000 */
[----:B------:R-:W-:Y:S06]  /*fd30*/  BAR.ARV 0x8, 0x200 ;  /* 0x0208000000007b1d */ /* 0x000fec0000002000 */
[----:B------:R-:W-:Y:S05]  /*fd40*/  @!P0 BRA `(.L_x_511) ;  /* 0x0000000000048947 */ /* 0x000fea0003800000 */
[----:B------:R-:W-:Y:S01]  /*fd50*/  BPT.TRAP 0x1 ;  /* 0x000000040000795c */ /* 0x000fe20000300000 */
.L_x_511:
[----:B------:R-:W2:Y:S01]  /*fd60*/  LDL R0, [R1+0x18] ;  /* 0x0000180001007983 */ /* 0x000ea20000100800 */
[----:B------:R-:W-:Y:S01]  /*fd70*/  IMAD R11, R152, 0x8, R2 ;  /* 0x00000008980b7824 */ /* 0x000fe200078e0202 */
[----:B--2---:R-:W-:-:S04]  /*fd80*/  SHF.L.U32 R0, R0, 0x1f, RZ ;  /* 0x0000001f00007819 */ /* 0x004fc800000006ff */
[----:B------:R0:W1:Y:S01]  /*fd90*/  SYNCS.PHASECHK.TRANS64.TRYWAIT P2, [R11+URZ+0x30850], R0 ;  /* 0x030850000b0075a7 */ /* 0x000062000804017f */
[----:B------:R-:W-:Y:S05]  /*fda0*/  @!P0 BRA `(.L_x_512) ;  /* 0x0000000000048947 */ /* 0x000fea0003800000 */
[----:B------:R-:W-:Y:S01]  /*fdb0*/  BPT.TRAP 0x1 ;  /* 0x000000040000795c */ /* 0x000fe20000300000 */
.L_x_512:
[----:B------:R-:W2:Y:S02]  /*fdc0*/  LDL.LU R3, [R1+0x70] ;  /* 0x0000700001037983 */ /* 0x000ea40000300800 */
[----:B--2---:R-:W-:Y:S01]  /*fdd0*/  IMAD R3, R3, 0x2000, R2 ;  /* 0x0000200003037824 */ /* 0x004fe200078e0202 */
[----:B------:R-:W-:-:S03]  /*fde0*/  IADD3 R2, R2, 0x400, RZ ;  /* 0x0000040002027810 */ /* 0x000fc60007ffe0ff */
[----:B------:R-:W-:Y:S01]  /*fdf0*/  VIADD R3, R3, 0x1e800 ;  /* 0x0001e80003037836 */ /* 0x000fe20000000000 */
[----:B------:R-:W-:-:S04]  /*fe00*/  SHF.R.U32.HI R2, RZ, 0x4, R2 ;  /* 0x00000004ff027819 */ /* 0x000fc80000011602 */
[----:B------:R-:W-:Y:S02]  /*fe10*/  SHF.R.U32.HI R3, RZ, 0x4, R3 ;  /* 0x00000004ff037819 */ /* 0x000fe40000011603 */
[----:B------:R-:W-:Y:S02]  /*fe20*/  LOP3.LUT R7, R2, 0x3fff, RZ, 0xc0, !PT ;  /* 0x00003fff02077812 */ /* 0x000fe400078ec0ff */
[----:B------:R-:W-:Y:S01]  /*fe30*/  LOP3.LUT R3, R3, 0x3fff, RZ, 0xc0, !PT ;  /* 0x00003fff03037812 */ /* 0x000fe200078ec0ff */
[----:B-1----:R-:W-:Y:S06]  /*fe40*/  @P2 BRA `(.L_x_513) ;  /* 0x0000000000082947 */ /* 0x002fec0003800000 */
[----:B------:R-:W1:Y:S02]  /*fe50*/  SYNCS.PHASECHK.TRANS64.TRYWAIT P0, [R11+URZ+0x30850], R0 ;  /* 0x030850000b0075a7 */ /* 0x000e64000800017f */
[----:B-1----:R-:W-:Y:S05]  /*fe60*/  @!P0 BRA `(.L_x_514) ;  /* 0x000000a000c88947 */ /* 0x002fea0003800000 */
.L_x_513:
[----:B01----:R-:W-:Y:S01]  /*fe70*/  LOP3.LUT R0, R3, 0x10000, RZ, 0xfc, !PT ;  /* 0x0001000003007812 */ /* 0x003fe200078efcff */
[----:B------:R-:W-:Y:S01]  /*fe80*/  IMAD R2, R152, 0x600, R7 ;  /* 0x0000060098027824 */ /* 0x000fe200078e0207 */
[----:B------:R-:W2:Y:S01]  /*fe90*/  LDL.LU R12, [R1+0x14] ;  /* 0x00001400010c7983 */ /* 0x000ea20000300800 */
[----:B------:R-:W-:Y:S01]  /*fea0*/  IMAD.MOV.U32 R3, RZ, RZ, 0x40000040 ;  /* 0x40000040ff037424 */ /* 0x000fe200078e00ff */
[----:B------:R-:W-:Y:S05]  /*feb0*/  WARPSYNC.ALL ;  /* 0x0000000000007948 */ /* 0x000fea0003800000 */
[----:B------:R-:W-:Y:S01]  /*fec0*/  R2UR UR4, R0 ;  /* 0x00000000000472ca */ /* 0x000fe200000e0000 */
[C---:B-----5:R-:W-:Y:S01]  /*fed0*/  VIADD R8, R2.reuse, 0x80 ;  /* 0x0000008002087836 */ /* 0x060fe20000000000 */
[----:B------:R-:W-:Y:S01]  /*fee0*/  R2UR UR6, R2 ;  /* 0x00000000020672ca */ /* 0x000fe200000e0000 */
[----:B------:R-:W-:Y:S01]  /*fef0*/  IMAD.MOV.U32 R9, RZ, RZ, 0x40000040 ;  /* 0x40000040ff097424 */ /* 0x000fe200078e00ff */
[----:B------:R-:W-:Y:S01]  /*ff00*/  R2UR UR7, R3 ;  /* 0x00000000030772ca */ /* 0x000fe200000e0000 */
[----:B------:R-:W-:Y:S01]  /*ff10*/  WARPGROUP.ARRIVE ;  /* 0x00000000000079c5 */ /* 0x000fe20000000000 */
[----:B------:R-:W-:Y:S01]  /*ff20*/  UMOV UR5, 0x40000040 ;  /* 0x4000004000057882 */ /* 0x000fe20000000000 */
[----:B------:R-:W3:Y:S01]  /*ff30*/  LDL.LU R10, [R1+0x18] ;  /* 0x00001800010a7983 */ /* 0x000ee20000300800 */
[----:B------:R-:W-:Y:S01]  /*ff40*/  R2UR UR10, R8 ;  /* 0x00000000080a72ca */ /* 0x000fe200000e0000 */
[----:B------:R-:W-:Y:S01]  /*ff50*/  UMOV UR9, 0x40000040 ;  /* 0x4000004000097882 */ /* 0x000fe20000000000 */
[----:B------:R-:W-:Y:S01]  /*ff60*/  R2UR UR11, R9 ;  /* 0x00000000090b72ca */ /* 0x000fe200000e0000 */
[----:B------:R-:W-:Y:S01]  /*ff70*/  VIADD R8, R2, 0x100 ;  /* 0x0000010002087836 */ /* 0x000fe20000000000 */
[----:B------:R-:W0:Y:S01]  /*ff80*/  SHFL.BFLY PT, R7, R4, 0x2, 0x1f ;  /* 0x0c401f0004077f89 */ /* 0x000e2200000e0000 */
[----:B------:R-:W-:-:S02]  /*ff90*/  IMAD.MOV.U32 R9, RZ, RZ, 0x40000040 ;  /* 0x40000040ff097424 */ /* 0x000fc400078e00ff */
[----:B------:R-:W-:Y:S02]  /*ffa0*/  IMAD.MOV.U32 R45, RZ, RZ, RZ ;  /* 0x000000ffff2d7224 */ /* 0x000fe400078e00ff */
[----:B------:R-:W-:Y:S01]  /*ffb0*/  HGMMA.64x64x16.F32.BF16 R120, gdesc[UR4].tnspB, R120, gsb0 ;  /* 0x40e00000047879f0 */ /* 0x000fe20008001878 */
[----:B------:R-:W-:Y:S01]  /*ffc0*/  R2UR UR4, R0 ;  /* 0x00000000000472ca */ /* 0x000fe200000e0000 */
[----:B------:R-:W-:Y:S01]  /*ffd0*/  IMAD.MOV.U32 R3, RZ, RZ, 0x40000040 ;  /* 0x40000040ff037424 */ /* 0x000fe200078e00ff */
[----:B------:R-:W-:Y:S01]  /*ffe0*/  UMOV UR5, 0x40000040 ;  /* 0x4000004000057882 */ /* 0x000fe20000000000 */
[----:B------:R-:W-:-:S03]  /*fff0*/  VIADD R152, R152, 0x1 ;  /* 0x0000000198987836 */ /* 0x000fc60000000000 */
[----:B------:R-:W-:Y:S02]  /*10000*/  R2UR UR7, R3 ;  /* 0x00000000030772ca */ /* 0x000fe400000e0000 */
[----:B------:R-:W-:-:S05]  /*10010*/  ISETP.NE.AND P2, PT, R152, 0x2, PT ;  /* 0x000000029800780c */ /* 0x000fca0003f45270 */
[----:B------:R-:W-:Y:S01]  /*10020*/  UIADD3 UR8, UR4, 0x2, URZ ;  /* 0x0000000204087890 */ /* 0x000fe2000fffe03f */
[----:B0-----:R-:W-:Y:S01]  /*10030*/  FADD.FTZ R7, R7, R4 ;  /* 0x0000000407077221 */ /* 0x001fe20000010000 */
[----:B------:R-:W-:Y:S02]  /*10040*/  WARPGROUP.DEPBAR.LE gsb0, 0x0 ;  /* 0x00008000000079c5 */ /* 0x000fe40000010000 */
[----:B------:R-:W-:-:S06]  /*10050*/  WARPGROUP.ARRIVE ;  /* 0x00000000000079c5 */ /* 0x000fcc0000000000 */
[----:B------:R-:W-:Y:S01]  /*10060*/  HGMMA.64x64x16.F32.BF16 R120, gdesc[UR8].tnspB, R120, gsb0 ;  /* 0x40e00000087879f0 */ /* 0x000fe20008001878 */
[----:B------:R-:W-:Y:S01]  /*10070*/  R2UR UR10, R8 ;  /* 0x00000000080a72ca */ /* 0x000fe200000e0000 */
[----:B------:R-:W-:Y:S01]  /*10080*/  UIADD3 UR8, UR4, 0x4, URZ ;  /* 0x0000000404087890 */ /* 0x000fe2000fffe03f */
[----:B------:R-:W-:Y:S01]  /*10090*/  R2UR UR11, R9 ;  /* 0x00000000090b72ca */ /* 0x000fe200000e0000 */
[----:B------:R-:W-:Y:S01]  /*100a0*/  UMOV UR9, 0x40000040 ;  /* 0x4000004000097882 */ /* 0x000fe20000000000 */
[----:B------:R-:W-:Y:S02]  /*100b0*/  VIADD R8, R2, 0x180 ;  /* 0x0000018002087836 */ /* 0x000fe40000000000 */
[----:B------:R-:W-:Y:S01]  /*100c0*/  IMAD.MOV.U32 R9, RZ, RZ, 0x40000040 ;  /* 0x40000040ff097424 */ /* 0x000fe200078e00ff */
[----:B------:R-:W-:Y:S02]  /*100d0*/  WARPGROUP.DEPBAR.LE gsb0, 0x0 ;  /* 0x00008000000079c5 */ /* 0x000fe40000010000 */
[----:B------:R-:W-:-:S06]  /*100e0*/  WARPGROUP.ARRIVE ;  /* 0x00000000000079c5 */ /* 0x000fcc0000000000 */
[----:B------:R-:W-:Y:S01]  /*100f0*/  HGMMA.64x64x16.F32.BF16 R120, gdesc[UR8].tnspB, R120, gsb0 ;  /* 0x40e00000087879f0 */ /* 0x000fe20008001878 */
[----:B------:R-:W-:Y:S01]  /*10100*/  R2UR UR10, R8 ;  /* 0x00000000080a72ca */ /* 0x000fe200000e0000 */
[----:B------:R-:W-:Y:S01]  /*10110*/  UIADD3 UR8, UR4, 0x6, URZ ;  /* 0x0000000604087890 */ /* 0x000fe2000fffe03f */
[----:B------:R-:W-:Y:S01]  /*10120*/  R2UR UR11, R9 ;  /* 0x00000000090b72ca */ /* 0x000fe200000e0000 */
[----:B------:R-:W-:Y:S01]  /*10130*/  UMOV UR9, 0x40000040 ;  /* 0x4000004000097882 */ /* 0x000fe20000000000 */
[----:B------:R-:W-:Y:S01]  /*10140*/  IMAD.MOV.U32 R9, RZ, RZ, 0x40000040 ;  /* 0x40000040ff097424 */ /* 0x000fe200078e00ff */
[----:B------:R-:W-:Y:S01]  /*10150*/  IADD3 R8, R2, 0x200, RZ ;  /* 0x0000020002087810 */ /* 0x000fe20007ffe0ff */
[----:B------:R-:W-:Y:S02]  /*10160*/  WARPGROUP.DEPBAR.LE gsb0, 0x0 ;  /* 0x00008000000079c5 */ /* 0x000fe40000010000 */
[----:B------:R-:W-:-:S07]  /*10170*/  WARPGROUP.ARRIVE ;  /* 0x00000000000079c5 */ /* 0x000fce0000000000 */
[----:B------:R-:W-:Y:S01]  /*10180*/  HGMMA.64x64x16.F32.BF16 R120, gdesc[UR8].tnspB, R120, gsb0 ;  /* 0x40e00000087879f0 */ /* 0x000fe20008001878 */
[----:B------:R-:W-:Y:S01]  /*10190*/  R2UR UR10, R8 ;  /* 0x00000000080a72ca */ /* 0x000fe200000e0000 */
[----:B------:R-:W-:Y:S01]  /*101a0*/  UIADD3 UR8, UR4, 0x600, URZ ;  /* 0x0000060004087890 */ /* 0x000fe2000fffe03f */
[----:B------:R-:W-:Y:S01]  /*101b0*/  R2UR UR11, R9 ;  /* 0x00000000090b72ca */ /* 0x000fe200000e0000 */
[----:B------:R-:W-:Y:S01]  /*101c0*/  UMOV UR9, 0x40000040 ;  /* 0x4000004000097882 */ /* 0x000fe20000000000 */
[----:B------:R-:W-:Y:S02]  /*101d0*/  VIADD R8, R2, 0x280 ;  /* 0x0000028002087836 */ /* 0x000fe40000000000 */
[----:B------:R-:W-:Y:S01]  /*101e0*/  IMAD.MOV.U32 R9, RZ, RZ, 0x40000040 ;  /* 0x40000040ff097424 */ /* 0x000fe200078e00ff */
[----:B--2---:R-:W0:Y:S01]  /*101f0*/  SHFL.BFLY PT, R0, R12, 0x2, 0x1f ;  /* 0x0c401f000c007f89 */ /* 0x004e2200000e0000 */
        /* <DEDUP_REMOVED lines=25> */
[----:B------:R-:W-:Y:S01]  /*10390*/  VIADD R8, R2, 0x400 ;  /* 0x0000040002087836 */ /* 0x000fe20000000000 */
[----:B------:R-:W-:Y:S01]  /*103a0*/  MOV R9, 0x40000040 ;  /* 0x4000004000097802 */ /* 0x000fe20000000f00 */
[----:B------:R-:W-:Y:S02]  /*103b0*/  WARPGROUP.DEPBAR.LE gsb0, 0x0 ;  /* 0x00008000000079c5 */ /* 0x000fe40000010000 */
[----:B------:R-:W-:-:S07]  /*103c0*/  WARPGROUP.ARRIVE ;  /* 0x00000000000079c5 */ /* 0x000fce0000000000 */
[----:B------:R-:W-:Y:S01]  /*103d0*/  HGMMA.64x64x16.F32.BF16 R120, gdesc[UR8].tnspB, R120, gsb0 ;  /* 0x40e00000087879f0 */ /* 0x000fe20008001878 */
[----:B------:R-:W-:Y:S01]  /*103e0*/  R2UR UR10, R8 ;  /* 0x00000000080a72ca */ /* 0x000fe200000e0000 */
[----:B------:R-:W-:Y:S01]  /*103f0*/  UIADD3 UR8, UR4, 0xc00, URZ ;  /* 0x00000c0004087890 */ /* 0x000fe2000fffe03f */
[----:B------:R-:W-:Y:S01]  /*10400*/  R2UR UR11, R9 ;  /* 0x00000000090b72ca */ /* 0x000fe200000e0000 */
[----:B------:R-:W-:Y:S01]  /*10410*/  VIADD R8, R2, 0x480 ;  /* 0x0000048002087836 */ /* 0x000fe20000000000 */
[----:B------:R-:W-:Y:S01]  /*10420*/  UMOV UR9, 0x40000040 ;  /* 0x4000004000097882 */ /* 0x000fe20000000000 */
[----:B------:R-:W-:Y:S01]  /*10430*/  IMAD.MOV.U32 R9, RZ, RZ, 0x40000040 ;  /* 0x40000040ff097424 */ /* 0x000fe200078e00ff */
[----:B------:R-:W-:Y:S02]  /*10440*/  WARPGROUP.DEPBAR.LE gsb0, 0x0 ;  /* 0x00008000000079c5 */ /* 0x000fe40000010000 */
[----:B------:R-:W-:-:S07]  /*10450*/  WARPGROUP.ARRIVE ;  /* 0x00000000000079c5 */ /* 0x000fce0000000000 */
[----:B------:R-:W-:Y:S01]  /*10460*/  HGMMA.64x64x16.F32.BF16 R120, gdesc[UR8].tnspB, R120, gsb0 ;  /* 0x40e00000087879f0 */ /* 0x000fe20008001878 */
[----:B------:R-:W-:Y:S01]  /*10470*/  R2UR UR10, R8 ;  /* 0x00000000080a72ca */ /* 0x000fe200000e0000 */
[C---:B------:R-:W-:Y:S01]  /*10480*/  VIADD R8, R2.reuse, 0x500 ;  /* 0x0000050002087836 */ /* 0x040fe20000000000 */
[----:B------:R-:W-:Y:S01]  /*10490*/  R2UR UR11, R9 ;  /* 0x00000000090b72ca */ /* 0x000fe200000e0000 */
[----:B------:R-:W-:Y:S01]  /*104a0*/  VIADD R2, R2, 0x580 ;  /* 0x0000058002027836 */ /* 0x000fe20000000000 */
[----:B------:R-:W-:Y:S01]  /*104b0*/  UIADD3 UR8, UR4, 0xc02, URZ ;  /* 0x00000c0204087890 */ /* 0x000fe2000fffe03f */
[----:B------:R-:W-:Y:S01]  /*104c0*/  IMAD.MOV.U32 R9, RZ, RZ, 0x40000040 ;  /* 0x40000040ff097424 */ /* 0x000fe200078e00ff */
[----:B------:R-:W-:Y:S02]  /*104d0*/  UMOV UR9, 0x40000040 ;  /* 0x4000004000097882 */ /* 0x000fe40000000000 */
[----:B------:R-:W-:Y:S01]  /*104e0*/  R2UR UR6, R2 ;  /* 0x00000000020672ca */ /* 0x000fe200000e0000 */
[----:B0-----:R-:W-:-:S02]  /*104f0*/  FADD.FTZ R2, R0, R12 ;  /* 0x0000000c00027221 */ /* 0x001fc40000010000 */
[----:B------:R-:W0:Y:S04]  /*10500*/  SHFL.BFLY PT, R0, R7, 0x1, 0x1f ;  /* 0x0c201f0007007f89 */ /* 0x000e2800000e0000 */
[----:B------:R-:W1:Y:S01]  /*10510*/  SHFL.BFLY PT, R3, R2, 0x1, 0x1f ;  /* 0x0c201f0002037f89 */ /* 0x000e6200000e0000 */
[----:B0-----:R-:W-:Y:S01]  /*10520*/  FADD.FTZ R12, R7, R0 ;  /* 0x00000000070c7221 */ /* 0x001fe20000010000 */
[----:B------:R-:W-:Y:S01]  /*10530*/  SEL R0, RZ, 0x1, P2 ;  /* 0x00000001ff007807 */ /* 0x000fe20001000000 */
[----:B-1----:R-:W-:-:S03]  /*10540*/  FADD.FTZ R13, R2, R3 ;  /* 0x00000003020d7221 */ /* 0x002fc60000010000 */
[----:B------:R-:W-:Y:S02]  /*10550*/  FSETP.NE.FTZ.AND P0, PT, R12, RZ, PT ;  /* 0x000000ff0c00720b */ /* 0x000fe40003f15000 */
[----:B---3--:R-:W-:Y:S02]  /*10560*/  LOP3.LUT R10, R10, R0, RZ, 0x3c, !PT ;  /* 0x000000000a0a7212 */ /* 0x008fe400078e3cff */
[----:B------:R-:W-:-:S09]  /*10570*/  FSETP.NE.FTZ.AND P3, PT, R13, RZ, PT ;  /* 0x000000ff0d00720b */ /* 0x000fd20003f75000 */
[----:B------:R-:W0:Y:S08]  /*10580*/  @P0 MUFU.LG2 R4, R12 ;  /* 0x0000000c00040308 */ /* 0x000e300000000c00 */
[----:B------:R1:W-:Y:S02]  /*10590*/  @P0 MUFU.RCP R45, R12 ;  /* 0x0000000c002d0308 */ /* 0x0003e40000001000 */
[----:B-1----:R-:W2:Y:S01]  /*105a0*/  LDL.LU R12, [R1+0x98] ;  /* 0x00009800010c7983 */ /* 0x002ea20000300800 */
[----:B------:R-:W-:-:S02]  /*105b0*/  WARPGROUP.DEPBAR.LE gsb0, 0x0 ;  /* 0x00008000000079c5 */ /* 0x000fc40000010000 */
[----:B------:R-:W-:-:S06]  /*105c0*/  WARPGROUP.ARRIVE ;  /* 0x00000000000079c5 */ /* 0x000fcc0000000000 */
[----:B------:R-:W-:Y:S01]  /*105d0*/  HGMMA.64x64x16.F32.BF16 R120, gdesc[UR8].tnspB, R120, gsb0 ;  /* 0x40e00000087879f0 */ /* 0x000fe20008001878 */
[----:B------:R-:W-:Y:S01]  /*105e0*/  R2UR UR10, R8 ;  /* 0x00000000080a72ca */ /* 0x000fe200000e0000 */
[----:B------:R-:W-:Y:S01]  /*105f0*/  UIADD3 UR8, UR4, 0xc04, URZ ;  /* 0x00000c0404087890 */ /* 0x000fe2000fffe03f */
[----:B------:R-:W-:Y:S01]  /*10600*/  R2UR UR11, R9 ;  /* 0x00000000090b72ca */ /* 0x000fe200000e0000 */
[----:B------:R-:W-:Y:S01]  /*10610*/  UMOV UR9, 0x40000040 ;  /* 0x4000004000097882 */ /* 0x000fe20000000000 */
[----:B------:R-:W-:Y:S01]  /*10620*/  UIADD3 UR4, UR4, 0xc06, URZ ;  /* 0x00000c0604047890 */ /* 0x000fe2000fffe03f */
[----:B------:R-:W-:Y:S02]  /*10630*/  WARPGROUP.DEPBAR.LE gsb0, 0x0 ;  /* 0x00008000000079c5 */ /* 0x000fe40000010000 */
[----:B------:R-:W-:Y:S01]  /*10640*/  WARPGROUP.ARRIVE ;  /* 0x00000000000079c5 */ /* 0x000fe20000000000 */
[----:B------:R1:W-:Y:S01]  /*10650*/  STL [R1+0x18], R10 ;  /* 0x0000180a01007387 */ /* 0x0003e20000100800 */
[----:B------:R-:W-:Y:S01]  /*10660*/  IMAD.MOV.U32 R8, RZ, RZ, RZ ;  /* 0x000000ffff087224 */ /* 0x000fe200078e00ff */
[----:B------:R-:W3:Y:S05]  /*10670*/  @P3 MUFU.LG2 R9, R13 ;  /* 0x0000000d00093308 */ /* 0x000eea0000000c00 */
[----:B------:R-:W-:Y:S03]  /*10680*/  HGMMA.64x64x16.F32.BF16 R120, gdesc[UR8].tnspB, R120, gsb0 ;  /* 0x40e00000087879f0 */ /* 0x000fe60008001878 */
[----:B------:R-:W-:-:S02]  /*10690*/  WARPGROUP.DEPBAR.LE gsb0, 0x0 ;  /* 0x00008000000079c5 */ /* 0x000fc40000010000 */
[----:B------:R-:W-:-:S06]  /*106a0*/  WARPGROUP.ARRIVE ;  /* 0x00000000000079c5 */ /* 0x000fcc0000000000 */
[----:B------:R-:W-:Y:S01]  /*106b0*/  HGMMA.64x64x16.F32.BF16 R120, gdesc[UR4].tnspB, R120, gsb0 ;  /* 0x40e00000047879f0 */ /* 0x000fe20008001878 */
[----:B-1----:R-:W-:-:S04]  /*106c0*/  @!P1 IADD3 R10, R11, 0x30860, RZ ;  /* 0x000308600b0a9810 */ /* 0x002fc80007ffe0ff */
[----:B------:R-:W-:Y:S01]  /*106d0*/  @!P1 PRMT R10, RZ, 0x654, R10 ;  /* 0x00000654ff0a9816 */ /* 0x000fe2000000000a */
[----:B------:R-:W1:Y:S01]  /*106e0*/  @P3 MUFU.RCP R8, R13 ;  /* 0x0000000d00083308 */ /* 0x000e620000001000 */
[C---:B------:R-:W-:Y:S01]  /*106f0*/  @P0 FMUL.FTZ R2, R6.reuse, 0.69314718246459960938 ;  /* 0x3f31721806020820 */ /* 0x040fe20000410000 */
[----:B------:R-:W-:Y:S01]  /*10700*/  @P3 FMUL.FTZ R6, R6, 0.69314718246459960938 ;  /* 0x3f31721806063820 */ /* 0x000fe20000410000 */
[----:B0-----:R-:W-:Y:S01]  /*10710*/  @P0 FMUL.FTZ R7, R4, 0.69314718246459960938 ;  /* 0x3f31721804070820 */ /* 0x001fe20000410000 */
[----:B---3--:R-:W-:Y:S01]  /*10720*/  @P3 FMUL.FTZ R9, R9, 0.69314718246459960938 ;  /* 0x3f31721809093820 */ /* 0x008fe20000410000 */
[----:B------:R-:W-:Y:S02]  /*10730*/  IMAD.MOV.U32 R3, RZ, RZ, -0x800000 ;  /* 0xff800000ff037424 */ /* 0x000fe400078e00ff */
[----:B------:R-:W-:Y:S02]  /*10740*/  IMAD.MOV.U32 R0, RZ, RZ, -0x800000 ;  /* 0xff800000ff007424 */ /* 0x000fe400078e00ff */
[----:B------:R-:W-:Y:S01]  /*10750*/  @P0 FFMA.FTZ R3, R2, R5, R7 ;  /* 0x0000000502030223 */ /* 0x000fe20000010007 */
[----:B------:R-:W-:Y:S01]  /*10760*/  @P3 FFMA.FTZ R0, R6, R54, R9 ;  /* 0x0000003606003223 */ /* 0x000fe20000010009 */
[----:B------:R-:W-:-:S02]  /*10770*/  PLOP3.LUT P0, PT, PT, PT, PT, 0x8, 0x0 ;  /* 0x000000000000781c */ /* 0x000fc40003f0e170 */
[----:B------:R-:W-:Y:S01]  /*10780*/  SEL R152, R152, RZ, P2 ;  /* 0x000000ff98987207 */ /* 0x000fe20001000000 */
[----:B------:R-:W-:Y:S02]  /*10790*/  WARPGROUP.DEPBAR.LE gsb0, 0x0 ;  /* 0x00008000000079c5 */ /* 0x000fe40000010000 */
[----:B------:R3:W-:Y:S01]  /*107a0*/  @!P1 SYNCS.ARRIVE.TRANS64.RED.A1T0 RZ, [R10+URZ], RZ ;  /* 0x000000ff0aff99a7 */ /* 0x0007e2000810043f */
        /* <DEDUP_REMOVED lines=16> */
[----:B--2---:R-:W-:-:S05]  /*108b0*/  VIADD R12, R12, 0x1 ;  /* 0x000000010c0c7836 */ /* 0x004fca0000000000 */
[----:B------:R3:W-:Y:S01]  /*108c0*/  STL [R1+0x98], R12 ;  /* 0x0000980c01007387 */ /* 0x0007e20000100800 */
[-C--:B-1----:R-:W-:Y:S01]  /*108d0*/  FMUL.FTZ R42, R122, R8.reuse ;  /* 0x000000087a2a7220 */ /* 0x082fe20000410000 */
        /* <DEDUP_REMOVED lines=14> */
[----:B---3--:R-:W-:-:S07]  /*109c0*/  FMUL.FTZ R151, R151, R8 ;  /* 0x0000000897977220 */ /* 0x008fce0000410000 */
.L_x_464:
[----:B------:R-:W2:Y:S01]  /*109d0*/  LDL R74, [R1+0x90] ;  /* 0x00009000014a7983 */ /* 0x000ea20000100800 */
[----:B------:R-:W-:Y:S05]  /*109e0*/  WARPSYNC.ALL ;  /* 0x0000000000007948 */ /* 0x000fea0003800000 */
[----:B------:R-:W1:Y:S01]  /*109f0*/  S2R R2, SR_TID.X ;  /* 0x0000000000027919 */ /* 0x000e620000002100 */
[----:B------:R-:W3:Y:S01]  /*10a00*/  S2UR UR5, SR_CgaCtaId ;  /* 0x00000000000579c3 */ /* 0x000ee20000008800 */
[----:B------:R-:W-:Y:S01]  /*10a10*/  UMOV UR4, 0x400 ;  /* 0x0000040000047882 */ /* 0x000fe20000000000 */
[----:B------:R-:W-:Y:S01]  /*10a20*/  BSSY B0, `(.L_x_515) ;  /* 0x0000249000007945 */ /* 0x000fe20003800000 */
[----:B---3--:R-:W-:Y:S01]  /*10a30*/  ULEA UR4, UR5, UR4, 0x18 ;  /* 0x0000000405047291 */ /* 0x008fe2000f8ec03f */
[----:B-1----:R-:W-:-:S05]  /*10a40*/  VIADD R75, R2, 0xffffff80 ;  /* 0xffffff80024b7836 */ /* 0x002fca0000000000 */
[----:B------:R-:W-:Y:S01]  /*10a50*/  IMAD.U32 R2, RZ, RZ, UR4 ;  /* 0x00000004ff027e24 */ /* 0x000fe2000f8e00ff */
[----:B------:R-:W-:Y:S01]  /*10a60*/  BAR.SYNC.DEFER_BLOCKING 0x5, 0x200 ;  /* 0x0148000000007b1d */ /* 0x000fe20000010000 */
[----:B------:R-:W-:-:S04]  /*10a70*/  SHF.R.S32.HI R71, RZ, 0x1f, R75 ;  /* 0x0000001fff477819 */ /* 0x000fc8000001144b */
[----:B------:R-:W-:-:S04]  /*10a80*/  LEA.HI R60, R71, R75, RZ, 0x3 ;  /* 0x0000004b473c7211 */ /* 0x000fc800078f18ff */
[----:B------:R-:W-:Y:S02]  /*10a90*/  LOP3.LUT R61, R60, 0xfffffff8, RZ, 0xc0, !PT ;  /* 0xfffffff83c3d7812 */ /* 0x000fe400078ec0ff */
[----:B------:R-:W-:-:S03]  /*10aa0*/  SHF.R.S32.HI R60, RZ, 0x3, R60 ;  /* 0x00000003ff3c7819 */ /* 0x000fc6000001143c */
[----:B------:R-:W-:-:S04]  /*10ab0*/  IMAD.IADD R61, R75, 0x1, -R61 ;  /* 0x000000014b3d7824 */ /* 0x000fc800078e0a3d */
[----:B------:R-:W-:Y:S01]  /*10ac0*/  IMAD.SHL.U32 R59, R61, 0x8, RZ ;  /* 0x000000083d3b7824 */ /* 0x000fe200078e00ff */
[----:B0-----:R0:W1:Y:S04]  /*10ad0*/  LDS.128 R32, [R2+0x308d0] ;  /* 0x0308d00002207984 */ /* 0x0010680000000c00 */
[----:B------:R-:W-:Y:S01]  /*10ae0*/  SHF.R.S32.HI R58, RZ, 0x1f, R59 ;  /* 0x0000001fff3a7819 */ /* 0x000fe2000001143b */
[----:B------:R-:W-:Y:S06]  /*10af0*/  BAR.ARV 0x4, 0x200 ;  /* 0x0108000000007b1d */ /* 0x000fec0000002000 */
[----:B--2---:R-:W-:-:S02]  /*10b00*/  SHF.R.S32.HI R64, RZ, 0x1f, R74 ;  /* 0x0000001fff407819 */ /* 0x004fc4000001144a */
[C---:B------:R-:W-:Y:S02]  /*10b10*/  SHF.L.U32 R66, R74.reuse, 0x2, RZ ;  /* 0x000000024a427819 */ /* 0x040fe400000006ff */
[----:B------:R-:W-:Y:S01]  /*10b20*/  SHF.L.U64.HI R67, R74, 0x2, R64 ;  /* 0x000000024a437819 */ /* 0x000fe20000010240 */
[----:B01----:R-:W-:Y:S06]  /*10b30*/  @P0 BRA `(.L_x_516) ;  /* 0x0000001800540947 */ /* 0x003fec0003800000 */
[----:B------:R-:W2:Y:S01]  /*10b40*/  LDL R4, [R1+0xac] ;  /* 0x0000ac0001047983 */ /* 0x000ea20000100800 */
[----:B------:R-:W-:-:S03]  /*10b50*/  ULDC UR4, c[0x0][0xad4] ;  /* 0x0002b50000047ab9 */ /* 0x000fc60000000800 */
[----:B------:R-:W3:Y:S01]  /*10b60*/  LDL.LU R62, [R1+0x94] ;  /* 0x00009400013e7983 */ /* 0x000ee20000300800 */
[----:B------:R-:W-:Y:S01]  /*10b70*/  F2FP.BF16.F32.PACK_AB R14, R27, R26 ;  /* 0x0000001a1b0e723e */ /* 0x000fe200000010ff */
[----:B------:R-:W-:Y:S01]  /*10b80*/  IMAD.MOV.U32 R32, RZ, RZ, RZ ;  /* 0x000000ffff207224 */ /* 0x000fe200078e00ff */
[----:B------:R-:W0:Y:S01]  /*10b90*/  S2R R5, SR_SWINHI ;  /* 0x0000000000057919 */ /* 0x000e220000002f00 */
[----:B------:R-:W-:Y:S02]  /*10ba0*/  MOV R24, R2 ;  /* 0x0000000200187202 */ /* 0x000fe40000000f00 */
[----:B0----5:R-:W-:-:S03]  /*10bb0*/  MOV R25, R5 ;  /* 0x0000000500197202 */ /* 0x021fc60000000f00 */
[----:B--2---:R-:W-:-:S03]  /*10bc0*/  IMAD.WIDE R10, R4, 0x2, R24 ;  /* 0x00000002040a7825 */ /* 0x004fc600078e0218 */
[C---:B------:R-:W-:Y:S02]  /*10bd0*/  IADD3 R63, P0, R10.reuse, 0x60, RZ ;  /* 0x000000600a3f7810 */ /* 0x040fe40007f1e0ff */
[C---:B------:R-:W-:Y:S02]  /*10be0*/  IADD3 R13, P2, R10.reuse, 0x20, RZ ;  /* 0x000000200a0d7810 */ /* 0x040fe40007f5e0ff */
[----:B------:R-:W-:Y:S01]  /*10bf0*/  IADD3 R15, P1, R10, 0x40, RZ ;  /* 0x000000400a0f7810 */ /* 0x000fe20007f3e0ff */
[--C-:B------:R-:W-:Y:S01]  /*10c00*/  IMAD.X R5, RZ, RZ, R11.reuse, P0 ;  /* 0x000000ffff057224 */ /* 0x100fe200000e060b */
[----:B---3--:R-:W-:Y:S02]  /*10c10*/  ISETP.NE.AND P0, PT, R62, RZ, PT ;  /* 0x000000ff3e00720c */ /* 0x008fe40003f05270 */
[----:B------:R-:W-:Y:S01]  /*10c20*/  LOP3.LUT R9, R10, 0x380, RZ, 0xc0, !PT ;  /* 0x000003800a097812 */ /* 0x000fe200078ec0ff */
[----:B------:R-:W-:Y:S01]  /*10c30*/  IMAD.X R7, RZ, RZ, R11, P1 ;  /* 0x000000ffff077224 */ /* 0x000fe200008e060b */
[----:B------:R-:W-:Y:S01]  /*10c40*/  SEL R70, R62, UR4, P0 ;  /* 0x000000043e467c07 */ /* 0x000fe20008000000 */
[----:B------:R-:W-:Y:S05]  /*10c50*/  WARPSYNC.ALL ;  /* 0x0000000000007948 */ /* 0x000fea0003800000 */
[----:B------:R-:W-:Y:S01]  /*10c60*/  LOP3.LUT R4, R13, 0x380, RZ, 0xc0, !PT ;  /* 0x000003800d047812 */ /* 0x000fe200078ec0ff */
[----:B------:R-:W-:Y:S01]  /*10c70*/  ULDC.64 UR6, c[0x0][0xc08] ;  /* 0x0003020000067ab9 */ /* 0x000fe20000000a00 */
[----:B------:R-:W-:Y:S01]  /*10c80*/  LOP3.LUT R6, R15, 0x380, RZ, 0xc0, !PT ;  /* 0x000003800f067812 */ /* 0x000fe200078ec0ff */
[----:B------:R-:W-:Y:S01]  /*10c90*/  ULDC.64 UR4, c[0x0][0xc00] ;  /* 0x0003000000047ab9 */ /* 0x000fe20000000a00 */
[----:B------:R-:W-:-:S02]  /*10ca0*/  LOP3.LUT R12, R63, 0x380, RZ, 0xc0, !PT ;  /* 0x000003803f0c7812 */ /* 0x000fc400078ec0ff */
[----:B------:R-:W-:Y:S02]  /*10cb0*/  SHF.R.U64 R9, R9, 0x3, RZ ;  /* 0x0000000309097819 */ /* 0x000fe400000012ff */
[----:B------:R-:W-:Y:S02]  /*10cc0*/  SHF.R.U64 R4, R4, 0x3, RZ ;  /* 0x0000000304047819 */ /* 0x000fe400000012ff */
[----:B------:R-:W-:Y:S02]  /*10cd0*/  SHF.R.U64 R6, R6, 0x3, RZ ;  /* 0x0000000306067819 */ /* 0x000fe400000012ff */
[----:B------:R-:W-:Y:S02]  /*10ce0*/  SHF.R.U64 R12, R12, 0x3, RZ ;  /* 0x000000030c0c7819 */ /* 0x000fe400000012ff */
[----:B------:R-:W-:Y:S01]  /*10cf0*/  LOP3.LUT R10, R9, R10, RZ, 0x3c, !PT ;  /* 0x0000000a090a7212 */ /* 0x000fe200078e3cff */
[----:B------:R-:W-:Y:S01]  /*10d00*/  IMAD.X R9, RZ, RZ, R11, P2 ;  /* 0x000000ffff097224 */ /* 0x000fe200010e060b */
[----:B------:R-:W-:-:S02]  /*10d10*/  LOP3.LUT R8, R4, R13, RZ, 0x3c, !PT ;  /* 0x0000000d04087212 */ /* 0x000fc400078e3cff */
[----:B------:R-:W-:Y:S02]  /*10d20*/  LOP3.LUT R6, R6, R15, RZ, 0x3c, !PT ;  /* 0x0000000f06067212 */ /* 0x000fe400078e3cff */
[----:B------:R-:W-:Y:S02]  /*10d30*/  LOP3.LUT R4, R12, R63, RZ, 0x3c, !PT ;  /* 0x0000003f0c047212 */ /* 0x000fe400078e3cff */
[----:B------:R-:W-:Y:S02]  /*10d40*/  MOV R10, R10 ;  /* 0x0000000a000a7202 */ /* 0x000fe40000000f00 */
[----:B------:R-:W-:Y:S02]  /*10d50*/  F2FP.BF16.F32.PACK_AB R12, R21, R20 ;  /* 0x00000014150c723e */ /* 0x000fe400000010ff */
[----:B------:R-:W-:Y:S02]  /*10d60*/  F2FP.BF16.F32.PACK_AB R13, R43, R42 ;  /* 0x0000002a2b0d723e */ /* 0x000fe400000010ff */
[----:B------:R-:W-:Y:S01]  /*10d70*/  F2FP.BF16.F32.PACK_AB R15, R47, R46 ;  /* 0x0000002e2f0f723e */ /* 0x000fe200000010ff */
[----:B------:R-:W-:Y:S01]  /*10d80*/  BAR.SYNC.DEFER_BLOCKING 0x1, 0x180 ;  /* 0x0046000000007b1d */ /* 0x000fe20000010000 */
[----:B------:R-:W-:-:S02]  /*10d90*/  MOV R68, R6 ;  /* 0x0000000600447202 */ /* 0x000fc40000000f00 */
[----:B------:R-:W-:Y:S02]  /*10da0*/  MOV R65, R4 ;  /* 0x0000000400417202 */ /* 0x000fe40000000f00 */
[----:B------:R-:W-:Y:S02]  /*10db0*/  MOV R69, R8 ;  /* 0x0000000800457202 */ /* 0x000fe40000000f00 */
[----:B------:R-:W-:Y:S02]  /*10dc0*/  F2FP.BF16.F32.PACK_AB R4, R29, R28 ;  /* 0x0000001c1d04723e */ /* 0x000fe400000010ff */
[----:B------:R-:W-:Y:S02]  /*10dd0*/  F2FP.BF16.F32.PACK_AB R5, R49, R48 ;  /* 0x000000303105723e */ /* 0x000fe400000010ff */
[----:B------:R-:W-:Y:S02]  /*10de0*/  F2FP.BF16.F32.PACK_AB R6, R31, R30 ;  /* 0x0000001e1f06723e */ /* 0x000fe400000010ff */
[----:B------:R-:W-:-:S02]  /*10df0*/  F2FP.BF16.F32.PACK_AB R7, R51, R50 ;  /* 0x000000323307723e */ /* 0x000fc400000010ff */
[----:B------:R-:W-:Y:S02]  /*10e00*/  F2FP.BF16.F32.PACK_AB R8, R37, R36 ;  /* 0x000000242508723e */ /* 0x000fe400000010ff */
[----:B------:R-:W-:Y:S02]  /*10e10*/  F2FP.BF16.F32.PACK_AB R9, R53, R52 ;  /* 0x000000343509723e */ /* 0x000fe400000010ff */
[----:B------:R-:W-:Y:S02]  /*10e20*/  F2FP.BF16.F32.PACK_AB R11, R55, R54 ;  /* 0x00000036370b723e */ /* 0x000fe400000010ff */
[----:B------:R-:W-:Y:S02]  /*10e30*/  ISETP.NE.U32.AND P3, PT, RZ, UR6, PT ;  /* 0x00000006ff007c0c */ /* 0x000fe4000bf65070 */
[----:B------:R-:W-:Y:S01]  /*10e40*/  ISETP.NE.U32.AND P0, PT, RZ, UR4, PT ;  /* 0x00000004ff007c0c */ /* 0x000fe2000bf05070 */
[----:B------:R0:W-:Y:S01]  /*10e50*/  STSM.16.M88.4 [R10], R12 ;  /* 0x0000000c0a007844 */ /* 0x0001e20000000200 */
[----:B------:R-:W-:-:S02]  /*10e60*/  ISETP.NE.AND.EX P3, PT, RZ, UR7, PT, P3 ;  /* 0x00000007ff007c0c */ /* 0x000fc4000bf65330 */
[----:B------:R-:W-:Y:S01]  /*10e70*/  IADD3 R62, P1, R66, UR4, RZ ;  /* 0x00000004423e7c10 */ /* 0x000fe2000ff3e0ff */
[----:B------:R1:W-:Y:S01]  /*10e80*/  STSM.16.M88.4 [R69], R4 ;  /* 0x0000000445007844 */ /* 0x0003e20000000200 */
[----:B------:R-:W-:Y:S02]  /*10e90*/  ISETP.NE.AND.EX P0, PT, RZ, UR5, PT, P0 ;  /* 0x00000005ff007c0c */ /* 0x000fe4000bf05300 */
[----:B------:R-:W-:Y:S02]  /*10ea0*/  IADD3.X R63, R67, UR5, RZ, P1, !PT ;  /* 0x00000005433f7c10 */ /* 0x000fe40008ffe4ff */
[----:B0-----:R-:W-:Y:S02]  /*10eb0*/  F2FP.BF16.F32.PACK_AB R10, R39, R38 ;  /* 0x00000026270a723e */ /* 0x001fe400000010ff */
[----:B------:R-:W-:Y:S02]  /*10ec0*/  F2FP.BF16.F32.PACK_AB R12, R41, R40 ;  /* 0x00000028290c723e */ /* 0x000fe400000010ff */
[----:B------:R-:W-:Y:S01]  /*10ed0*/  F2FP.BF16.F32.PACK_AB R13, R57, R56 ;  /* 0x00000038390d723e */ /* 0x000fe200000010ff */
[----:B------:R0:W-:Y:S01]  /*10ee0*/  STSM.16.M88.4 [R68], R8 ;  /* 0x0000000844007844 */ /* 0x0001e20000000200 */
[----:B------:R-:W-:-:S02]  /*10ef0*/  F2FP.BF16.F32.PACK_AB R14, R45, R44 ;  /* 0x0000002c2d0e723e */ /* 0x000fc400000010ff */
[----:B------:R-:W-:-:S05]  /*10f00*/  F2FP.BF16.F32.PACK_AB R15, R151, R150 ;  /* 0x00000096970f723e */ /* 0x000fca00000010ff */
[----:B------:R2:W-:Y:S01]  /*10f10*/  STSM.16.M88.4 [R65], R12 ;  /* 0x0000000c41007844 */ /* 0x0005e20000000200 */
[----:B------:R-:W-:Y:S01]  /*10f20*/  BAR.SYNC.DEFER_BLOCKING 0x1, 0x180 ;  /* 0x0046000000007b1d */ /* 0x000fe20000010000 */
[----:B------:R-:W-:-:S05]  /*10f30*/  @P3 IADD3 R66, P1, R66, UR6, RZ ;  /* 0x0000000642423c10 */ /* 0x000fca000ff3e0ff */
[----:B------:R-:W-:Y:S01]  /*10f40*/  ULDC UR6, c[0x0][0xa88] ;  /* 0x0002a20000067ab9 */ /* 0x000fe20000000800 */
[----:B------:R-:W-:Y:S01]  /*10f50*/  @P3 IADD3.X R67, R67, UR7, RZ, P1, !PT ;  /* 0x0000000743433c10 */ /* 0x000fe20008ffe4ff */
[----:B-1----:R-:W-:Y:S01]  /*10f60*/  IMAD.U32 R69, RZ, RZ, UR6 ;  /* 0x00000006ff457e24 */ /* 0x002fe2000f8e00ff */
[----:B------:R-:W-:Y:S01]  /*10f70*/  ISETP.GT.AND P2, PT, R70, 0x1, PT ;  /* 0x000000014600780c */ /* 0x000fe20003f44270 */
[----:B------:R-:W-:Y:S01]  /*10f80*/  IMAD.MOV.U32 R4, RZ, RZ, 0x9b8 ;  /* 0x000009b8ff047424 */ /* 0x000fe200078e00ff */
[----:B0-----:R-:W0:Y:S01]  /*10f90*/  LDC R8, c[0x0][0xbe8] ;  /* 0x0002fa00ff087b82 */ /* 0x001e220000000800 */
[----:B------:R1:W5:Y:S04]  /*10fa0*/  @P0 LDG.E R32, desc[UR56][R62.64] ;  /* 0x000000383e200981 */ /* 0x000368000c1e1900 */
[----:B------:R1:W5:Y:S01]  /*10fb0*/  @P3 LDG.E R69, desc[UR56][R66.64] ;  /* 0x0000003842453981 */ /* 0x000362000c1e1900 */
[----:B------:R-:W-:-:S02]  /*10fc0*/  SEL R4, R4, 0x978, P2 ;  /* 0x0000097804047807 */ /* 0x000fc40001000000 */
[----:B------:R-:W-:Y:S02]  /*10fd0*/  LEA.HI R71, R71, R75, RZ, 0x2 ;  /* 0x0000004b47477211 */ /* 0x000fe400078f10ff */
[----:B--2---:R1:W2:Y:S01]  /*10fe0*/  LDC.64 R12, c[0x0][R4+0x220] ;  /* 0x00008800040c7b82 */ /* 0x0042a20000000a00 */
[----:B0-----:R-:W-:-:S07]  /*10ff0*/  ISETP.NE.AND P1, PT, R8, 0x1, PT ;  /* 0x000000010800780c */ /* 0x001fce0003f25270 */
[----:B------:R1:W0:Y:S08]  /*11000*/  LDC.64 R14, c[0x0][R4+0x218] ;  /* 0x00008600040e7b82 */ /* 0x0002300000000a00 */
[----:B------:R1:W3:Y:S01]  /*11010*/  LDC.64 R10, c[0x0][R4+0x228] ;  /* 0x00008a00040a7b82 */ /* 0x0002e20000000a00 */
[----:B--2---:R-:W-:Y:S05]  /*11020*/  @P3 BRA `(.L_x_517) ;  /* 0x0000000000103947 */ /* 0x004fea0003800000 */
[----:B------:R-:W-:Y:S05]  /*11030*/  @!P0 BRA `(.L_x_517) ;  /* 0x00000000000c8947 */ /* 0x000fea0003800000 */
[----:B------:R-:W2:Y:S04]  /*11040*/  LDG.E R6, desc[UR56][R62.64] ;  /* 0x000000383e067981 */ /* 0x000ea8000c1e1900 */
[----:B-----5:R-:W2:Y:S02]  /*11050*/  LDG.E R69, desc[UR56][R62.64+0x4] ;  /* 0x000004383e457981 */ /* 0x020ea4000c1e1900 */
[----:B--2---:R-:W-:-:S07]  /*11060*/  IMAD.IADD R69, R69, 0x1, -R6 ;  /* 0x0000000145457824 */ /* 0x004fce00078e0a06 */
.L_x_517:
[----:B------:R-:W2:Y:S04]  /*11070*/  LDL R77, [R1+0xa8] ;  /* 0x0000a800014d7983 */ /* 0x000ea80000100800 */
[----:B------:R-:W0:Y:S04]  /*11080*/  LDL R72, [R1+0x8c] ;  /* 0x00008c0001487983 */ /* 0x000e280000100800 */
[----:B------:R-:W4:Y:S04]  /*11090*/  LDL R76, [R1+0x9c] ;  /* 0x00009c00014c7983 */ /* 0x000f280000100800 */
[----:B------:R-:W3:Y:S01]  /*110a0*/  LDL R70, [R1+0xa0] ;  /* 0x0000a00001467983 */ /* 0x000ee20000100800 */
[----:B------:R-:W-:Y:S01]  /*110b0*/  LOP3.LUT R71, R71, 0xfffffffc, RZ, 0xc0, !PT ;  /* 0xfffffffc47477812 */ /* 0x000fe200078ec0ff */
[----:B-1----:R-:W1:Y:S01]  /*110c0*/  LDC.64 R4, c[0x0][R4+0x210] ;  /* 0x0000840004047b82 */ /* 0x002e620000000a00 */
[----:B------:R-:W-:-:S03]  /*110d0*/  ISETP.NE.U32.AND P0, PT, RZ, UR4, PT ;  /* 0x00000004ff007c0c */ /* 0x000fc6000bf05070 */
[----:B------:R-:W-:-:S04]  /*110e0*/  IMAD.IADD R71, R75, 0x1, -R71 ;  /* 0x000000014b477824 */ /* 0x000fc800078e0a47 */
[----:B------:R-:W1:Y:S01]  /*110f0*/  @P1 LDC R66, c[0x0][0xbec] ;  /* 0x0002fb00ff421b82 */ /* 0x000e620000000800 */
[----:B------:R-:W-:Y:S02]  /*11100*/  LEA.HI R62, R71, R71, RZ, 0x1 ;  /* 0x00000047473e7211 */ /* 0x000fe400078f08ff */
[----:B------:R-:W-:Y:S02]  /*11110*/  ISETP.NE.AND.EX P0, PT, RZ, UR5, PT, P0 ;  /* 0x00000005ff007c0c */ /* 0x000fe4000bf05300 */
[----:B------:R-:W-:-:S03]  /*11120*/  LOP3.LUT R62, R62, 0x1ffffffe, RZ, 0xc0, !PT ;  /* 0x1ffffffe3e3e7812 */ /* 0x000fc600078ec0ff */
[----:B------:R-:W3:Y:S01]  /*11130*/  @P1 LDC R73, c[0x0][0xbf0] ;  /* 0x0002fc00ff491b82 */ /* 0x000ee20000000800 */
[----:B------:R-:W-:-:S07]  /*11140*/  SEL R9, R74, RZ, !P0 ;  /* 0x000000ff4a097207 */ /* 0x000fce0004000000 */
[----:B------:R-:W1:Y:S01]  /*11150*/  LDC.64 R6, c[0x0][0xba8] ;  /* 0x0002ea00ff067b82 */ /* 0x000e620000000a00 */
[----:B------:R-:W-:Y:S01]  /*11160*/  IADD3 R62, R71, -R62, RZ ;  /* 0x8000003e473e7210 */ /* 0x000fe20007ffe0ff */
[----:B------:R-:W-:Y:S01]  /*11170*/  IMAD R13, R13, R9, RZ ;  /* 0x000000090d0d7224 */ /* 0x000fe200078e02ff */
[----:B------:R-:W-:Y:S01]  /*11180*/  SEL R63, R64, RZ, !P0 ;  /* 0x000000ff403f7207 */ /* 0x000fe20004000000 */
[----:B------:R-:W1:Y:S04]  /*11190*/  S2R R68, SR_TID.X ;  /* 0x0000000000447919 */ /* 0x000e680000002100 */
[C---:B------:R-:W-:Y:S02]  /*111a0*/  IMAD R71, R12.reuse, R63, R13 ;  /* 0x0000003f0c477224 */ /* 0x040fe400078e020d */
[----:B------:R-:W-:-:S04]  /*111b0*/  IMAD.WIDE.U32 R12, R12, R9, RZ ;  /* 0x000000090c0c7225 */ /* 0x000fc800078e00ff */
[----:B------:R-:W-:Y:S01]  /*111c0*/  IMAD.IADD R71, R13, 0x1, R71 ;  /* 0x000000010d477824 */ /* 0x000fe200078e0247 */
[----:B-1----:R-:W1:Y:S08]  /*111d0*/  @!P2 LDC R6, c[0x0][0xb50] ;  /* 0x0002d400ff06ab82 */ /* 0x002e700000000800 */
[----:B------:R-:W1:Y:S01]  /*111e0*/  @!P2 LDC R7, c[0x0][0xb54] ;  /* 0x0002d500ff07ab82 */ /* 0x000e620000000800 */
[----:B------:R-:W-:-:S05]  /*111f0*/  VIADD R78, R68, 0xffffff80 ;  /* 0xffffff80444e7836 */ /* 0x000fca0000000000 */
[----:B------:R-:W-:-:S04]  /*11200*/  SHF.R.S32.HI R68, RZ, 0x1f, R78 ;  /* 0x0000001fff447819 */ /* 0x000fc8000001144e */
[----:B------:R-:W-:-:S04]  /*11210*/  LEA.HI R68, R68, R78, RZ, 0x7 ;  /* 0x0000004e44447211 */ /* 0x000fc800078f38ff */
[----:B------:R-:W-:-:S04]  /*11220*/  LOP3.LUT R68, R68, 0xffffff80, RZ, 0xc0, !PT ;  /* 0xffffff8044447812 */ /* 0x000fc800078ec0ff */
[----:B------:R-:W-:Y:S01]  /*11230*/  IADD3 R68, R78, -R68, RZ ;  /* 0x800000444e447210 */ /* 0x000fe20007ffe0ff */
[----:B--2---:R-:W-:Y:S02]  /*11240*/  IMAD R62, R62, 0x8, R77 ;  /* 0x000000083e3e7824 */ /* 0x004fe400078e024d */
[-C--:B0-----:R-:W-:Y:S02]  /*11250*/  IMAD R67, R15, R72.reuse, RZ ;  /* 0x000000480f437224 */ /* 0x081fe400078e02ff */
[----:B------:R-:W-:-:S04]  /*11260*/  IMAD.WIDE.U32 R14, R14, R72, RZ ;  /* 0x000000480e0e7225 */ /* 0x000fc800078e00ff */
[----:B----4-:R-:W-:Y:S01]  /*11270*/  IMAD R65, R76, 0xc0, R62 ;  /* 0x000000c04c417824 */ /* 0x010fe200078e023e */
[----:B-----5:R-:W-:-:S03]  /*11280*/  IADD3 R62, P0, P3, R12, R14, R32 ;  /* 0x0000000e0c3e7210 */ /* 0x020fc60007b1e020 */
[----:B------:R-:W-:Y:S01]  /*11290*/  @P1 IMAD.HI.U32 R14, R65, R66, RZ ;  /* 0x00000042410e1227 */ /* 0x000fe200078e00ff */
[----:B---3--:R-:W-:-:S03]  /*112a0*/  SEL R63, R70, RZ, P2 ;  /* 0x000000ff463f7207 */ /* 0x008fc60001000000 */
[----:B------:R-:W-:Y:S02]  /*112b0*/  IMAD.IADD R64, R15, 0x1, R67 ;  /* 0x000000010f407824 */ /* 0x000fe400078e0243 */
[----:B------:R-:W-:Y:S01]  /*112c0*/  IMAD.MOV.U32 R15, RZ, RZ, R65 ;  /* 0x000000ffff0f7224 */ /* 0x000fe200078e0041 */
[----:B------:R-:W-:Y:S01]  /*112d0*/  @P1 SHF.R.U32.HI R15, RZ, R73, R14 ;  /* 0x00000049ff0f1219 */ /* 0x000fe2000001160e */
[-C--:B------:R-:W-:Y:S01]  /*112e0*/  IMAD R67, R11, R63.reuse, RZ ;  /* 0x0000003f0b437224 */ /* 0x080fe200078e02ff */
[----:B------:R-:W-:Y:S01]  /*112f0*/  SHF.R.S32.HI R11, RZ, 0x1f, R32 ;  /* 0x0000001fff0b7819 */ /* 0x000fe20000011420 */
[----:B------:R-:W-:Y:S01]  /*11300*/  IMAD.WIDE.U32 R12, R10, R63, RZ ;  /* 0x0000003f0a0c7225 */ /* 0x000fe200078e00ff */
[----:B------:R-:W-:-:S03]  /*11310*/  SHF.R.S32.HI R10, RZ, 0x1f, R15 ;  /* 0x0000001fff0a7819 */ /* 0x000fc6000001140f */
[----:B------:R-:W-:Y:S01]  /*11320*/  IMAD.MOV R14, RZ, RZ, -R15 ;  /* 0x000000ffff0e7224 */ /* 0x000fe200078e0a0f */
[----:B------:R-:W-:Y:S01]  /*11330*/  IADD3.X R63, R71, R64, R11, P0, P3 ;  /* 0x00000040473f7210 */ /* 0x000fe200007e640b */
[----:B------:R-:W-:Y:S01]  /*11340*/  IMAD.IADD R67, R13, 0x1, R67 ;  /* 0x000000010d437824 */ /* 0x000fe200078e0243 */
[----:B------:R-:W-:Y:S01]  /*11350*/  IADD3 R12, P0, P3, R15, R62, R12 ;  /* 0x0000003e0f0c7210 */ /* 0x000fe20007b1e00c */
[----:B------:R-:W-:-:S03]  /*11360*/  IMAD R15, R8, R14, R65 ;  /* 0x0000000e080f7224 */ /* 0x000fc600078e0241 */
[----:B------:R-:W-:Y:S01]  /*11370*/  IADD3.X R13, R10, R63, R67, P0, P3 ;  /* 0x0000003f0a0d7210 */ /* 0x000fe200007e6443 */
[-C--:B------:R-:W-:Y:S01]  /*11380*/  IMAD R5, R5, R15.reuse, RZ ;  /* 0x0000000f05057224 */ /* 0x080fe200078e02ff */
[----:B------:R-:W-:Y:S01]  /*11390*/  SHF.R.S32.HI R63, RZ, 0x1f, R15 ;  /* 0x0000001fff3f7819 */ /* 0x000fe2000001140f */
[----:B------:R-:W-:-:S04]  /*113a0*/  IMAD.WIDE.U32 R12, R4, R15, R12 ;  /* 0x0000000f040c7225 */ /* 0x000fc800078e000c */
[----:B------:R-:W-:Y:S01]  /*113b0*/  IMAD R5, R4, R63, R5 ;  /* 0x0000003f04057224 */ /* 0x000fe200078e0205 */
[----:B-1----:R-:W-:-:S03]  /*113c0*/  LEA R14, P0, R12, R6, 0x2 ;  /* 0x000000060c0e7211 */ /* 0x002fc600078010ff */
[----:B------:R-:W-:-:S05]  /*113d0*/  IMAD.IADD R4, R13, 0x1, R5 ;  /* 0x000000010d047824 */ /* 0x000fca00078e0205 */
[----:B------:R-:W-:Y:S02]  /*113e0*/  LEA.HI.X R7, R12, R7, R4, 0x2, P0 ;  /* 0x000000070c077211 */ /* 0x000fe400000f1404 */
[----:B------:R-:W-:Y:S01]  /*113f0*/  SHFL.IDX PT, R4, R14, RZ, 0x1c1f ;  /* 0x001c1fff0e047589 */ /* 0x000fe200000e0000 */
[----:B------:R-:W-:-:S03]  /*11400*/  IMAD R10, R76, 0xc0, R77 ;  /* 0x000000c04c0a7824 */ /* 0x000fc600078e024d */
[----:B------:R-:W0:Y:S04]  /*11410*/  SHFL.IDX PT, R5, R7, RZ, 0x1c1f ;  /* 0x001c1fff07057589 */ /* 0x000e2800000e0000 */
[----:B------:R-:W-:Y:S04]  /*11420*/  SHFL.IDX PT, R12, R14, 0x1, 0x1c1f ;  /* 0x003c1f000e0c7f89 */ /* 0x000fe800000e0000 */
[----:B------:R-:W1:Y:S01]  /*11430*/  SHFL.IDX PT, R13, R7, 0x1, 0x1c1f ;  /* 0x003c1f00070d7f89 */ /* 0x000e6200000e0000 */
[----:B------:R-:W-:Y:S01]  /*11440*/  IMAD R63, R69, R8, RZ ;  /* 0x00000008453f7224 */ /* 0x000fe200078e02ff */
[----:B------:R-:W-:Y:S01]  /*11450*/  LOP3.LUT P0, RZ, R68, 0x3, RZ, 0xc0, !PT ;  /* 0x0000000344ff7812 */ /* 0x000fe2000780c0ff */
[----:B------:R-:W-:-:S03]  /*11460*/  VIADD R6, R10, 0x8 ;  /* 0x000000080a067836 */ /* 0x000fc60000000000 */
[-C--:B------:R-:W-:Y:S02]  /*11470*/  ISETP.GE.OR P3, PT, R10, R63.reuse, P0 ;  /* 0x0000003f0a00720c */ /* 0x080fe40000766670 */
[----:B------:R-:W-:-:S11]  /*11480*/  ISETP.GE.OR P0, PT, R6, R63, P0 ;  /* 0x0000003f0600720c */ /* 0x000fd60000706670 */
[----:B0-----:R0:W-:Y:S04]  /*11490*/  @!P3 ST.E desc[UR56][R4.64], R3 ;  /* 0x000000030400b985 */ /* 0x0011e8000c101938 */
[----:B-1----:R0:W-:Y:S01]  /*114a0*/  @!P0 ST.E desc[UR56][R12.64], R0 ;  /* 0x000000000c008985 */ /* 0x0021e2000c101938 */
[----:B------:R-:W-:Y:S05]  /*114b0*/  @P2 BRA `(.L_x_518) ;  /* 0x0000000400b82947 */ /* 0x000fea0003800000 */
[----:B0-----:R-:W-:Y:S01]  /*114c0*/  IMAD R3, R60, 0x40, R59 ;  /* 0x000000403c037824 */ /* 0x001fe200078e023b */
[----:B------:R-:W0:Y:S01]  /*114d0*/  @P1 LDC R0, c[0x0][0xbec] ;  /* 0x0002fb00ff001b82 */ /* 0x000e220000000800 */
[----:B------:R-:W-:Y:S02]  /*114e0*/  ULDC.64 UR4, c[0x0][0xaa0] ;  /* 0x0002a80000047ab9 */ /* 0x000fe40000000a00 */
[----:B------:R-:W-:-:S03]  /*114f0*/  IMAD.WIDE R24, R3, 0x2, R24 ;  /* 0x0000000203187825 */ /* 0x000fc600078e0218 */
[C---:B------:R-:W-:Y:S02]  /*11500*/  IADD3 R27, P0, R24.reuse, 0x1800, RZ ;  /* 0x00001800181b7810 */ /* 0x040fe40007f1e0ff */
[----:B------:R-:W1:Y:S01]  /*11510*/  @P1 LDC R15, c[0x0][0xbf0] ;  /* 0x0002fc00ff0f1b82 */ /* 0x000e620000000800 */
[C---:B------:R-:W-:Y:S02]  /*11520*/  IADD3 R29, P2, R24.reuse, 0x3000, RZ ;  /* 0x00003000181d7810 */ /* 0x040fe40007f5e0ff */
[----:B------:R-:W-:Y:S02]  /*11530*/  IADD3 R37, P3, R24, 0x4800, RZ ;  /* 0x0000480018257810 */ /* 0x000fe40007f7e0ff */
[----:B------:R-:W-:Y:S02]  /*11540*/  LOP3.LUT R26, R27, 0x380, RZ, 0xc0, !PT ;  /* 0x000003801b1a7812 */ /* 0x000fe400078ec0ff */
[----:B------:R-:W-:Y:S02]  /*11550*/  LOP3.LUT R28, R29, 0x380, RZ, 0xc0, !PT ;  /* 0x000003801d1c7812 */ /* 0x000fe400078ec0ff */
[----:B------:R-:W-:-:S02]  /*11560*/  LOP3.LUT R36, R37, 0x380, RZ, 0xc0, !PT ;  /* 0x0000038025247812 */ /* 0x000fc400078ec0ff */
[----:B------:R-:W-:Y:S01]  /*11570*/  LOP3.LUT R5, R24, 0x380, RZ, 0xc0, !PT ;  /* 0x0000038018057812 */ /* 0x000fe200078ec0ff */
[----:B------:R-:W-:Y:S01]  /*11580*/  IMAD R11, R11, UR4, RZ ;  /* 0x000000040b0b7c24 */ /* 0x000fe2000f8e02ff */
[----:B------:R-:W-:Y:S02]  /*11590*/  SHF.R.U64 R26, R26, 0x3, RZ ;  /* 0x000000031a1a7819 */ /* 0x000fe400000012ff */
[----:B------:R-:W-:Y:S02]  /*115a0*/  SHF.R.U64 R28, R28, 0x3, RZ ;  /* 0x000000031c1c7819 */ /* 0x000fe400000012ff */
[----:B------:R-:W-:Y:S02]  /*115b0*/  SHF.R.U64 R36, R36, 0x3, RZ ;  /* 0x0000000324247819 */ /* 0x000fe400000012ff */
[----:B------:R-:W-:Y:S01]  /*115c0*/  SHF.R.U64 R5, R5, 0x3, RZ ;  /* 0x0000000305057819 */ /* 0x000fe200000012ff */
[----:B------:R-:W-:Y:S01]  /*115d0*/  IMAD R3, R32, UR5, R11 ;  /* 0x0000000520037c24 */ /* 0x000fe2000f8e020b */
[----:B------:R-:W-:Y:S01]  /*115e0*/  LOP3.LUT R26, R26, R27, RZ, 0x3c, !PT ;  /* 0x0000001b1a1a7212 */ /* 0x000fe200078e3cff */
[----:B------:R-:W-:Y:S01]  /*115f0*/  IMAD.WIDE.U32 R10, R32, UR4, RZ ;  /* 0x00000004200a7c25 */ /* 0x000fe2000f8e00ff */
[----:B------:R-:W-:Y:S01]  /*11600*/  LOP3.LUT R28, R28, R29, RZ, 0x3c, !PT ;  /* 0x0000001d1c1c7212 */ /* 0x000fe200078e3cff */
[----:B------:R-:W-:Y:S01]  /*11610*/  ULDC.64 UR4, c[0x0][0xae8] ;  /* 0x0002ba0000047ab9 */ /* 0x000fe20000000a00 */
[----:B------:R-:W-:Y:S01]  /*11620*/  LOP3.LUT R36, R36, R37, RZ, 0x3c, !PT ;  /* 0x0000002524247212 */ /* 0x000fe200078e3cff */
[--C-:B------:R-:W-:Y:S01]  /*11630*/  IMAD.X R27, RZ, RZ, R25.reuse, P0 ;  /* 0x000000ffff1b7224 */ /* 0x100fe200000e0619 */
[----:B------:R-:W-:Y:S01]  /*11640*/  LOP3.LUT R4, R5, R24, RZ, 0x3c, !PT ;  /* 0x0000001805047212 */ /* 0x000fe200078e3cff */
[----:B------:R-:W-:-:S02]  /*11650*/  IMAD.X R29, RZ, RZ, R25, P2 ;  /* 0x000000ffff1d7224 */ /* 0x000fc400010e0619 */
[--C-:B------:R-:W-:Y:S02]  /*11660*/  IMAD.X R37, RZ, RZ, R25.reuse, P3 ;  /* 0x000000ffff257224 */ /* 0x100fe400018e0619 */
[----:B------:R-:W-:Y:S02]  /*11670*/  IMAD.MOV.U32 R5, RZ, RZ, R25 ;  /* 0x000000ffff057224 */ /* 0x000fe400078e0019 */
[----:B------:R-:W-:Y:S01]  /*11680*/  IMAD.IADD R11, R11, 0x1, R3 ;  /* 0x000000010b0b7824 */ /* 0x000fe200078e0203 */
[----:B------:R-:W5:Y:S01]  /*11690*/  LD.E.128 R24, desc[UR56][R26.64] ;  /* 0x000000381a187980 */ /* 0x000f62000c101d00 */
[----:B------:R-:W-:Y:S02]  /*116a0*/  IMAD R61, R61, 0x30, R60 ;  /* 0x000000303d3d7824 */ /* 0x000fe400078e023c */
[----:B------:R-:W-:Y:S01]  /*116b0*/  IMAD.WIDE.U32 R10, R72, UR4, R10 ;  /* 0x00000004480a7c25 */ /* 0x000fe2000f8e000a */
[----:B------:R-:W5:Y:S01]  /*116c0*/  LD.E.128 R4, desc[UR56][R4.64] ;  /* 0x0000003804047980 */ /* 0x000f62000c101d00 */
[----:B------:R-:W-:-:S03]  /*116d0*/  SHF.R.S32.HI R12, RZ, 0x1f, R9 ;  /* 0x0000001fff0c7819 */ /* 0x000fc60000011409 */
[----:B------:R-:W5:Y:S01]  /*116e0*/  LD.E.128 R28, desc[UR56][R28.64] ;  /* 0x000000381c1c7980 */ /* 0x000f62000c101d00 */
[----:B------:R-:W-:-:S03]  /*116f0*/  IMAD R61, R76, 0xc0, R61 ;  /* 0x000000c04c3d7824 */ /* 0x000fc600078e023d */
[----:B------:R-:W5:Y:S01]  /*11700*/  LD.E.128 R36, desc[UR56][R36.64] ;  /* 0x0000003824247980 */ /* 0x000f62000c101d00 */
[----:B------:R-:W-:Y:S01]  /*11710*/  IMAD R11, R72, UR5, R11 ;  /* 0x00000005480b7c24 */ /* 0x000fe2000f8e020b */
[----:B------:R-:W-:Y:S01]  /*11720*/  ULDC.64 UR4, c[0x0][0xaf0] ;  /* 0x0002bc0000047ab9 */ /* 0x000fe20000000a00 */
[----:B------:R-:W-:Y:S01]  /*11730*/  @!PT LDS RZ, [RZ] ;  /* 0x00000000fffff984 */ /* 0x000fe20000000800 */
[----:B------:R-:W-:Y:S01]  /*11740*/  @!PT LDS RZ, [RZ] ;  /* 0x00000000fffff984 */ /* 0x000fe20000000800 */
[----:B------:R-:W-:Y:S01]  /*11750*/  @!PT LDS RZ, [RZ] ;  /* 0x00000000fffff984 */ /* 0x000fe20000000800 */
[----:B------:R-:W-:Y:S01]  /*11760*/  @!PT LDS RZ, [RZ] ;  /* 0x00000000fffff984 */ /* 0x000fe20000000800 */
[----:B------:R2:W-:Y:S06]  /*11770*/  MEMBAR.ALL.CTA ;  /* 0x0000000000007992 */ /* 0x0005ec0000008000 */
[----:B--2---:R-:W2:Y:S01]  /*11780*/  FENCE.VIEW.ASYNC.S ;  /* 0x00000000000073c6 */ /* 0x004ea20000000000 */
[----:B------:R-:W-:-:S02]  /*11790*/  IMAD R12, R12, UR4, RZ ;  /* 0x000000040c0c7c24 */ /* 0x000fc4000f8e02ff */
[----:B0-----:R-:W-:-:S04]  /*117a0*/  @P1 IMAD.HI.U32 R0, R61, R0, RZ ;  /* 0x000000003d001227 */ /* 0x001fc800078e00ff */
[----:B------:R-:W-:Y:S01]  /*117b0*/  IMAD.MOV.U32 R3, RZ, RZ, R61 ;  /* 0x000000ffff037224 */ /* 0x000fe200078e003d */
[----:B-1----:R-:W-:Y:S01]  /*117c0*/  @P1 SHF.R.U32.HI R3, RZ, R15, R0 ;  /* 0x0000000fff031219 */ /* 0x002fe20000011600 */
[C---:B------:R-:W-:Y:S02]  /*117d0*/  IMAD R13, R9.reuse, UR5, R12 ;  /* 0x00000005090d7c24 */ /* 0x040fe4000f8e020c */
[----:B------:R-:W-:Y:S01]  /*117e0*/  IMAD.WIDE.U32 R10, R9, UR4, R10 ;  /* 0x00000004090a7c25 */ /* 0x000fe2000f8e000a */
[--C-:B------:R-:W-:Y:S01]  /*117f0*/  SHF.R.S32.HI R9, RZ, 0x1f, R3.reuse ;  /* 0x0000001fff097819 */ /* 0x100fe20000011403 */
[----:B------:R-:W-:Y:S02]  /*11800*/  ULDC.64 UR4, c[0x0][0xae0] ;  /* 0x0002b80000047ab9 */ /* 0x000fe40000000a00 */
[----:B------:R-:W-:Y:S01]  /*11810*/  VIADD R0, R2, 0x30820 ;  /* 0x0003082002007836 */ /* 0x000fe20000000000 */
[----:B------:R-:W-:Y:S01]  /*11820*/  IADD3 R11, R11, R13, RZ ;  /* 0x0000000d0b0b7210 */ /* 0x000fe20007ffe0ff */
[----:B------:R-:W-:-:S03]  /*11830*/  IMAD.MOV R13, RZ, RZ, -R3 ;  /* 0x000000ffff0d7224 */ /* 0x000fc600078e0a03 */
[----:B------:R-:W-:Y:S01]  /*11840*/  PRMT R0, RZ, 0x654, R0 ;  /* 0x00000654ff007816 */ /* 0x000fe20000000000 */
[----:B------:R-:W-:Y:S02]  /*11850*/  IMAD R13, R8, R13, R61 ;  /* 0x0000000d080d7224 */ /* 0x000fe400078e023d */
[----:B------:R-:W-:Y:S01]  /*11860*/  IMAD R12, R9, UR4, RZ ;  /* 0x00000004090c7c24 */ /* 0x000fe2000f8e02ff */
[----:B--2---:R0:W-:Y:S01]  /*11870*/  SYNCS.ARRIVE.TRANS64.RED.A1T0 RZ, [R0+URZ], RZ ;  /* 0x000000ff00ff79a7 */ /* 0x0041e2000810043f */
[----:B------:R-:W-:-:S04]  /*11880*/  IMAD.WIDE.U32 R8, R3, UR4, R10 ;  /* 0x0000000403087c25 */ /* 0x000fc8000f8e000a */
[----:B------:R-:W-:Y:S01]  /*11890*/  IMAD R15, R3, UR5, R12 ;  /* 0x00000005030f7c24 */ /* 0x000fe2000f8e020c */
[----:B------:R-:W-:Y:S01]  /*118a0*/  ULDC.64 UR4, c[0x0][0xad8] ;  /* 0x0002b60000047ab9 */ /* 0x000fe20000000a00 */
[----:B0-----:R-:W-:Y:S02]  /*118b0*/  SHF.R.S32.HI R0, RZ, 0x1f, R13 ;  /* 0x0000001fff007819 */ /* 0x001fe4000001140d */
[----:B------:R-:W-:-:S03]  /*118c0*/  IMAD.IADD R9, R9, 0x1, R15 ;  /* 0x0000000109097824 */ /* 0x000fc600078e020f */
[----:B------:R-:W-:Y:S02]  /*118d0*/  IMAD R0, R0, UR4, RZ ;  /* 0x0000000400007c24 */ /* 0x000fe4000f8e02ff */
[----:B------:R-:W-:-:S04]  /*118e0*/  IMAD.WIDE.U32 R8, R13, UR4, R8 ;  /* 0x000000040d087c25 */ /* 0x000fc8000f8e0008 */
[----:B------:R-:W-:Y:S01]  /*118f0*/  IMAD R41, R13, UR5, R0 ;  /* 0x000000050d297c24 */ /* 0x000fe2000f8e0200 */
[----:B------:R-:W-:Y:S02]  /*11900*/  ULDC.64 UR4, c[0x0][0xa80] ;  /* 0x0002a00000047ab9 */ /* 0x000fe40000000a00 */
[----:B------:R-:W-:Y:S01]  /*11910*/  LEA R40, P0, R8, UR4, 0x1 ;  /* 0x0000000408287c11 */ /* 0x000fe2000f8008ff */
[----:B------:R-:W-:Y:S01]  /*11920*/  IMAD.IADD R41, R9, 0x1, R41 ;  /* 0x0000000109297824 */ /* 0x000fe200078e0229 */
[----:B------:R-:W-:-:S04]  /*11930*/  UMOV UR4, 0xffffffff ;  /* 0xffffffff00047882 */ /* 0x000fc80000000000 */
[----:B------:R-:W-:Y:S01]  /*11940*/  LEA.HI.X R41, R8, UR5, R41, 0x1, P0 ;  /* 0x0000000508297c11 */ /* 0x000fe200080f0c29 */
[----:B------:R-:W-:Y:S06]  /*11950*/  BRA.DIV UR4, `(.L_x_519) ;  /* 0x0000008a04207947 */ /* 0x000fec000b800000 */
[----:B------:R-:W0:Y:S01]  /*11960*/  SHFL.IDX PT, R3, R40, RZ, 0x181f ;  /* 0x00181fff28037589 */ /* 0x000e2200000e0000 */
[----:B------:R-:W-:Y:S01]  /*11970*/  ULDC UR4, c[0x0][0xac8] ;  /* 0x0002b20000047ab9 */ /* 0x000fe20000000800 */
[----:B------:R-:W-:Y:S01]  /*11980*/  IMAD R42, R76, 0xc0, R60 ;  /* 0x000000c04c2a7824 */ /* 0x000fe200078e023c */
[----:B------:R-:W-:Y:S01]  /*11990*/  ISETP.GE.AND P0, PT, R59, UR4, PT ;  /* 0x000000043b007c0c */ /* 0x000fe2000bf06270 */
[----:B------:R-:W1:Y:S02]  /*119a0*/  SHFL.IDX PT, R9, R40, 0x1, 0x181f ;  /* 0x00381f0028097f89 */ /* 0x000e6400000e0000 */
[C---:B------:R-:W-:Y:S01]  /*119b0*/  VIADD R12, R42.reuse, 0x30 ;  /* 0x000000302a0c7836 */ /* 0x040fe20000000000 */
[CC--:B------:R-:W-:Y:S01]  /*119c0*/  ISETP.GE.OR P2, PT, R42.reuse, R63.reuse, P0 ;  /* 0x0000003f2a00720c */ /* 0x0c0fe20000746670 */
[----:B------:R-:W2:Y:S01]  /*119d0*/  SHFL.IDX PT, R0, R41, RZ, 0x181f ;  /* 0x00181fff29007589 */ /* 0x000ea200000e0000 */
[----:B------:R-:W-:Y:S02]  /*119e0*/  VIADD R20, R42, 0x60 ;  /* 0x000000602a147836 */ /* 0x000fe40000000000 */
[-C--:B------:R-:W-:Y:S01]  /*119f0*/  ISETP.GE.OR P3, PT, R12, R63.reuse, P0 ;  /* 0x0000003f0c00720c */ /* 0x080fe20000766670 */
[----:B------:R-:W3:Y:S02]  /*11a00*/  SHFL.IDX PT, R14, R40, 0x2, 0x181f ;  /* 0x00581f00280e7f89 */ /* 0x000ee400000e0000 */
[----:B------:R-:W-:-:S02]  /*11a10*/  ISETP.GE.OR P4, PT, R20, R63, P0 ;  /* 0x0000003f1400720c */ /* 0x000fc40000786670 */
[----:B------:R-:W4:Y:S04]  /*11a20*/  SHFL.IDX PT, R8, R41, 0x1, 0x181f ;  /* 0x00381f0029087f89 */ /* 0x000f2800000e0000 */
[----:B------:R-:W4:Y:S01]  /*11a30*/  SHFL.IDX PT, R10, R41, 0x2, 0x181f ;  /* 0x00581f00290a7f89 */ /* 0x000f2200000e0000 */
[----:B0-----:R-:W-:-:S03]  /*11a40*/  @!P2 LEA R32, P5, R59, R3, 0x1 ;  /* 0x000000033b20a211 */ /* 0x001fc600078a08ff */
[C---:B-1----:R-:W-:Y:S02]  /*11a50*/  @!P3 LEA R20, P1, R59.reuse, R9, 0x1 ;  /* 0x000000093b14b211 */ /* 0x042fe400078208ff */
[C-C-:B--2---:R-:W-:Y:S02]  /*11a60*/  @!P2 LEA.HI.X R3, R59.reuse, R0, R58.reuse, 0x1, P5 ;  /* 0x000000003b03a211 */ /* 0x144fe400028f0c3a */
[----:B------:R-:W0:Y:S01]  /*11a70*/  SHFL.IDX PT, R0, R41, 0x3, 0x181f ;  /* 0x00781f0029007f89 */ /* 0x000e2200000e0000 */
[C---:B---3--:R-:W-:Y:S02]  /*11a80*/  @!P4 LEA R43, P5, R59.reuse, R14, 0x1 ;  /* 0x0000000e3b2bc211 */ /* 0x048fe400078a08ff */
[----:B------:R-:W-:Y:S01]  /*11a90*/  @!P2 IMAD.MOV.U32 R9, RZ, RZ, R3 ;  /* 0x000000ffff09a224 */ /* 0x000fe200078e0003 */
[----:B------:R-:W1:Y:S01]  /*11aa0*/  SHFL.IDX PT, R14, R40, 0x3, 0x181f ;  /* 0x00781f00280e7f89 */ /* 0x000e6200000e0000 */
[C---:B----4-:R-:W-:Y:S01]  /*11ab0*/  @!P3 LEA.HI.X R21, R59.reuse, R8, R58, 0x1, P1 ;  /* 0x000000083b15b211 */ /* 0x050fe200008f0c3a */
[----:B------:R-:W-:Y:S01]  /*11ac0*/  @!P2 IMAD.MOV.U32 R8, RZ, RZ, R32 ;  /* 0x000000ffff08a224 */ /* 0x000fe200078e0020 */
[----:B------:R-:W-:-:S04]  /*11ad0*/  @!P4 LEA.HI.X R10, R59, R10, R58, 0x1, P5 ;  /* 0x0000000a3b0ac211 */ /* 0x000fc800028f0c3a */
[----:B-----5:R2:W-:Y:S04]  /*11ae0*/  @!P2 ST.E.128 desc[UR56][R8.64], R4 ;  /* 0x000000040800a985 */ /* 0x0205e8000c101d38 */
[----:B------:R3:W-:Y:S01]  /*11af0*/  @!P3 ST.E.128 desc[UR56][R20.64], R24 ;  /* 0x000000181400b985 */ /* 0x0007e2000c101d38 */
[----:B--2---:R-:W-:Y:S01]  /*11b00*/  @!P4 MOV R4, R43 ;  /* 0x0000002b0004c202 */ /* 0x004fe20000000f00 */
[----:B------:R-:W-:-:S05]  /*11b10*/  @!P4 IMAD.MOV.U32 R5, RZ, RZ, R10 ;  /* 0x000000ffff05c224 */ /* 0x000fca00078e000a */
[----:B01----:R3:W-:Y:S02]  /*11b20*/  @!P4 ST.E.128 desc[UR56][R4.64], R28 ;  /* 0x0000001c0400c985 */ /* 0x0037e4000c101d38 */
.L_x_701:
[----:B------:R-:W-:-:S05]  /*11b30*/  VIADD R42, R42, 0x90 ;  /* 0x000000902a2a7836 */ /* 0x000fca0000000000 */
[----:B------:R-:W-:-:S13]  /*11b40*/  ISETP.GE.OR P0, PT, R42, R63, P0 ;  /* 0x0000003f2a00720c */ /* 0x000fda0000706670 */
[----:B------:R-:W-:Y:S05]  /*11b50*/  @P0 BRA `(.L_x_520) ;  /* 0x0000001000d40947 */ /* 0x000fea0003800000 */
[----:B------:R-:W-:-:S04]  /*11b60*/  LEA R14, P0, R59, R14, 0x1 ;  /* 0x0000000e3b0e7211 */ /* 0x000fc800078008ff */
[----:B------:R-:W-:-:S05]  /*11b70*/  LEA.HI.X R15, R59, R0, R58, 0x1, P0 ;  /* 0x000000003b0f7211 */ /* 0x000fca00000f0c3a */
[----:B------:R0:W-:Y:S01]  /*11b80*/  ST.E.128 desc[UR56][R14.64], R36 ;  /* 0x000000240e007985 */ /* 0x0001e2000c101d38 */
[----:B------:R-:W-:Y:S05]  /*11b90*/  BRA `(.L_x_520) ;  /* 0x0000001000c47947 */ /* 0x000fea0003800000 */
.L_x_518:
[----:B0-----:R-:W0:Y:S01]  /*11ba0*/  @P1 LDC R12, c[0x0][0xbec] ;  /* 0x0002fb00ff0c1b82 */ /* 0x001e220000000800 */
[----:B------:R-:W-:Y:S01]  /*11bb0*/  ULDC.64 UR4, c[0x0][0xb08] ;  /* 0x0002c20000047ab9 */ /* 0x000fe20000000a00 */
[----:B------:R-:W-:Y:S01]  /*11bc0*/  SHF.R.S32.HI R0, RZ, 0x1f, R9 ;  /* 0x0000001fff007819 */ /* 0x000fe20000011409 */
[----:B------:R-:W-:Y:S01]  /*11bd0*/  IMAD R11, R11, UR4, RZ ;  /* 0x000000040b0b7c24 */ /* 0x000fe2000f8e02ff */
[----:B------:R-:W-:Y:S01]  /*11be0*/  ULDC.64 UR6, c[0x0][0xb30] ;  /* 0x0002cc0000067ab9 */ /* 0x000fe20000000a00 */
[----:B------:R-:W-:-:S03]  /*11bf0*/  IMAD.WIDE.U32 R4, R32, UR4, RZ ;  /* 0x0000000420047c25 */ /* 0x000fc6000f8e00ff */
[----:B------:R-:W1:Y:S01]  /*11c00*/  @P1 LDC R13, c[0x0][0xbf0] ;  /* 0x0002fc00ff0d1b82 */ /* 0x000e620000000800 */
[----:B------:R-:W-:Y:S01]  /*11c10*/  IMAD R11, R32, UR5, R11 ;  /* 0x00000005200b7c24 */ /* 0x000fe2000f8e020b */
[----:B------:R-:W-:Y:S01]  /*11c20*/  ULDC.64 UR4, c[0x0][0xb38] ;  /* 0x0002ce0000047ab9 */ /* 0x000fe20000000a00 */
[----:B------:R-:W-:Y:S02]  /*11c30*/  IMAD.MOV.U32 R3, RZ, RZ, R65 ;  /* 0x000000ffff037224 */ /* 0x000fe400078e0041 */
[----:B------:R-:W-:Y:S02]  /*11c40*/  IMAD.IADD R5, R5, 0x1, R11 ;  /* 0x0000000105057824 */ /* 0x000fe400078e020b */
[----:B------:R-:W-:-:S04]  /*11c50*/  IMAD.WIDE.U32 R4, R72, UR4, R4 ;  /* 0x0000000448047c25 */ /* 0x000fc8000f8e0004 */
[----:B------:R-:W-:Y:S01]  /*11c60*/  IMAD R5, R72, UR5, R5 ;  /* 0x0000000548057c24 */ /* 0x000fe2000f8e0205 */
[----:B------:R-:W-:Y:S02]  /*11c70*/  ULDC.64 UR4, c[0x0][0xb40] ;  /* 0x0002d00000047ab9 */ /* 0x000fe40000000a00 */
[----:B------:R-:W-:Y:S02]  /*11c80*/  IMAD R0, R0, UR4, RZ ;  /* 0x0000000400007c24 */ /* 0x000fe4000f8e02ff */
[----:B0-----:R-:W-:-:S04]  /*11c90*/  @P1 IMAD.HI.U32 R12, R65, R12, RZ ;  /* 0x0000000c410c1227 */ /* 0x001fc800078e00ff */
[C---:B------:R-:W-:Y:S02]  /*11ca0*/  IMAD R7, R9.reuse, UR5, R0 ;  /* 0x0000000509077c24 */ /* 0x040fe4000f8e0200 */
[----:B------:R-:W-:Y:S01]  /*11cb0*/  IMAD.WIDE.U32 R4, R9, UR4, R4 ;  /* 0x0000000409047c25 */ /* 0x000fe2000f8e0004 */
[----:B-1----:R-:W-:Y:S01]  /*11cc0*/  @P1 SHF.R.U32.HI R3, RZ, R13, R12 ;  /* 0x0000000dff031219 */ /* 0x002fe2000001160c */
[----:B------:R-:W-:Y:S02]  /*11cd0*/  ULDC.64 UR4, c[0x0][0xb48] ;  /* 0x0002d20000047ab9 */ /* 0x000fe40000000a00 */
[----:B------:R-:W-:Y:S01]  /*11ce0*/  IMAD.IADD R5, R5, 0x1, R7 ;  /* 0x0000000105057824 */ /* 0x000fe200078e0207 */
[--C-:B------:R-:W-:Y:S01]  /*11cf0*/  SHF.R.S32.HI R0, RZ, 0x1f, R3.reuse ;  /* 0x0000001fff007819 */ /* 0x100fe20000011403 */
[----:B------:R-:W-:Y:S02]  /*11d00*/  IMAD.MOV R7, RZ, RZ, -R3 ;  /* 0x000000ffff077224 */ /* 0x000fe400078e0a03 */
[----:B------:R-:W-:-:S04]  /*11d10*/  IMAD.WIDE.U32 R4, R70, UR4, R4 ;  /* 0x0000000446047c25 */ /* 0x000fc8000f8e0004 */
[----:B------:R-:W-:Y:S02]  /*11d20*/  IMAD R0, R0, UR6, RZ ;  /* 0x0000000600007c24 */ /* 0x000fe4000f8e02ff */
[----:B------:R-:W-:Y:S01]  /*11d30*/  IMAD R5, R70, UR5, R5 ;  /* 0x0000000546057c24 */ /* 0x000fe2000f8e0205 */
[----:B------:R-:W-:Y:S01]  /*11d40*/  ULDC.64 UR4, c[0x0][0xb28] ;  /* 0x0002ca0000047ab9 */ /* 0x000fe20000000a00 */
[C---:B------:R-:W-:Y:S02]  /*11d50*/  IMAD R9, R3.reuse, UR7, R0 ;  /* 0x0000000703097c24 */ /* 0x040fe4000f8e0200 */
[----:B------:R-:W-:Y:S01]  /*11d60*/  IMAD.WIDE.U32 R4, R3, UR6, R4 ;  /* 0x0000000603047c25 */ /* 0x000fe2000f8e0004 */
[----:B------:R-:W-:-:S03]  /*11d70*/  SHF.R.S32.HI R3, RZ, 0x1f, R68 ;  /* 0x0000001fff037819 */ /* 0x000fc60000011444 */
[----:B------:R-:W-:Y:S01]  /*11d80*/  IMAD R7, R8, R7, R65 ;  /* 0x0000000708077224 */ /* 0x000fe200078e0241 */
[----:B------:R-:W-:Y:S01]  /*11d90*/  LEA.HI R8, R3, R68, RZ, 0x2 ;  /* 0x0000004403087211 */ /* 0x000fe200078f10ff */
[----:B------:R-:W-:Y:S02]  /*11da0*/  IMAD.IADD R5, R5, 0x1, R9 ;  /* 0x0000000105057824 */ /* 0x000fe400078e0209 */
[----:B------:R-:W-:Y:S01]  /*11db0*/  VIADD R3, R2, 0x30820 ;  /* 0x0003082002037836 */ /* 0x000fe20000000000 */
[----:B------:R-:W-:Y:S01]  /*11dc0*/  SHF.R.S32.HI R0, RZ, 0x1f, R7 ;  /* 0x0000001fff007819 */ /* 0x000fe20000011407 */
[----:B------:R-:W-:Y:S01]  /*11dd0*/  IMAD.WIDE.U32 R4, R7, UR4, R4 ;  /* 0x0000000407047c25 */ /* 0x000fe2000f8e0004 */
[----:B------:R-:W-:Y:S02]  /*11de0*/  LOP3.LUT R9, R8, 0x7ffffffc, RZ, 0xc0, !PT ;  /* 0x7ffffffc08097812 */ /* 0x000fe400078ec0ff */
[----:B------:R-:W-:Y:S01]  /*11df0*/  PRMT R8, RZ, 0x654, R3 ;  /* 0x00000654ff087816 */ /* 0x000fe20000000003 */
[----:B------:R-:W-:Y:S01]  /*11e00*/  IMAD R0, R0, UR4, RZ ;  /* 0x0000000400007c24 */ /* 0x000fe2000f8e02ff */
[----:B------:R-:W-:-:S02]  /*11e10*/  IADD3 R9, R68, -R9, RZ ;  /* 0x8000000944097210 */ /* 0x000fc40007ffe0ff */
[----:B------:R0:W-:Y:S01]  /*11e20*/  SYNCS.ARRIVE.TRANS64.RED.A1T0 RZ, [R8+URZ], RZ ;  /* 0x000000ff08ff79a7 */ /* 0x0001e2000810043f */
[----:B------:R-:W-:Y:S01]  /*11e30*/  IMAD R3, R7, UR5, R0 ;  /* 0x0000000507037c24 */ /* 0x000fe2000f8e0200 */
[----:B------:R-:W-:Y:S01]  /*11e40*/  ULDC.64 UR4, c[0x0][0xb00] ;  /* 0x0002c00000047ab9 */ /* 0x000fe20000000a00 */
[----:B------:R-:W-:Y:S01]  /*11e50*/  IMAD.SHL.U32 R7, R9, 0x2, RZ ;  /* 0x0000000209077824 */ /* 0x000fe200078e00ff */
[C---:B------:R-:W-:Y:S01]  /*11e60*/  LEA R0, P0, R4.reuse, UR4, 0x2 ;  /* 0x0000000404007c11 */ /* 0x040fe2000f8010ff */
[----:B------:R-:W-:Y:S01]  /*11e70*/  IMAD.IADD R3, R5, 0x1, R3 ;  /* 0x0000000105037824 */ /* 0x000fe200078e0203 */
[----:B------:R-:W-:Y:S01]  /*11e80*/  UMOV UR4, 0xffffffff ;  /* 0xffffffff00047882 */ /* 0x000fe20000000000 */
[C---:B------:R-:W-:Y:S01]  /*11e90*/  VIADD R32, R7.reuse, 0x30 ;  /* 0x0000003007207836 */ /* 0x040fe20000000000 */
[C---:B------:R-:W-:Y:S01]  /*11ea0*/  IADD3 R69, R7.reuse, 0x20, RZ ;  /* 0x0000002007457810 */ /* 0x040fe20007ffe0ff */
[C---:B------:R-:W-:Y:S01]  /*11eb0*/  VIADD R60, R7.reuse, 0x38 ;  /* 0x00000038073c7836 */ /* 0x040fe20000000000 */
[----:B------:R-:W-:Y:S01]  /*11ec0*/  LEA.HI.X R4, R4, UR5, R3, 0x2, P0 ;  /* 0x0000000504047c11 */ /* 0x000fe200080f1403 */
[C---:B------:R-:W-:Y:S01]  /*11ed0*/  VIADD R62, R7.reuse, 0x8 ;  /* 0x00000008073e7836 */ /* 0x040fe20000000000 */
[----:B------:R-:W-:Y:S01]  /*11ee0*/  SHF.R.S32.HI R70, RZ, 0x1f, R69 ;  /* 0x0000001fff467819 */ /* 0x000fe20000011445 */
[C---:B------:R-:W-:Y:S01]  /*11ef0*/  VIADD R65, R7.reuse, 0x10 ;  /* 0x0000001007417836 */ /* 0x040fe20000000000 */
[----:B------:R-:W-:Y:S01]  /*11f00*/  SHF.R.S32.HI R61, RZ, 0x1f, R60 ;  /* 0x0000001fff3d7819 */ /* 0x000fe2000001143c */
[C---:B------:R-:W-:Y:S01]  /*11f10*/  VIADD R67, R7.reuse, 0x18 ;  /* 0x0000001807437836 */ /* 0x040fe20000000000 */
[----:B------:R-:W-:Y:S01]  /*11f20*/  SHF.R.S32.HI R64, RZ, 0x1f, R62 ;  /* 0x0000001fff407819 */ /* 0x000fe2000001143e */
[----:B------:R-:W-:Y:S01]  /*11f30*/  VIADD R71, R7, 0x28 ;  /* 0x0000002807477836 */ /* 0x000fe20000000000 */
[----:B------:R-:W-:-:S02]  /*11f40*/  SHF.R.S32.HI R66, RZ, 0x1f, R65 ;  /* 0x0000001fff427819 */ /* 0x000fc40000011441 */
[----:B------:R-:W-:Y:S02]  /*11f50*/  SHF.R.S32.HI R68, RZ, 0x1f, R67 ;  /* 0x0000001fff447819 */ /* 0x000fe40000011443 */
[----:B------:R-:W-:Y:S02]  /*11f60*/  SHF.R.S32.HI R72, RZ, 0x1f, R71 ;  /* 0x0000001fff487819 */ /* 0x000fe40000011447 */
[----:B------:R-:W-:Y:S01]  /*11f70*/  SHF.R.S32.HI R73, RZ, 0x1f, R32 ;  /* 0x0000001fff497819 */ /* 0x000fe20000011420 */
[----:B0-----:R-:W-:Y:S06]  /*11f80*/  BRA.DIV UR4, `(.L_x_521) ;  /* 0x00000086049c7947 */ /* 0x001fec000b800000 */
[----:B------:R0:W1:Y:S04]  /*11f90*/  SHFL.IDX PT, R3, R4, RZ, 0x1c1f ;  /* 0x001c1fff04037589 */ /* 0x00006800000e0000 */
[----:B------:R0:W2:Y:S02]  /*11fa0*/  SHFL.IDX PT, R14, R0, RZ, 0x1c1f ;  /* 0x001c1fff000e7589 */ /* 0x0000a400000e0000 */
.L_x_704:
[----:B------:R-:W-:Y:S01]  /*11fb0*/  ISETP.GE.AND P0, PT, R10, R63, PT ;  /* 0x0000003f0a00720c */ /* 0x000fe20003f06270 */
[----:B------:R-:W-:-:S12]  /*11fc0*/  BSSY B1, `(.L_x_522) ;  /* 0x0000023000017945 */ /* 0x000fd80003800000 */
[----:B------:R-:W-:Y:S05]  /*11fd0*/  @P0 BRA `(.L_x_523) ;  /* 0x0000000000840947 */ /* 0x000fea0003800000 */
[----:B------:R-:W-:Y:S02]  /*11fe0*/  ULDC UR4, c[0x0][0xac8] ;  /* 0x0002b20000047ab9 */ /* 0x000fe40000000800 */
[----:B------:R-:W-:Y:S02]  /*11ff0*/  ISETP.GE.AND P3, PT, R7, UR4, PT ;  /* 0x0000000407007c0c */ /* 0x000fe4000bf66270 */
[----:B------:R-:W-:Y:S02]  /*12000*/  ISETP.GE.AND P1, PT, R62, UR4, PT ;  /* 0x000000043e007c0c */ /* 0x000fe4000bf26270 */
[----:B------:R-:W-:Y:S02]  /*12010*/  ISETP.GE.AND P0, PT, R65, UR4, PT ;  /* 0x0000000441007c0c */ /* 0x000fe4000bf06270 */
[----:B------:R-:W-:-:S07]  /*12020*/  ISETP.GE.AND P4, PT, R67, UR4, PT ;  /* 0x0000000443007c0c */ /* 0x000fce000bf86270 */
[----:B-1----:R-:W-:Y:S02]  /*12030*/  @!P3 IMAD.MOV.U32 R15, RZ, RZ, R3 ;  /* 0x000000ffff0fb224 */ /* 0x002fe400078e0003 */
[CC--:B--2---:R-:W-:Y:S01]  /*12040*/  @!P1 LEA R10, P5, R62.reuse, R14.reuse, 0x2 ;  /* 0x0000000e3e0a9211 */ /* 0x0c4fe200078a10ff */
[----:B------:R-:W-:Y:S01]  /*12050*/  @!P3 IMAD.WIDE R8, R7, 0x4, R14 ;  /* 0x000000040708b825 */ /* 0x000fe200078e020e */
[----:B------:R-:W-:Y:S02]  /*12060*/  @!P0 LEA R12, P2, R65, R14, 0x2 ;  /* 0x0000000e410c8211 */ /* 0x000fe400078410ff */
[-C--:B------:R-:W-:Y:S02]  /*12070*/  @!P1 LEA.HI.X R11, R62, R3.reuse, R64, 0x2, P5 ;  /* 0x000000033e0b9211 */ /* 0x080fe400028f1440 */
[----:B------:R1:W-:Y:S01]  /*12080*/  @!P3 ST.E.64 desc[UR56][R8.64], R20 ;  /* 0x000000140800b985 */ /* 0x0003e2000c101b38 */
[----:B------:R-:W-:Y:S02]  /*12090*/  ISETP.GE.AND P3, PT, R69, UR4, PT ;  /* 0x0000000445007c0c */ /* 0x000fe4000bf66270 */
[----:B------:R-:W-:Y:S01]  /*120a0*/  @!P0 LEA.HI.X R13, R65, R3, R66, 0x2, P2 ;  /* 0x00000003410d8211 */ /* 0x000fe200010f1442 */
[----:B------:R2:W-:Y:S01]  /*120b0*/  @!P1 ST.E.64 desc[UR56][R10.64], R26 ;  /* 0x0000001a0a009985 */ /* 0x0005e2000c101b38 */
[----:B------:R-:W-:-:S02]  /*120c0*/  ISETP.GE.AND P2, PT, R71, UR4, PT ;  /* 0x0000000447007c0c */ /* 0x000fc4000bf46270 */
[CC--:B------:R-:W-:Y:S01]  /*120d0*/  @!P4 LEA R24, P5, R67.reuse, R14.reuse, 0x2 ;  /* 0x0000000e4318c211 */ /* 0x0c0fe200078a10ff */
[----:B------:R3:W-:Y:S01]  /*120e0*/  @!P0 ST.E.64 desc[UR56][R12.64], R28 ;  /* 0x0000001c0c008985 */ /* 0x0007e2000c101b38 */
[----:B------:R-:W-:Y:S02]  /*120f0*/  ISETP.GE.AND P1, PT, R32, UR4, PT ;  /* 0x0000000420007c0c */ /* 0x000fe4000bf26270 */
[----:B------:R-:W-:Y:S02]  /*12100*/  ISETP.GE.AND P0, PT, R60, UR4, PT ;  /* 0x000000043c007c0c */ /* 0x000fe4000bf06270 */
[----:B------:R-:W-:Y:S02]  /*12110*/  @!P4 LEA.HI.X R25, R67, R3, R68, 0x2, P5 ;  /* 0x000000034319c211 */ /* 0x000fe400028f1444 */
[----:B------:R-:W-:-:S03]  /*12120*/  @!P3 LEA R58, P5, R69, R14, 0x2 ;  /* 0x0000000e453ab211 */ /* 0x000fc600078a10ff */
[----:B------:R3:W-:Y:S01]  /*12130*/  @!P4 ST.E.64 desc[UR56][R24.64], R30 ;  /* 0x0000001e1800c985 */ /* 0x0007e2000c101b38 */
[-C--:B-1----:R-:W-:Y:S02]  /*12140*/  @!P2 LEA R8, P4, R71, R14.reuse, 0x2 ;  /* 0x0000000e4708a211 */ /* 0x082fe400078810ff */
[-C--:B------:R-:W-:Y:S02]  /*12150*/  @!P3 LEA.HI.X R59, R69, R3.reuse, R70, 0x2, P5 ;  /* 0x00000003453bb211 */ /* 0x080fe400028f1446 */
[-C--:B--2---:R-:W-:Y:S02]  /*12160*/  @!P1 LEA R10, P5, R32, R14.reuse, 0x2 ;  /* 0x0000000e200a9211 */ /* 0x084fe400078a10ff */
[-C--:B------:R-:W-:Y:S01]  /*12170*/  @!P2 LEA.HI.X R9, R71, R3.reuse, R72, 0x2, P4 ;  /* 0x000000034709a211 */ /* 0x080fe200020f1448 */
[----:B------:R3:W-:Y:S01]  /*12180*/  @!P3 ST.E.64 desc[UR56][R58.64], R36 ;  /* 0x000000243a00b985 */ /* 0x0007e2000c101b38 */
[----:B------:R-:W-:Y:S02]  /*12190*/  @!P0 LEA R14, P4, R60, R14, 0x2 ;  /* 0x0000000e3c0e8211 */ /* 0x000fe400078810ff */
[-C--:B------:R-:W-:Y:S01]  /*121a0*/  @!P1 LEA.HI.X R11, R32, R3.reuse, R73, 0x2, P5 ;  /* 0x00000003200b9211 */ /* 0x080fe200028f1449 */
[----:B------:R3:W-:Y:S01]  /*121b0*/  @!P2 ST.E.64 desc[UR56][R8.64], R38 ;  /* 0x000000260800a985 */ /* 0x0007e2000c101b38 */
[----:B------:R-:W-:-:S03]  /*121c0*/  @!P0 LEA.HI.X R15, R60, R3, R61, 0x2, P4 ;  /* 0x000000033c0f8211 */ /* 0x000fc600020f143d */
[----:B------:R3:W-:Y:S04]  /*121d0*/  @!P1 ST.E.64 desc[UR56][R10.64], R40 ;  /* 0x000000280a009985 */ /* 0x0007e8000c101b38 */
[----:B------:R3:W-:Y:S02]  /*121e0*/  @!P0 ST.E.64 desc[UR56][R14.64], R44 ;  /* 0x0000002c0e008985 */ /* 0x0007e4000c101b38 */
.L_x_523:
[----:B------:R-:W-:Y:S05]  /*121f0*/  BSYNC B1 ;  /* 0x0000000000017941 */ /* 0x000fea0003800000 */
.L_x_522:
[----:B------:R-:W-:-:S03]  /*12200*/  UMOV UR4, 0xffffffff ;  /* 0xffffffff00047882 */ /* 0x000fc60000000000 */
[----:B------:R-:W-:Y:S05]  /*12210*/  BRA.DIV UR4, `(.L_x_524) ;  /* 0x00000086042c7947 */ /* 0x000fea000b800000 */
[----:B-1----:R1:W4:Y:S04]  /*12220*/  SHFL.IDX PT, R3, R4, 0x1, 0x1c1f ;  /* 0x003c1f0004037f89 */ /* 0x00232800000e0000 */
[----:B--23--:R1:W2:Y:S02]  /*12230*/  SHFL.IDX PT, R14, R0, 0x1, 0x1c1f ;  /* 0x003c1f00000e7f89 */ /* 0x00c2a400000e0000 */
.L_x_708:
[----:B------:R-:W-:-:S13]  /*12240*/  ISETP.GE.AND P0, PT, R6, R63, PT ;  /* 0x0000003f0600720c */ /* 0x000fda0003f06270 */
[----:B------:R-:W-:Y:S05]  /*12250*/  @P0 BRA `(.L_x_520) ;  /* 0x0000000c00140947 */ /* 0x000fea0003800000 */
[----:B------:R-:W-:Y:S02]  /*12260*/  ULDC UR4, c[0x0][0xac8] ;  /* 0x0002b20000047ab9 */ /* 0x000fe40000000800 */
[----:B------:R-:W-:Y:S02]  /*12270*/  ISETP.GE.AND P4, PT, R7, UR4, PT ;  /* 0x0000000407007c0c */ /* 0x000fe4000bf86270 */
[----:B------:R-:W-:Y:S02]  /*12280*/  ISETP.GE.AND P5, PT, R62, UR4, PT ;  /* 0x000000043e007c0c */ /* 0x000fe4000bfa6270 */
[----:B------:R-:W-:Y:S02]  /*12290*/  ISETP.GE.AND P0, PT, R65, UR4, PT ;  /* 0x0000000441007c0c */ /* 0x000fe4000bf06270 */
[----:B------:R-:W-:Y:S02]  /*122a0*/  ISETP.GE.AND P1, PT, R67, UR4, PT ;  /* 0x0000000443007c0c */ /* 0x000fe4000bf26270 */
[----:B------:R-:W-:-:S05]  /*122b0*/  ISETP.GE.AND P2, PT, R69, UR4, PT ;  /* 0x0000000445007c0c */ /* 0x000fca000bf46270 */
[----:B----4-:R-:W-:Y:S02]  /*122c0*/  @!P4 IMAD.MOV.U32 R15, RZ, RZ, R3 ;  /* 0x000000ffff0fc224 */ /* 0x010fe400078e0003 */
[----:B--2---:R-:W-:Y:S01]  /*122d0*/  @!P5 LEA R6, P3, R62, R14, 0x2 ;  /* 0x0000000e3e06d211 */ /* 0x004fe200078610ff */
[----:B01----:R-:W-:-:S03]  /*122e0*/  @!P4 IMAD.WIDE R4, R7, 0x4, R14 ;  /* 0x000000040704c825 */ /* 0x003fc600078e020e */
[----:B------:R-:W-:Y:S02]  /*122f0*/  @!P5 LEA.HI.X R7, R62, R3, R64, 0x2, P3 ;  /* 0x000000033e07d211 */ /* 0x000fe400018f1440 */
[----:B------:R-:W-:Y:S01]  /*12300*/  ISETP.GE.AND P3, PT, R71, UR4, PT ;  /* 0x0000000447007c0c */ /* 0x000fe2000bf66270 */
[----:B------:R0:W-:Y:S01]  /*12310*/  @!P4 ST.E.64 desc[UR56][R4.64], R42 ;  /* 0x0000002a0400c985 */ /* 0x0001e2000c101b38 */
[----:B------:R-:W-:-:S03]  /*12320*/  @!P0 LEA R8, P4, R65, R14, 0x2 ;  /* 0x0000000e41088211 */ /* 0x000fc600078810ff */
[----:B------:R3:W-:Y:S01]  /*12330*/  @!P5 ST.E.64 desc[UR56][R6.64], R46 ;  /* 0x0000002e0600d985 */ /* 0x0007e2000c101b38 */
[-C--:B------:R-:W-:Y:S02]  /*12340*/  @!P1 LEA R10, P5, R67, R14.reuse, 0x2 ;  /* 0x0000000e430a9211 */ /* 0x080fe400078a10ff */
[-C--:B------:R-:W-:Y:S02]  /*12350*/  @!P0 LEA.HI.X R9, R65, R3.reuse, R66, 0x2, P4 ;  /* 0x0000000341098211 */ /* 0x080fe400020f1442 */
[----:B------:R-:W-:Y:S02]  /*12360*/  ISETP.GE.AND P4, PT, R32, UR4, PT ;  /* 0x0000000420007c0c */ /* 0x000fe4000bf86270 */
[-C--:B------:R-:W-:Y:S01]  /*12370*/  @!P1 LEA.HI.X R11, R67, R3.reuse, R68, 0x2, P5 ;  /* 0x00000003430b9211 */ /* 0x080fe200028f1444 */
[----:B------:R3:W-:Y:S01]  /*12380*/  @!P0 ST.E.64 desc[UR56][R8.64], R48 ;  /* 0x0000003008008985 */ /* 0x0007e2000c101b38 */
[C---:B------:R-:W-:Y:S02]  /*12390*/  @!P2 LEA R12, P5, R69.reuse, R14, 0x2 ;  /* 0x0000000e450ca211 */ /* 0x040fe400078a10ff */
[----:B------:R-:W-:Y:S01]  /*123a0*/  ISETP.GE.AND P0, PT, R60, UR4, PT ;  /* 0x000000043c007c0c */ /* 0x000fe2000bf06270 */
[----:B------:R3:W-:Y:S01]  /*123b0*/  @!P1 ST.E.64 desc[UR56][R10.64], R50 ;  /* 0x000000320a009985 */ /* 0x0007e2000c101b38 */
[----:B------:R-:W-:-:S02]  /*123c0*/  @!P2 LEA.HI.X R13, R69, R3, R70, 0x2, P5 ;  /* 0x00000003450da211 */ /* 0x000fc400028f1446 */
[----:B------:R-:W-:-:S03]  /*123d0*/  @!P3 LEA R20, P5, R71, R14, 0x2 ;  /* 0x0000000e4714b211 */ /* 0x000fc600078a10ff */
[----:B------:R3:W-:Y:S01]  /*123e0*/  @!P2 ST.E.64 desc[UR56][R12.64], R52 ;  /* 0x000000340c00a985 */ /* 0x0007e2000c101b38 */
[----:B------:R-:W-:Y:S02]  /*123f0*/  @!P3 LEA.HI.X R21, R71, R3, R72, 0x2, P5 ;  /* 0x000000034715b211 */ /* 0x000fe400028f1448 */
[----:B0-----:R-:W-:-:S03]  /*12400*/  @!P4 LEA R4, P5, R32, R14, 0x2 ;  /* 0x0000000e2004c211 */ /* 0x001fc600078a10ff */
[----:B------:R3:W-:Y:S01]  /*12410*/  @!P3 ST.E.64 desc[UR56][R20.64], R54 ;  /* 0x000000361400b985 */ /* 0x0007e2000c101b38 */
[----:B------:R-:W-:-:S05]  /*12420*/  @!P4 LEA.HI.X R5, R32, R3, R73, 0x2, P5 ;  /* 0x000000032005c211 */ /* 0x000fca00028f1449 */
[----:B------:R3:W-:Y:S01]  /*12430*/  @!P4 ST.E.64 desc[UR56][R4.64], R56 ;  /* 0x000000380400c985 */ /* 0x0007e2000c101b38 */
[----:B------:R-:W-:Y:S05]  /*12440*/  @P0 BRA `(.L_x_520) ;  /* 0x0000000800980947 */ /* 0x000fea0003800000 */
[----:B------:R-:W-:-:S04]  /*12450*/  LEA R14, P0, R60, R14, 0x2 ;  /* 0x0000000e3c0e7211 */ /* 0x000fc800078010ff */
[----:B------:R-:W-:-:S05]  /*12460*/  LEA.HI.X R15, R60, R3, R61, 0x2, P0 ;  /* 0x000000033c0f7211 */ /* 0x000fca00000f143d */
[----:B------:R0:W-:Y:S01]  /*12470*/  ST.E.64 desc[UR56][R14.64], R150 ;  /* 0x000000960e007985 */ /* 0x0001e2000c101b38 */
[----:B------:R-:W-:Y:S05]  /*12480*/  BRA `(.L_x_520) ;  /* 0x0000000800887947 */ /* 0x000fea0003800000 */
.L_x_516:
[----:B------:R-:W2:Y:S01]  /*12490*/  LDL R8, [R1+0x94] ;  /* 0x0000940001087983 */ /* 0x000ea20000100800 */
[----:B------:R-:W-:Y:S01]  /*124a0*/  ULDC.64 UR6, c[0x0][0xc08] ;  /* 0x0003020000067ab9 */ /* 0x000fe20000000a00 */
[----:B------:R-:W-:Y:S01]  /*124b0*/  ULDC.64 UR4, c[0x0][0xc00] ;  /* 0x0003000000047ab9 */ /* 0x000fe20000000a00 */
[----:B------:R-:W-:Y:S01]  /*124c0*/  ISETP.NE.U32.AND P1, PT, RZ, UR6, PT ;  /* 0x00000006ff007c0c */ /* 0x000fe2000bf25070 */
[----:B------:R-:W-:Y:S01]  /*124d0*/  IMAD.MOV.U32 R3, RZ, RZ, RZ ;  /* 0x000000ffff037224 */ /* 0x000fe200078e00ff */
[----:B------:R-:W-:Y:S02]  /*124e0*/  ISETP.NE.U32.AND P0, PT, RZ, UR4, PT ;  /* 0x00000004ff007c0c */ /* 0x000fe4000bf05070 */
[----:B------:R-:W-:Y:S02]  /*124f0*/  ISETP.NE.AND.EX P1, PT, RZ, UR7, PT, P1 ;  /* 0x00000007ff007c0c */ /* 0x000fe4000bf25310 */
[----:B------:R-:W-:Y:S02]  /*12500*/  IADD3 R4, P2, R66, UR4, RZ ;  /* 0x0000000442047c10 */ /* 0x000fe4000ff5e0ff */
[----:B------:R-:W-:-:S02]  /*12510*/  ISETP.NE.AND.EX P0, PT, RZ, UR5, PT, P0 ;  /* 0x00000005ff007c0c */ /* 0x000fc4000bf05300 */
[----:B------:R-:W-:Y:S01]  /*12520*/  IADD3.X R5, R67, UR5, RZ, P2, !PT ;  /* 0x0000000543057c10 */ /* 0x000fe200097fe4ff */
[----:B------:R-:W-:Y:S02]  /*12530*/  ULDC UR4, c[0x0][0xa88] ;  /* 0x0002a20000047ab9 */ /* 0x000fe40000000800 */
[----:B------:R-:W-:-:S04]  /*12540*/  IMAD.U32 R21, RZ, RZ, UR4 ;  /* 0x00000004ff157e24 */ /* 0x000fc8000f8e00ff */
[----:B------:R-:W-:-:S04]  /*12550*/  @P1 IADD3 R6, P2, R66, UR6, RZ ;  /* 0x0000000642061c10 */ /* 0x000fc8000ff5e0ff */
[----:B------:R-:W-:Y:S01]  /*12560*/  @P1 IADD3.X R7, R67, UR7, RZ, P2, !PT ;  /* 0x0000000743071c10 */ /* 0x000fe200097fe4ff */
[----:B------:R0:W5:Y:S04]  /*12570*/  @P0 LDG.E R3, desc[UR56][R4.64] ;  /* 0x0000003804030981 */ /* 0x000168000c1e1900 */
[----:B------:R0:W5:Y:S01]  /*12580*/  @P1 LDG.E R21, desc[UR56][R6.64] ;  /* 0x0000003806151981 */ /* 0x000162000c1e1900 */
[----:B------:R-:W-:Y:S02]  /*12590*/  ISETP.GT.AND P3, PT, R75, 0xbf, PT ;  /* 0x000000bf4b00780c */ /* 0x000fe40003f64270 */
[----:B--2---:R-:W-:-:S13]  /*125a0*/  ISETP.NE.AND P2, PT, R8, RZ, PT ;  /* 0x000000ff0800720c */ /* 0x004fda0003f45270 */
[----:B------:R-:W1:Y:S02]  /*125b0*/  @!P2 LDC R8, c[0x0][0xad4] ;  /* 0x0002b500ff08ab82 */ /* 0x000e640000000800 */
[----:B-1----:R0:W-:Y:S01]  /*125c0*/  @!P2 STL [R1+0x94], R8 ;  /* 0x000094080100a387 */ /* 0x0021e20000100800 */
[----:B------:R-:W-:Y:S01]  /*125d0*/  ISETP.GT.AND P2, PT, R8, 0x1, PT ;  /* 0x000000010800780c */ /* 0x000fe20003f44270 */
[----:B------:R-:W-:-:S12]  /*125e0*/  @P1 BRA `(.L_x_525) ;  /* 0x0000000000101947 */ /* 0x000fd80003800000 */
[----:B------:R-:W-:Y:S05]  /*125f0*/  @!P0 BRA `(.L_x_525) ;  /* 0x00000000000c8947 */ /* 0x000fea0003800000 */
[----:B------:R-:W2:Y:S04]  /*12600*/  LDG.E R0, desc[UR56][R4.64] ;  /* 0x0000003804007981 */ /* 0x000ea8000c1e1900 */
[----:B-----5:R-:W2:Y:S02]  /*12610*/  LDG.E R21, desc[UR56][R4.64+0x4] ;  /* 0x0000043804157981 */ /* 0x020ea4000c1e1900 */
[----:B--2---:R-:W-:-:S07]  /*12620*/  IMAD.IADD R21, R21, 0x1, -R0 ;  /* 0x0000000115157824 */ /* 0x004fce00078e0a00 */
.L_x_525:
[----:B------:R-:W-:Y:S01]  /*12630*/  BSSY B1, `(.L_x_526) ;  /* 0x000003a000017945 */ /* 0x000fe20003800000 */
[----:B------:R-:W-:Y:S02]  /*12640*/  SEL R31, R74, RZ, !P0 ;  /* 0x000000ff4a1f7207 */ /* 0x000fe40004000000 */
[----:B------:R-:W-:Y:S02]  /*12650*/  SEL R64, R64, RZ, !P0 ;  /* 0x000000ff40407207 */ /* 0x000fe40004000000 */
[----:B-----5:R-:W-:Y:S01]  /*12660*/  SHF.R.S32.HI R24, RZ, 0x1f, R3 ;  /* 0x0000001fff187819 */ /* 0x020fe20000011403 */
[----:B------:R-:W-:Y:S06]  /*12670*/  @P3 BRA `(.L_x_527) ;  /* 0x0000000000d43947 */ /* 0x000fec0003800000 */
[----:B------:R-:W2:Y:S01]  /*12680*/  LDL R0, [R1+0x9c] ;  /* 0x00009c0001007983 */ /* 0x000ea20000100800 */
[----:B------:R-:W1:Y:S01]  /*12690*/  LDC R26, c[0x0][0xbe8] ;  /* 0x0002fa00ff1a7b82 */ /* 0x000e620000000800 */
[----:B0-----:R-:W2:Y:S02]  /*126a0*/  S2R R4, SR_TID.X ;  /* 0x0000000000047919 */ /* 0x001ea40000002100 */
[----:B--2---:R-:W-:Y:S02]  /*126b0*/  IMAD R0, R0, 0xc0, R4 ;  /* 0x000000c000007824 */ /* 0x004fe400078e0204 */
[----:B-1----:R-:W-:Y:S02]  /*126c0*/  IMAD R4, R21, R26, RZ ;  /* 0x0000001a15047224 */ /* 0x002fe400078e02ff */
[----:B------:R-:W-:-:S05]  /*126d0*/  VIADD R37, R0, 0xffffff80 ;  /* 0xffffff8000257836 */ /* 0x000fca0000000000 */
[----:B------:R-:W-:-:S13]  /*126e0*/  ISETP.GE.AND P0, PT, R37, R4, PT ;  /* 0x000000042500720c */ /* 0x000fda0003f06270 */
[----:B------:R-:W-:Y:S05]  /*126f0*/  @P0 BRA `(.L_x_527) ;  /* 0x0000000000b40947 */ /* 0x000fea0003800000 */
[----:B------:R-:W2:Y:S01]  /*12700*/  LDL R14, [R1+0x8c] ;  /* 0x00008c00010e7983 */ /* 0x000ea20000100800 */
[----:B------:R-:W-:Y:S01]  /*12710*/  ISETP.GT.AND P0, PT, R8, 0x1, PT ;  /* 0x000000010800780c */ /* 0x000fe20003f04270 */
[----:B------:R-:W0:Y:S02]  /*12720*/  LDC.64 R4, c[0x0][0xba8] ;  /* 0x0002ea00ff047b82 */ /* 0x000e240000000a00 */
[----:B------:R-:W3:Y:S01]  /*12730*/  LDL.LU R28, [R1+0xa0] ;  /* 0x0000a000011c7983 */ /* 0x000ee20000300800 */
[----:B------:R-:W-:Y:S01]  /*12740*/  MOV R20, 0x9b8 ;  /* 0x000009b800147802 */ /* 0x000fe20000000f00 */
[----:B------:R-:W-:Y:S01]  /*12750*/  IMAD.MOV.U32 R25, RZ, RZ, R37 ;  /* 0x000000ffff197224 */ /* 0x000fe200078e0025 */
[----:B------:R-:W-:Y:S02]  /*12760*/  ISETP.NE.AND P1, PT, R26, 0x1, PT ;  /* 0x000000011a00780c */ /* 0x000fe40003f25270 */
[----:B------:R-:W-:-:S04]  /*12770*/  SEL R20, R20, 0x978, P0 ;  /* 0x0000097814147807 */ /* 0x000fc80000000000 */
[----:B------:R-:W1:Y:S08]  /*12780*/  LDC.64 R10, c[0x0][R20+0x220] ;  /* 0x00008800140a7b82 */ /* 0x000e700000000a00 */
[----:B------:R-:W2:Y:S08]  /*12790*/  LDC.64 R8, c[0x0][R20+0x218] ;  /* 0x0000860014087b82 */ /* 0x000eb00000000a00 */
[----:B------:R-:W4:Y:S08]  /*127a0*/  LDC.64 R12, c[0x0][R20+0x228] ;  /* 0x00008a00140c7b82 */ /* 0x000f300000000a00 */
[----:B------:R-:W5:Y:S08]  /*127b0*/  @P1 LDC R0, c[0x0][0xbec] ;  /* 0x0002fb00ff001b82 */ /* 0x000f700000000800 */
[----:B------:R-:W4:Y:S08]  /*127c0*/  LDC.64 R6, c[0x0][R20+0x210] ;  /* 0x0000840014067b82 */ /* 0x000f300000000a00 */
[----:B------:R-:W4:Y:S01]  /*127d0*/  @P1 LDC R29, c[0x0][0xbf0] ;  /* 0x0002fc00ff1d1b82 */ /* 0x000f220000000800 */
[----:B-----5:R-:W-:-:S07]  /*127e0*/  @P1 IMAD.HI.U32 R0, R37, R0, RZ ;  /* 0x0000000025001227 */ /* 0x020fce00078e00ff */
[----:B0-----:R-:W0:Y:S01]  /*127f0*/  @!P0 LDC R4, c[0x0][0xb50] ;  /* 0x0002d400ff048b82 */ /* 0x001e220000000800 */
[----:B-1----:R-:W-:-:S07]  /*12800*/  IMAD R11, R11, R31, RZ ;  /* 0x0000001f0b0b7224 */ /* 0x002fce00078e02ff */
[----:B------:R-:W1:Y:S01]  /*12810*/  @!P0 LDC R5, c[0x0][0xb54] ;  /* 0x0002d500ff058b82 */ /* 0x000e620000000800 */
[----:B----4-:R-:W-:Y:S01]  /*12820*/  @P1 SHF.R.U32.HI R25, RZ, R29, R0 ;  /* 0x0000001dff191219 */ /* 0x010fe20000011600 */
[----:B------:R-:W-:Y:S02]  /*12830*/  IMAD R29, R10, R64, R11 ;  /* 0x000000400a1d7224 */ /* 0x000fe400078e020b */
[-C--:B--2---:R-:W-:Y:S02]  /*12840*/  IMAD R27, R9, R14.reuse, RZ ;  /* 0x0000000e091b7224 */ /* 0x084fe400078e02ff */
[----:B------:R-:W-:Y:S01]  /*12850*/  IMAD.WIDE.U32 R8, R8, R14, RZ ;  /* 0x0000000e08087225 */ /* 0x000fe200078e00ff */
[----:B---3--:R-:W-:-:S03]  /*12860*/  SEL R11, R28, RZ, P0 ;  /* 0x000000ff1c0b7207 */ /* 0x008fc60000000000 */
[----:B------:R-:W-:-:S04]  /*12870*/  IMAD.WIDE.U32 R14, R10, R31, RZ ;  /* 0x0000001f0a0e7225 */ /* 0x000fc800078e00ff */
[----:B------:R-:W-:Y:S01]  /*12880*/  IMAD.IADD R27, R9, 0x1, R27 ;  /* 0x00000001091b7824 */ /* 0x000fe200078e021b */
[----:B------:R-:W-:Y:S01]  /*12890*/  IADD3 R0, P1, P3, R14, R8, R3 ;  /* 0x000000080e007210 */ /* 0x000fe20007b3e003 */
[----:B------:R-:W-:Y:S02]  /*128a0*/  IMAD.MOV R10, RZ, RZ, -R25 ;  /* 0x000000ffff0a7224 */ /* 0x000fe400078e0a19 */
[----:B------:R-:W-:Y:S02]  /*128b0*/  IMAD.IADD R29, R15, 0x1, R29 ;  /* 0x000000010f1d7824 */ /* 0x000fe400078e021d */
[----:B------:R-:W-:-:S04]  /*128c0*/  IMAD.WIDE.U32 R8, R12, R11, RZ ;  /* 0x0000000b0c087225 */ /* 0x000fc800078e00ff */
[----:B------:R-:W-:Y:S02]  /*128d0*/  IMAD R13, R13, R11, RZ ;  /* 0x0000000b0d0d7224 */ /* 0x000fe400078e02ff */
[----:B------:R-:W-:Y:S01]  /*128e0*/  IMAD R11, R26, R10, R37 ;  /* 0x0000000a1a0b7224 */ /* 0x000fe200078e0225 */
[----:B------:R-:W-:Y:S01]  /*128f0*/  IADD3.X R10, R29, R27, R24, P1, P3 ;  /* 0x0000001b1d0a7210 */ /* 0x000fe20000fe6418 */
[----:B------:R-:W-:Y:S01]  /*12900*/  IMAD.IADD R13, R9, 0x1, R13 ;  /* 0x00000001090d7824 */ /* 0x000fe200078e020d */
[----:B------:R-:W-:Y:S01]  /*12910*/  IADD3 R8, P0, P1, R25, R0, R8 ;  /* 0x0000000019087210 */ /* 0x000fe2000791e008 */
[----:B------:R-:W-:Y:S01]  /*12920*/  IMAD R0, R7, R11, RZ ;  /* 0x0000000b07007224 */ /* 0x000fe200078e02ff */
[----:B------:R-:W-:-:S04]  /*12930*/  SHF.R.S32.HI R25, RZ, 0x1f, R25 ;  /* 0x0000001fff197819 */ /* 0x000fc80000011419 */
[----:B------:R-:W-:Y:S02]  /*12940*/  IADD3.X R9, R25, R10, R13, P0, P1 ;  /* 0x0000000a19097210 */ /* 0x000fe400007e240d */
[----:B------:R-:W-:-:S05]  /*12950*/  SHF.R.S32.HI R13, RZ, 0x1f, R11 ;  /* 0x0000001fff0d7819 */ /* 0x000fca000001140b */
[C---:B------:R-:W-:Y:S02]  /*12960*/  IMAD R13, R6.reuse, R13, R0 ;  /* 0x0000000d060d7224 */ /* 0x040fe400078e0200 */
[----:B------:R-:W-:-:S04]  /*12970*/  IMAD.WIDE.U32 R6, R6, R11, R8 ;  /* 0x0000000b06067225 */ /* 0x000fc800078e0008 */
[----:B------:R-:W-:Y:S01]  /*12980*/  IMAD.IADD R0, R7, 0x1, R13 ;  /* 0x0000000107007824 */ /* 0x000fe200078e020d */
[----:B0-----:R-:W-:Y:S01]  /*12990*/  LEA R4, P0, R6, R4, 0x2 ;  /* 0x0000000406047211 */ /* 0x001fe200078010ff */
[----:B------:R-:W-:-:S03]  /*129a0*/  IMAD.MOV.U32 R7, RZ, RZ, -0x800000 ;  /* 0xff800000ff077424 */ /* 0x000fc600078e00ff */
[----:B-1----:R-:W-:-:S05]  /*129b0*/  LEA.HI.X R5, R6, R5, R0, 0x2, P0 ;  /* 0x0000000506057211 */ /* 0x002fca00000f1400 */
[----:B------:R1:W-:Y:S04]  /*129c0*/  STG.E desc[UR56][R4.64], R7 ;  /* 0x0000000704007986 */ /* 0x0003e8000c101938 */
.L_x_527:
[----:B------:R-:W-:Y:S05]  /*129d0*/  BSYNC B1 ;  /* 0x0000000000017941 */ /* 0x000fea0003800000 */
.L_x_526:
[----:B------:R-:W-:Y:S05]  /*129e0*/  @P2 BRA `(.L_x_520) ;  /* 0x0000000400302947 */ /* 0x000fea0003800000 */
[----:B------:R-:W2:Y:S01]  /*129f0*/  LDL.LU R12, [R1+0x8c] ;  /* 0x00008c00010c7983 */ /* 0x000ea20000300800 */
[----:B------:R-:W3:Y:S01]  /*12a00*/  LDC R10, c[0x0][0xbe8] ;  /* 0x0002fa00ff0a7b82 */ /* 0x000ee20000000800 */
[----:B------:R-:W-:Y:S01]  /*12a10*/  ULDC.64 UR4, c[0x0][0xaa0] ;  /* 0x0002a80000047ab9 */ /* 0x000fe20000000a00 */
[----:B------:R-:W-:Y:S01]  /*12a20*/  IMAD R61, R61, 0x30, R60 ;  /* 0x000000303d3d7824 */ /* 0x000fe200078e023c */
[----:B------:R-:W4:Y:S01]  /*12a30*/  LDL R26, [R1+0x9c] ;  /* 0x00009c00011a7983 */ /* 0x000f220000100800 */
[----:B------:R-:W-:Y:S01]  /*12a40*/  IMAD R0, R24, UR4, RZ ;  /* 0x0000000418007c24 */ /* 0x000fe2000f8e02ff */
[----:B------:R-:W-:Y:S01]  /*12a50*/  ULDC.64 UR6, c[0x0][0xaf0] ;  /* 0x0002bc0000067ab9 */ /* 0x000fe20000000a00 */
[----:B01----:R-:W-:-:S04]  /*12a60*/  IMAD.WIDE.U32 R4, R3, UR4, RZ ;  /* 0x0000000403047c25 */ /* 0x003fc8000f8e00ff */
[----:B------:R-:W-:Y:S01]  /*12a70*/  IMAD R7, R3, UR5, R0 ;  /* 0x0000000503077c24 */ /* 0x000fe2000f8e0200 */
[----:B------:R-:W-:Y:S01]  /*12a80*/  ULDC.64 UR4, c[0x0][0xae8] ;  /* 0x0002ba0000047ab9 */ /* 0x000fe20000000a00 */
[----:B------:R-:W-:-:S03]  /*12a90*/  IMAD R6, R64, UR6, RZ ;  /* 0x0000000640067c24 */ /* 0x000fc6000f8e02ff */
[----:B------:R-:W-:Y:S02]  /*12aa0*/  IADD3 R5, R5, R7, RZ ;  /* 0x0000000705057210 */ /* 0x000fe40007ffe0ff */
[----:B---3--:R-:W-:-:S13]  /*12ab0*/  ISETP.NE.AND P0, PT, R10, 0x1, PT ;  /* 0x000000010a00780c */ /* 0x008fda0003f05270 */
[----:B------:R-:W0:Y:S08]  /*12ac0*/  @P0 LDC R9, c[0x0][0xbec] ;  /* 0x0002fb00ff090b82 */ /* 0x000e300000000800 */
[----:B------:R-:W1:Y:S01]  /*12ad0*/  @P0 LDC R11, c[0x0][0xbf0] ;  /* 0x0002fc00ff0b0b82 */ /* 0x000e620000000800 */
[----:B--2---:R-:W-:-:S04]  /*12ae0*/  IMAD.WIDE.U32 R4, R12, UR4, R4 ;  /* 0x000000040c047c25 */ /* 0x004fc8000f8e0004 */
[----:B----4-:R-:W-:Y:S02]  /*12af0*/  IMAD R8, R26, 0xc0, R61 ;  /* 0x000000c01a087824 */ /* 0x010fe400078e023d */
[----:B------:R-:W-:Y:S01]  /*12b00*/  IMAD R5, R12, UR5, R5 ;  /* 0x000000050c057c24 */ /* 0x000fe2000f8e0205 */
[----:B------:R-:W-:Y:S01]  /*12b10*/  ULDC.64 UR4, c[0x0][0xae0] ;  /* 0x0002b80000047ab9 */ /* 0x000fe20000000a00 */
[----:B0-----:R-:W-:-:S04]  /*12b20*/  @P0 IMAD.HI.U32 R0, R8, R9, RZ ;  /* 0x0000000908000227 */ /* 0x001fc800078e00ff */
[----:B------:R-:W-:Y:S01]  /*12b30*/  IMAD.MOV.U32 R3, RZ, RZ, R8 ;  /* 0x000000ffff037224 */ /* 0x000fe200078e0008 */
[----:B-1----:R-:W-:Y:S01]  /*12b40*/  @P0 SHF.R.U32.HI R3, RZ, R11, R0 ;  /* 0x0000000bff030219 */ /* 0x002fe20000011600 */
[C---:B------:R-:W-:Y:S02]  /*12b50*/  IMAD R9, R31.reuse, UR7, R6 ;  /* 0x000000071f097c24 */ /* 0x040fe4000f8e0206 */
[----:B------:R-:W-:Y:S01]  /*12b60*/  IMAD.WIDE.U32 R4, R31, UR6, R4 ;  /* 0x000000061f047c25 */ /* 0x000fe2000f8e0004 */
[--C-:B------:R-:W-:Y:S01]  /*12b70*/  SHF.R.S32.HI R0, RZ, 0x1f, R3.reuse ;  /* 0x0000001fff007819 */ /* 0x100fe20000011403 */
[----:B------:R-:W-:Y:S02]  /*12b80*/  ULDC.64 UR6, c[0x0][0xa80] ;  /* 0x0002a00000067ab9 */ /* 0x000fe40000000a00 */
[----:B------:R-:W-:Y:S02]  /*12b90*/  IMAD.MOV R7, RZ, RZ, -R3 ;  /* 0x000000ffff077224 */ /* 0x000fe400078e0a03 */
[----:B------:R-:W-:-:S02]  /*12ba0*/  IMAD R0, R0, UR4, RZ ;  /* 0x0000000400007c24 */ /* 0x000fc4000f8e02ff */
[----:B------:R-:W-:Y:S02]  /*12bb0*/  IMAD R7, R10, R7, R8 ;  /* 0x000000070a077224 */ /* 0x000fe400078e0208 */
[----:B------:R-:W-:Y:S02]  /*12bc0*/  IMAD.IADD R5, R5, 0x1, R9 ;  /* 0x0000000105057824 */ /* 0x000fe400078e0209 */
[C---:B------:R-:W-:Y:S01]  /*12bd0*/  IMAD R9, R3.reuse, UR5, R0 ;  /* 0x0000000503097c24 */ /* 0x040fe2000f8e0200 */
[----:B------:R-:W-:Y:S01]  /*12be0*/  SHF.R.S32.HI R0, RZ, 0x1f, R7 ;  /* 0x0000001fff007819 */ /* 0x000fe20000011407 */
[----:B------:R-:W-:Y:S01]  /*12bf0*/  IMAD.WIDE.U32 R4, R3, UR4, R4 ;  /* 0x0000000403047c25 */ /* 0x000fe2000f8e0004 */
[----:B------:R-:W-:-:S03]  /*12c00*/  ULDC.64 UR4, c[0x0][0xad8] ;  /* 0x0002b60000047ab9 */ /* 0x000fc60000000a00 */
[----:B------:R-:W-:Y:S02]  /*12c10*/  IMAD R0, R0, UR4, RZ ;  /* 0x0000000400007c24 */ /* 0x000fe4000f8e02ff */
[----:B------:R-:W-:Y:S02]  /*12c20*/  IMAD.IADD R5, R5, 0x1, R9 ;  /* 0x0000000105057824 */ /* 0x000fe400078e0209 */
[C---:B------:R-:W-:Y:S02]  /*12c30*/  IMAD R3, R7.reuse, UR5, R0 ;  /* 0x0000000507037c24 */ /* 0x040fe4000f8e0200 */
[----:B------:R-:W-:Y:S01]  /*12c40*/  IMAD.WIDE.U32 R4, R7, UR4, R4 ;  /* 0x0000000407047c25 */ /* 0x000fe2000f8e0004 */
[----:B------:R-:W-:Y:S02]  /*12c50*/  ULDC UR4, c[0x0][0xac8] ;  /* 0x0002b20000047ab9 */ /* 0x000fe40000000800 */
[----:B------:R-:W-:Y:S01]  /*12c60*/  ISETP.GE.AND P0, PT, R59, UR4, PT ;  /* 0x000000043b007c0c */ /* 0x000fe2000bf06270 */
[----:B------:R-:W-:Y:S01]  /*12c70*/  IMAD.IADD R3, R5, 0x1, R3 ;  /* 0x0000000105037824 */ /* 0x000fe200078e0203 */
[----:B------:R-:W-:Y:S01]  /*12c80*/  LEA R7, P1, R4, UR6, 0x1 ;  /* 0x0000000604077c11 */ /* 0x000fe2000f8208ff */
[----:B------:R-:W-:-:S03]  /*12c90*/  UMOV UR4, 0xffffffff ;  /* 0xffffffff00047882 */ /* 0x000fc60000000000 */
[----:B------:R-:W-:Y:S01]  /*12ca0*/  LEA.HI.X R20, R4, UR7, R3, 0x1, P1 ;  /* 0x0000000704147c11 */ /* 0x000fe200088f0c03 */
[----:B------:R-:W-:Y:S08]  /*12cb0*/  BRA.DIV UR4, `(.L_x_528) ;  /* 0x0000007a04cc7947 */ /* 0x000ff0000b800000 */
[----:B------:R-:W0:Y:S01]  /*12cc0*/  SHFL.IDX PT, R3, R7, RZ, 0x181f ;  /* 0x00181fff07037589 */ /* 0x000e2200000e0000 */
[----:B------:R-:W-:Y:S02]  /*12cd0*/  IMAD R21, R21, R10, RZ ;  /* 0x0000000a15157224 */ /* 0x000fe400078e02ff */
[----:B------:R-:W-:Y:S01]  /*12ce0*/  IMAD R24, R26, 0xc0, R60 ;  /* 0x000000c01a187824 */ /* 0x000fe200078e023c */
[----:B------:R-:W1:Y:S03]  /*12cf0*/  SHFL.IDX PT, R0, R20, RZ, 0x181f ;  /* 0x00181fff14007589 */ /* 0x000e6600000e0000 */
[C---:B------:R-:W-:Y:S01]  /*12d00*/  VIADD R8, R24.reuse, 0x30 ;  /* 0x0000003018087836 */ /* 0x040fe20000000000 */
[----:B------:R-:W2:Y:S01]  /*12d10*/  SHFL.IDX PT, R5, R7, 0x1, 0x181f ;  /* 0x00381f0007057f89 */ /* 0x000ea200000e0000 */
[C---:B------:R-:W-:Y:S01]  /*12d20*/  ISETP.GE.OR P2, PT, R24.reuse, R21, P0 ;  /* 0x000000151800720c */ /* 0x040fe20000746670 */
[----:B------:R-:W-:-:S02]  /*12d30*/  VIADD R10, R24, 0x60 ;  /* 0x00000060180a7836 */ /* 0x000fc40000000000 */
[----:B------:R-:W3:Y:S01]  /*12d40*/  SHFL.IDX PT, R14, R7, 0x2, 0x181f ;  /* 0x00581f00070e7f89 */ /* 0x000ee200000e0000 */
[-C--:B------:R-:W-:Y:S02]  /*12d50*/  ISETP.GE.OR P3, PT, R8, R21.reuse, P0 ;  /* 0x000000150800720c */ /* 0x080fe40000766670 */
[----:B------:R-:W-:Y:S01]  /*12d60*/  ISETP.GE.OR P4, PT, R10, R21, P0 ;  /* 0x000000150a00720c */ /* 0x000fe20000786670 */
[----:B------:R-:W4:Y:S04]  /*12d70*/  SHFL.IDX PT, R4, R20, 0x1, 0x181f ;  /* 0x00381f0014047f89 */ /* 0x000f2800000e0000 */
[----:B------:R-:W5:Y:S02]  /*12d80*/  SHFL.IDX PT, R6, R20, 0x2, 0x181f ;  /* 0x00581f0014067f89 */ /* 0x000f6400000e0000 */
[----:B0-----:R-:W-:-:S04]  /*12d90*/  @!P2 LEA R10, P5, R59, R3, 0x1 ;  /* 0x000000033b0aa211 */ /* 0x001fc800078a08ff */
[C-C-:B-1----:R-:W-:Y:S02]  /*12da0*/  @!P2 LEA.HI.X R3, R59.reuse, R0, R58.reuse, 0x1, P5 ;  /* 0x000000003b03a211 */ /* 0x142fe400028f0c3a */
[----:B------:R0:W1:Y:S01]  /*12db0*/  SHFL.IDX PT, R0, R20, 0x3, 0x181f ;  /* 0x00781f0014007f89 */ /* 0x00006200000e0000 */
[C---:B--2---:R-:W-:Y:S02]  /*12dc0*/  @!P3 LEA R8, P1, R59.reuse, R5, 0x1 ;  /* 0x000000053b08b211 */ /* 0x044fe400078208ff */
[----:B------:R-:W-:Y:S02]  /*12dd0*/  @!P2 MOV R11, R3 ;  /* 0x00000003000ba202 */ /* 0x000fe40000000f00 */
[C---:B---3--:R-:W-:Y:S02]  /*12de0*/  @!P4 LEA R25, P5, R59.reuse, R14, 0x1 ;  /* 0x0000000e3b19c211 */ /* 0x048fe400078a08ff */
[----:B------:R0:W2:Y:S01]  /*12df0*/  SHFL.IDX PT, R14, R7, 0x3, 0x181f ;  /* 0x00781f00070e7f89 */ /* 0x0000a200000e0000 */
[----:B----4-:R-:W-:-:S02]  /*12e00*/  @!P3 LEA.HI.X R9, R59, R4, R58, 0x1, P1 ;  /* 0x000000043b09b211 */ /* 0x010fc400008f0c3a */
[----:B------:R-:W-:Y:S01]  /*12e10*/  @!P4 IMAD.MOV.U32 R4, RZ, RZ, R25 ;  /* 0x000000ffff04c224 */ /* 0x000fe200078e0019 */
[----:B------:R0:W-:Y:S01]  /*12e20*/  @!P2 ST.E.128 desc[UR56][R10.64], RZ ;  /* 0x000000ff0a00a985 */ /* 0x0001e2000c101d38 */
[----:B-----5:R-:W-:-:S03]  /*12e30*/  @!P4 LEA.HI.X R5, R59, R6, R58, 0x1, P5 ;  /* 0x000000063b05c211 */ /* 0x020fc600028f0c3a */
[----:B------:R0:W-:Y:S04]  /*12e40*/  @!P3 ST.E.128 desc[UR56][R8.64], RZ ;  /* 0x000000ff0800b985 */ /* 0x0001e8000c101d38 */
[----:B------:R0:W-:Y:S02]  /*12e50*/  @!P4 ST.E.128 desc[UR56][R4.64], RZ ;  /* 0x000000ff0400c985 */ /* 0x0001e4000c101d38 */
.L_x_717:
[----:B------:R-:W-:-:S05]  /*12e60*/  VIADD R24, R24, 0x90 ;  /* 0x0000009018187836 */ /* 0x000fca0000000000 */
[----:B------:R-:W-:-:S13]  /*12e70*/  ISETP.GE.OR P0, PT, R24, R21, P0 ;  /* 0x000000151800720c */ /* 0x000fda0000706670 */
[----:B--2---:R-:W-:-:S04]  /*12e80*/  @!P0 LEA R14, P1, R59, R14, 0x1 ;  /* 0x0000000e3b0e8211 */ /* 0x004fc800078208ff */
[----:B-1----:R-:W-:-:S05]  /*12e90*/  @!P0 LEA.HI.X R15, R59, R0, R58, 0x1, P1 ;  /* 0x000000003b0f8211 */ /* 0x002fca00008f0c3a */
[----:B------:R1:W-:Y:S04]  /*12ea0*/  @!P0 ST.E.128 desc[UR56][R14.64], RZ ;  /* 0x000000ff0e008985 */ /* 0x0003e8000c101d38 */
.L_x_520:
[----:B------:R-:W-:Y:S05]  /*12eb0*/  BSYNC B0 ;  /* 0x0000000000007941 */ /* 0x000fea0003800000 */
.L_x_515:
[----:B------:R-:W-:Y:S02]  /*12ec0*/  ULDC UR4, c[0x0][0xc3c] ;  /* 0x00030f0000047ab9 */ /* 0x000fe40000000800 */
[----:B------:R-:W-:-:S13]  /*12ed0*/  ISETP.GE.AND P0, PT, R35, UR4, PT ;  /* 0x0000000423007c0c */ /* 0x000fda000bf06270 */
[----:B------:R-:W-:Y:S05]  /*12ee0*/  @!P0 BRA `(.L_x_529) ;  /* 0xfffffee000988947 */ /* 0x000fea000383ffff */
[----:B------:R-:W-:Y:S05]  /*12ef0*/  BRA `(.L_x_400) ;  /* 0x0000006800c87947 */ /* 0x000fea0003800000 */
.L_x_398:
[----:B------:R-:W-:-:S08]  /*12f00*/  NOP ;  /* 0x0000000000007918 */ /* 0x000fd00000000000 */
[----:B--2---:R-:W0:-:S00]  /*12f10*/  USETMAXREG.DEALLOC.CTAPOOL 0x20 ;  /* 0x00000020000079c8 */ /* 0x004e0000080e0500 */
[----:B0-----:R-:W2:Y:S01]  /*12f20*/  LDL.LU R2, [R1] ;  /* 0x0000000001027983 */ /* 0x001ea20000300800 */
[----:B------:R-:W-:Y:S01]  /*12f30*/  LOP3.LUT R0, R0, 0x3, RZ, 0xc0, !PT ;  /* 0x0000000300007812 */ /* 0x000fe200078ec0ff */
[----:B------:R-:W-:-:S05]  /*12f40*/  IMAD.MOV.U32 R6, RZ, RZ, RZ ;  /* 0x000000ffff067224 */ /* 0x000fca00078e00ff */
[----:B------:R-:W0:Y:S02]  /*12f50*/  SHFL.IDX PT, R0, R0, RZ, 0x1f ;  /* 0x00001fff00007589 */ /* 0x000e2400000e0000 */
[----:B0-----:R-:W-:Y:S02]  /*12f60*/  ISETP.NE.AND P0, PT, R0, RZ, PT ;  /* 0x000000ff0000720c */ /* 0x001fe40003f05270 */
[----:B--2---:R-:W-:-:S11]  /*12f70*/  LOP3.LUT R2, R2, 0xfffffffd, RZ, 0xc0, !PT ;  /* 0xfffffffd02027812 */ /* 0x004fd600078ec0ff */
[----:B------:R-:W-:-:S05]  /*12f80*/  @P0 LOP3.LUT R2, R2, 0x2, RZ, 0xfc, !PT ;  /* 0x0000000202020812 */ /* 0x000fca00078efcff */
[----:B------:R0:W-:Y:S01]  /*12f90*/  STL [R1], R2 ;  /* 0x0000000201007387 */ /* 0x0001e20000100800 */
        /* <DEDUP_REMOVED lines=8> */
.L_x_530:
[----:B------:R-:W1:Y:S01]  /*13020*/  S2R R0, SR_TID.X ;  /* 0x0000000000007919 */ /* 0x000e620000002100 */
[----:B------:R-:W-:Y:S01]  /*13030*/  ULDC UR4, c[0x0][0xc3c] ;  /* 0x00030f0000047ab9 */ /* 0x000fe20000000800 */
[----:B------:R-:W-:Y:S01]  /*13040*/  IMAD.MOV.U32 R7, RZ, RZ, RZ ;  /* 0x000000ffff077224 */ /* 0x000fe200078e00ff */
[----:B------:R-:W2:Y:S01]  /*13050*/  S2UR UR6, SR_CTAID.X ;  /* 0x00000000000679c3 */ /* 0x000ea20000002500 */
[----:B------:R-:W-:Y:S01]  /*13060*/  ULDC UR5, c[0x0][0xc38] ;  /* 0x00030e0000057ab9 */ /* 0x000fe20000000800 */
[----:B-1----:R-:W-:-:S04]  /*13070*/  LOP3.LUT R0, R0, 0x1f, RZ, 0xc0, !PT ;  /* 0x0000001f00007812 */ /* 0x002fc800078ec0ff */
[----:B------:R-:W-:-:S04]  /*13080*/  ISETP.NE.AND P0, PT, R0, 0x1f, PT ;  /* 0x0000001f0000780c */ /* 0x000fc80003f05270 */
[----:B------:R-:W-:-:S13]  /*13090*/  ISETP.GE.OR P1, PT, R0, UR4, !P0 ;  /* 0x0000000400007c0c */ /* 0x000fda000c726670 */
[----:B------:R-:W1:Y:S08]  /*130a0*/  @!P1 LDC.64 R4, c[0x0][0xc80] ;  /* 0x00032000ff049b82 */ /* 0x000e700000000a00 */
[----:B0-----:R-:W0:Y:S01]  /*130b0*/  @!P1 LDC.64 R2, c[0x0][0xc78] ;  /* 0x00031e00ff029b82 */ /* 0x001e220000000a00 */
[----:B-1----:R-:W-:-:S05]  /*130c0*/  @!P1 IMAD.WIDE.U32 R4, R0, 0x4, R4 ;  /* 0x0000000400049825 */ /* 0x002fca00078e0004 */
[----:B------:R-:W3:Y:S01]  /*130d0*/  @!P1 LDG.E R6, desc[UR56][R4.64] ;  /* 0x0000003804069981 */ /* 0x000ee2000c1e1900 */
[----:B0-----:R-:W-:-:S05]  /*130e0*/  @!P1 IMAD.WIDE.U32 R2, R0, 0x4, R2 ;  /* 0x0000000400029825 */ /* 0x001fca00078e0002 */
        /* <DEDUP_REMOVED lines=25> */
[----:B--2---:R-:W-:Y:S01]  /*13280*/  ISETP.GT.AND P6, PT, R8, UR6, PT ;  /* 0x0000000608007c0c */ /* 0x004fe2000bfc4270 */
[----:B------:R-:W-:-:S12]  /*13290*/  IMAD.MOV.U32 R3, RZ, RZ, R8 ;  /* 0x000000ffff037224 */ /* 0x000fd800078e0008 */
[----:B------:R-:W-:Y:S05]  /*132a0*/  @P6 BRA `(.L_x_532) ;  /* 0x00000000009c6947 */ /* 0x000fea0003800000 */
[----:B------:R-:W-:Y:S01]  /*132b0*/  IMAD.MOV.U32 R8, RZ, RZ, R3 ;  /* 0x000000ffff087224 */ /* 0x000fe200078e0003 */
[----:B------:R-:W-:Y:S01]  /*132c0*/  UMOV UR4, URZ ;  /* 0x0000003f00047c82 */ /* 0x000fe20008000000 */
[----:B------:R-:W-:-:S05]  /*132d0*/  ULDC UR5, c[0x0][0xc38] ;  /* 0x00030e0000057ab9 */ /* 0x000fca0000000800 */
.L_x_534:
        /* <DEDUP_REMOVED lines=36> */
.L_x_532:
        /* <DEDUP_REMOVED lines=15> */
[----:B0-----:R-:W-:Y:S01]  /*13610*/  IMAD.MOV R11, RZ, RZ, -R3 ;  /* 0x000000ffff0b7224 */ /* 0x001fe200078e0a03 */
[----:B------:R-:W-:Y:S06]  /*13620*/  @!P0 BRA `(.L_x_535) ;  /* 0x0000000000088947 */ /* 0x000fec0003800000 */
[----:B------:R-:W-:-:S05]  /*13630*/  IADD3 R5, R27, -0x1, RZ ;  /* 0xffffffff1b057810 */ /* 0x000fca0007ffe0ff */
[----:B------:R0:W1:Y:S02]  /*13640*/  SHFL.IDX PT, R24, R2, R5, 0x1f ;  /* 0x00001f0502187589 */ /* 0x00006400000e0000 */
.L_x_535:
        /* <DEDUP_REMOVED lines=16> */
[----:B------:R-:W-:Y:S01]  /*13750*/  @!P1 IMAD.IADD R9, R9, 0x1, -R4 ;  /* 0x0000000109099824 */ /* 0x000fe200078e0a04 */
[----:B------:R-:W0:Y:S01]  /*13760*/  F2I.FTZ.U32.TRUNC.NTZ R3, R3 ;  /* 0x0000000300037305 */ /* 0x000e22000021f000 */
[----:B------:R-:W-:Y:S01]  /*13770*/  @!P1 VIADD R2, R2, 0x1 ;  /* 0x0000000102029836 */ /* 0x000fe20000000000 */
[----:B------:R-:W-:Y:S02]  /*13780*/  ISETP.NE.AND P1, PT, R6, RZ, PT ;  /* 0x000000ff0600720c */ /* 0x000fe40003f25270 */
[----:B------:R-:W-:Y:S02]  /*13790*/  ISETP.GE.U32.AND P0, PT, R9, R4, PT ;  /* 0x000000040900720c */ /* 0x000fe40003f06070 */
[----:B------:R-:W-:-:S04]  /*137a0*/  LOP3.LUT R4, R25, R6, RZ, 0x3c, !PT ;  /* 0x0000000619047212 */ /* 0x000fc800078e3cff */
[----:B------:R-:W-:Y:S02]  /*137b0*/  ISETP.GE.AND P2, PT, R4, RZ, PT ;  /* 0x000000ff0400720c */ /* 0x000fe40003f46270 */
[----:B0-----:R-:W-:-:S05]  /*137c0*/  IADD3 R8, RZ, -R3, RZ ;  /* 0x80000003ff087210 */ /* 0x001fca0007ffe0ff */
[----:B------:R-:W-:-:S04]  /*137d0*/  @P0 VIADD R2, R2, 0x1 ;  /* 0x0000000102020836 */ /* 0x000fc80000000000 */
[----:B------:R-:W-:Y:S02]  /*137e0*/  IMAD.MOV.U32 R4, RZ, RZ, R2 ;  /* 0x000000ffff047224 */ /* 0x000fe400078e0002 */
[----:B------:R-:W-:Y:S01]  /*137f0*/  IMAD.MOV.U32 R2, RZ, RZ, R8 ;  /* 0x000000ffff027224 */ /* 0x000fe200078e0008 */
[----:B------:R-:W-:Y:S01]  /*13800*/  IABS R8, R7 ;  /* 0x0000000700087213 */ /* 0x000fe20000000000 */
[----:B------:R-:W-:Y:S01]  /*13810*/  @!P2 IMAD.MOV R4, RZ, RZ, -R4 ;  /* 0x000000ffff04a224 */ /* 0x000fe200078e0a04 */
[----:B------:R-:W-:Y:S01]  /*13820*/  @!P1 LOP3.LUT R4, RZ, R6, RZ, 0x33, !PT ;  /* 0x00000006ff049212 */ /* 0x000fe200078e33ff */
[----:B------:R-:W-:Y:S02]  /*13830*/  IMAD R9, R2, R5, RZ ;  /* 0x0000000502097224 */ /* 0x000fe400078e02ff */
[----:B------:R-:W-:Y:S02]  /*13840*/  IMAD.MOV.U32 R2, RZ, RZ, RZ ;  /* 0x000000ffff027224 */ /* 0x000fe400078e00ff */
[----:B------:R-:W-:-:S02]  /*13850*/  IMAD.MOV R8, RZ, RZ, -R8 ;  /* 0x000000ffff087224 */ /* 0x000fc400078e0a08 */
[----:B------:R-:W-:Y:S01]  /*13860*/  IMAD.HI.U32 R2, R3, R9, R2 ;  /* 0x0000000903027227 */ /* 0x000fe200078e0002 */
[----:B------:R-:W-:-:S03]  /*13870*/  IABS R3, R4 ;  /* 0x0000000400037213 */ /* 0x000fc60000000000 */
[----:B------:R-:W-:Y:S02]  /*13880*/  IMAD R6, R6, R4, RZ ;  /* 0x0000000406067224 */ /* 0x000fe400078e02ff */
        /* <DEDUP_REMOVED lines=10> */
[----:B------:R-:W-:-:S05]  /*13930*/  @P0 IADD3 R2, R2, 0x1, RZ ;  /* 0x0000000102020810 */ /* 0x000fca0007ffe0ff */
[----:B------:R-:W-:Y:S01]  /*13940*/  @!P2 IMAD.MOV R2, RZ, RZ, -R2 ;  /* 0x000000ffff02a224 */ /* 0x000fe200078e0a02 */
[----:B------:R-:W-:-:S05]  /*13950*/  @!P1 LOP3.LUT R2, RZ, R7, RZ, 0x33, !PT ;  /* 0x00000007ff029212 */ /* 0x000fca00078e33ff */
[----:B------:R-:W-:-:S04]  /*13960*/  IMAD.MOV R3, RZ, RZ, -R2 ;  /* 0x000000ffff037224 */ /* 0x000fc800078e0a02 */
[C---:B------:R-:W-:Y:S02]  /*13970*/  IMAD R4, R7.reuse, R3, R4 ;  /* 0x0000000307047224 */ /* 0x040fe400078e0204 */
[----:B------:R-:W-:-:S04]  /*13980*/  IMAD R7, R7, 0x1000000, R2 ;  /* 0x0100000007077824 */ /* 0x000fc800078e0202 */
[----:B------:R-:W-:Y:S01]  /*13990*/  IMAD R26, R4, 0x10000, R7 ;  /* 0x00010000041a7824 */ /* 0x000fe200078e0207 */
[----:B------:R-:W-:Y:S06]  /*139a0*/  BRA `(.L_x_536) ;  /* 0x00000000000c7947 */ /* 0x000fec0003800000 */
.L_x_533:
[----:B------:R-:W-:Y:S01]  /*139b0*/  IMAD.MOV.U32 R25, RZ, RZ, RZ ;  /* 0x000000ffff197224 */ /* 0x000fe200078e00ff */
[----:B------:R-:W-:Y:S01]  /*139c0*/  MOV R24, UR6 ;  /* 0x0000000600187c02 */ /* 0x000fe20008000f00 */
[----:B------:R-:W-:-:S07]  /*139d0*/  IMAD.MOV.U32 R26, RZ, RZ, RZ ;  /* 0x000000ffff1a7224 */ /* 0x000fce00078e00ff */
.L_x_536:
[----:B------:R-:W-:-:S13]  /*139e0*/  ISETP.NE.AND P0, PT, R0, RZ, PT ;  /* 0x000000ff0000720c */ /* 0x000fda0003f05270 */
[----:B------:R-:W0:Y:S01]  /*139f0*/  @!P0 S2R R3, SR_CgaCtaId ;  /* 0x0000000000038919 */ /* 0x000e220000008800 */
[----:B------:R-:W-:-:S04]  /*13a00*/  @!P0 MOV R0, 0x400 ;  /* 0x0000040000008802 */ /* 0x000fc80000000f00 */
[----:B0-----:R-:W-:-:S05]  /*13a10*/  @!P0 LEA R0, R3, R0, 0x18 ;  /* 0x0000000003008211 */ /* 0x001fca00078ec0ff */
[----:B------:R2:W-:Y:S01]  /*13a20*/  @!P0 STS.128 [R0+0x308d0], R24 ;  /* 0x0308d01800008388 */ /* 0x0005e20000000c00 */
[----:B------:R-:W-:Y:S06]  /*13a30*/  BAR.ARV 0x5, 0x200 ;  /* 0x0148000000007b1d */ /* 0x000fec0000002000 */
.L_x_531:
[----:B------:R3:W-:Y:S01]  /*13a40*/  STL [R1+0x38], RZ ;  /* 0x000038ff01007387 */ /* 0x0007e20000100800 */
[----:B------:R-:W-:Y:S01]  /*13a50*/  ULDC UR4, c[0x0][0xc3c] ;  /* 0x00030f0000047ab9 */ /* 0x000fe20000000800 */
[----:B------:R-:W-:Y:S01]  /*13a60*/  IMAD.MOV.U32 R28, RZ, RZ, 0x1 ;  /* 0x00000001ff1c7424 */ /* 0x000fe200078e00ff */
[----:B-1----:R-:W-:Y:S01]  /*13a70*/  ISETP.GE.AND P0, PT, R27, UR4, PT ;  /* 0x000000041b007c0c */ /* 0x002fe2000bf06270 */
[----:B------:R-:W-:-:S12]  /*13a80*/  IMAD.MOV.U32 R18, RZ, RZ, RZ ;  /* 0x000000ffff127224 */ /* 0x000fd800078e00ff */
[----:B---3--:R-:W-:Y:S05]  /*13a90*/  @P0 BRA `(.L_x_537) ;  /* 0x0000005c00040947 */ /* 0x008fea0003800000 */
[----:B------:R-:W2:Y:S01]  /*13aa0*/  S2R R5, SR_TID.X ;  /* 0x0000000000057919 */ /* 0x000ea20000002100 */
[----:B------:R-:W1:Y:S01]  /*13ab0*/  S2UR UR5, SR_CgaCtaId ;  /* 0x00000000000579c3 */ /* 0x000e620000008800 */
[----:B------:R-:W-:Y:S01]  /*13ac0*/  UMOV UR4, 0x400 ;  /* 0x0000040000047882 */ /* 0x000fe20000000000 */
[----:B------:R-:W-:Y:S01]  /*13ad0*/  BSSY B8, `(.L_x_537) ;  /* 0x00005bd000087945 */ /* 0x000fe20003800000 */
[----:B------:R-:W-:Y:S01]  /*13ae0*/  STL [R1+0x38], RZ ;  /* 0x000038ff01007387 */ /* 0x000fe20000100800 */
[----:B------:R-:W-:Y:S01]  /*13af0*/  IMAD.MOV.U32 R29, RZ, RZ, RZ ;  /* 0x000000ffff1d7224 */ /* 0x000fe200078e00ff */
[----:B------:R-:W-:Y:S01]  /*13b00*/  ULDC.64 UR38, c[0x0][0x198] ;  /* 0x0000660000267ab9 */ /* 0x000fe20000000a00 */
[----:B------:R-:W-:Y:S01]  /*13b10*/  IMAD.MOV.U32 R18, RZ, RZ, RZ ;  /* 0x000000ffff127224 */ /* 0x000fe200078e00ff */
[----:B------:R-:W-:Y:S01]  /*13b20*/  ULDC UR36, c[0x0][0xc] ;  /* 0x0000030000247ab9 */ /* 0x000fe20000000800 */
[----:B------:R-:W-:Y:S01]  /*13b30*/  IMAD.MOV.U32 R28, RZ, RZ, 0x1 ;  /* 0x00000001ff1c7424 */ /* 0x000fe200078e00ff */
[----:B-1----:R-:W-:-:S06]  /*13b40*/  ULEA UR4, UR5, UR4, 0x18 ;  /* 0x0000000405047291 */ /* 0x002fcc000f8ec03f */
[----:B------:R-:W-:Y:S01]  /*13b50*/  MOV R16, UR4 ;  /* 0x0000000400107c02 */ /* 0x000fe20008000f00 */
[C---:B--2---:R-:W-:Y:S01]  /*13b60*/  IMAD.SHL.U32 R0, R5.reuse, 0x8, RZ ;  /* 0x0000000805007824 */ /* 0x044fe200078e00ff */
[----:B------:R-:W-:-:S04]  /*13b70*/  LOP3.LUT R4, R5, 0x7f, RZ, 0xc0, !PT ;  /* 0x0000007f05047812 */ /* 0x000fc800078ec0ff */
[----:B0-----:R-:W-:Y:S01]  /*13b80*/  LOP3.LUT R2, R0, 0x1f8, RZ, 0xc0, !PT ;  /* 0x000001f800027812 */ /* 0x001fe200078ec0ff */
[----:B------:R-:W-:Y:S01]  /*13b90*/  IMAD.SHL.U32 R3, R4, 0x8, RZ ;  /* 0x0000000804037824 */ /* 0x000fe200078e00ff */
[----:B------:R-:W-:Y:S01]  /*13ba0*/  SHF.R.U32.HI R4, RZ, 0x3, R4 ;  /* 0x00000003ff047819 */ /* 0x000fe20000011604 */
[----:B------:R-:W-:Y:S01]  /*13bb0*/  IMAD.MOV.U32 R0, RZ, RZ, 0x1 ;  /* 0x00000001ff007424 */ /* 0x000fe200078e00ff */
[----:B------:R-:W-:-:S04]  /*13bc0*/  LOP3.LUT R2, R2, 0x38, R5, 0x78, !PT ;  /* 0x0000003802027812 */ /* 0x000fc800078e7805 */
[----:B------:R-:W-:Y:S01]  /*13bd0*/  LOP3.LUT R3, R2, 0x200, R3, 0xf8, !PT ;  /* 0x0000020002037812 */ /* 0x000fe200078ef803 */
[----:B------:R0:W-:Y:S01]  /*13be0*/  STL [R1+0x4], R0 ;  /* 0x0000040001007387 */ /* 0x0001e20000100800 */
[----:B------:R-:W-:-:S05]  /*13bf0*/  IMAD.SHL.U32 R2, R5, 0x10, RZ ;  /* 0x0000001005027824 */ /* 0x000fca00078e00ff */
[----:B------:R-:W-:Y:S01]  /*13c00*/  LOP3.LUT R2, R4, 0x70, R2, 0xf8, !PT ;  /* 0x0000007004027812 */ /* 0x000fe200078ef802 */
[----:B0-----:R-:W-:-:S05]  /*13c10*/  IMAD R0, R3, 0x2, R16 ;  /* 0x0000000203007824 */ /* 0x001fca00078e0210 */
[----:B------:R0:W-:Y:S02]  /*13c20*/  STL [R1+0x10], R0 ;  /* 0x0000100001007387 */ /* 0x0001e40000100800 */
.L_x_661:
[----:B-1----:R-:W1:Y:S02]  /*13c30*/  LDC.64 R2, c[0x0][0xc88] ;  /* 0x00032200ff027b82 */ /* 0x002e640000000a00 */
[----:B-1----:R-:W-:-:S05]  /*13c40*/  IMAD.WIDE R2, R27, 0x4, R2 ;  /* 0x000000041b027825 */ /* 0x002fca00078e0202 */
[----:B0-----:R-:W0:Y:S01]  /*13c50*/  LDG.E R13, desc[UR56][R2.64] ;  /* 0x00000038020d7981 */ /* 0x001e22000c1e1900 */
[----:B------:R-:W-:Y:S05]  /*13c60*/  YIELD ;  /* 0x0000000000007946 */ /* 0x000fea0003800000 */
[----:B------:R-:W-:Y:S01]  /*13c70*/  ULDC.64 UR4, c[0x0][0xa28] ;  /* 0x00028a0000047ab9 */ /* 0x000fe20000000a00 */
[----:B------:R-:W-:Y:S02]  /*13c80*/  CS2R R8, SRZ ;  /* 0x0000000000087805 */ /* 0x000fe4000001ff00 */
[----:B------:R-:W-:Y:S01]  /*13c90*/  ISETP.NE.U32.AND P0, PT, RZ, UR4, PT ;  /* 0x00000004ff007c0c */ /* 0x000fe2000bf05070 */
[----:B------:R-:W-:-:S03]  /*13ca0*/  ULDC.64 UR6, c[0x0][0xa00] ;  /* 0x0002800000067ab9 */ /* 0x000fc60000000a00 */
[----:B------:R-:W-:Y:S02]  /*13cb0*/  ISETP.NE.AND.EX P0, PT, RZ, UR5, PT, P0 ;  /* 0x00000005ff007c0c */ /* 0x000fe4000bf05300 */
[----:B0-----:R-:W-:Y:S01]  /*13cc0*/  SHF.R.S32.HI R0, RZ, 0x1f, R13 ;  /* 0x0000001fff007819 */ /* 0x001fe2000001140d */
[----:B------:R-:W-:-:S10]  /*13cd0*/  IMAD.SHL.U32 R19, R13, 0x4, RZ ;  /* 0x000000040d137824 */ /* 0x000fd400078e00ff */
[C---:B------:R-:W-:Y:S01]  /*13ce0*/  @P0 LEA R4, P1, R13.reuse, UR4, 0x2 ;  /* 0x000000040d040c11 */ /* 0x040fe2000f8210ff */
[----:B------:R-:W-:Y:S01]  /*13cf0*/  STL [R1+0x14], R13 ;  /* 0x0000140d01007387 */ /* 0x000fe20000100800 */
[C-C-:B------:R-:W-:Y:S02]  /*13d00*/  SHF.L.U64.HI R22, R13.reuse, 0x2, R0.reuse ;  /* 0x000000020d167819 */ /* 0x140fe40000010200 */
[----:B--2---:R-:W-:Y:S01]  /*13d10*/  @P0 LEA.HI.X R5, R13, UR5, R0, 0x2, P1 ;  /* 0x000000050d050c11 */ /* 0x004fe200088f1400 */
[----:B------:R-:W-:Y:S01]  /*13d20*/  ULDC.64 UR4, c[0x0][0xa08] ;  /* 0x0002820000047ab9 */ /* 0x000fe20000000a00 */
[----:B------:R-:W-:Y:S01]  /*13d30*/  ISETP.NE.U32.AND P1, PT, RZ, UR6, PT ;  /* 0x00000006ff007c0c */ /* 0x000fe2000bf25070 */
[----:B------:R0:W-:Y:S01]  /*13d40*/  STL [R1+0x2c], R0 ;  /* 0x00002c0001007387 */ /* 0x0001e20000100800 */
[----:B------:R-:W-:-:S03]  /*13d50*/  IADD3 R2, P2, R19, UR6, RZ ;  /* 0x0000000613027c10 */ /* 0x000fc6000ff5e0ff */
[----:B------:R1:W5:Y:S01]  /*13d60*/  @P0 LDG.E R9, desc[UR56][R4.64] ;  /* 0x0000003804090981 */ /* 0x000362000c1e1900 */
[----:B------:R-:W-:Y:S01]  /*13d70*/  ISETP.NE.AND.EX P0, PT, RZ, UR7, PT, P1 ;  /* 0x00000007ff007c0c */ /* 0x000fe2000bf05310 */
[----:B------:R-:W-:Y:S01]  /*13d80*/  IMAD.MOV.U32 R12, RZ, RZ, RZ ;  /* 0x000000ffff0c7224 */ /* 0x000fe200078e00ff */
[C---:B------:R-:W-:Y:S01]  /*13d90*/  IADD3.X R3, R22.reuse, UR7, RZ, P2, !PT ;  /* 0x0000000716037c10 */ /* 0x040fe200097fe4ff */
[----:B------:R-:W-:Y:S01]  /*13da0*/  ULDC.64 UR6, c[0x0][0xa10] ;  /* 0x0002840000067ab9 */ /* 0x000fe20000000a00 */
[----:B------:R-:W-:Y:S01]  /*13db0*/  ISETP.NE.U32.AND P1, PT, RZ, UR4, PT ;  /* 0x00000004ff007c0c */ /* 0x000fe2000bf25070 */
[----:B0-----:R-:W-:Y:S01]  /*13dc0*/  IMAD.MOV.U32 R0, RZ, RZ, RZ ;  /* 0x000000ffff007224 */ /* 0x001fe200078e00ff */
[C---:B------:R-:W-:Y:S02]  /*13dd0*/  IADD3 R6, P3, R19.reuse, UR4, RZ ;  /* 0x0000000413067c10 */ /* 0x040fe4000ff7e0ff */
[----:B------:R-:W-:Y:S02]  /*13de0*/  ISETP.NE.AND.EX P1, PT, RZ, UR5, PT, P1 ;  /* 0x00000005ff007c0c */ /* 0x000fe4000bf25310 */
[----:B------:R-:W-:Y:S01]  /*13df0*/  IADD3.X R7, R22, UR5, RZ, P3, !PT ;  /* 0x0000000516077c10 */ /* 0x000fe20009ffe4ff */
[----:B------:R-:W-:Y:S01]  /*13e00*/  ULDC.64 UR4, c[0x0][0xa18] ;  /* 0x0002860000047ab9 */ /* 0x000fe20000000a00 */
[----:B-1----:R-:W-:Y:S01]  /*13e10*/  IADD3 R4, P4, R19, UR6, RZ ;  /* 0x0000000613047c10 */ /* 0x002fe2000ff9e0ff */
[----:B------:R-:W2:Y:S01]  /*13e20*/  @P0 LDG.E R8, desc[UR56][R2.64] ;  /* 0x0000003802080981 */ /* 0x000ea2000c1e1900 */
[----:B------:R-:W-:-:S02]  /*13e30*/  ISETP.NE.U32.AND P3, PT, RZ, UR4, PT ;  /* 0x00000004ff007c0c */ /* 0x000fc4000bf65070 */
[----:B------:R-:W-:Y:S02]  /*13e40*/  IADD3.X R5, R22, UR7, RZ, P4, !PT ;  /* 0x0000000716057c10 */ /* 0x000fe4000a7fe4ff */
[----:B------:R-:W-:Y:S02]  /*13e50*/  ISETP.NE.AND.EX P3, PT, RZ, UR5, PT, P3 ;  /* 0x00000005ff007c0c */ /* 0x000fe4000bf65330 */
[----:B------:R-:W-:Y:S01]  /*13e60*/  ISETP.NE.U32.AND P2, PT, RZ, UR6, PT ;  /* 0x00000006ff007c0c */ /* 0x000fe2000bf45070 */
[----:B------:R-:W5:Y:S03]  /*13e70*/  @P1 LDG.E R12, desc[UR56][R6.64] ;  /* 0x00000038060c1981 */ /* 0x000f66000c1e1900 */
[----:B------:R-:W-:-:S07]  /*13e80*/  ISETP.NE.AND.EX P2, PT, RZ, UR7, PT, P2 ;  /* 0x00000007ff007c0c */ /* 0x000fce000bf45320 */
[----:B------:R-:W-:Y:S01]  /*13e90*/  @P3 IADD3 R10, P4, R19, UR4, RZ ;  /* 0x00000004130a3c10 */ /* 0x000fe2000ff9e0ff */
[----:B------:R-:W-:-:S03]  /*13ea0*/  ULDC UR4, c[0x0][0x288] ;  /* 0x0000a20000047ab9 */ /* 0x000fc60000000800 */
[----:B------:R-:W-:Y:S02]  /*13eb0*/  @P3 IADD3.X R11, R22, UR5, RZ, P4, !PT ;  /* 0x00000005160b3c10 */ /* 0x000fe4000a7fe4ff */
[----:B------:R-:W5:Y:S04]  /*13ec0*/  @P2 LDG.E R0, desc[UR56][R4.64] ;  /* 0x0000003804002981 */ /* 0x000f68000c1e1900 */
[----:B--2---:R0:W-:Y:S02]  /*13ed0*/  STL [R1+0x20], R8 ;  /* 0x0000200801007387 */ /* 0x0041e40000100800 */
[----:B0-----:R-:W-:Y:S01]  /*13ee0*/  MOV R8, UR4 ;  /* 0x0000000400087c02 */ /* 0x001fe20008000f00 */
[----:B------:R-:W-:-:S05]  /*13ef0*/  ULDC.64 UR4, c[0x0][0x418] ;  /* 0x0001060000047ab9 */ /* 0x000fca0000000a00 */
[----:B------:R0:W2:Y:S01]  /*13f00*/  @P3 LDG.E R8, desc[UR56][R10.64] ;  /* 0x000000380a083981 */ /* 0x0000a2000c1e1900 */
[----:B------:R-:W-:-:S03]  /*13f10*/  UISETP.NE.U32.AND UP0, UPT, UR4, URZ, UPT ;  /* 0x0000003f0400728c */ /* 0x000fc6000bf05070 */
[----:B------:R-:W-:Y:S01]  /*13f20*/  ULDC UR4, c[0x0][0x424] ;  /* 0x0001090000047ab9 */ /* 0x000fe20000000800 */
[----:B------:R-:W-:-:S03]  /*13f30*/  UISETP.NE.AND.EX UP0, UPT, UR5, URZ, UPT, UP0 ;  /* 0x0000003f0500728c */ /* 0x000fc6000bf05300 */
[----:B------:R-:W-:Y:S01]  /*13f40*/  ULDC UR5, c[0x0][0x2f0] ;  /* 0x0000bc0000057ab9 */ /* 0x000fe20000000800 */
[----:B------:R-:W-:-:S04]  /*13f50*/  USEL UR4, UR4, 0x1, UP0 ;  /* 0x0000000104047887 */ /* 0x000fc80008000000 */
[----:B------:R-:W-:-:S03]  /*13f60*/  UIMAD UR4, UR4, UR5, URZ ;  /* 0x00000005040472a4 */ /* 0x000fc6000f8e023f */
[----:B------:R-:W-:-:S03]  /*13f70*/  ULDC UR5, c[0x0][0x348] ;  /* 0x0000d20000057ab9 */ /* 0x000fc60000000800 */
[----:B0-----:R-:W-:Y:S01]  /*13f80*/  IMAD.U32 R10, RZ, RZ, UR4 ;  /* 0x00000004ff0a7e24 */ /* 0x001fe2000f8e00ff */
[----:B--2---:R0:W-:Y:S02]  /*13f90*/  STL [R1+0x3c], R8 ;  /* 0x00003c0801007387 */ /* 0x0041e40000100800 */
[----:B0-----:R-:W-:Y:S01]  /*13fa0*/  IMAD.U32 R8, RZ, RZ, UR5 ;  /* 0x00000005ff087e24 */ /* 0x001fe2000f8e00ff */
[----:B---3--:R-:W-:Y:S06]  /*13fb0*/  @P3 BRA `(.L_x_538) ;  /* 0x0000000000143947 */ /* 0x008fec0003800000 */
[----:B------:R-:W-:Y:S05]  /*13fc0*/  @!P0 BRA `(.L_x_538) ;  /* 0x0000000000108947 */ /* 0x000fea0003800000 */
[----:B------:R-:W2:Y:S04]  /*13fd0*/  LDG.E R11, desc[UR56][R2.64] ;  /* 0x00000038020b7981 */ /* 0x000ea8000c1e1900 */
[----:B------:R-:W2:Y:S02]  /*13fe0*/  LDG.E R2, desc[UR56][R2.64+0x4] ;  /* 0x0000043802027981 */ /* 0x000ea4000c1e1900 */
[----:B--2---:R-:W-:-:S05]  /*13ff0*/  IMAD.IADD R2, R2, 0x1, -R11 ;  /* 0x0000000102027824 */ /* 0x004fca00078e0a0b */
[----:B------:R0:W-:Y:S02]  /*14000*/  STL [R1+0x3c], R2 ;  /* 0x00003c0201007387 */ /* 0x0001e40000100800 */
.L_x_538:
[----:B------:R-:W-:Y:S01]  /*14010*/  ULDC.64 UR4, c[0x0][0xa20] ;  /* 0x0002880000047ab9 */ /* 0x000fe20000000a00 */
[C---:B------:R-:W-:Y:S01]  /*14020*/  LOP3.LUT R11, R26.reuse, 0xff000000, RZ, 0xc0, !PT ;  /* 0xff0000001a0b7812 */ /* 0x040fe200078ec0ff */
[----:B------:R-:W-:Y:S01]  /*14030*/  IMAD.MOV.U32 R23, RZ, RZ, R13 ;  /* 0x000000ffff177224 */ /* 0x000fe200078e000d */
[----:B------:R-:W-:Y:S02]  /*14040*/  ISETP.NE.U32.AND P0, PT, RZ, UR4, PT ;  /* 0x00000004ff007c0c */ /* 0x000fe4000bf05070 */
[----:B------:R-:W-:Y:S02]  /*14050*/  SHF.R.U32.HI R11, RZ, 0x8, R11 ;  /* 0x00000008ff0b7819 */ /* 0x000fe4000001160b */
[----:B------:R-:W-:Y:S02]  /*14060*/  ISETP.NE.AND.EX P0, PT, RZ, UR5, PT, P0 ;  /* 0x00000005ff007c0c */ /* 0x000fe4000bf05300 */
[C---:B0-----:R-:W-:Y:S02]  /*14070*/  LOP3.LUT R2, R26.reuse, 0xff0000, RZ, 0xc0, !PT ;  /* 0x00ff00001a027812 */ /* 0x041fe400078ec0ff */
        /* <DEDUP_REMOVED lines=8> */
.L_x_539:
[----:B------:R-:W-:Y:S05]  /*14100*/  @!P1 BRA `(.L_x_540) ;  /* 0x00000000000c9947 */ /* 0x000fea0003800000 */
[----:B------:R-:W2:Y:S04]  /*14110*/  LDG.E R10, desc[UR56][R6.64] ;  /* 0x00000038060a7981 */ /* 0x000ea8000c1e1900 */
[----:B------:R-:W2:Y:S02]  /*14120*/  LDG.E R6, desc[UR56][R6.64+0x4] ;  /* 0x0000043806067981 */ /* 0x000ea4000c1e1900 */
[----:B--2---:R-:W-:-:S07]  /*14130*/  IMAD.IADD R10, R6, 0x1, -R10 ;  /* 0x00000001060a7824 */ /* 0x004fce00078e0a0a */
.L_x_540:
[----:B0-----:R-:W2:Y:S01]  /*14140*/  @P2 LDG.E R2, desc[UR56][R4.64] ;  /* 0x0000003804022981 */ /* 0x001ea2000c1e1900 */
[----:B-----5:R-:W-:-:S03]  /*14150*/  IMAD.IADD R10, R10, 0x1, -R9 ;  /* 0x000000010a0a7824 */ /* 0x020fc600078e0a09 */
[----:B------:R-:W2:Y:S01]  /*14160*/  @P2 LDG.E R4, desc[UR56][R4.64+0x4] ;  /* 0x0000043804042981 */ /* 0x000ea2000c1e1900 */
[----:B------:R-:W-:Y:S01]  /*14170*/  LOP3.LUT R13, R11, 0xff, RZ, 0xc0, !PT ;  /* 0x000000ff0b0d7812 */ /* 0x000fe200078ec0ff */
[----:B------:R-:W-:Y:S01]  /*14180*/  BSSY B0, `(.L_x_541) ;  /* 0x000002b000007945 */ /* 0x000fe20003800000 */
[----:B--2---:R-:W-:-:S05]  /*14190*/  @P2 IADD3 R8, -R2, R4, RZ ;  /* 0x0000000402082210 */ /* 0x004fca0007ffe1ff */
[----:B------:R-:W-:-:S04]  /*141a0*/  IMAD.IADD R2, R10, 0x1, R8 ;  /* 0x000000010a027824 */ /* 0x000fc800078e0208 */
[----:B------:R-:W-:-:S04]  /*141b0*/  VIADD R3, R2, 0xbf ;  /* 0x000000bf02037836 */ /* 0x000fc80000000000 */
[----:B------:R-:W-:Y:S01]  /*141c0*/  IMAD.HI R3, R3, 0x2aaaaaab, RZ ;  /* 0x2aaaaaab03037827 */ /* 0x000fe200078e02ff */
[----:B------:R-:W-:-:S04]  /*141d0*/  ISETP.GE.AND P1, PT, R2, 0x1, PT ;  /* 0x000000010200780c */ /* 0x000fc80003f26270 */
[----:B------:R-:W-:-:S04]  /*141e0*/  SHF.R.U32.HI R2, RZ, 0x1f, R3 ;  /* 0x0000001fff027819 */ /* 0x000fc80000011603 */
[----:B------:R-:W-:-:S05]  /*141f0*/  LEA.HI.SX32 R12, R3, R2, 0x1b ;  /* 0x00000002030c7211 */ /* 0x000fca00078fdaff */
[----:B------:R0:W-:Y:S04]  /*14200*/  STL [R1+0x1c], R12 ;  /* 0x00001c0c01007387 */ /* 0x0001e80000100800 */
[----:B------:R0:W-:Y:S01]  /*14210*/  STL [R1+0x40], R13 ;  /* 0x0000400d01007387 */ /* 0x0001e20000100800 */
[----:B------:R-:W-:Y:S01]  /*14220*/  SHF.R.U32.HI R4, RZ, 0x10, R11 ;  /* 0x00000010ff047819 */ /* 0x000fe2000001160b */
[----:B------:R-:W-:Y:S01]  /*14230*/  IMAD.MOV.U32 R3, RZ, RZ, RZ ;  /* 0x000000ffff037224 */ /* 0x000fe200078e00ff */
[----:B------:R-:W-:Y:S06]  /*14240*/  @!P1 BRA `(.L_x_542) ;  /* 0x0000000000789947 */ /* 0x000fec0003800000 */
[----:B------:R-:W-:Y:S01]  /*14250*/  ISETP.NE.AND P0, PT, R4, RZ, PT ;  /* 0x000000ff0400720c */ /* 0x000fe20003f05270 */
[----:B------:R-:W-:-:S03]  /*14260*/  ULDC UR4, c[0x0][0x9f0] ;  /* 0x00027c0000047ab9 */ /* 0x000fc60000000800 */
[----:B------:R-:W-:-:S04]  /*14270*/  SEL R5, R4, UR4, P0 ;  /* 0x0000000404057c07 */ /* 0x000fc80008000000 */
[----:B------:R-:W-:Y:S02]  /*14280*/  IABS R6, R5 ;  /* 0x0000000500067213 */ /* 0x000fe40000000000 */
[----:B------:R-:W-:Y:S02]  /*14290*/  IADD3 R7, R5, -0x1, R12 ;  /* 0xffffffff05077810 */ /* 0x000fe40007ffe00c */
[----:B------:R-:W1:Y:S08]  /*142a0*/  I2F.RP R2, R6 ;  /* 0x0000000600027306 */ /* 0x000e700000209400 */
[----:B-1----:R-:W1:Y:S02]  /*142b0*/  MUFU.RCP R2, R2 ;  /* 0x0000000200027308 */ /* 0x002e640000001000 */
[----:B-1----:R-:W-:-:S06]  /*142c0*/  VIADD R2, R2, 0xffffffe ;  /* 0x0ffffffe02027836 */ /* 0x002fcc0000000000 */
[----:B------:R1:W2:Y:S02]  /*142d0*/  F2I.FTZ.U32.TRUNC.NTZ R3, R2 ;  /* 0x0000000200037305 */ /* 0x0002a4000021f000 */
[----:B-1----:R-:W-:-:S04]  /*142e0*/  LOP3.LUT R2, R7, R5, RZ, 0x3c, !PT ;  /* 0x0000000507027212 */ /* 0x002fc800078e3cff */
[----:B------:R-:W-:Y:S01]  /*142f0*/  ISETP.GE.AND P4, PT, R2, RZ, PT ;  /* 0x000000ff0200720c */ /* 0x000fe20003f86270 */
[----:B--2---:R-:W-:-:S04]  /*14300*/  IMAD.MOV R2, RZ, RZ, -R3 ;  /* 0x000000ffff027224 */ /* 0x004fc800078e0a03 */
[----:B------:R-:W-:Y:S02]  /*14310*/  IMAD R9, R2, R6, RZ ;  /* 0x0000000602097224 */ /* 0x000fe400078e02ff */
[----:B------:R-:W-:-:S04]  /*14320*/  IMAD.MOV.U32 R2, RZ, RZ, RZ ;  /* 0x000000ffff027224 */ /* 0x000fc800078e00ff */
[----:B------:R-:W-:Y:S01]  /*14330*/  IMAD.HI.U32 R9, R3, R9, R2 ;  /* 0x0000000903097227 */ /* 0x000fe200078e0002 */
[----:B------:R-:W-:Y:S02]  /*14340*/  IABS R2, R5 ;  /* 0x0000000500027213 */ /* 0x000fe40000000000 */
[----:B------:R-:W-:-:S03]  /*14350*/  IABS R3, R7 ;  /* 0x0000000700037213 */ /* 0x000fc60000000000 */
[----:B------:R-:W-:-:S05]  /*14360*/  IMAD.MOV R2, RZ, RZ, -R2 ;  /* 0x000000ffff027224 */ /* 0x000fca00078e0a02 */
[----:B------:R-:W-:Y:S01]  /*14370*/  MOV R7, R2 ;  /* 0x0000000200077202 */ /* 0x000fe20000000f00 */
        /* <DEDUP_REMOVED lines=9> */
[----:B------:R-:W-:-:S05]  /*14410*/  @!P3 LOP3.LUT R2, RZ, R5, RZ, 0x33, !PT ;  /* 0x00000005ff02b212 */ /* 0x000fca00078e33ff */
[----:B------:R-:W-:-:S07]  /*14420*/  IMAD.MOV.U32 R3, RZ, RZ, R2 ;  /* 0x000000ffff037224 */ /* 0x000fce00078e0002 */
.L_x_542:
[----:B------:R-:W-:Y:S05]  /*14430*/  BSYNC B0 ;  /* 0x0000000000007941 */ /* 0x000fea0003800000 */
.L_x_541:
[-C--:B------:R-:W-:Y:S01]  /*14440*/  IMAD R2, R13, R3.reuse, RZ ;  /* 0x000000030d027224 */ /* 0x080fe200078e02ff */
[----:B------:R-:W-:Y:S04]  /*14450*/  BSSY B0, `(.L_x_543) ;  /* 0x00000db000007945 */ /* 0x000fe80003800000 */
[C---:B------:R-:W-:Y:S01]  /*14460*/  VIADDMNMX R3, R2.reuse, R3, R12, PT ;  /* 0x0000000302037246 */ /* 0x040fe2000380010c */
[----:B------:R-:W-:-:S04]  /*14470*/  IMAD R2, R2, 0xc0, -R10 ;  /* 0x000000c002027824 */ /* 0x000fc800078e0a0a */
[----:B------:R-:W-:Y:S01]  /*14480*/  IMAD R3, R3, 0xc0, -R10 ;  /* 0x000000c003037824 */ /* 0x000fe200078e0a0a */
[----:B------:R-:W-:-:S04]  /*14490*/  VIMNMX R2, RZ, R2, !PT ;  /* 0x00000002ff027248 */ /* 0x000fc80007fe0100 */
[----:B------:R-:W-:-:S04]  /*144a0*/  VIMNMX R3, R3, R8, PT ;  /* 0x0000000803037248 */ /* 0x000fc80003fe0100 */
[----:B------:R-:W-:-:S13]  /*144b0*/  ISETP.GT.AND P0, PT, R3, R2, PT ;  /* 0x000000020300720c */ /* 0x000fda0003f04270 */
[----:B------:R-:W-:Y:S02]  /*144c0*/  @P0 VIADD R5, R3, 0xbf ;  /* 0x000000bf03050836 */ /* 0x000fe40000000000 */
[----:B------:R-:W-:-:S04]  /*144d0*/  IMAD.WIDE.U32 R2, R2, -0x55555555, RZ ;  /* 0xaaaaaaab02027825 */ /* 0x000fc800078e00ff */
[----:B------:R-:W-:Y:S01]  /*144e0*/  @P0 IMAD.HI R2, R5, 0x2aaaaaab, RZ ;  /* 0x2aaaaaab05020827 */ /* 0x000fe200078e02ff */
[----:B------:R-:W-:-:S04]  /*144f0*/  SHF.R.U32.HI R3, RZ, 0x7, R3 ;  /* 0x00000007ff037819 */ /* 0x000fc80000011603 */
[----:B------:R-:W-:Y:S01]  /*14500*/  @P0 SHF.R.U32.HI R6, RZ, 0x1f, R2 ;  /* 0x0000001fff060819 */ /* 0x000fe20000011602 */
[----:B------:R-:W-:-:S03]  /*14510*/  IMAD.MOV.U32 R5, RZ, RZ, R3 ;  /* 0x000000ffff057224 */ /* 0x000fc600078e0003 */
[----:B------:R-:W-:Y:S02]  /*14520*/  @P0 LEA.HI.SX32 R5, R2, R6, 0x1b ;  /* 0x0000000602050211 */ /* 0x000fe400078fdaff */
[----:B------:R-:W-:Y:S02]  /*14530*/  PLOP3.LUT P0, PT, PT, PT, PT, 0x80, 0x0 ;  /* 0x000000000000781c */ /* 0x000fe40003f0f070 */
[----:B------:R-:W-:-:S13]  /*14540*/  ISETP.GT.AND P3, PT, R5, R3, PT ;  /* 0x000000030500720c */ /* 0x000fda0003f64270 */
[----:B------:R-:W-:Y:S05]  /*14550*/  @!P3 BRA `(.L_x_544) ;  /* 0x0000000c0028b947 */ /* 0x000fea0003800000 */
[----:B------:R-:W-:Y:S01]  /*14560*/  UMOV UR4, 0xffffffff ;  /* 0xffffffff00047882 */ /* 0x000fe20000000000 */
[----:B------:R-:W-:Y:S02]  /*14570*/  SEL R2, R23, RZ, !P2 ;  /* 0x000000ff17027207 */ /* 0x000fe40005000000 */
[----:B------:R-:W-:Y:S05]  /*14580*/  BRA.DIV UR4, `(.L_x_545) ;  /* 0x0000006604987947 */ /* 0x000fea000b800000 */
[----:B------:R-:W1:Y:S02]  /*14590*/  S2R R6, SR_TID.X ;  /* 0x0000000000067919 */ /* 0x000e640000002100 */
[----:B-1----:R-:W-:-:S04]  /*145a0*/  SHF.R.U32.HI R6, RZ, 0x5, R6 ;  /* 0x00000005ff067819 */ /* 0x002fc80000011606 */
[----:B------:R-:W-:-:S05]  /*145b0*/  LOP3.LUT R6, R6, 0x3, RZ, 0xc0, !PT ;  /* 0x0000000306067812 */ /* 0x000fca00078ec0ff */
[----:B------:R1:W2:Y:S02]  /*145c0*/  SHFL.IDX PT, R14, R6, RZ, 0x1f ;  /* 0x00001fff060e7589 */ /* 0x0002a400000e0000 */
.L_x_720:
[----:B--2---:R-:W-:Y:S02]  /*145d0*/  ISETP.NE.AND P0, PT, R14, RZ, PT ;  /* 0x000000ff0e00720c */ /* 0x004fe40003f05270 */
[----:B------:R-:W-:-:S11]  /*145e0*/  PLOP3.LUT P6, PT, PT, PT, PT, 0x8, 0x0 ;  /* 0x000000000000781c */ /* 0x000fd60003fce170 */
[----:B------:R-:W-:Y:S05]  /*145f0*/  @P0 BRA `(.L_x_546) ;  /* 0x00000000000c0947 */ /* 0x000fea0003800000 */
[----:B------:R-:W-:-:S03]  /*14600*/  UMOV UR4, 0xffffffff ;  /* 0xffffffff00047882 */ /* 0x000fc60000000000 */
[----:B------:R-:W-:Y:S05]  /*14610*/  BRA.DIV UR4, `(.L_x_547) ;  /* 0x0000006604a87947 */ /* 0x000fea000b800000 */
[----:B------:R-:W-:-:S13]  /*14620*/  ELECT P6, URZ, PT ;  /* 0x00000000003f782f */ /* 0x000fda00038c0000 */
.L_x_546:
[----:B-1----:R-:W2:Y:S01]  /*14630*/  LDL R6, [R1+0x38] ;  /* 0x0000380001067983 */ /* 0x002ea20000100800 */
[----:B------:R-:W-:Y:S01]  /*14640*/  BSSY B1, `(.L_x_548) ;  /* 0x0000008000017945 */ /* 0x000fe20003800000 */
[----:B--2---:R-:W-:-:S04]  /*14650*/  IADD3 R6, R6, 0x1, RZ ;  /* 0x0000000106067810 */ /* 0x004fc80007ffe0ff */
[----:B------:R-:W-:-:S04]  /*14660*/  LEA.HI R7, R6, R6, RZ, 0x1 ;  /* 0x0000000606077211 */ /* 0x000fc800078f08ff */
[----:B------:R-:W-:-:S05]  /*14670*/  LOP3.LUT R7, R7, 0xfffffffe, RZ, 0xc0, !PT ;  /* 0xfffffffe07077812 */ /* 0x000fca00078ec0ff */
[----:B------:R-:W-:-:S05]  /*14680*/  IMAD.IADD R6, R6, 0x1, -R7 ;  /* 0x0000000106067824 */ /* 0x000fca00078e0a07 */
[----:B------:R-:W-:-:S04]  /*14690*/  SHF.L.U32 R6, R6, 0x1f, RZ ;  /* 0x0000001f06067819 */ /* 0x000fc800000006ff */
[----:B------:R-:W1:Y:S02]  /*146a0*/  SYNCS.PHASECHK.TRANS64.TRYWAIT P0, [R16+URZ+0x30820], R6 ;  /* 0x03082006100075a7 */ /* 0x000e64000800017f */
[----:B-1----:R-:W-:Y:S05]  /*146b0*/  @!P0 BRA `(.L_x_549) ;  /* 0x0000006400a08947 */ /* 0x002fea0003800000 */
.L_x_723:
[----:B------:R-:W-:Y:S05]  /*146c0*/  BSYNC B1 ;  /* 0x0000000000017941 */ /* 0x000fea0003800000 */
.L_x_548:
[----:B------:R-:W-:Y:S04]  /*146d0*/  BSSY B1, `(.L_x_550) ;  /* 0x000004e000017945 */ /* 0x000fe80003800000 */
[----:B------:R-:W-:Y:S05]  /*146e0*/  @!P6 BRA `(.L_x_551) ;  /* 0x000000040030e947 */ /* 0x000fea0003800000 */
[----:B------:R-:W1:Y:S01]  /*146f0*/  LDL R9, [R1+0x4] ;  /* 0x0000040001097983 */ /* 0x000e620000100800 */
[----:B------:R-:W2:Y:S02]  /*14700*/  S2R R7, SR_TID.X ;  /* 0x0000000000077919 */ /* 0x000ea40000002100 */
[----:B--2---:R-:W-:Y:S01]  /*14710*/  LOP3.LUT R8, R7, 0x7f, RZ, 0xc0, !PT ;  /* 0x0000007f07087812 */ /* 0x004fe200078ec0ff */
[----:B------:R-:W-:Y:S01]  /*14720*/  IMAD R7, R29, 0x8, R16 ;  /* 0x000000081d077824 */ /* 0x000fe200078e0210 */
[----:B------:R-:W-:Y:S02]  /*14730*/  BSSY B2, `(.L_x_552) ;  /* 0x0000005000027945 */ /* 0x000fe40003800000 */
[----:B------:R-:W-:Y:S02]  /*14740*/  ISETP.NE.AND P2, PT, R8, RZ, PT ;  /* 0x000000ff0800720c */ /* 0x000fe40003f45270 */
[----:B-1----:R-:W-:-:S04]  /*14750*/  SHF.L.U32 R6, R9, 0x1f, RZ ;  /* 0x0000001f09067819 */ /* 0x002fc800000006ff */
[----:B------:R-:W1:Y:S02]  /*14760*/  SYNCS.PHASECHK.TRANS64.TRYWAIT P0, [R7+URZ+0x308a0], R6 ;  /* 0x0308a006070075a7 */ /* 0x000e64000800017f */
[----:B-1----:R-:W-:Y:S05]  /*14770*/  @!P0 BRA `(.L_x_553) ;  /* 0x0000006400848947 */ /* 0x002fea0003800000 */
.L_x_724:
[----:B------:R-:W-:Y:S05]  /*14780*/  BSYNC B2 ;  /* 0x0000000000027941 */ /* 0x000fea0003800000 */
.L_x_552:
[----:B------:R-:W-:Y:S04]  /*14790*/  BSSY B2, `(.L_x_554) ;  /* 0x0000009000027945 */ /* 0x000fe80003800000 */
[----:B------:R-:W-:Y:S05]  /*147a0*/  @P2 BRA `(.L_x_555) ;  /* 0x00000000001c2947 */ /* 0x000fea0003800000 */
[----:B------:R-:W2:Y:S02]  /*147b0*/  S2R R8, SR_TID.X ;  /* 0x0000000000087919 */ /* 0x000ea40000002100 */
[----:B--2---:R-:W-:Y:S01]  /*147c0*/  LOP3.LUT R9, R8, 0x1f, RZ, 0xc0, !PT ;  /* 0x0000001f08097812 */ /* 0x004fe200078ec0ff */
[----:B------:R-:W-:-:S03]  /*147d0*/  IMAD.MOV.U32 R8, RZ, RZ, 0x6000 ;  /* 0x00006000ff087424 */ /* 0x000fc600078e00ff */
[----:B------:R-:W-:Y:S01]  /*147e0*/  ISETP.NE.AND P0, PT, R9, RZ, PT ;  /* 0x000000ff0900720c */ /* 0x000fe20003f05270 */
[----:B------:R2:W-:-:S12]  /*147f0*/  SYNCS.ARRIVE.TRANS64 RZ, [R7+URZ+0x30890], R8 ;  /* 0x0308900807ff79a7 */ /* 0x0005d8000800003f */
[----:B--2---:R-:W-:Y:S05]  /*14800*/  @!P0 BRA `(.L_x_555) ;  /* 0x0000000000048947 */ /* 0x004fea0003800000 */
[----:B------:R-:W-:Y:S01]  /*14810*/  BPT.TRAP 0x1 ;  /* 0x000000040000795c */ /* 0x000fe20000300000 */
.L_x_555:
[----:B------:R-:W-:Y:S05]  /*14820*/  BSYNC B2 ;  /* 0x0000000000027941 */ /* 0x000fea0003800000 */
.L_x_554:
[----:B0-----:R-:W-:Y:S01]  /*14830*/  IMAD.MOV.U32 R12, RZ, RZ, RZ ;  /* 0x000000ffff0c7224 */ /* 0x001fe200078e00ff */
[----:B------:R-:W-:Y:S01]  /*14840*/  UIADD3 UR4, UP0, UR38, 0x570, URZ ;  /* 0x0000057026047890 */ /* 0x000fe2000ff1e03f */
[----:B------:R-:W-:Y:S01]  /*14850*/  IMAD R8, R5, 0xc0, R0 ;  /* 0x000000c005087824 */ /* 0x000fe200078e0200 */
[----:B------:R-:W-:Y:S01]  /*14860*/  PLOP3.LUT P0, PT, PT, PT, PT, 0x80, 0x0 ;  /* 0x000000000000781c */ /* 0x000fe20003f0f070 */
[----:B------:R-:W-:Y:S01]  /*14870*/  IMAD R11, R29, 0x6000, R16 ;  /* 0x000060001d0b7824 */ /* 0x000fe200078e0210 */
[----:B------:R-:W-:Y:S01]  /*14880*/  R2UR UR10, R12 ;  /* 0x000000000c0a72ca */ /* 0x000fe200000e0000 */
[----:B------:R-:W-:Y:S01]  /*14890*/  VIADD R8, R8, 0xffffff40 ;  /* 0xffffff4008087836 */ /* 0x000fe20000000000 */
[----:B------:R-:W-:Y:S01]  /*148a0*/  UIADD3.X UR5, URZ, UR39, URZ, UP0, !UPT ;  /* 0x000000273f057290 */ /* 0x000fe200087fe43f */
[----:B------:R-:W-:Y:S01]  /*148b0*/  VIADD R9, R7, 0x30890 ;  /* 0x0003089007097836 */ /* 0x000fe20000000000 */
[----:B------:R-:W-:Y:S01]  /*148c0*/  UMOV UR6, 0x0 ;  /* 0x0000000000067882 */ /* 0x000fe20000000000 */
[----:B------:R-:W-:Y:S01]  /*148d0*/  VIADD R10, R11, 0x12400 ;  /* 0x000124000b0a7836 */ /* 0x000fe20000000000 */
[----:B------:R-:W-:-:S09]  /*148e0*/  UMOV UR7, 0x12f00000 ;  /* 0x12f0000000077882 */ /* 0x000fd20000000000 */
.L_x_556:
        /* <DEDUP_REMOVED lines=10> */
[----:B------:R-:W0:Y:S01]  /*14990*/  SYNCS.PHASECHK.TRANS64.TRYWAIT P0, [R7+URZ+0x308c0], R6 ;  /* 0x0308c006070075a7 */ /* 0x000e22000800017f */
[----:B------:R-:W-:Y:S04]  /*149a0*/  BSSY B2, `(.L_x_557) ;  /* 0x0000002000027945 */ /* 0x000fe80003800000 */
[----:B0-----:R-:W-:Y:S05]  /*149b0*/  @!P0 BRA `(.L_x_558) ;  /* 0x0000006400088947 */ /* 0x001fea0003800000 */
.L_x_725:
[----:B------:R-:W-:Y:S05]  /*149c0*/  BSYNC B2 ;  /* 0x0000000000027941 */ /* 0x000fea0003800000 */
.L_x_557:
[----:B------:R-:W-:Y:S01]  /*149d0*/  BSSY B2, `(.L_x_559) ;  /* 0x000000b000027945 */ /* 0x000fe20003800000 */
[----:B------:R-:W-:Y:S01]  /*149e0*/  MOV R14, 0x0 ;  /* 0x00000000000e7802 */ /* 0x000fe20000000f00 */
[----:B------:R-:W-:Y:S02]  /*149f0*/  IMAD.MOV.U32 R15, RZ, RZ, 0x12f00000 ;  /* 0x12f00000ff0f7424 */ /* 0x000fe400078e00ff */
[----:B------:R-:W-:Y:S05]  /*14a00*/  @P2 BRA `(.L_x_560) ;  /* 0x00000000001c2947 */ /* 0x000fea0003800000 */
[----:B------:R-:W2:Y:S01]  /*14a10*/  S2R R9, SR_TID.X ;  /* 0x0000000000097919 */ /* 0x000ea20000002100 */
[----:B01----:R-:W-:-:S04]  /*14a20*/  IMAD.MOV.U32 R6, RZ, RZ, 0x6000 ;  /* 0x00006000ff067424 */ /* 0x003fc800078e00ff */
[----:B------:R3:W-:Y:S01]  /*14a30*/  SYNCS.ARRIVE.TRANS64 RZ, [R7+URZ+0x308b0], R6 ;  /* 0x0308b00607ff79a7 */ /* 0x0007e2000800003f */
[----:B--2---:R-:W-:-:S04]  /*14a40*/  LOP3.LUT R9, R9, 0x1f, RZ, 0xc0, !PT ;  /* 0x0000001f09097812 */ /* 0x004fc800078ec0ff */
[----:B------:R-:W-:-:S13]  /*14a50*/  ISETP.NE.AND P0, PT, R9, RZ, PT ;  /* 0x000000ff0900720c */ /* 0x000fda0003f05270 */
[----:B---3--:R-:W-:Y:S05]  /*14a60*/  @!P0 BRA `(.L_x_560) ;  /* 0x0000000000048947 */ /* 0x008fea0003800000 */
[----:B------:R-:W-:Y:S01]  /*14a70*/  BPT.TRAP 0x1 ;  /* 0x000000040000795c */ /* 0x000fe20000300000 */
.L_x_560:
[----:B------:R-:W-:Y:S05]  /*14a80*/  BSYNC B2 ;  /* 0x0000000000027941 */ /* 0x000fea0003800000 */
.L_x_559:
[----:B------:R-:W-:Y:S01]  /*14a90*/  R2UR UR10, R12 ;  /* 0x000000000c0a72ca */ /* 0x000fe200000e0000 */
[----:B------:R-:W-:Y:S01]  /*14aa0*/  UIADD3 UR4, UP0, UR38, 0x670, URZ ;  /* 0x0000067026047890 */ /* 0x000fe2000ff1e03f */
[----:B------:R-:W-:Y:S01]  /*14ab0*/  R2UR UR6, R14 ;  /* 0x000000000e0672ca */ /* 0x000fe200000e0000 */
[----:B------:R-:W-:Y:S01]  /*14ac0*/  VIADD R11, R11, 0x400 ;  /* 0x000004000b0b7836 */ /* 0x000fe20000000000 */
[----:B------:R-:W-:Y:S01]  /*14ad0*/  R2UR UR7, R15 ;  /* 0x000000000f0772ca */ /* 0x000fe200000e0000 */
[----:B01----:R-:W-:Y:S01]  /*14ae0*/  VIADD R7, R7, 0x308b0 ;  /* 0x000308b007077836 */ /* 0x003fe20000000000 */
[----:B------:R-:W-:Y:S01]  /*14af0*/  PLOP3.LUT P0, PT, PT, PT, PT, 0x80, 0x0 ;  /* 0x000000000000781c */ /* 0x000fe20003f0f070 */
[----:B------:R-:W-:-:S12]  /*14b00*/  UIADD3.X UR5, URZ, UR39, URZ, UP0, !UPT ;  /* 0x000000273f057290 */ /* 0x000fd800087fe43f */
.L_x_561:
        /* <DEDUP_REMOVED lines=9> */
[----:B--2---:R-:W-:Y:S05]  /*14ba0*/  @P0 BRA.U.ANY `(.L_x_561) ;  /* 0xfffffffd00d80947 */ /* 0x004fea000393ffff */
.L_x_551:
[----:B------:R-:W-:Y:S05]  /*14bb0*/  BSYNC B1 ;  /* 0x0000000000017941 */ /* 0x000fea0003800000 */
.L_x_550:
[----:B------:R-:W2:Y:S01]  /*14bc0*/  LDL.LU R9, [R1+0x4] ;  /* 0x0000040001097983 */ /* 0x000ea20000300800 */
[----:B------:R-:W-:Y:S01]  /*14bd0*/  VIADD R29, R29, 0x1 ;  /* 0x000000011d1d7836 */ /* 0x000fe20000000000 */
[----:B------:R-:W-:Y:S01]  /*14be0*/  PLOP3.LUT P0, PT, PT, PT, PT, 0x8, 0x0 ;  /* 0x000000000000781c */ /* 0x000fe20003f0e170 */
[----:B------:R-:W-:-:S03]  /*14bf0*/  VIADD R5, R5, 0xfffffffe ;  /* 0xfffffffe05057836 */ /* 0x000fc60000000000 */
[----:B------:R-:W-:Y:S02]  /*14c00*/  ISETP.NE.AND P2, PT, R29, 0x2, PT ;  /* 0x000000021d00780c */ /* 0x000fe40003f45270 */
[----:B------:R-:W-:Y:S02]  /*14c10*/  ISETP.GE.AND P3, PT, R5, R3, PT ;  /* 0x000000030500720c */ /* 0x000fe40003f66270 */
[----:B-1----:R-:W-:Y:S02]  /*14c20*/  SEL R6, RZ, 0x1, P2 ;  /* 0x00000001ff067807 */ /* 0x002fe40001000000 */
[----:B------:R-:W-:Y:S02]  /*14c30*/  SEL R29, R29, RZ, P2 ;  /* 0x000000ff1d1d7207 */ /* 0x000fe40001000000 */
[----:B--2---:R-:W-:-:S05]  /*14c40*/  LOP3.LUT R9, R9, R6, RZ, 0x3c, !PT ;  /* 0x0000000609097212 */ /* 0x004fca00078e3cff */
[----:B------:R1:W-:Y:S02]  /*14c50*/  STL [R1+0x4], R9 ;  /* 0x0000040901007387 */ /* 0x0003e40000100800 */
[----:B------:R-:W-:Y:S05]  /*14c60*/  @!P3 BRA `(.L_x_544) ;  /* 0x000000040064b947 */ /* 0x000fea0003800000 */
.L_x_574:
[----:B------:R-:W-:Y:S05]  /*14c70*/  YIELD ;  /* 0x0000000000007946 */ /* 0x000fea0003800000 */
[----:B------:R-:W-:Y:S04]  /*14c80*/  BSSY B1, `(.L_x_562) ;  /* 0x000004d000017945 */ /* 0x000fe80003800000 */
[----:B--2---:R-:W-:Y:S05]  /*14c90*/  @!P6 BRA `(.L_x_563) ;  /* 0x00000004002ce947 */ /* 0x004fea0003800000 */
[----:B------:R-:W2:Y:S01]  /*14ca0*/  LDL R7, [R1+0x4] ;  /* 0x0000040001077983 */ /* 0x000ea20000100800 */
[----:B------:R-:W3:Y:S02]  /*14cb0*/  S2R R6, SR_TID.X ;  /* 0x0000000000067919 */ /* 0x000ee40000002100 */
[----:B---3--:R-:W-:Y:S01]  /*14cc0*/  LOP3.LUT R8, R6, 0x7f, RZ, 0xc0, !PT ;  /* 0x0000007f06087812 */ /* 0x008fe200078ec0ff */
[----:B------:R-:W-:Y:S01]  /*14cd0*/  IMAD R6, R29, 0x8, R16 ;  /* 0x000000081d067824 */ /* 0x000fe200078e0210 */
[----:B------:R-:W-:Y:S02]  /*14ce0*/  BSSY B2, `(.L_x_564) ;  /* 0x0000005000027945 */ /* 0x000fe40003800000 */
[----:B------:R-:W-:Y:S02]  /*14cf0*/  ISETP.NE.AND P3, PT, R8, RZ, PT ;  /* 0x000000ff0800720c */ /* 0x000fe40003f65270 */
[----:B--2---:R-:W-:-:S04]  /*14d00*/  SHF.L.U32 R7, R7, 0x1f, RZ ;  /* 0x0000001f07077819 */ /* 0x004fc800000006ff */
[----:B------:R-:W2:Y:S02]  /*14d10*/  SYNCS.PHASECHK.TRANS64.TRYWAIT P2, [R6+URZ+0x308a0], R7 ;  /* 0x0308a007060075a7 */ /* 0x000ea4000804017f */
[----:B--2---:R-:W-:Y:S05]  /*14d20*/  @!P2 BRA `(.L_x_565) ;  /* 0x000000600040a947 */ /* 0x004fea0003800000 */
.L_x_726:
[----:B------:R-:W-:Y:S05]  /*14d30*/  BSYNC B2 ;  /* 0x0000000000027941 */ /* 0x000fea0003800000 */
.L_x_564:
[----:B------:R-:W-:Y:S04]  /*14d40*/  BSSY B2, `(.L_x_566) ;  /* 0x0000009000027945 */ /* 0x000fe80003800000 */
[----:B------:R-:W-:Y:S05]  /*14d50*/  @P3 BRA `(.L_x_567) ;  /* 0x00000000001c3947 */ /* 0x000fea0003800000 */
[----:B------:R-:W1:Y:S02]  /*14d60*/  S2R R8, SR_TID.X ;  /* 0x0000000000087919 */ /* 0x000e640000002100 */
[----:B-1----:R-:W-:Y:S02]  /*14d70*/  LOP3.LUT R9, R8, 0x1f, RZ, 0xc0, !PT ;  /* 0x0000001f08097812 */ /* 0x002fe400078ec0ff */
[----:B------:R-:W-:Y:S02]  /*14d80*/  MOV R8, 0x6000 ;  /* 0x0000600000087802 */ /* 0x000fe40000000f00 */
[----:B------:R-:W-:Y:S02]  /*14d90*/  ISETP.NE.AND P2, PT, R9, RZ, PT ;  /* 0x000000ff0900720c */ /* 0x000fe40003f45270 */
[----:B------:R3:W-:Y:S11]  /*14da0*/  SYNCS.ARRIVE.TRANS64 RZ, [R6+URZ+0x30890], R8 ;  /* 0x0308900806ff79a7 */ /* 0x0007f6000800003f */
[----:B---3--:R-:W-:Y:S05]  /*14db0*/  @!P2 BRA `(.L_x_567) ;  /* 0x000000000004a947 */ /* 0x008fea0003800000 */
[----:B------:R-:W-:Y:S01]  /*14dc0*/  BPT.TRAP 0x1 ;  /* 0x000000040000795c */ /* 0x000fe20000300000 */
.L_x_567:
[----:B------:R-:W-:Y:S05]  /*14dd0*/  BSYNC B2 ;  /* 0x0000000000027941 */ /* 0x000fea0003800000 */
.L_x_566:
[----:B0-----:R-:W-:Y:S01]  /*14de0*/  IMAD.MOV.U32 R12, RZ, RZ, RZ ;  /* 0x000000ffff0c7224 */ /* 0x001fe200078e00ff */
[----:B------:R-:W-:Y:S01]  /*14df0*/  UIADD3 UR4, UP0, UR38, 0x570, URZ ;  /* 0x0000057026047890 */ /* 0x000fe2000ff1e03f */
[----:B------:R-:W-:Y:S01]  /*14e00*/  IMAD R8, R29, 0x6000, R16 ;  /* 0x000060001d087824 */ /* 0x000fe200078e0210 */
[----:B------:R-:W-:Y:S01]  /*14e10*/  PLOP3.LUT P2, PT, PT, PT, PT, 0x80, 0x0 ;  /* 0x000000000000781c */ /* 0x000fe20003f4f070 */
[----:B-1----:R-:W-:Y:S01]  /*14e20*/  IMAD R9, R5, 0xc0, R0 ;  /* 0x000000c005097824 */ /* 0x002fe200078e0200 */
[----:B------:R-:W-:Y:S01]  /*14e30*/  R2UR UR10, R12 ;  /* 0x000000000c0a72ca */ /* 0x000fe200000e0000 */
[----:B------:R-:W-:Y:S01]  /*14e40*/  VIADD R10, R6, 0x30890 ;  /* 0x00030890060a7836 */ /* 0x000fe20000000000 */
[----:B------:R-:W-:Y:S01]  /*14e50*/  UIADD3.X UR5, URZ, UR39, URZ, UP0, !UPT ;  /* 0x000000273f057290 */ /* 0x000fe200087fe43f */
[----:B------:R-:W-:Y:S01]  /*14e60*/  VIADD R11, R8, 0x12400 ;  /* 0x00012400080b7836 */ /* 0x000fe20000000000 */
[----:B------:R-:W-:Y:S01]  /*14e70*/  UMOV UR6, 0x0 ;  /* 0x0000000000067882 */ /* 0x000fe20000000000 */
[----:B------:R-:W-:-:S10]  /*14e80*/  UMOV UR7, 0x12f00000 ;  /* 0x12f0000000077882 */ /* 0x000fd40000000000 */
.L_x_568:
        /* <DEDUP_REMOVED lines=13> */
.L_x_727:
[----:B------:R-:W-:Y:S05]  /*14f60*/  BSYNC B2 ;  /* 0x0000000000027941 */ /* 0x000fea0003800000 */
.L_x_569:
[----:B------:R-:W-:Y:S01]  /*14f70*/  BSSY B2, `(.L_x_571) ;  /* 0x000000b000027945 */ /* 0x000fe20003800000 */
[----:B------:R-:W-:Y:S02]  /*14f80*/  IMAD.MOV.U32 R10, RZ, RZ, 0x0 ;  /* 0x00000000ff0a7424 */ /* 0x000fe400078e00ff */
[----:B------:R-:W-:Y:S01]  /*14f90*/  IMAD.MOV.U32 R11, RZ, RZ, 0x12f00000 ;  /* 0x12f00000ff0b7424 */ /* 0x000fe200078e00ff */
[----:B------:R-:W-:Y:S06]  /*14fa0*/  @P3 BRA `(.L_x_572) ;  /* 0x00000000001c3947 */ /* 0x000fec0003800000 */
[----:B------:R-:W1:Y:S01]  /*14fb0*/  S2R R13, SR_TID.X ;  /* 0x00000000000d7919 */ /* 0x000e620000002100 */
[----:B0-2---:R-:W-:-:S04]  /*14fc0*/  IMAD.MOV.U32 R7, RZ, RZ, 0x6000 ;  /* 0x00006000ff077424 */ /* 0x005fc800078e00ff */
[----:B------:R3:W-:Y:S01]  /*14fd0*/  SYNCS.ARRIVE.TRANS64 RZ, [R6+URZ+0x308b0], R7 ;  /* 0x0308b00706ff79a7 */ /* 0x0007e2000800003f */
[----:B-1----:R-:W-:-:S04]  /*14fe0*/  LOP3.LUT R13, R13, 0x1f, RZ, 0xc0, !PT ;  /* 0x0000001f0d0d7812 */ /* 0x002fc800078ec0ff */
[----:B------:R-:W-:-:S13]  /*14ff0*/  ISETP.NE.AND P2, PT, R13, RZ, PT ;  /* 0x000000ff0d00720c */ /* 0x000fda0003f45270 */
[----:B---3--:R-:W-:Y:S05]  /*15000*/  @!P2 BRA `(.L_x_572) ;  /* 0x000000000004a947 */ /* 0x008fea0003800000 */
[----:B------:R-:W-:Y:S01]  /*15010*/  BPT.TRAP 0x1 ;  /* 0x000000040000795c */ /* 0x000fe20000300000 */
.L_x_572:
[----:B------:R-:W-:Y:S05]  /*15020*/  BSYNC B2 ;  /* 0x0000000000027941 */ /* 0x000fea0003800000 */
.L_x_571:
[----:B------:R-:W-:Y:S01]  /*15030*/  R2UR UR10, R12 ;  /* 0x000000000c0a72ca */ /* 0x000fe200000e0000 */
[----:B------:R-:W-:Y:S01]  /*15040*/  UIADD3 UR4, UP0, UR38, 0x670, URZ ;  /* 0x0000067026047890 */ /* 0x000fe2000ff1e03f */
[----:B------:R-:W-:Y:S01]  /*15050*/  R2UR UR6, R10 ;  /* 0x000000000a0672ca */ /* 0x000fe200000e0000 */
[----:B------:R-:W-:Y:S01]  /*15060*/  VIADD R8, R8, 0x400 ;  /* 0x0000040008087836 */ /* 0x000fe20000000000 */
[----:B------:R-:W-:Y:S01]  /*15070*/  R2UR UR7, R11 ;  /* 0x000000000b0772ca */ /* 0x000fe200000e0000 */
[----:B------:R-:W-:Y:S01]  /*15080*/  UIADD3.X UR5, URZ, UR39, URZ, UP0, !UPT ;  /* 0x000000273f057290 */ /* 0x000fe200087fe43f */
[----:B------:R-:W-:Y:S02]  /*15090*/  PLOP3.LUT P2, PT, PT, PT, PT, 0x80, 0x0 ;  /* 0x000000000000781c */ /* 0x000fe40003f4f070 */
[----:B0-2---:R-:W-:-:S11]  /*150a0*/  IADD3 R6, R6, 0x308b0, RZ ;  /* 0x000308b006067810 */ /* 0x005fd60007ffe0ff */
.L_x_573:
        /* <DEDUP_REMOVED lines=10> */
.L_x_563:
[----:B------:R-:W-:Y:S05]  /*15150*/  BSYNC B1 ;  /* 0x0000000000017941 */ /* 0x000fea0003800000 */
.L_x_562:
[----:B------:R-:W2:Y:S01]  /*15160*/  LDL.LU R7, [R1+0x4] ;  /* 0x0000040001077983 */ /* 0x000ea20000300800 */
[----:B------:R-:W-:Y:S01]  /*15170*/  VIADD R29, R29, 0x1 ;  /* 0x000000011d1d7836 */ /* 0x000fe20000000000 */
[C---:B------:R-:W-:Y:S01]  /*15180*/  ISETP.GT.AND P3, PT, R5.reuse, R3, PT ;  /* 0x000000030500720c */ /* 0x040fe20003f64270 */
[----:B------:R-:W-:-:S03]  /*15190*/  VIADD R5, R5, 0xffffffff ;  /* 0xffffffff05057836 */ /* 0x000fc60000000000 */
[----:B------:R-:W-:-:S04]  /*151a0*/  ISETP.NE.AND P2, PT, R29, 0x2, PT ;  /* 0x000000021d00780c */ /* 0x000fc80003f45270 */
[----:B------:R-:W-:Y:S02]  /*151b0*/  SEL R6, RZ, 0x1, P2 ;  /* 0x00000001ff067807 */ /* 0x000fe40001000000 */
[----:B------:R-:W-:Y:S02]  /*151c0*/  SEL R29, R29, RZ, P2 ;  /* 0x000000ff1d1d7207 */ /* 0x000fe40001000000 */
[----:B--2---:R-:W-:-:S05]  /*151d0*/  LOP3.LUT R7, R7, R6, RZ, 0x3c, !PT ;  /* 0x0000000607077212 */ /* 0x004fca00078e3cff */
[----:B------:R2:W-:Y:S01]  /*151e0*/  STL [R1+0x4], R7 ;  /* 0x0000040701007387 */ /* 0x0005e20000100800 */
[----:B------:R-:W-:Y:S05]  /*151f0*/  @P3 BRA `(.L_x_574) ;  /* 0xfffffff8009c3947 */ /* 0x000fea000383ffff */
.L_x_544:
[----:B------:R-:W-:Y:S05]  /*15200*/  BSYNC B0 ;  /* 0x0000000000007941 */ /* 0x000fea0003800000 */
.L_x_543:
[----:B--2---:R2:W5:Y:S01]  /*15210*/  LDL R7, [R1+0x1c] ;  /* 0x00001c0001077983 */ /* 0x0045620000100800 */
[----:B------:R-:W-:Y:S05]  /*15220*/  @!P0 WARPSYNC.ALL ;  /* 0x0000000000008948 */ /* 0x000fea0003800000 */
[----:B------:R2:W-:Y:S01]  /*15230*/  STL [R1+0x28], RZ ;  /* 0x000028ff01007387 */ /* 0x0005e20000100800 */
[----:B------:R-:W-:Y:S01]  /*15240*/  BSSY B0, `(.L_x_575) ;  /* 0x000001f000007945 */ /* 0x000fe20003800000 */
[----:B------:R-:W-:Y:S06]  /*15250*/  @!P0 BAR.SYNC.DEFER_BLOCKING 0xc, 0x200 ;  /* 0x0308000000008b1d */ /* 0x000fec0000010000 */
[----:B--2---:R-:W-:Y:S05]  /*15260*/  @!P1 BRA `(.L_x_576) ;  /* 0x0000000000709947 */ /* 0x004fea0003800000 */
[----:B------:R-:W-:-:S13]  /*15270*/  ISETP.NE.AND P0, PT, R4, RZ, PT ;  /* 0x000000ff0400720c */ /* 0x000fda0003f05270 */
[----:B------:R-:W2:Y:S02]  /*15280*/  @!P0 LDC R4, c[0x0][0x9f0] ;  /* 0x00027c00ff048b82 */ /* 0x000ea40000000800 */
[-C--:B--2---:R-:W-:Y:S02]  /*15290*/  IABS R0, R4.reuse ;  /* 0x0000000400007213 */ /* 0x084fe40000000000 */
[----:B------:R-:W-:Y:S02]  /*152a0*/  IABS R6, R4 ;  /* 0x0000000400067213 */ /* 0x000fe40000000000 */
[----:B------:R-:W2:Y:S03]  /*152b0*/  I2F.RP R2, R0 ;  /* 0x0000000000027306 */ /* 0x000ea60000209400 */
[----:B------:R-:W-:-:S05]  /*152c0*/  IMAD.MOV R6, RZ, RZ, -R6 ;  /* 0x000000ffff067224 */ /* 0x000fca00078e0a06 */
[----:B--2---:R-:W2:Y:S02]  /*152d0*/  MUFU.RCP R2, R2 ;  /* 0x0000000200027308 */ /* 0x004ea40000001000 */
[----:B--2---:R-:W-:-:S06]  /*152e0*/  VIADD R2, R2, 0xffffffe ;  /* 0x0ffffffe02027836 */ /* 0x004fcc0000000000 */
[----:B------:R-:W2:Y:S02]  /*152f0*/  F2I.FTZ.U32.TRUNC.NTZ R3, R2 ;  /* 0x0000000200037305 */ /* 0x000ea4000021f000 */
[----:B--2---:R-:W-:-:S04]  /*15300*/  IMAD.MOV R2, RZ, RZ, -R3 ;  /* 0x000000ffff027224 */ /* 0x004fc800078e0a03 */
[----:B------:R-:W-:Y:S02]  /*15310*/  IMAD R5, R2, R0, RZ ;  /* 0x0000000002057224 */ /* 0x000fe400078e02ff */
[----:B------:R-:W-:-:S04]  /*15320*/  IMAD.MOV.U32 R2, RZ, RZ, RZ ;  /* 0x000000ffff027224 */ /* 0x000fc800078e00ff */
[----:B------:R-:W-:Y:S01]  /*15330*/  IMAD.HI.U32 R5, R3, R5, R2 ;  /* 0x0000000503057227 */ /* 0x000fe200078e0002 */
[----:B-----5:R-:W-:-:S04]  /*15340*/  IADD3 R3, R7, -0x1, R4 ;  /* 0xffffffff07037810 */ /* 0x020fc80007ffe004 */
        /* <DEDUP_REMOVED lines=13> */
[----:B------:R2:W-:Y:S02]  /*15420*/  STL [R1+0x28], R5 ;  /* 0x0000280501007387 */ /* 0x0005e40000100800 */
.L_x_576:
[----:B------:R-:W-:Y:S05]  /*15430*/  BSYNC B0 ;  /* 0x0000000000007941 */ /* 0x000fea0003800000 */
.L_x_575:
[----:B------:R-:W3:Y:S04]  /*15440*/  LDL R0, [R1+0x28] ;  /* 0x0000280001007983 */ /* 0x000ee80000100800 */
[----:B------:R-:W3:Y:S01]  /*15450*/  LDL R2, [R1+0x40] ;  /* 0x0000400001027983 */ /* 0x000ee20000100800 */
[----:B------:R-:W-:Y:S01]  /*15460*/  BSSY B7, `(.L_x_577) ;  /* 0x0000360000077945 */ /* 0x000fe20003800000 */
[----:B---3--:R-:W-:-:S05]  /*15470*/  IMAD R2, R2, R0, RZ ;  /* 0x0000000002027224 */ /* 0x008fca00078e02ff */
[----:B-----5:R-:W-:Y:S01]  /*15480*/  VIADDMNMX R0, R2, R0, R7, PT ;  /* 0x0000000002007246 */ /* 0x020fe20003800107 */
[----:B------:R3:W-:Y:S03]  /*15490*/  STL [R1+0xc], R2 ;  /* 0x00000c0201007387 */ /* 0x0007e60000100800 */
[----:B------:R-:W-:Y:S01]  /*154a0*/  ISETP.GT.AND P0, PT, R0, R2, PT ;  /* 0x000000020000720c */ /* 0x000fe20003f04270 */
[----:B------:R3:W-:-:S12]  /*154b0*/  STL [R1+0x24], R0 ;  /* 0x0000240001007387 */ /* 0x0007d80000100800 */
[----:B---3--:R-:W-:Y:S05]  /*154c0*/  @P0 BRA `(.L_x_578) ;  /* 0x0000000000440947 */ /* 0x008fea0003800000 */
[----:B------:R-:W3:Y:S02]  /*154d0*/  S2R R0, SR_TID.X ;  /* 0x0000000000007919 */ /* 0x000ee40000002100 */
[----:B---3--:R-:W-:-:S04]  /*154e0*/  LOP3.LUT R0, R0, 0x7f, RZ, 0xc0, !PT ;  /* 0x0000007f00007812 */ /* 0x008fc800078ec0ff */
[----:B------:R-:W-:-:S13]  /*154f0*/  ISETP.NE.AND P0, PT, R0, RZ, PT ;  /* 0x000000ff0000720c */ /* 0x000fda0003f05270 */
[----:B------:R-:W-:Y:S05]  /*15500*/  @P0 BRA `(.L_x_579) ;  /* 0x0000003400540947 */ /* 0x000fea0003800000 */
[----:B--2---:R-:W2:Y:S01]  /*15510*/  S2R R5, SR_LANEID ;  /* 0x0000000000057919 */ /* 0x004ea20000000000 */
[----:B------:R-:W-:Y:S01]  /*15520*/  VOTEU.ANY UR4, UPT, PT ;  /* 0x0000000000047886 */ /* 0x000fe200038e0100 */
[----:B------:R-:W3:Y:S01]  /*15530*/  LDC.64 R2, c[0x0][0xc60] ;  /* 0x00031800ff027b82 */ /* 0x000ee20000000a00 */
[----:B------:R-:W2:Y:S02]  /*15540*/  FLO.U32 R0, UR4 ;  /* 0x0000000400007d00 */ /* 0x000ea400080e0000 */
[----:B--2---:R-:W-:-:S06]  /*15550*/  ISETP.EQ.U32.AND P0, PT, R0, R5, PT ;  /* 0x000000050000720c */ /* 0x004fcc0003f02070 */
[----:B------:R-:W3:Y:S07]  /*15560*/  POPC R5, UR4 ;  /* 0x0000000400057d09 */ /* 0x000eee0008000000 */
[----:B---3--:R-:W2:Y:S01]  /*15570*/  @P0 ATOMG.E.ADD.STRONG.GPU PT, R3, desc[UR56][R2.64], R5 ;  /* 0x00000005020309a8 */ /* 0x008ea200081ee1f8 */
[----:B------:R-:W3:Y:S02]  /*15580*/  S2R R4, SR_LTMASK ;  /* 0x0000000000047919 */ /* 0x000ee40000003900 */
[----:B---3--:R-:W-:-:S04]  /*15590*/  LOP3.LUT R4, R4, UR4, RZ, 0xc0, !PT ;  /* 0x0000000404047c12 */ /* 0x008fc8000f8ec0ff */
[----:B------:R-:W3:Y:S01]  /*155a0*/  POPC R7, R4 ;  /* 0x0000000400077309 */ /* 0x000ee20000000000 */
[----:B--2---:R-:W3:Y:S02]  /*155b0*/  SHFL.IDX PT, R0, R3, R0, 0x1f ;  /* 0x00001f0003007589 */ /* 0x004ee400000e0000 */
[----:B---3--:R-:W-:Y:S01]  /*155c0*/  IADD3 R24, R0, UR36, R7 ;  /* 0x0000002400187c10 */ /* 0x008fe2000fffe007 */
[----:B------:R-:W-:Y:S06]  /*155d0*/  BRA `(.L_x_579) ;  /* 0x0000003400207947 */ /* 0x000fec0003800000 */
.L_x_578:
        /* <DEDUP_REMOVED lines=10> */
[----:B------:R-:W3:Y:S01]  /*15680*/  LDC.64 R2, c[0x4][R2] ;  /* 0x0100000002027b82 */ /* 0x000ee20000000a00 */
[----:B--2---:R-:W-:Y:S02]  /*15690*/  IMAD.U32 R5, RZ, RZ, UR7 ;  /* 0x00000007ff057e24 */ /* 0x004fe4000f8e00ff */
[----:B------:R-:W-:Y:S02]  /*156a0*/  IMAD.U32 R6, RZ, RZ, UR8 ;  /* 0x00000008ff067e24 */ /* 0x000fe4000f8e00ff */
[----:B------:R-:W-:-:S02]  /*156b0*/  IMAD.U32 R7, RZ, RZ, UR9 ;  /* 0x00000009ff077e24 */ /* 0x000fc4000f8e00ff */
[----:B------:R-:W-:Y:S02]  /*156c0*/  IMAD.U32 R11, RZ, RZ, UR5 ;  /* 0x00000005ff0b7e24 */ /* 0x000fe4000f8e00ff */
[----:B------:R-:W-:Y:S02]  /*156d0*/  IMAD.MOV.U32 R8, RZ, RZ, 0x70 ;  /* 0x00000070ff087424 */ /* 0x000fe400078e00ff */
[----:B0-----:R-:W-:Y:S02]  /*156e0*/  IMAD.MOV.U32 R12, RZ, RZ, 0x1 ;  /* 0x00000001ff0c7424 */ /* 0x001fe400078e00ff */
[----:B------:R-:W-:-:S07]  /*156f0*/  IMAD.MOV.U32 R13, RZ, RZ, RZ ;  /* 0x000000ffff0d7224 */ /* 0x000fce00078e00ff */
[----:B------:R-:W-:-:S07]  /*15700*/  LEPC R20, `(.L_x_581) ;  /* 0x000000001014794e */ /* 0x000fce0000000000 */
[----:B-1-3--:R-:W-:Y:S05]  /*15710*/  CALL.ABS.NOINC R2 ;  /* 0x0000000002007343 */ /* 0x00afea0003c00000 */
.L_x_581:
[----:B------:R-:W-:Y:S05]  /*15720*/  BSYNC B6 ;  /* 0x0000000000067941 */ /* 0x000fea0003800000 */
.L_x_580:
        /* <DEDUP_REMOVED lines=8> */
[----:B------:R3:W4:Y:S01]  /*157b0*/  LDC.64 R2, c[0x4][R0] ;  /* 0x0100000000027b82 */ /* 0x0007220000000a00 */
[----:B------:R-:W-:Y:S01]  /*157c0*/  IMAD.U32 R4, RZ, RZ, UR6 ;  /* 0x00000006ff047e24 */ /* 0x000fe2000f8e00ff */
[----:B------:R-:W-:Y:S01]  /*157d0*/  MOV R6, UR8 ;  /* 0x0000000800067c02 */ /* 0x000fe20008000f00 */
[----:B--2---:R-:W-:Y:S02]  /*157e0*/  IMAD.U32 R5, RZ, RZ, UR7 ;  /* 0x00000007ff057e24 */ /* 0x004fe4000f8e00ff */
[----:B------:R-:W-:Y:S02]  /*157f0*/  IMAD.U32 R7, RZ, RZ, UR9 ;  /* 0x00000009ff077e24 */ /* 0x000fe4000f8e00ff */
[----:B------:R-:W-:-:S02]  /*15800*/  IMAD.U32 R10, RZ, RZ, UR4 ;  /* 0x00000004ff0a7e24 */ /* 0x000fc4000f8e00ff */
[----:B------:R-:W-:Y:S02]  /*15810*/  IMAD.U32 R11, RZ, RZ, UR5 ;  /* 0x00000005ff0b7e24 */ /* 0x000fe4000f8e00ff */
[----:B------:R-:W-:Y:S02]  /*15820*/  IMAD.MOV.U32 R8, RZ, RZ, 0x70 ;  /* 0x00000070ff087424 */ /* 0x000fe400078e00ff */
[----:B0-----:R-:W-:Y:S02]  /*15830*/  IMAD.MOV.U32 R12, RZ, RZ, 0x1 ;  /* 0x00000001ff0c7424 */ /* 0x001fe400078e00ff */
[----:B---3--:R-:W-:-:S07]  /*15840*/  IMAD.MOV.U32 R13, RZ, RZ, RZ ;  /* 0x000000ffff0d7224 */ /* 0x008fce00078e00ff */
[----:B------:R-:W-:-:S07]  /*15850*/  LEPC R20, `(.L_x_584) ;  /* 0x000000001014794e */ /* 0x000fce0000000000 */
[----:B-1--4-:R-:W-:Y:S05]  /*15860*/  CALL.ABS.NOINC R2 ;  /* 0x0000000002007343 */ /* 0x012fea0003c00000 */
.L_x_584:
[----:B------:R-:W-:Y:S01]  /*15870*/  MOV R2, 0x0 ;  /* 0x0000000000027802 */ /* 0x000fe20000000f00 */
[----:B------:R-:W-:Y:S01]  /*15880*/  ULDC.64 UR4, c[0x4][0xa8] ;  /* 0x01002a0000047ab9 */ /* 0x000fe20000000a00 */
[----:B------:R-:W-:Y:S01]  /*15890*/  ULDC.64 UR6, c[0x4][0xb0] ;  /* 0x01002c0000067ab9 */ /* 0x000fe20000000a00 */
[----:B------:R-:W-:Y:S01]  /*158a0*/  ULDC.64 UR8, c[0x4][0x40] ;  /* 0x0100100000087ab9 */ /* 0x000fe20000000a00 */
[----:B------:R-:W-:Y:S01]  /*158b0*/  IMAD.U32 R4, RZ, RZ, UR4 ;  /* 0x00000004ff047e24 */ /* 0x000fe2000f8e00ff */
[----:B------:R-:W-:Y:S01]  /*158c0*/  MOV R5, UR5 ;  /* 0x0000000500057c02 */ /* 0x000fe20008000f00 */
[----:B------:R-:W0:Y:S01]  /*158d0*/  LDC.64 R2, c[0x4][R2] ;  /* 0x0100000002027b82 */ /* 0x000e220000000a00 */
[----:B------:R-:W-:Y:S02]  /*158e0*/  IMAD.U32 R6, RZ, RZ, UR6 ;  /* 0x00000006ff067e24 */ /* 0x000fe4000f8e00ff */
[----:B------:R-:W-:Y:S02]  /*158f0*/  IMAD.U32 R7, RZ, RZ, UR7 ;  /* 0x00000007ff077e24 */ /* 0x000fe4000f8e00ff */
[----:B------:R-:W-:-:S02]  /*15900*/  IMAD.U32 R10, RZ, RZ, UR8 ;  /* 0x00000008ff0a7e24 */ /* 0x000fc4000f8e00ff */
[----:B------:R-:W-:Y:S02]  /*15910*/  IMAD.U32 R11, RZ, RZ, UR9 ;  /* 0x00000009ff0b7e24 */ /* 0x000fe4000f8e00ff */
[----:B------:R-:W-:Y:S02]  /*15920*/  IMAD.MOV.U32 R8, RZ, RZ, 0x70 ;  /* 0x00000070ff087424 */ /* 0x000fe400078e00ff */
[----:B------:R-:W-:Y:S02]  /*15930*/  IMAD.MOV.U32 R12, RZ, RZ, 0x1 ;  /* 0x00000001ff0c7424 */ /* 0x000fe400078e00ff */
[----:B------:R-:W-:-:S07]  /*15940*/  IMAD.MOV.U32 R13, RZ, RZ, RZ ;  /* 0x000000ffff0d7224 */ /* 0x000fce00078e00ff */
[----:B------:R-:W-:-:S07]  /*15950*/  LEPC R20, `(.L_x_583) ;  /* 0x000000001014794e */ /* 0x000fce0000000000 */
[----:B0-----:R-:W-:Y:S05]  /*15960*/  CALL.ABS.NOINC R2 ;  /* 0x0000000002007343 */ /* 0x001fea0003c00000 */
.L_x_583:
[----:B------:R-:W-:Y:S05]  /*15970*/  BSYNC B6 ;  /* 0x0000000000067941 */ /* 0x000fea0003800000 */
.L_x_582:
[----:B------:R-:W-:Y:S01]  /*15980*/  ULDC.64 UR4, c[0x0][0x9f8] ;  /* 0x00027e0000047ab9 */ /* 0x000fe20000000a00 */
[----:B------:R-:W3:Y:S01]  /*15990*/  LDL R20, [R1+0x24] ;  /* 0x0000240001147983 */ /* 0x000ee20000100800 */
[----:B------:R-:W-:-:S04]  /*159a0*/  ISETP.NE.U32.AND P0, PT, RZ, UR4, PT ;  /* 0x00000004ff007c0c */ /* 0x000fc8000bf05070 */
[----:B------:R-:W-:-:S13]  /*159b0*/  ISETP.NE.AND.EX P0, PT, RZ, UR5, PT, P0 ;  /* 0x00000005ff007c0c */ /* 0x000fda000bf05300 */
[----:B------:R-:W-:-:S04]  /*159c0*/  @P0 IADD3 R2, P1, R19, UR4, RZ ;  /* 0x0000000413020c10 */ /* 0x000fc8000ff3e0ff */
[----:B------:R-:W-:Y:S01]  /*159d0*/  @P0 IADD3.X R3, R22, UR5, RZ, P1, !PT ;  /* 0x0000000516030c10 */ /* 0x000fe20008ffe4ff */
[----:B------:R-:W-:-:S04]  /*159e0*/  ULDC.64 UR4, c[0x0][0xa08] ;  /* 0x0002820000047ab9 */ /* 0x000fc80000000a00 */
[----:B------:R4:W5:Y:S02]  /*159f0*/  @P0 LDG.E R23, desc[UR56][R2.64] ;  /* 0x0000003802170981 */ /* 0x000964000c1e1900 */
[----:B----4-:R-:W4:Y:S02]  /*15a00*/  LDC.64 R2, c[0x0][0x418] ;  /* 0x00010600ff027b82 */ /* 0x010f240000000a00 */
[----:B----4-:R-:W-:Y:S01]  /*15a10*/  LOP3.LUT P0, RZ, R2, UR4, RZ, 0xfc, !PT ;  /* 0x0000000402ff7c12 */ /* 0x010fe2000f80fcff */
[----:B------:R-:W-:-:S03]  /*15a20*/  UMOV UR4, 0xffffffff ;  /* 0xffffffff00047882 */ /* 0x000fc60000000000 */
[----:B------:R-:W-:Y:S02]  /*15a30*/  LOP3.LUT P0, RZ, R3, UR5, RZ, 0xfc, P0 ;  /* 0x0000000503ff7c12 */ /* 0x000fe4000800fcff */
[----:B---3--:R-:W-:Y:S02]  /*15a40*/  IADD3 R22, R20, -0x1, RZ ;  /* 0xffffffff14167810 */ /* 0x008fe40007ffe0ff */
[----:B-----5:R-:W-:Y:S02]  /*15a50*/  SHF.R.S32.HI R7, RZ, 0x1f, R23 ;  /* 0x0000001fff077819 */ /* 0x020fe40000011417 */
[----:B------:R-:W-:-:S03]  /*15a60*/  SEL R19, R23, RZ, !P0 ;  /* 0x000000ff17137207 */ /* 0x000fc60004000000 */
[----:B------:R3:W-:Y:S01]  /*15a70*/  STL [R1+0x8], R7 ;  /* 0x0000080701007387 */ /* 0x0007e20000100800 */
[----:B------:R-:W-:Y:S05]  /*15a80*/  BRA.DIV UR4, `(.L_x_585) ;  /* 0x0000005604107947 */ /* 0x000fea000b800000 */
[----:B------:R-:W4:Y:S02]  /*15a90*/  S2R R0, SR_TID.X ;  /* 0x0000000000007919 */ /* 0x000f240000002100 */
[----:B----4-:R-:W-:-:S04]  /*15aa0*/  SHF.R.U32.HI R0, RZ, 0x5, R0 ;  /* 0x00000005ff007819 */ /* 0x010fc80000011600 */
[----:B------:R-:W-:-:S05]  /*15ab0*/  LOP3.LUT R0, R0, 0x3, RZ, 0xc0, !PT ;  /* 0x0000000300007812 */ /* 0x000fca00078ec0ff */
[----:B------:R4:W0:Y:S02]  /*15ac0*/  SHFL.IDX PT, R14, R0, RZ, 0x1f ;  /* 0x00001fff000e7589 */ /* 0x00082400000e0000 */
.L_x_730:
[----:B----4-:R-:W4:Y:S01]  /*15ad0*/  LDL.LU R0, [R1] ;  /* 0x0000000001007983 */ /* 0x010f220000300800 */
[----:B------:R-:W-:Y:S02]  /*15ae0*/  PLOP3.LUT P1, PT, PT, PT, PT, 0x8, 0x0 ;  /* 0x000000000000781c */ /* 0x000fe40003f2e170 */
[----:B0-----:R-:W-:Y:S02]  /*15af0*/  ISETP.NE.AND P0, PT, R14, RZ, PT ;  /* 0x000000ff0e00720c */ /* 0x001fe40003f05270 */
[----:B----4-:R-:W-:-:S09]  /*15b00*/  LOP3.LUT R0, R0, 0xfffffffe, RZ, 0xc0, !PT ;  /* 0xfffffffe00007812 */ /* 0x010fd200078ec0ff */
[----:B------:R-:W-:-:S05]  /*15b10*/  @P1 LOP3.LUT R0, R0, 0x1, RZ, 0xfc, !PT ;  /* 0x0000000100001812 */ /* 0x000fca00078efcff */
[----:B------:R0:W-:Y:S01]  /*15b20*/  STL [R1], R0 ;  /* 0x0000000001007387 */ /* 0x0001e20000100800 */
[----:B------:R-:W-:Y:S05]  /*15b30*/  @P0 BRA `(.L_x_586) ;  /* 0x0000000000f80947 */ /* 0x000fea0003800000 */
[----:B------:R-:W-:-:S03]  /*15b40*/  UMOV UR4, 0xffffffff ;  /* 0xffffffff00047882 */ /* 0x000fc60000000000 */
[----:B------:R-:W-:Y:S05]  /*15b50*/  BRA.DIV UR4, `(.L_x_587) ;  /* 0x0000005604107947 */ /* 0x000fea000b800000 */
[----:B------:R-:W-:-:S13]  /*15b60*/  ELECT P6, URZ, PT ;  /* 0x00000000003f782f */ /* 0x000fda00038c0000 */
.L_x_733:
[----:B------:R-:W-:Y:S05]  /*15b70*/  @!P6 BRA `(.L_x_586) ;  /* 0x0000000000e8e947 */ /* 0x000fea0003800000 */
[----:B------:R-:W-:-:S04]  /*15b80*/  ISETP.NE.U32.AND P0, PT, R2, RZ, PT ;  /* 0x000000ff0200720c */ /* 0x000fc80003f05070 */
[----:B------:R-:W-:-:S13]  /*15b90*/  ISETP.NE.AND.EX P0, PT, R3, RZ, PT, P0 ;  /* 0x000000ff0300720c */ /* 0x000fda0003f05300 */
[----:B------:R-:W-:Y:S05]  /*15ba0*/  @!P0 BRA `(.L_x_588) ;  /* 0x0000000000488947 */ /* 0x000fea0003800000 */
[----:B------:R-:W4:Y:S01]  /*15bb0*/  LDC R6, c[0x0][0x43c] ;  /* 0x00010f00ff067b82 */ /* 0x000f220000000800 */
[----:B0-----:R-:W-:Y:S01]  /*15bc0*/  IMAD.MOV.U32 R0, RZ, RZ, R22 ;  /* 0x000000ffff007224 */ /* 0x001fe200078e0016 */
[----:B------:R-:W-:Y:S01]  /*15bd0*/  ULDC.64 UR4, c[0x0][0x428] ;  /* 0x00010a0000047ab9 */ /* 0x000fe20000000a00 */
[----:B----4-:R-:W-:-:S13]  /*15be0*/  ISETP.NE.AND P0, PT, R6, 0x1, PT ;  /* 0x000000010600780c */ /* 0x010fda0003f05270 */
[----:B--2---:R-:W0:Y:S02]  /*15bf0*/  @P0 LDC.64 R4, c[0x0][0x440] ;  /* 0x00011000ff040b82 */ /* 0x004e240000000a00 */
[----:B0-----:R-:W-:-:S05]  /*15c00*/  @P0 IMAD.HI.U32 R4, R22, R4, RZ ;  /* 0x0000000416040227 */ /* 0x001fca00078e00ff */
[----:B------:R-:W-:-:S04]  /*15c10*/  @P0 SHF.R.U32.HI R0, RZ, R5, R4 ;  /* 0x00000005ff000219 */ /* 0x000fc80000011604 */
[--C-:B------:R-:W-:Y:S01]  /*15c20*/  SHF.R.S32.HI R5, RZ, 0x1f, R0.reuse ;  /* 0x0000001fff057819 */ /* 0x100fe20000011400 */
[----:B------:R-:W-:-:S04]  /*15c30*/  IMAD.MOV R4, RZ, RZ, -R0 ;  /* 0x000000ffff047224 */ /* 0x000fc800078e0a00 */
[----:B------:R-:W-:Y:S02]  /*15c40*/  IMAD R22, R6, R4, R22 ;  /* 0x0000000406167224 */ /* 0x000fe400078e0216 */
[----:B------:R-:W-:Y:S02]  /*15c50*/  IMAD R6, R7, UR4, RZ ;  /* 0x0000000407067c24 */ /* 0x000fe4000f8e02ff */
[----:B------:R-:W-:Y:S02]  /*15c60*/  IMAD.MOV.U32 R4, RZ, RZ, R0 ;  /* 0x000000ffff047224 */ /* 0x000fe400078e0000 */
[C---:B------:R-:W-:Y:S02]  /*15c70*/  IMAD R0, R23.reuse, UR5, R6 ;  /* 0x0000000517007c24 */ /* 0x040fe4000f8e0206 */
[----:B------:R-:W-:-:S04]  /*15c80*/  IMAD.WIDE.U32 R4, R23, UR4, R4 ;  /* 0x0000000417047c25 */ /* 0x000fc8000f8e0004 */
[----:B------:R-:W-:Y:S01]  /*15c90*/  IMAD.IADD R0, R5, 0x1, R0 ;  /* 0x0000000105007824 */ /* 0x000fe200078e0200 */
[----:B------:R-:W-:-:S04]  /*15ca0*/  LEA R2, P0, R4, R2, 0x2 ;  /* 0x0000000204027211 */ /* 0x000fc800078010ff */
[----:B------:R-:W-:-:S05]  /*15cb0*/  LEA.HI.X R3, R4, R3, R0, 0x2, P0 ;  /* 0x0000000304037211 */ /* 0x000fca00000f1400 */
[----:B------:R4:W5:Y:S04]  /*15cc0*/  LDG.E R19, desc[UR56][R2.64] ;  /* 0x0000003802137981 */ /* 0x000968000c1e1900 */
.L_x_588:
[----:B0-----:R-:W-:Y:S01]  /*15cd0*/  IMAD R0, R18, 0x8, R16 ;  /* 0x0000000812007824 */ /* 0x001fe200078e0210 */
[----:B----4-:R-:W-:-:S04]  /*15ce0*/  SHF.L.U32 R2, R28, 0x1f, RZ ;  /* 0x0000001f1c027819 */ /* 0x010fc800000006ff */
[----:B------:R-:W0:Y:S02]  /*15cf0*/  SYNCS.PHASECHK.TRANS64.TRYWAIT P0, [R0+URZ+0x30840], R2 ;  /* 0x03084002000075a7 */ /* 0x000e24000800017f */
[----:B0-----:R-:W-:Y:S05]  /*15d00*/  @!P0 BRA `(.L_x_589) ;  /* 0x0000005000c48947 */ /* 0x001fea0003800000 */
.L_x_734:
[----:B------:R-:W4:Y:S02]  /*15d10*/  S2R R3, SR_TID.X ;  /* 0x0000000000037919 */ /* 0x000f240000002100 */
[----:B----4-:R-:W-:-:S04]  /*15d20*/  LOP3.LUT R3, R3, 0x7f, RZ, 0xc0, !PT ;  /* 0x0000007f03037812 */ /* 0x010fc800078ec0ff */
[----:B------:R-:W-:-:S13]  /*15d30*/  ISETP.NE.AND P0, PT, R3, RZ, PT ;  /* 0x000000ff0300720c */ /* 0x000fda0003f05270 */
[----:B------:R-:W-:Y:S05]  /*15d40*/  @P0 BRA `(.L_x_590) ;  /* 0x00000000001c0947 */ /* 0x000fea0003800000 */
[----:B------:R-:W4:Y:S01]  /*15d50*/  S2R R3, SR_TID.X ;  /* 0x0000000000037919 */ /* 0x000f220000002100 */
[----:B0-----:R-:W-:-:S04]  /*15d60*/  IMAD.MOV.U32 R2, RZ, RZ, 0x6000 ;  /* 0x00006000ff027424 */ /* 0x001fc800078e00ff */
[----:B------:R0:W-:Y:S01]  /*15d70*/  SYNCS.ARRIVE.TRANS64 RZ, [R0+URZ+0x30830], R2 ;  /* 0x0308300200ff79a7 */ /* 0x0001e2000800003f */
[----:B----4-:R-:W-:-:S04]  /*15d80*/  LOP3.LUT R3, R3, 0x1f, RZ, 0xc0, !PT ;  /* 0x0000001f03037812 */ /* 0x010fc800078ec0ff */
[----:B------:R-:W-:-:S13]  /*15d90*/  ISETP.NE.AND P0, PT, R3, RZ, PT ;  /* 0x000000ff0300720c */ /* 0x000fda0003f05270 */
[----:B0-----:R-:W-:Y:S05]  /*15da0*/  @!P0 BRA `(.L_x_590) ;  /* 0x0000000000048947 */ /* 0x001fea0003800000 */
[----:B------:R-:W-:Y:S01]  /*15db0*/  BPT.TRAP 0x1 ;  /* 0x000000040000795c */ /* 0x000fe20000300000 */
.L_x_590:
[----:B0-----:R-:W4:Y:S01]  /*15dc0*/  LDL.LU R2, [R1] ;  /* 0x0000000001027983 */ /* 0x001f220000300800 */
[----:B------:R-:W-:Y:S01]  /*15dd0*/  R2UR UR9, R0 ;  /* 0x00000000000972ca */ /* 0x000fe200000e0000 */
[----:B------:R-:W-:Y:S01]  /*15de0*/  IMAD R0, R18, 0x6000, R16 ;  /* 0x0000600012007824 */ /* 0x000fe200078e0210 */
[----:B------:R-:W-:Y:S01]  /*15df0*/  R2UR UR11, R22 ;  /* 0x00000000160b72ca */ /* 0x000fe200000e0000 */
[----:B------:R-:W-:Y:S01]  /*15e00*/  UIADD3 UR6, UP0, UR38, 0x370, URZ ;  /* 0x0000037026067890 */ /* 0x000fe2000ff1e03f */
[----:B------:R-:W-:Y:S01]  /*15e10*/  R2UR UR4, R26 ;  /* 0x000000001a0472ca */ /* 0x000fe200000e0000 */
[----:B------:R-:W-:Y:S01]  /*15e20*/  UMOV UR5, 0x14f00000 ;  /* 0x14f0000000057882 */ /* 0x000fe20000000000 */
[----:B------:R-:W-:Y:S01]  /*15e30*/  R2UR UR8, R0 ;  /* 0x00000000000872ca */ /* 0x000fe200000e0000 */
[----:B------:R-:W-:Y:S01]  /*15e40*/  UIADD3.X UR7, URZ, UR39, URZ, UP0, !UPT ;  /* 0x000000273f077290 */ /* 0x000fe200087fe43f */
[----:B------:R-:W-:Y:S01]  /*15e50*/  PLOP3.LUT P0, PT, PT, PT, PT, 0x80, 0x0 ;  /* 0x000000000000781c */ /* 0x000fe20003f0f070 */
[----:B------:R-:W-:Y:S01]  /*15e60*/  UMOV UR10, URZ ;  /* 0x0000003f000a7c82 */ /* 0x000fe20008000000 */
[----:B------:R-:W-:-:S02]  /*15e70*/  R2UR UR12, R17 ;  /* 0x00000000110c72ca */ /* 0x000fc400000e0000 */
[----:B-----5:R-:W-:Y:S01]  /*15e80*/  R2UR UR13, R19 ;  /* 0x00000000130d72ca */ /* 0x020fe200000e0000 */
[----:B------:R-:W-:-:S04]  /*15e90*/  UIADD3 UR9, UR9, 0x30830, URZ ;  /* 0x0003083009097890 */ /* 0x000fc8000fffe03f */
[----:B------:R-:W-:Y:S02]  /*15ea0*/  UIMAD UR11, UR11, 0xc0, UR4 ;  /* 0x000000c00b0b78a4 */ /* 0x000fe4000f8e0204 */
[----:B------:R-:W-:Y:S01]  /*15eb0*/  UIADD3 UR8, UR8, 0x12400, URZ ;  /* 0x0001240008087890 */ /* 0x000fe2000fffe03f */
[----:B------:R-:W-:-:S08]  /*15ec0*/  UMOV UR4, 0x0 ;  /* 0x0000000000047882 */ /* 0x000fd00000000000 */
[----:B------:R0:W-:Y:S01]  /*15ed0*/  UTMALDG.4D [UR8], [UR6], desc[UR4] ;  /* 0x00000408060075b4 */ /* 0x0001e20008019000 */
[----:B----4-:R-:W-:-:S04]  /*15ee0*/  LOP3.LUT R2, R2, 0xfffffffe, RZ, 0xc0, !PT ;  /* 0xfffffffe02027812 */ /* 0x010fc800078ec0ff */
[----:B------:R-:W-:-:S05]  /*15ef0*/  @P0 LOP3.LUT R2, R2, 0x1, RZ, 0xfc, !PT ;  /* 0x0000000102020812 */ /* 0x000fca00078efcff */
[----:B------:R0:W-:Y:S01]  /*15f00*/  STL [R1], R2 ;  /* 0x0000000201007387 */ /* 0x0001e20000100800 */
[----:B------:R-:W-:Y:S01]  /*15f10*/  NOP ;  /* 0x0000000000007918 */ /* 0x000fe20000000000 */
.L_x_586:
[----:B------:R-:W4:Y:S04]  /*15f20*/  LDL.LU R4, [R1+0x20] ;  /* 0x0000200001047983 */ /* 0x000f280000300800 */
[----:B------:R-:W5:Y:S04]  /*15f30*/  LDL.LU R6, [R1+0x14] ;  /* 0x0000140001067983 */ /* 0x000f680000300800 */
[----:B------:R-:W2:Y:S01]  /*15f40*/  LDL.LU R3, [R1+0x2c] ;  /* 0x00002c0001037983 */ /* 0x000ea20000300800 */
[----:B------:R-:W-:Y:S05]  /*15f50*/  WARPSYNC.ALL ;  /* 0x0000000000007948 */ /* 0x000fea0003800000 */
[----:B0-----:R-:W-:Y:S01]  /*15f60*/  ULDC.64 UR4, c[0x0][0x298] ;  /* 0x0000a60000047ab9 */ /* 0x001fe20000000a00 */
[----:B------:R-:W-:Y:S01]  /*15f70*/  ULDC.64 UR6, c[0x0][0xa00] ;  /* 0x0002800000067ab9 */ /* 0x000fe20000000a00 */
[----:B------:R-:W-:Y:S01]  /*15f80*/  VIADD R0, R16, 0xc400 ;  /* 0x0000c40010007836 */ /* 0x000fe20000000000 */
[----:B------:R-:W-:Y:S01]  /*15f90*/  BAR.SYNC.DEFER_BLOCKING 0x8, 0x200 ;  /* 0x0208000000007b1d */ /* 0x000fe20000010000 */
[----:B------:R-:W-:-:S03]  /*15fa0*/  ISETP.NE.U32.AND P0, PT, RZ, UR6, PT ;  /* 0x00000006ff007c0c */ /* 0x000fc6000bf05070 */
[----:B------:R-:W-:Y:S02]  /*15fb0*/  LOP3.LUT P1, RZ, R0, 0x3ff, RZ, 0xc0, !PT ;  /* 0x000003ff00ff7812 */ /* 0x000fe4000782c0ff */
[----:B------:R-:W-:Y:S01]  /*15fc0*/  ISETP.NE.AND.EX P0, PT, RZ, UR7, PT, P0 ;  /* 0x00000007ff007c0c */ /* 0x000fe2000bf05300 */
[----:B------:R-:W-:Y:S01]  /*15fd0*/  BSSY B6, `(.L_x_591) ;  /* 0x000001d000067945 */ /* 0x000fe20003800000 */
[----:B----4-:R-:W-:Y:S02]  /*15fe0*/  SHF.R.S32.HI R2, RZ, 0x1f, R4 ;  /* 0x0000001fff027819 */ /* 0x010fe40000011404 */
[----:B-----5:R-:W-:-:S03]  /*15ff0*/  SEL R6, R6, RZ, !P0 ;  /* 0x000000ff06067207 */ /* 0x020fc60004000000 */
[----:B------:R-:W-:-:S04]  /*16000*/  IMAD R2, R2, UR4, RZ ;  /* 0x0000000402027c24 */ /* 0x000fc8000f8e02ff */
[C---:B------:R-:W-:Y:S01]  /*16010*/  IMAD R0, R4.reuse, UR5, R2 ;  /* 0x0000000504007c24 */ /* 0x040fe2000f8e0202 */
[----:B--2---:R-:W-:Y:S01]  /*16020*/  SEL R2, R3, RZ, !P0 ;  /* 0x000000ff03027207 */ /* 0x004fe20004000000 */
[----:B------:R-:W-:-:S05]  /*16030*/  IMAD.WIDE.U32 R4, R4, UR4, RZ ;  /* 0x0000000404047c25 */ /* 0x000fca000f8e00ff */
[----:B------:R-:W-:Y:S01]  /*16040*/  IADD3 R0, R5, R0, RZ ;  /* 0x0000000005007210 */ /* 0x000fe20007ffe0ff */
        /* <DEDUP_REMOVED lines=9> */
[----:B------:R-:W-:Y:S01]  /*160e0*/  IMAD.U32 R4, RZ, RZ, UR4 ;  /* 0x00000004ff047e24 */ /* 0x000fe2000f8e00ff */
[----:B------:R-:W-:Y:S01]  /*160f0*/  MOV R12, 0x1 ;  /* 0x00000001000c7802 */ /* 0x000fe20000000f00 */
[----:B------:R-:W0:Y:S01]  /*16100*/  LDC.64 R2, c[0x4][R2] ;  /* 0x0100000002027b82 */ /* 0x000e220000000a00 */
[----:B------:R-:W-:Y:S02]  /*16110*/  IMAD.U32 R5, RZ, RZ, UR5 ;  /* 0x00000005ff057e24 */ /* 0x000fe4000f8e00ff */
[----:B------:R-:W-:Y:S02]  /*16120*/  IMAD.U32 R6, RZ, RZ, UR6 ;  /* 0x00000006ff067e24 */ /* 0x000fe4000f8e00ff */
[----:B---3--:R-:W-:-:S02]  /*16130*/  IMAD.U32 R7, RZ, RZ, UR7 ;  /* 0x00000007ff077e24 */ /* 0x008fc4000f8e00ff */
[----:B------:R-:W-:Y:S02]  /*16140*/  IMAD.U32 R10, RZ, RZ, UR8 ;  /* 0x00000008ff0a7e24 */ /* 0x000fe4000f8e00ff */
[----:B------:R-:W-:Y:S02]  /*16150*/  IMAD.U32 R11, RZ, RZ, UR9 ;  /* 0x00000009ff0b7e24 */ /* 0x000fe4000f8e00ff */
[----:B------:R-:W-:Y:S02]  /*16160*/  IMAD.MOV.U32 R8, RZ, RZ, 0x70 ;  /* 0x00000070ff087424 */ /* 0x000fe400078e00ff */
[----:B------:R-:W-:-:S07]  /*16170*/  IMAD.MOV.U32 R13, RZ, RZ, RZ ;  /* 0x000000ffff0d7224 */ /* 0x000fce00078e00ff */
[----:B------:R-:W-:-:S07]  /*16180*/  LEPC R20, `(.L_x_592) ;  /* 0x000000001014794e */ /* 0x000fce0000000000 */
[----:B01----:R-:W-:Y:S05]  /*16190*/  CALL.ABS.NOINC R2 ;  /* 0x0000000002007343 */ /* 0x003fea0003c00000 */
.L_x_592:
[----:B------:R-:W-:Y:S05]  /*161a0*/  BSYNC B6 ;  /* 0x0000000000067941 */ /* 0x000fea0003800000 */
.L_x_591:
[----:B------:R-:W2:Y:S01]  /*161b0*/  LDL.LU R20, [R1+0x20] ;  /* 0x0000200001147983 */ /* 0x000ea20000300800 */
[----:B-1----:R-:W1:Y:S01]  /*161c0*/  LDC R9, c[0x0][0x448] ;  /* 0x00011200ff097b82 */ /* 0x002e620000000800 */
[----:B------:R-:W-:Y:S01]  /*161d0*/  ULDC.64 UR4, c[0x0][0x2d8] ;  /* 0x0000b60000047ab9 */ /* 0x000fe20000000a00 */
[----:B------:R-:W-:Y:S01]  /*161e0*/  ULDC.64 UR6, c[0x0][0x2e0] ;  /* 0x0000b80000067ab9 */ /* 0x000fe20000000a00 */
[----:B0-----:R-:W2:Y:S01]  /*161f0*/  LDL.LU.64 R2, [R1+0x30] ;  /* 0x0000300001027983 */ /* 0x001ea20000300a00 */
[----:B------:R-:W-:-:S03]  /*16200*/  ULDC.64 UR8, c[0x0][0x280] ;  /* 0x0000a00000087ab9 */ /* 0x000fc60000000a00 */
[----:B------:R-:W4:Y:S04]  /*16210*/  LDL.LU R21, [R1+0x2c] ;  /* 0x00002c0001157983 */ /* 0x000f280000300800 */
[----:B------:R-:W3:Y:S04]  /*16220*/  LDL.LU R4, [R1+0x14] ;  /* 0x0000140001047983 */ /* 0x000ee80000300800 */
[----:B------:R0:W5:Y:S01]  /*16230*/  LDL R10, [R1+0x10] ;  /* 0x00001000010a7983 */ /* 0x0001620000100800 */
[----:B-1----:R-:W-:-:S13]  /*16240*/  ISETP.NE.AND P0, PT, R9, 0x1, PT ;  /* 0x000000010900780c */ /* 0x002fda0003f05270 */
[----:B------:R-:W1:Y:S08]  /*16250*/  @P0 LDC R5, c[0x0][0x450] ;  /* 0x00011400ff050b82 */ /* 0x000e700000000800 */
        /* <DEDUP_REMOVED lines=8> */
[----:B---3--:R-:W-:-:S04]  /*162e0*/  IMAD.WIDE.U32 R2, R4, UR6, R2 ;  /* 0x0000000604027c25 */ /* 0x008fc8000f8e0002 */
[----:B------:R-:W-:Y:S01]  /*162f0*/  IMAD R0, R4, UR7, R0 ;  /* 0x0000000704007c24 */ /* 0x000fe2000f8e0200 */
[----:B------:R-:W-:Y:S01]  /*16300*/  ULDC.64 UR6, c[0x0][0x2c8] ;  /* 0x0000b20000067ab9 */ /* 0x000fe20000000a00 */
[----:B------:R-:W3:Y:S02]  /*16310*/  @P0 LDC R4, c[0x0][0x44c] ;  /* 0x00011300ff040b82 */ /* 0x000ee40000000800 */
[----:B------:R-:W-:Y:S01]  /*16320*/  IMAD.IADD R3, R3, 0x1, R0 ;  /* 0x0000000103037824 */ /* 0x000fe200078e0200 */
[C---:B--2---:R-:W-:Y:S01]  /*16330*/  LOP3.LUT R21, R20.reuse, 0x7f, RZ, 0xc0, !PT ;  /* 0x0000007f14157812 */ /* 0x044fe200078ec0ff */
[----:B------:R-:W-:-:S03]  /*16340*/  IMAD.SHL.U32 R20, R20, 0x10, RZ ;  /* 0x0000001014147824 */ /* 0x000fc600078e00ff */
[----:B------:R-:W-:-:S04]  /*16350*/  SHF.R.U32.HI R21, RZ, 0x3, R21 ;  /* 0x00000003ff157819 */ /* 0x000fc80000011615 */
[----:B------:R-:W-:-:S05]  /*16360*/  LOP3.LUT R20, R21, 0x70, R20, 0xf8, !PT ;  /* 0x0000007015147812 */ /* 0x000fca00078ef814 */
[----:B------:R-:W-:-:S04]  /*16370*/  IMAD R6, R25, 0xc0, R20 ;  /* 0x000000c019067824 */ /* 0x000fc800078e0214 */
[----:B---3--:R-:W-:-:S04]  /*16380*/  @P0 IMAD.HI.U32 R0, R6, R4, RZ ;  /* 0x0000000406000227 */ /* 0x008fc800078e00ff */
[----:B------:R-:W-:Y:S01]  /*16390*/  IMAD.MOV.U32 R4, RZ, RZ, R6 ;  /* 0x000000ffff047224 */ /* 0x000fe200078e0006 */
[----:B-1----:R-:W-:-:S04]  /*163a0*/  @P0 SHF.R.U32.HI R4, RZ, R5, R0 ;  /* 0x00000005ff040219 */ /* 0x002fc80000011600 */
[--C-:B------:R-:W-:Y:S01]  /*163b0*/  SHF.R.S32.HI R0, RZ, 0x1f, R4.reuse ;  /* 0x0000001fff007819 */ /* 0x100fe20000011404 */
[----:B------:R-:W-:-:S04]  /*163c0*/  IMAD.MOV R7, RZ, RZ, -R4 ;  /* 0x000000ffff077224 */ /* 0x000fc800078e0a04 */
[----:B------:R-:W-:-:S04]  /*163d0*/  IMAD R0, R0, UR4, RZ ;  /* 0x0000000400007c24 */ /* 0x000fc8000f8e02ff */
[C---:B------:R-:W-:Y:S02]  /*163e0*/  IMAD R0, R4.reuse, UR5, R0 ;  /* 0x0000000504007c24 */ /* 0x040fe4000f8e0200 */
[----:B------:R-:W-:-:S04]  /*163f0*/  IMAD.WIDE.U32 R4, R4, UR4, R2 ;  /* 0x0000000404047c25 */ /* 0x000fc8000f8e0002 */
[----:B------:R-:W-:Y:S02]  /*16400*/  IMAD.IADD R5, R5, 0x1, R0 ;  /* 0x0000000105057824 */ /* 0x000fe400078e0200 */
[----:B------:R-:W-:-:S05]  /*16410*/  IMAD R0, R9, R7, R6 ;  /* 0x0000000709007224 */ /* 0x000fca00078e0206 */
[----:B------:R-:W-:Y:S01]  /*16420*/  SHF.R.S32.HI R7, RZ, 0x1f, R0 ;  /* 0x0000001fff077819 */ /* 0x000fe20000011400 */
[----:B------:R-:W-:-:S04]  /*16430*/  IMAD.WIDE.U32 R4, R0, UR6, R4 ;  /* 0x0000000600047c25 */ /* 0x000fc8000f8e0004 */
[----:B------:R-:W-:-:S04]  /*16440*/  IMAD R7, R7, UR6, RZ ;  /* 0x0000000607077c24 */ /* 0x000fc8000f8e02ff */
[----:B------:R-:W-:-:S05]  /*16450*/  IMAD R7, R0, UR7, R7 ;  /* 0x0000000700077c24 */ /* 0x000fca000f8e0207 */
[----:B------:R-:W-:Y:S02]  /*16460*/  IADD3 R5, R5, R7, RZ ;  /* 0x0000000705057210 */ /* 0x000fe40007ffe0ff */
        /* <DEDUP_REMOVED lines=21> */
[----:B------:R-:W-:-:S03]  /*165c0*/  LEA R5, P1, R2, UR8, 0x1 ;  /* 0x0000000802057c11 */ /* 0x000fc6000f8208ff */
[----:B------:R-:W-:Y:S01]  /*165d0*/  IMAD.IADD R6, R3, 0x1, R6 ;  /* 0x0000000103067824 */ /* 0x000fe200078e0206 */
[----:B------:R-:W-:Y:S01]  /*165e0*/  ISETP.GE.AND P0, PT, R20, UR4, PT ;  /* 0x0000000414007c0c */ /* 0x000fe2000bf06270 */
[----:B------:R-:W-:Y:S01]  /*165f0*/  UMOV UR4, 0xffffffff ;  /* 0xffffffff00047882 */ /* 0x000fe20000000000 */
[----:B------:R-:W-:Y:S02]  /*16600*/  LOP3.LUT R21, R11, 0x7f, RZ, 0xc0, !PT ;  /* 0x0000007f0b157812 */ /* 0x000fe400078ec0ff */
[----:B------:R-:W-:Y:S02]  /*16610*/  LEA.HI.X R2, R2, UR9, R6, 0x1, P1 ;  /* 0x0000000902027c11 */ /* 0x000fe400088f0c06 */
[----:B------:R-:W-:Y:S01]  /*16620*/  SHF.R.U32.HI R21, RZ, 0x3, R21 ;  /* 0x00000003ff157819 */ /* 0x000fe20000011615 */
[----:B------:R-:W-:Y:S06]  /*16630*/  BRA.DIV UR4, `(.L_x_593) ;  /* 0x0000004a048c7947 */ /* 0x000fec000b800000 */
[----:B------:R-:W2:Y:S01]  /*16640*/  LDL.LU R6, [R1+0x3c] ;  /* 0x00003c0001067983 */ /* 0x000ea20000300800 */
[----:B------:R-:W-:-:S03]  /*16650*/  IMAD R25, R25, 0xc0, R21 ;  /* 0x000000c019197824 */ /* 0x000fc600078e0215 */
[----:B------:R-:W-:Y:S04]  /*16660*/  SHFL.IDX PT, R7, R4, RZ, 0x181f ;  /* 0x00181fff04077589 */ /* 0x000fe800000e0000 */
[----:B------:R-:W-:Y:S01]  /*16670*/  SHFL.IDX PT, R8, R2, RZ, 0x181f ;  /* 0x00181fff02087589 */ /* 0x000fe200000e0000 */
[----:B--2---:R-:W-:-:S03]  /*16680*/  IMAD R3, R6, R9, RZ ;  /* 0x0000000906037224 */ /* 0x004fc600078e02ff */
[----:B------:R-:W0:Y:S02]  /*16690*/  SHFL.IDX PT, R6, R0, RZ, 0x181f ;  /* 0x00181fff00067589 */ /* 0x000e2400000e0000 */
[----:B------:R-:W-:-:S13]  /*166a0*/  ISETP.GE.AND P1, PT, R25, R3, PT ;  /* 0x000000031900720c */ /* 0x000fda0003f26270 */
[----:B0-----:R-:W-:-:S05]  /*166b0*/  @!P1 LEA R6, P2, R20, R6, 0x1 ;  /* 0x0000000614069211 */ /* 0x001fca00078408ff */
[----:B------:R-:W-:-:S05]  /*166c0*/  @!P1 IMAD.X R7, RZ, RZ, R7, P2 ;  /* 0x000000ffff079224 */ /* 0x000fca00010e0607 */
[----:B-----5:R0:W-:Y:S02]  /*166d0*/  @!P1 LDGSTS.E.BYPASS.LTC128B.128 [R10+0xc400], desc[UR56][R6.64], !P0 ;  /* 0x0c400000060a9fae */ /* 0x0201e4000c101d78 */
[----:B0-----:R-:W-:Y:S02]  /*166e0*/  IADD3 R6, R25, 0x10, RZ ;  /* 0x0000001019067810 */ /* 0x001fe40007ffe0ff */
[----:B------:R-:W0:Y:S02]  /*166f0*/  SHFL.IDX PT, R7, R0, 0x1, 0x181f ;  /* 0x00381f0000077f89 */ /* 0x000e2400000e0000 */
        /* <DEDUP_REMOVED lines=60> */
[----:B0-----:R-:W-:-:S05]  /*16ac0*/  VIADD R0, R25, 0x80 ;  /* 0x0000008019007836 */ /* 0x001fca0000000000 */
[----:B------:R-:W-:Y:S01]  /*16ad0*/  ISETP.GE.AND P2, PT, R0, R3, PT ;  /* 0x000000030000720c */ /* 0x000fe20003f46270 */
[----:B------:R-:W-:-:S05]  /*16ae0*/  VIADD R0, R25, 0x70 ;  /* 0x0000007019007836 */ /* 0x000fca0000000000 */
[----:B------:R-:W-:Y:S02]  /*16af0*/  ISETP.GE.AND P1, PT, R0, R3, PT ;  /* 0x000000030000720c */ /* 0x000fe40003f26270 */
[----:B------:R-:W0:Y:S11]  /*16b00*/  SHFL.IDX PT, R0, R5, RZ, 0x181f ;  /* 0x00181fff05007589 */ /* 0x000e3600000e0000 */
[----:B-1----:R-:W-:-:S05]  /*16b10*/  @!P1 LEA R6, P3, R20, R6, 0x1 ;  /* 0x0000000614069211 */ /* 0x002fca00078608ff */
[----:B------:R-:W-:-:S04]  /*16b20*/  @!P1 IMAD.X R4, RZ, RZ, R4, P3 ;  /* 0x000000ffff049224 */ /* 0x000fc800018e0604 */
[----:B------:R-:W-:-:S05]  /*16b30*/  @!P1 IMAD.MOV.U32 R7, RZ, RZ, R4 ;  /* 0x000000ffff079224 */ /* 0x000fca00078e0004 */
[----:B------:R1:W-:Y:S01]  /*16b40*/  @!P1 LDGSTS.E.BYPASS.LTC128B.128 [R10+0xfc00], desc[UR56][R6.64], !P0 ;  /* 0x0fc00000060a9fae */ /* 0x0003e2000c101d78 */
[----:B0-----:R-:W-:-:S04]  /*16b50*/  @!P2 LEA R0, P1, R20, R0, 0x1 ;  /* 0x000000001400a211 */ /* 0x001fc800078208ff */
[----:B-1----:R-:W-:-:S05]  /*16b60*/  @!P2 IADD3.X R6, RZ, R8, RZ, P1, !PT ;  /* 0x00000008ff06a210 */ /* 0x002fca0000ffe4ff */
[----:B------:R-:W-:Y:S02]  /*16b70*/  @!P2 IMAD.MOV.U32 R7, RZ, RZ, R6 ;  /* 0x000000ffff07a224 */ /* 0x000fe400078e0006 */
        /* <DEDUP_REMOVED lines=9> */
[----:B------:R-:W-:-:S03]  /*16c10*/  VIADD R0, R25, 0xa0 ;  /* 0x000000a019007836 */ /* 0x000fc60000000000 */
[----:B------:R0:W-:Y:S02]  /*16c20*/  @!P1 LDGSTS.E.BYPASS.LTC128B.128 [R10+0x10c00], desc[UR56][R6.64], !P0 ;  /* 0x10c00000060a9fae */ /* 0x0001e4000c101d78 */
[----:B------:R-:W-:Y:S02]  /*16c30*/  ISETP.GE.AND P1, PT, R0, R3, PT ;  /* 0x000000030000720c */ /* 0x000fe40003f26270 */
[----:B------:R-:W-:Y:S04]  /*16c40*/  SHFL.IDX PT, R0, R2, 0x2, 0x181f ;  /* 0x00581f0002007f89 */ /* 0x000fe800000e0000 */
[----:B0-----:R-:W0:Y:S07]  /*16c50*/  SHFL.IDX PT, R6, R5, 0x2, 0x181f ;  /* 0x00581f0005067f89 */ /* 0x001e2e00000e0000 */
[----:B0-----:R-:W-:-:S05]  /*16c60*/  @!P1 LEA R6, P2, R20, R6, 0x1 ;  /* 0x0000000614069211 */ /* 0x001fca00078408ff */
[----:B------:R-:W-:-:S05]  /*16c70*/  @!P1 IMAD.X R0, RZ, RZ, R0, P2 ;  /* 0x000000ffff009224 */ /* 0x000fca00010e0600 */
[----:B------:R-:W-:Y:S02]  /*16c80*/  @!P1 MOV R7, R0 ;  /* 0x0000000000079202 */ /* 0x000fe40000000f00 */
[----:B------:R0:W1:Y:S04]  /*16c90*/  SHFL.IDX PT, R0, R2, 0x3, 0x181f ;  /* 0x00781f0002007f89 */ /* 0x00006800000e0000 */
[----:B------:R0:W-:Y:S04]  /*16ca0*/  @!P1 LDGSTS.E.BYPASS.LTC128B.128 [R10+0x11400], desc[UR56][R6.64], !P0 ;  /* 0x11400000060a9fae */ /* 0x0001e8000c101d78 */
[----:B------:R0:W2:Y:S02]  /*16cb0*/  SHFL.IDX PT, R2, R5, 0x3, 0x181f ;  /* 0x00781f0005027f89 */ /* 0x0000a400000e0000 */
.L_x_759:
[----:B------:R-:W-:Y:S02]  /*16cc0*/  VIADD R25, R25, 0xb0 ;  /* 0x000000b019197836 */ /* 0x000fe40000000000 */
[----:B------:R-:W-:-:S03]  /*16cd0*/  VIADD R8, R16, 0x30800 ;  /* 0x0003080010087836 */ /* 0x000fc60000000000 */
        /* <DEDUP_REMOVED lines=9> */
.L_x_594:
        /* <DEDUP_REMOVED lines=18> */
.L_x_760:
[----:B------:R-:W-:Y:S05]  /*16e90*/  BSYNC B0 ;  /* 0x0000000000007941 */ /* 0x000fea0003800000 */
.L_x_595:
        /* <DEDUP_REMOVED lines=13> */
[----:B----4-:R-:W-:-:S04]  /*16f70*/  VIMNMX R4, R4, R2, PT ;  /* 0x0000000204047248 */ /* 0x010fc80003fe0100 */
[----:B------:R-:W-:-:S04]  /*16f80*/  IADD3 R2, -R4, RZ, RZ ;  /* 0x000000ff04027210 */ /* 0x000fc80007ffe1ff */
[----:B------:R-:W-:-:S05]  /*16f90*/  VIADDMNMX R9, R2, 0x1, R9, !PT ;  /* 0x0000000102097846 */ /* 0x000fca0007800109 */
[----:B------:R-:W-:-:S05]  /*16fa0*/  IMAD.IADD R2, R4, 0x1, R9 ;  /* 0x0000000104027824 */ /* 0x000fca00078e0209 */
[----:B------:R-:W-:-:S04]  /*16fb0*/  LOP3.LUT R2, R2, 0x1, RZ, 0xc0, !PT ;  /* 0x0000000102027812 */ /* 0x000fc800078ec0ff */
[----:B------:R-:W-:-:S13]  /*16fc0*/  ISETP.NE.U32.AND P0, PT, R2, 0x1, PT ;  /* 0x000000010200780c */ /* 0x000fda0003f05070 */
[----:B------:R-:W-:Y:S05]  /*16fd0*/  @P0 BRA `(.L_x_600) ;  /* 0x0000000400dc0947 */ /* 0x000fea0003800000 */
[----:B------:R-:W2:Y:S01]  /*16fe0*/  LDL R3, [R1] ;  /* 0x0000000001037983 */ /* 0x000ea20000100800 */
[----:B------:R-:W-:Y:S01]  /*16ff0*/  VIADD R5, R18, 0x1 ;  /* 0x0000000112057836 */ /* 0x000fe20000000000 */
[----:B------:R-:W-:Y:S04]  /*17000*/  BSSY B1, `(.L_x_601) ;  /* 0x0000070000017945 */ /* 0x000fe80003800000 */
[----:B------:R-:W-:-:S04]  /*17010*/  ISETP.NE.AND P0, PT, R5, 0x2, PT ;  /* 0x000000020500780c */ /* 0x000fc80003f05270 */
[----:B------:R-:W-:Y:S02]  /*17020*/  SEL R10, RZ, 0x1, P0 ;  /* 0x00000001ff0a7807 */ /* 0x000fe40000000000 */
[----:B------:R-:W-:Y:S02]  /*17030*/  SEL R5, R5, RZ, P0 ;  /* 0x000000ff05057207 */ /* 0x000fe40000000000 */
[----:B------:R-:W-:Y:S02]  /*17040*/  LOP3.LUT R10, R28, R10, RZ, 0x3c, !PT ;  /* 0x0000000a1c0a7212 */ /* 0x000fe400078e3cff */
[----:B--2---:R-:W-:-:S13]  /*17050*/  LOP3.LUT P1, RZ, R3, 0x1, RZ, 0xc0, !PT ;  /* 0x0000000103ff7812 */ /* 0x004fda000782c0ff */
[----:B------:R-:W-:Y:S05]  /*17060*/  @!P1 BRA `(.L_x_602) ;  /* 0x0000000400a49947 */ /* 0x000fea0003800000 */
[----:B------:R-:W-:Y:S01]  /*17070*/  ULDC.64 UR4, c[0x0][0x418] ;  /* 0x0001060000047ab9 */ /* 0x000fe20000000a00 */
[----:B------:R-:W-:Y:S01]  /*17080*/  IMAD.MOV.U32 R6, RZ, RZ, R19 ;  /* 0x000000ffff067224 */ /* 0x000fe200078e0013 */
[----:B------:R-:W-:-:S04]  /*17090*/  ISETP.NE.U32.AND P0, PT, RZ, UR4, PT ;  /* 0x00000004ff007c0c */ /* 0x000fc8000bf05070 */
[----:B------:R-:W-:-:S13]  /*170a0*/  ISETP.NE.AND.EX P0, PT, RZ, UR5, PT, P0 ;  /* 0x00000005ff007c0c */ /* 0x000fda000bf05300 */
[----:B------:R-:W-:Y:S05]  /*170b0*/  @!P0 BRA `(.L_x_603) ;  /* 0x0000000000488947 */ /* 0x000fea0003800000 */
[----:B------:R-:W2:Y:S01]  /*170c0*/  LDL R11, [R1+0x8] ;  /* 0x00000800010b7983 */ /* 0x000ea20000100800 */
[----:B------:R-:W0:Y:S01]  /*170d0*/  LDC R7, c[0x0][0x43c] ;  /* 0x00010f00ff077b82 */ /* 0x000e220000000800 */
[----:B------:R-:W-:Y:S01]  /*170e0*/  ULDC.64 UR6, c[0x0][0x428] ;  /* 0x00010a0000067ab9 */ /* 0x000fe20000000a00 */
[----:B0-----:R-:W-:-:S13]  /*170f0*/  ISETP.NE.AND P0, PT, R7, 0x1, PT ;  /* 0x000000010700780c */ /* 0x001fda0003f05270 */
[----:B------:R-:W0:Y:S02]  /*17100*/  @P0 LDC.64 R2, c[0x0][0x440] ;  /* 0x00011000ff020b82 */ /* 0x000e240000000a00 */
[----:B0-----:R-:W-:-:S04]  /*17110*/  @P0 IMAD.HI.U32 R6, R0, R2, RZ ;  /* 0x0000000200060227 */ /* 0x001fc800078e00ff */
[----:B------:R-:W-:Y:S01]  /*17120*/  IMAD.MOV.U32 R2, RZ, RZ, R0 ;  /* 0x000000ffff027224 */ /* 0x000fe200078e0000 */
[----:B------:R-:W-:-:S05]  /*17130*/  @P0 SHF.R.U32.HI R2, RZ, R3, R6 ;  /* 0x00000003ff020219 */ /* 0x000fca0000011606 */
[----:B------:R-:W-:-:S04]  /*17140*/  IMAD.MOV R3, RZ, RZ, -R2 ;  /* 0x000000ffff037224 */ /* 0x000fc800078e0a02 */
[----:B------:R-:W-:Y:S01]  /*17150*/  IMAD R0, R7, R3, R0 ;  /* 0x0000000307007224 */ /* 0x000fe200078e0200 */
[----:B------:R-:W-:-:S03]  /*17160*/  SHF.R.S32.HI R3, RZ, 0x1f, R2 ;  /* 0x0000001fff037819 */ /* 0x000fc60000011402 */
[----:B------:R-:W-:-:S04]  /*17170*/  IMAD.WIDE.U32 R2, R23, UR6, R2 ;  /* 0x0000000617027c25 */ /* 0x000fc8000f8e0002 */
[----:B--2---:R-:W-:-:S04]  /*17180*/  IMAD R6, R11, UR6, RZ ;  /* 0x000000060b067c24 */ /* 0x004fc8000f8e02ff */
[----:B------:R-:W-:-:S04]  /*17190*/  IMAD R6, R23, UR7, R6 ;  /* 0x0000000717067c24 */ /* 0x000fc8000f8e0206 */
[----:B------:R-:W-:Y:S01]  /*171a0*/  IMAD.IADD R3, R6, 0x1, R3 ;  /* 0x0000000106037824 */ /* 0x000fe200078e0203 */
[----:B------:R-:W-:-:S04]  /*171b0*/  LEA R6, P0, R2, UR4, 0x2 ;  /* 0x0000000402067c11 */ /* 0x000fc8000f8010ff */
[----:B------:R-:W-:-:S05]  /*171c0*/  LEA.HI.X R7, R2, UR5, R3, 0x2, P0 ;  /* 0x0000000502077c11 */ /* 0x000fca00080f1403 */
[----:B------:R0:W5:Y:S04]  /*171d0*/  LDG.E R6, desc[UR56][R6.64] ;  /* 0x0000003806067981 */ /* 0x000168000c1e1900 */
.L_x_603:
[----:B------:R-:W-:Y:S01]  /*171e0*/  IMAD R2, R5, 0x8, R16 ;  /* 0x0000000805027824 */ /* 0x000fe200078e0210 */
[----:B------:R-:W-:Y:S01]  /*171f0*/  SHF.L.U32 R3, R10, 0x1f, RZ ;  /* 0x0000001f0a037819 */ /* 0x000fe200000006ff */
[----:B------:R-:W-:Y:S03]  /*17200*/  BSSY B3, `(.L_x_604) ;  /* 0x0000003000037945 */ /* 0x000fe60003800000 */
[----:B------:R-:W1:Y:S02]  /*17210*/  SYNCS.PHASECHK.TRANS64.TRYWAIT P0, [R2+URZ+0x30840], R3 ;  /* 0x03084003020075a7 */ /* 0x000e64000800017f */
[----:B-1----:R-:W-:Y:S05]  /*17220*/  @!P0 BRA `(.L_x_605) ;  /* 0x0000004c00848947 */ /* 0x002fea0003800000 */
.L_x_761:
[----:B------:R-:W-:Y:S05]  /*17230*/  BSYNC B3 ;  /* 0x0000000000037941 */ /* 0x000fea0003800000 */
.L_x_604:
[----:B0-----:R-:W0:Y:S01]  /*17240*/  S2R R7, SR_TID.X ;  /* 0x0000000000077919 */ /* 0x001e220000002100 */
[----:B------:R-:W-:Y:S01]  /*17250*/  BSSY B3, `(.L_x_606) ;  /* 0x000000b000037945 */ /* 0x000fe20003800000 */
[----:B0-----:R-:W-:-:S04]  /*17260*/  LOP3.LUT R7, R7, 0x7f, RZ, 0xc0, !PT ;  /* 0x0000007f07077812 */ /* 0x001fc800078ec0ff */
[----:B------:R-:W-:-:S13]  /*17270*/  ISETP.NE.AND P1, PT, R7, RZ, PT ;  /* 0x000000ff0700720c */ /* 0x000fda0003f25270 */
[----:B------:R-:W-:Y:S05]  /*17280*/  @P1 BRA `(.L_x_607) ;  /* 0x00000000001c1947 */ /* 0x000fea0003800000 */
[----:B------:R-:W0:Y:S01]  /*17290*/  S2R R7, SR_TID.X ;  /* 0x0000000000077919 */ /* 0x000e220000002100 */
[----:B-1----:R-:W-:-:S04]  /*172a0*/  MOV R3, 0x6000 ;  /* 0x0000600000037802 */ /* 0x002fc80000000f00 */
[----:B------:R2:W-:Y:S01]  /*172b0*/  SYNCS.ARRIVE.TRANS64 RZ, [R2+URZ+0x30830], R3 ;  /* 0x0308300302ff79a7 */ /* 0x0005e2000800003f */
[----:B0-----:R-:W-:-:S04]  /*172c0*/  LOP3.LUT R7, R7, 0x1f, RZ, 0xc0, !PT ;  /* 0x0000001f07077812 */ /* 0x001fc800078ec0ff */
[----:B------:R-:W-:-:S13]  /*172d0*/  ISETP.NE.AND P0, PT, R7, RZ, PT ;  /* 0x000000ff0700720c */ /* 0x000fda0003f05270 */
[----:B--2---:R-:W-:Y:S05]  /*172e0*/  @!P0 BRA `(.L_x_607) ;  /* 0x0000000000048947 */ /* 0x004fea0003800000 */
[----:B------:R-:W-:Y:S01]  /*172f0*/  BPT.TRAP 0x1 ;  /* 0x000000040000795c */ /* 0x000fe20000300000 */
.L_x_607:
[----:B------:R-:W-:Y:S05]  /*17300*/  BSYNC B3 ;  /* 0x0000000000037941 */ /* 0x000fea0003800000 */
.L_x_606:
        /* <DEDUP_REMOVED lines=11> */
.L_x_608:
        /* <DEDUP_REMOVED lines=15> */
.L_x_762:
[----:B------:R-:W-:Y:S05]  /*174b0*/  BSYNC B3 ;  /* 0x0000000000037941 */ /* 0x000fea0003800000 */
.L_x_609:
        /* <DEDUP_REMOVED lines=12> */
.L_x_612:
[----:B------:R-:W-:Y:S05]  /*17580*/  BSYNC B3 ;  /* 0x0000000000037941 */ /* 0x000fea0003800000 */
.L_x_611:
        /* <DEDUP_REMOVED lines=11> */
.L_x_613:
        /* <DEDUP_REMOVED lines=12> */
.L_x_602:
[----:B------:R-:W-:Y:S05]  /*17700*/  BSYNC B1 ;  /* 0x0000000000017941 */ /* 0x000fea0003800000 */
.L_x_601:
[----:B------:R-:W2:Y:S01]  /*17710*/  LDL.LU R0, [R1+0x24] ;  /* 0x0000240001007983 */ /* 0x000ea20000300800 */
[----:B------:R-:W-:Y:S01]  /*17720*/  IMAD.MOV.U32 R18, RZ, RZ, R5 ;  /* 0x000000ffff127224 */ /* 0x000fe200078e0005 */
[----:B------:R-:W-:Y:S01]  /*17730*/  MOV R28, R10 ;  /* 0x0000000a001c7202 */ /* 0x000fe20000000f00 */
[----:B--2---:R-:W-:-:S07]  /*17740*/  VIADD R0, R0, 0xfffffffd ;  /* 0xfffffffd00007836 */ /* 0x004fce0000000000 */
.L_x_600:
[----:B------:R-:W-:Y:S05]  /*17750*/  BSYNC B2 ;  /* 0x0000000000027941 */ /* 0x000fea0003800000 */
.L_x_599:
[----:B------:R-:W-:Y:S01]  /*17760*/  VIADD R9, R9, 0xfffffffe ;  /* 0xfffffffe09097836 */ /* 0x000fe20000000000 */
[----:B------:R-:W-:-:S04]  /*17770*/  LOP3.LUT R4, RZ, R4, RZ, 0x33, !PT ;  /* 0x00000004ff047212 */ /* 0x000fc800078e33ff */
[----:B------:R-:W-:-:S13]  /*17780*/  ISETP.NE.AND P0, PT, R9, R4, PT ;  /* 0x000000040900720c */ /* 0x000fda0003f05270 */
[----:B------:R-:W-:Y:S05]  /*17790*/  @!P0 BRA `(.L_x_598) ;  /* 0x0000000c00a88947 */ /* 0x000fea0003800000 */
[----:B------:R-:W-:-:S07]  /*177a0*/  IMAD.MOV.U32 R4, RZ, RZ, R19 ;  /* 0x000000ffff047224 */ /* 0x000fce00078e0013 */
.L_x_640:
        /* <DEDUP_REMOVED lines=33> */
.L_x_616:
[----:B------:R-:W-:Y:S01]  /*179c0*/  LEA R2, R6, R16, 0x3 ;  /* 0x0000001006027211 */ /* 0x000fe200078e18ff */
[----:B------:R-:W-:Y:S01]  /*179d0*/  BSSY B2, `(.L_x_617) ;  /* 0x0000004000027945 */ /* 0x000fe20003800000 */
[----:B------:R-:W-:-:S04]  /*179e0*/  SHF.L.U32 R3, R7, 0x1f, RZ ;  /* 0x0000001f07037819 */ /* 0x000fc800000006ff */
[----:B------:R-:W1:Y:S02]  /*179f0*/  SYNCS.PHASECHK.TRANS64.TRYWAIT P0, [R2+URZ+0x30840], R3 ;  /* 0x03084003020075a7 */ /* 0x000e64000800017f */
[----:B-1----:R-:W-:Y:S05]  /*17a00*/  @!P0 BRA `(.L_x_618) ;  /* 0x0000004400b48947 */ /* 0x002fea0003800000 */
.L_x_763:
[----:B------:R-:W-:Y:S05]  /*17a10*/  BSYNC B2 ;  /* 0x0000000000027941 */ /* 0x000fea0003800000 */
.L_x_617:
        /* <DEDUP_REMOVED lines=12> */
.L_x_620:
[----:B------:R-:W-:Y:S05]  /*17ae0*/  BSYNC B2 ;  /* 0x0000000000027941 */ /* 0x000fea0003800000 */
.L_x_619:
        /* <DEDUP_REMOVED lines=11> */
.L_x_621:
        /* <DEDUP_REMOVED lines=15> */
.L_x_764:
[----:B------:R-:W-:Y:S05]  /*17c90*/  BSYNC B2 ;  /* 0x0000000000027941 */ /* 0x000fea0003800000 */
.L_x_622:
[----:B------:R-:W-:Y:S01]  /*17ca0*/  BSSY B2, `(.L_x_624) ;  /* 0x000000b000027945 */ /* 0x000fe20003800000 */
[----:B------:R-:W-:Y:S02]  /*17cb0*/  IMAD.MOV.U32 R2, RZ, RZ, 0x0 ;  /* 0x00000000ff027424 */ /* 0x000fe400078e00ff */
[----:B------:R-:W-:Y:S01]  /*17cc0*/  IMAD.MOV.U32 R3, RZ, RZ, 0x14f00000 ;  /* 0x14f00000ff037424 */ /* 0x000fe200078e00ff */
[----:B------:R-:W-:Y:S06]  /*17cd0*/  @P1 BRA `(.L_x_625) ;  /* 0x00000000001c1947 */ /* 0x000fec0003800000 */
[----:B------:R-:W1:Y:S02]  /*17ce0*/  S2R R11, SR_TID.X ;  /* 0x00000000000b7919 */ /* 0x000e640000002100 */
[----:B-1----:R-:W-:Y:S02]  /*17cf0*/  LOP3.LUT R12, R11, 0x1f, RZ, 0xc0, !PT ;  /* 0x0000001f0b0c7812 */ /* 0x002fe400078ec0ff */
[----:B------:R-:W-:Y:S02]  /*17d00*/  MOV R11, 0x6000 ;  /* 0x00006000000b7802 */ /* 0x000fe40000000f00 */
[----:B------:R-:W-:Y:S02]  /*17d10*/  ISETP.NE.AND P0, PT, R12, RZ, PT ;  /* 0x000000ff0c00720c */ /* 0x000fe40003f05270 */
[----:B------:R1:W-:Y:S11]  /*17d20*/  SYNCS.ARRIVE.TRANS64 RZ, [R10+URZ+0x50], R11 ;  /* 0x0000500b0aff79a7 */ /* 0x0003f6000800003f */
[----:B-1----:R-:W-:Y:S05]  /*17d30*/  @!P0 BRA `(.L_x_625) ;  /* 0x0000000000048947 */ /* 0x002fea0003800000 */
[----:B------:R-:W-:Y:S01]  /*17d40*/  BPT.TRAP 0x1 ;  /* 0x000000040000795c */ /* 0x000fe20000300000 */
.L_x_625:
[----:B------:R-:W-:Y:S05]  /*17d50*/  BSYNC B2 ;  /* 0x0000000000027941 */ /* 0x000fea0003800000 */
.L_x_624:
        /* <DEDUP_REMOVED lines=10> */
.L_x_626:
        /* <DEDUP_REMOVED lines=12> */
.L_x_615:
[----:B------:R-:W-:Y:S05]  /*17ec0*/  BSYNC B1 ;  /* 0x0000000000017941 */ /* 0x000fea0003800000 */
.L_x_614:
        /* <DEDUP_REMOVED lines=20> */
[----:B0-----:R-:W-:Y:S01]  /*18010*/  @P0 IMAD.HI.U32 R4, R9, R2, RZ ;  /* 0x0000000209040227 */ /* 0x001fe200078e00ff */
[----:B------:R-:W-:-:S04]  /*18020*/  MOV R2, R9 ;  /* 0x0000000900027202 */ /* 0x000fc80000000f00 */
        /* <DEDUP_REMOVED lines=11> */
.L_x_629:
[----:B------:R-:W-:Y:S01]  /*180e0*/  IMAD R2, R18, 0x8, R16 ;  /* 0x0000000812027824 */ /* 0x000fe200078e0210 */
[----:B------:R-:W-:Y:S01]  /*180f0*/  SHF.L.U32 R3, R28, 0x1f, RZ ;  /* 0x0000001f1c037819 */ /* 0x000fe200000006ff */
[----:B------:R-:W-:Y:S03]  /*18100*/  BSSY B2, `(.L_x_630) ;  /* 0x0000003000027945 */ /* 0x000fe60003800000 */
[----:B------:R-:W1:Y:S02]  /*18110*/  SYNCS.PHASECHK.TRANS64.TRYWAIT P0, [R2+URZ+0x30840], R3 ;  /* 0x03084003020075a7 */ /* 0x000e64000800017f */
[----:B-1----:R-:W-:Y:S05]  /*18120*/  @!P0 BRA `(.L_x_631) ;  /* 0x0000004000148947 */ /* 0x002fea0003800000 */
.L_x_765:
[----:B------:R-:W-:Y:S05]  /*18130*/  BSYNC B2 ;  /* 0x0000000000027941 */ /* 0x000fea0003800000 */
.L_x_630:
        /* <DEDUP_REMOVED lines=12> */
.L_x_633:
[----:B------:R-:W-:Y:S05]  /*18200*/  BSYNC B2 ;  /* 0x0000000000027941 */ /* 0x000fea0003800000 */
.L_x_632:
[----:B-1----:R-:W-:Y:S01]  /*18210*/  IMAD.MOV.U32 R2, RZ, RZ, RZ ;  /* 0x000000ffff027224 */ /* 0x002fe200078e00ff */
[----:B------:R-:W-:Y:S01]  /*18220*/  UIADD3 UR4, UP0, UR38, 0x370, URZ ;  /* 0x0000037026047890 */ /* 0x000fe2000ff1e03f */
[C---:B------:R-:W-:Y:S01]  /*18230*/  IMAD R5, R18.reuse, 0x8, R8 ;  /* 0x0000000812057824 */ /* 0x040fe200078e0208 */
[----:B------:R-:W-:Y:S01]  /*18240*/  PLOP3.LUT P0, PT, PT, PT, PT, 0x80, 0x0 ;  /* 0x000000000000781c */ /* 0x000fe20003f0f070 */
[----:B------:R-:W-:Y:S01]  /*18250*/  IMAD R3, R18, 0x6000, R16 ;  /* 0x0000600012037824 */ /* 0x000fe200078e0210 */
[----:B------:R-:W-:Y:S01]  /*18260*/  R2UR UR10, R2 ;  /* 0x00000000020a72ca */ /* 0x000fe200000e0000 */
[----:B------:R-:W-:Y:S01]  /*18270*/  IMAD R11, R10, 0xc0, R26 ;  /* 0x000000c00a0b7824 */ /* 0x000fe200078e021a */
[----:B------:R-:W-:Y:S01]  /*18280*/  IADD3 R5, R5, 0x30, RZ ;  /* 0x0000003005057810 */ /* 0x000fe20007ffe0ff */
[----:B------:R-:W-:Y:S01]  /*18290*/  VIADD R3, R3, 0x12400 ;  /* 0x0001240003037836 */ /* 0x000fe20000000000 */
[----:B------:R-:W-:Y:S01]  /*182a0*/  UIADD3.X UR5, URZ, UR39, URZ, UP0, !UPT ;  /* 0x000000273f057290 */ /* 0x000fe200087fe43f */
[----:B------:R-:W-:Y:S01]  /*182b0*/  UMOV UR6, 0x0 ;  /* 0x0000000000067882 */ /* 0x000fe20000000000 */
[----:B------:R-:W-:-:S10]  /*182c0*/  UMOV UR7, 0x14f00000 ;  /* 0x14f0000000077882 */ /* 0x000fd40000000000 */
.L_x_634:
        /* <DEDUP_REMOVED lines=15> */
.L_x_766:
[----:B------:R-:W-:Y:S05]  /*183c0*/  BSYNC B2 ;  /* 0x0000000000027941 */ /* 0x000fea0003800000 */
.L_x_635:
        /* <DEDUP_REMOVED lines=11> */
.L_x_638:
[----:B------:R-:W-:Y:S05]  /*18480*/  BSYNC B2 ;  /* 0x0000000000027941 */ /* 0x000fea0003800000 */
.L_x_637:
        /* <DEDUP_REMOVED lines=10> */
.L_x_639:
        /* <DEDUP_REMOVED lines=10> */
[----:B------:R-:W-:Y:S01]  /*185d0*/  IMAD.MOV.U32 R22, RZ, RZ, R10 ;  /* 0x000000ffff167224 */ /* 0x000fe200078e000a */
[----:B------:R-:W-:-:S07]  /*185e0*/  MOV R19, R4 ;  /* 0x0000000400137202 */ /* 0x000fce0000000f00 */
.L_x_628:
[----:B------:R-:W-:Y:S05]  /*185f0*/  BSYNC B1 ;  /* 0x0000000000017941 */ /* 0x000fea0003800000 */
.L_x_627:
[----:B------:R-:W2:Y:S01]  /*18600*/  LDL R2, [R1+0xc] ;  /* 0x00000c0001027983 */ /* 0x000ea20000100800 */
[----:B------:R-:W-:Y:S01]  /*18610*/  VIADD R0, R0, 0xfffffffe ;  /* 0xfffffffe00007836 */ /* 0x000fe20000000000 */
[----:B--2---:R-:W-:-:S13]  /*18620*/  ISETP.GT.AND P0, PT, R9, R2, PT ;  /* 0x000000020900720c */ /* 0x004fda0003f04270 */
[----:B------:R-:W-:Y:S05]  /*18630*/  @P0 BRA `(.L_x_640) ;  /* 0xfffffff0005c0947 */ /* 0x000fea000383ffff */
.L_x_598:
[----:B------:R-:W-:Y:S05]  /*18640*/  BSYNC B0 ;  /* 0x0000000000007941 */ /* 0x000fea0003800000 */
.L_x_597:
        /* <DEDUP_REMOVED lines=17> */
.L_x_642:
[----:B------:R-:W-:Y:S05]  /*18760*/  BSYNC B0 ;  /* 0x0000000000007941 */ /* 0x000fea0003800000 */
.L_x_641:
[----:B------:R-:W2:Y:S01]  /*18770*/  LDL R0, [R1] ;  /* 0x0000000001007983 */ /* 0x000ea20000100800 */
[----:B------:R-:W-:Y:S01]  /*18780*/  BSSY B0, `(.L_x_643) ;  /* 0x0000028000007945 */ /* 0x000fe20003800000 */
[----:B--2---:R-:W-:-:S13]  /*18790*/  LOP3.LUT P0, RZ, R0, 0x1, RZ, 0xc0, !PT ;  /* 0x0000000100ff7812 */ /* 0x004fda000780c0ff */
[----:B------:R-:W-:Y:S05]  /*187a0*/  @!P0 BRA `(.L_x_644) ;  /* 0x0000000000948947 */ /* 0x000fea0003800000 */
[----:B------:R-:W-:Y:S01]  /*187b0*/  IMAD R3, R18, 0x8, R16 ;  /* 0x0000000812037824 */ /* 0x000fe200078e0210 */
[----:B------:R-:W-:Y:S01]  /*187c0*/  SHF.L.U32 R0, R28, 0x1f, RZ ;  /* 0x0000001f1c007819 */ /* 0x000fe200000006ff */
[----:B------:R-:W-:Y:S01]  /*187d0*/  BSSY B1, `(.L_x_645) ;  /* 0x0000004000017945 */ /* 0x000fe20003800000 */
[----:B------:R-:W-:Y:S02]  /*187e0*/  ISETP.NE.AND P1, PT, R6, RZ, PT ;  /* 0x000000ff0600720c */ /* 0x000fe40003f25270 */
[----:B------:R-:W0:Y:S02]  /*187f0*/  SYNCS.PHASECHK.TRANS64.TRYWAIT P0, [R3+URZ+0x30860], R0 ;  /* 0x03086000030075a7 */ /* 0x000e24000800017f */
[----:B0-----:R-:W-:Y:S09]  /*18800*/  @!P0 BRA `(.L_x_646) ;  /* 0x0000003800848947 */ /* 0x001ff20003800000 */
.L_x_767:
[----:B------:R-:W-:Y:S05]  /*18810*/  BSYNC B1 ;  /* 0x0000000000017941 */ /* 0x000fea0003800000 */
.L_x_645:
[----:B------:R-:W-:Y:S04]  /*18820*/  BSSY B1, `(.L_x_647) ;  /* 0x0000009000017945 */ /* 0x000fe80003800000 */
        /* <DEDUP_REMOVED lines=8> */
.L_x_648:
[----:B------:R-:W-:Y:S05]  /*188b0*/  BSYNC B1 ;  /* 0x0000000000017941 */ /* 0x000fea0003800000 */
.L_x_647:
        /* <DEDUP_REMOVED lines=10> */
.L_x_649:
        /* <DEDUP_REMOVED lines=10> */
.L_x_644:
[----:B------:R-:W-:Y:S05]  /*18a00*/  BSYNC B0 ;  /* 0x0000000000007941 */ /* 0x000fea0003800000 */
.L_x_643:
[----:B------:R-:W-:-:S05]  /*18a10*/  VIADD R18, R18, 0x1 ;  /* 0x0000000112127836 */ /* 0x000fca0000000000 */
[----:B------:R-:W-:-:S04]  /*18a20*/  ISETP.NE.AND P0, PT, R18, 0x2, PT ;  /* 0x000000021200780c */ /* 0x000fc80003f05270 */
[----:B------:R-:W-:Y:S02]  /*18a30*/  SEL R3, RZ, 0x1, P0 ;  /* 0x00000001ff037807 */ /* 0x000fe40000000000 */
[----:B------:R-:W-:Y:S02]  /*18a40*/  SEL R18, R18, RZ, P0 ;  /* 0x000000ff12127207 */ /* 0x000fe40000000000 */
[----:B------:R-:W-:-:S07]  /*18a50*/  LOP3.LUT R28, R28, R3, RZ, 0x3c, !PT ;  /* 0x000000031c1c7212 */ /* 0x000fce00078e3cff */
.L_x_579:
[----:B------:R-:W-:Y:S05]  /*18a60*/  BSYNC B7 ;  /* 0x0000000000077941 */ /* 0x000fea0003800000 */
.L_x_577:
[----:B------:R-:W3:Y:S02]  /*18a70*/  LDL R0, [R1] ;  /* 0x0000000001007983 */ /* 0x000ee40000100800 */
[----:B---3--:R-:W-:-:S13]  /*18a80*/  LOP3.LUT P0, RZ, R0, 0x2, RZ, 0xc0, !PT ;  /* 0x0000000200ff7812 */ /* 0x008fda000780c0ff */
[----:B------:R-:W-:Y:S05]  /*18a90*/  @!P0 BRA `(.L_x_650) ;  /* 0x0000000000248947 */ /* 0x000fea0003800000 */
[----:B------:R-:W-:Y:S05]  /*18aa0*/  WARPSYNC.ALL ;  /* 0x0000000000007948 */ /* 0x000fea0003800000 */
[----:B------:R-:W3:Y:S08]  /*18ab0*/  S2UR UR5, SR_CgaCtaId ;  /* 0x00000000000579c3 */ /* 0x000ef00000008800 */
[----:B------:R-:W-:Y:S06]  /*18ac0*/  BAR.SYNC.DEFER_BLOCKING 0x5, 0x200 ;  /* 0x0148000000007b1d */ /* 0x000fec0000010000 */
[----:B------:R-:W-:-:S02]  /*18ad0*/  UMOV UR4, 0x400 ;  /* 0x0000040000047882 */ /* 0x000fc40000000000 */
[----:B---3--:R-:W-:-:S06]  /*18ae0*/  ULEA UR4, UR5, UR4, 0x18 ;  /* 0x0000000405047291 */ /* 0x008fcc000f8ec03f */
[----:B------:R-:W-:-:S05]  /*18af0*/  IMAD.U32 R16, RZ, RZ, UR4 ;  /* 0x00000004ff107e24 */ /* 0x000fca000f8e00ff */
[----:B------:R3:W4:Y:S01]  /*18b00*/  LDS.128 R24, [R16+0x308d0] ;  /* 0x0308d00010187984 */ /* 0x0007220000000c00 */
[----:B------:R-:W-:Y:S06]  /*18b10*/  BAR.ARV 0x4, 0x200 ;  /* 0x0108000000007b1d */ /* 0x000fec0000002000 */
[----:B------:R-:W-:Y:S05]  /*18b20*/  BRA `(.L_x_651) ;  /* 0x0000000800d07947 */ /* 0x000fea0003800000 */
.L_x_650:
[----:B------:R-:W1:Y:S01]  /*18b30*/  S2R R0, SR_TID.X ;  /* 0x0000000000007919 */ /* 0x000e620000002100 */
[----:B------:R-:W-:Y:S01]  /*18b40*/  UMOV UR4, 0xffffffff ;  /* 0xffffffff00047882 */ /* 0x000fe20000000000 */
[----:B-1----:R-:W-:-:S04]  /*18b50*/  LOP3.LUT R9, R0, 0x1f, RZ, 0xc0, !PT ;  /* 0x0000001f00097812 */ /* 0x002fc800078ec0ff */
[----:B------:R-:W-:Y:S01]  /*18b60*/  ISETP.NE.AND P0, PT, R9, 0x1f, PT ;  /* 0x0000001f0900780c */ /* 0x000fe20003f05270 */
[----:B------:R-:W-:-:S12]  /*18b70*/  BRA.DIV UR4, `(.L_x_652) ;  /* 0x0000003604bc7947 */ /* 0x000fd8000b800000 */
[----:B------:R-:W-:Y:S01]  /*18b80*/  IADD3 R7, R27, R9, RZ ;  /* 0x000000091b077210 */ /* 0x000fe20007ffe0ff */
[----:B------:R-:W-:-:S03]  /*18b90*/  ULDC UR4, c[0x0][0xc3c] ;  /* 0x00030f0000047ab9 */ /* 0x000fc60000000800 */
[----:B------:R-:W-:-:S13]  /*18ba0*/  ISETP.GE.OR P1, PT, R7, UR4, !P0 ;  /* 0x0000000407007c0c */ /* 0x000fda000c726670 */
[----:B------:R-:W1:Y:S08]  /*18bb0*/  @!P1 LDC.64 R2, c[0x0][0xc80] ;  /* 0x00032000ff029b82 */ /* 0x000e700000000a00 */
[----:B--2---:R-:W2:Y:S01]  /*18bc0*/  @!P1 LDC.64 R4, c[0x0][0xc78] ;  /* 0x00031e00ff049b82 */ /* 0x004ea20000000a00 */
[----:B-1----:R-:W-:-:S05]  /*18bd0*/  @!P1 IMAD.WIDE R2, R7, 0x4, R2 ;  /* 0x0000000407029825 */ /* 0x002fca00078e0202 */
[----:B------:R2:W3:Y:S02]  /*18be0*/  @!P1 LDG.E R8, desc[UR56][R2.64] ;  /* 0x0000003802089981 */ /* 0x0004e4000c1e1900 */
[----:B--2---:R-:W-:-:S05]  /*18bf0*/  @!P1 IMAD.WIDE R2, R7, 0x4, R4 ;  /* 0x0000000407029825 */ /* 0x004fca00078e0204 */
[----:B------:R-:W2:Y:S01]  /*18c00*/  @!P1 LDG.E R5, desc[UR56][R2.64] ;  /* 0x0000003802059981 */ /* 0x000ea2000c1e1900 */
[----:B------:R-:W-:Y:S01]  /*18c10*/  IMAD.MOV.U32 R7, RZ, RZ, RZ ;  /* 0x000000ffff077224 */ /* 0x000fe200078e00ff */
[C---:B------:R-:W-:Y:S01]  /*18c20*/  ISETP.GE.U32.AND P2, PT, R9.reuse, 0x2, PT ;  /* 0x000000020900780c */ /* 0x040fe20003f46070 */
[----:B------:R-:W-:Y:S01]  /*18c30*/  IMAD.MOV.U32 R4, RZ, RZ, RZ ;  /* 0x000000ffff047224 */ /* 0x000fe200078e00ff */
[C---:B------:R-:W-:Y:S01]  /*18c40*/  ISETP.GE.U32.AND P3, PT, R9.reuse, 0x4, PT ;  /* 0x000000040900780c */ /* 0x040fe20003f66070 */
[----:B------:R-:W-:Y:S01]  /*18c50*/  SHFL.IDX PT, R0, R24, RZ, 0x1f ;  /* 0x00001fff18007589 */ /* 0x000fe200000e0000 */
[C---:B------:R-:W-:Y:S02]  /*18c60*/  ISETP.GE.U32.AND P4, PT, R9.reuse, 0x8, PT ;  /* 0x000000080900780c */ /* 0x040fe40003f86070 */
[----:B------:R-:W-:Y:S01]  /*18c70*/  ISETP.GE.U32.AND P5, PT, R9, 0x10, PT ;  /* 0x000000100900780c */ /* 0x000fe20003fa6070 */
[----:B------:R1:W-:Y:S02]  /*18c80*/  SHFL.IDX PT, R6, R24, 0x1, 0x1f ;  /* 0x00201f0018067f89 */ /* 0x0003e400000e0000 */
[----:B-1----:R-:W-:-:S02]  /*18c90*/  IMAD.MOV.U32 R24, RZ, RZ, RZ ;  /* 0x000000ffff187224 */ /* 0x002fc400078e00ff */
[----:B---3--:R-:W-:Y:S02]  /*18ca0*/  @!P1 IMAD.MOV.U32 R7, RZ, RZ, R8 ;  /* 0x000000ffff079224 */ /* 0x008fe400078e0008 */
[----:B--2---:R-:W-:Y:S01]  /*18cb0*/  @!P1 IMAD.MOV.U32 R4, RZ, RZ, R5 ;  /* 0x000000ffff049224 */ /* 0x004fe200078e0005 */
[----:B------:R-:W-:-:S03]  /*18cc0*/  ISETP.NE.AND P1, PT, R9, RZ, PT ;  /* 0x000000ff0900720c */ /* 0x000fc60003f25270 */
[----:B0-----:R-:W-:-:S05]  /*18cd0*/  IMAD R13, R4, R7, RZ ;  /* 0x00000007040d7224 */ /* 0x001fca00078e02ff */
        /* <DEDUP_REMOVED lines=15> */
[----:B------:R0:W1:Y:S02]  /*18dd0*/  SHFL.IDX PT, R14, R3, 0x1f, 0x1f ;  /* 0x03e01f00030e7f89 */ /* 0x00006400000e0000 */
.L_x_777:
[----:B------:R-:W-:Y:S02]  /*18de0*/  ULDC UR4, c[0x0][0xc38] ;  /* 0x00030e0000047ab9 */ /* 0x000fe40000000800 */
[----:B------:R-:W-:-:S04]  /*18df0*/  IMAD.U32 R2, RZ, RZ, UR4 ;  /* 0x00000004ff027e24 */ /* 0x000fc8000f8e00ff */
[----:B-1----:R-:W-:-:S04]  /*18e00*/  IMAD R5, R14, R2, RZ ;  /* 0x000000020e057224 */ /* 0x002fc800078e02ff */
[----:B------:R-:W-:-:S05]  /*18e10*/  IMAD.IADD R6, R6, 0x1, R5 ;  /* 0x0000000106067824 */ /* 0x000fca00078e0205 */
[----:B------:R-:W-:-:S13]  /*18e20*/  ISETP.GT.AND P6, PT, R6, R0, PT ;  /* 0x000000000600720c */ /* 0x000fda0003fc4270 */
[----:B------:R-:W-:Y:S05]  /*18e30*/  @P6 BRA `(.L_x_653) ;  /* 0x0000000000a46947 */ /* 0x000fea0003800000 */
.L_x_656:
[----:B------:R-:W1:Y:S01]  /*18e40*/  LDC R2, c[0x0][0xc3c] ;  /* 0x00030f00ff027b82 */ /* 0x000e620000000800 */
[----:B------:R-:W-:-:S05]  /*18e50*/  VIADD R27, R27, 0x1f ;  /* 0x0000001f1b1b7836 */ /* 0x000fca0000000000 */
        /* <DEDUP_REMOVED lines=11> */
[----:B-1----:R-:W-:Y:S01]  /*18f10*/  @!P6 IMAD.WIDE R2, R9, 0x4, R4 ;  /* 0x000000040902e825 */ /* 0x002fe200078e0204 */
[----:B------:R-:W-:-:S06]  /*18f20*/  MOV R4, RZ ;  /* 0x000000ff00047202 */ /* 0x000fcc0000000f00 */
        /* <DEDUP_REMOVED lines=19> */
[----:B------:R0:W1:Y:S02]  /*19060*/  SHFL.IDX PT, R14, R3, 0x1f, 0x1f ;  /* 0x03e01f00030e7f89 */ /* 0x00006400000e0000 */
.L_x_785:
[----:B------:R-:W-:Y:S02]  /*19070*/  ULDC UR4, c[0x0][0xc38] ;  /* 0x00030e0000047ab9 */ /* 0x000fe40000000800 */
[----:B------:R-:W-:-:S04]  /*19080*/  IMAD.U32 R2, RZ, RZ, UR4 ;  /* 0x00000004ff027e24 */ /* 0x000fc8000f8e00ff */
[----:B-1----:R-:W-:-:S04]  /*19090*/  IMAD R5, R14, R2, RZ ;  /* 0x000000020e057224 */ /* 0x002fc800078e02ff */
[----:B------:R-:W-:-:S05]  /*190a0*/  IMAD.IADD R6, R5, 0x1, R6 ;  /* 0x0000000105067824 */ /* 0x000fca00078e0206 */
[----:B------:R-:W-:-:S13]  /*190b0*/  ISETP.GT.AND P6, PT, R6, R0, PT ;  /* 0x000000000600720c */ /* 0x000fda0003fc4270 */
[----:B------:R-:W-:Y:S05]  /*190c0*/  @!P6 BRA `(.L_x_656) ;  /* 0xfffffffc005ce947 */ /* 0x000fea000383ffff */
.L_x_653:
[----:B------:R-:W-:Y:S01]  /*190d0*/  IADD3 R6, -R5, R6, RZ ;  /* 0x0000000605067210 */ /* 0x000fe20007ffe1ff */
[----:B------:R-:W-:-:S04]  /*190e0*/  UMOV UR4, 0xffffffff ;  /* 0xffffffff00047882 */ /* 0x000fc80000000000 */
[----:B------:R-:W-:-:S05]  /*190f0*/  IMAD R5, R3, R2, R6 ;  /* 0x0000000203057224 */ /* 0x000fca00078e0206 */
[----:B------:R-:W-:Y:S01]  /*19100*/  ISETP.GT.AND P6, PT, R5, R0, PT ;  /* 0x000000000500720c */ /* 0x000fe20003fc4270 */
[----:B------:R-:W-:-:S12]  /*19110*/  BRA.DIV UR4, `(.L_x_657) ;  /* 0x0000003a04487947 */ /* 0x000fd8000b800000 */
[----:B------:R-:W-:-:S04]  /*19120*/  VOTE.ANY R8, PT, !P6 ;  /* 0x0000000000087806 */ /* 0x000fc800070e0100 */
[----:B------:R-:W1:Y:S02]  /*19130*/  POPC R5, R8 ;  /* 0x0000000800057309 */ /* 0x000e640000000000 */
[----:B-1----:R1:W2:Y:S04]  /*19140*/  SHFL.IDX PT, R7, R7, R5, 0x1f ;  /* 0x00001f0507077589 */ /* 0x0022a800000e0000 */
[----:B------:R1:W3:Y:S02]  /*19150*/  SHFL.IDX PT, R4, R4, R5, 0x1f ;  /* 0x00001f0504047589 */ /* 0x0002e400000e0000 */
.L_x_790:
[----:B------:R-:W-:-:S13]  /*19160*/  ISETP.NE.AND P0, PT, R8, RZ, PT ;  /* 0x000000ff0800720c */ /* 0x000fda0003f05270 */
[----:B------:R-:W-:Y:S05]  /*19170*/  @!P0 BRA `(.L_x_658) ;  /* 0x0000000000108947 */ /* 0x000fea0003800000 */
[----:B------:R-:W-:Y:S01]  /*19180*/  UMOV UR4, 0xffffffff ;  /* 0xffffffff00047882 */ /* 0x000fe20000000000 */
[----:B------:R-:W-:Y:S02]  /*19190*/  VIADD R12, R5, 0xffffffff ;  /* 0xffffffff050c7836 */ /* 0x000fe40000000000 */
[----:B------:R-:W-:Y:S05]  /*191a0*/  BRA.DIV UR4, `(.L_x_659) ;  /* 0x0000003a04807947 */ /* 0x000fea000b800000 */
[----:B------:R4:W0:Y:S02]  /*191b0*/  SHFL.IDX PT, R24, R3, R12, 0x1f ;  /* 0x00001f0c03187589 */ /* 0x00082400000e0000 */
.L_x_658:
        /* <DEDUP_REMOVED lines=20> */
[----:B------:R-:W-:Y:S01]  /*19300*/  ISETP.GT.U32.AND P1, PT, R8, R11, PT ;  /* 0x0000000b0800720c */ /* 0x000fe20003f24070 */
[----:B0-----:R-:W-:Y:S02]  /*19310*/  VIADD R10, R2, 0xffffffe ;  /* 0x0ffffffe020a7836 */ /* 0x001fe40000000000 */
[----:B------:R-:W-:Y:S02]  /*19320*/  IMAD.MOV.U32 R2, RZ, RZ, RZ ;  /* 0x000000ffff027224 */ /* 0x000fe400078e00ff */
[----:B------:R-:W0:Y:S08]  /*19330*/  F2I.FTZ.U32.TRUNC.NTZ R3, R10 ;  /* 0x0000000a00037305 */ /* 0x000e30000021f000 */
[----:B------:R-:W-:Y:S01]  /*19340*/  @!P1 IADD3 R11, R11, -R8, RZ ;  /* 0x800000080b0b9210 */ /* 0x000fe20007ffe0ff */
[----:B------:R-:W-:Y:S01]  /*19350*/  @!P1 VIADD R9, R9, 0x1 ;  /* 0x0000000109099836 */ /* 0x000fe20000000000 */
[----:B------:R-:W-:-:S02]  /*19360*/  ISETP.NE.AND P1, PT, R7, RZ, PT ;  /* 0x000000ff0700720c */ /* 0x000fc40003f25270 */
[----:B------:R-:W-:Y:S02]  /*19370*/  ISETP.GE.U32.AND P0, PT, R11, R8, PT ;  /* 0x000000080b00720c */ /* 0x000fe40003f06070 */
[----:B------:R-:W-:Y:S01]  /*19380*/  IABS R8, R4 ;  /* 0x0000000400087213 */ /* 0x000fe20000000000 */
[----:B0-----:R-:W-:-:S04]  /*19390*/  IMAD.MOV R11, RZ, RZ, -R3 ;  /* 0x000000ffff0b7224 */ /* 0x001fc800078e0a03 */
[----:B------:R-:W-:Y:S02]  /*193a0*/  IMAD.MOV R8, RZ, RZ, -R8 ;  /* 0x000000ffff087224 */ /* 0x000fe400078e0a08 */
[----:B------:R-:W-:-:S04]  /*193b0*/  IMAD R11, R11, R6, RZ ;  /* 0x000000060b0b7224 */ /* 0x000fc800078e02ff */
[----:B------:R-:W-:Y:S02]  /*193c0*/  @P0 VIADD R9, R9, 0x1 ;  /* 0x0000000109090836 */ /* 0x000fe40000000000 */
[----:B------:R-:W-:Y:S01]  /*193d0*/  IMAD.HI.U32 R2, R3, R11, R2 ;  /* 0x0000000b03027227 */ /* 0x000fe200078e0002 */
[----:B------:R-:W-:-:S04]  /*193e0*/  LOP3.LUT R3, R0, R7, RZ, 0x3c, !PT ;  /* 0x0000000700037212 */ /* 0x000fc800078e3cff */
[----:B------:R-:W-:-:S13]  /*193f0*/  ISETP.GE.AND P2, PT, R3, RZ, PT ;  /* 0x000000ff0300720c */ /* 0x000fda0003f46270 */
[----:B------:R-:W-:Y:S01]  /*19400*/  @!P2 IMAD.MOV R9, RZ, RZ, -R9 ;  /* 0x000000ffff09a224 */ /* 0x000fe200078e0a09 */
[----:B------:R-:W-:-:S04]  /*19410*/  @!P1 LOP3.LUT R9, RZ, R7, RZ, 0x33, !PT ;  /* 0x00000007ff099212 */ /* 0x000fc800078e33ff */
[-C--:B------:R-:W-:Y:S01]  /*19420*/  IABS R3, R9.reuse ;  /* 0x0000000900037213 */ /* 0x080fe20000000000 */
[----:B------:R-:W-:-:S04]  /*19430*/  IMAD R7, R7, R9, RZ ;  /* 0x0000000907077224 */ /* 0x000fc800078e02ff */
[----:B------:R-:W-:-:S04]  /*19440*/  IMAD.HI.U32 R2, R2, R3, RZ ;  /* 0x0000000302027227 */ /* 0x000fc800078e00ff */
[----:B------:R-:W-:Y:S02]  /*19450*/  IMAD R3, R2, R8, R3 ;  /* 0x0000000802037224 */ /* 0x000fe400078e0203 */
[----:B------:R-:W-:-:S03]  /*19460*/  IMAD.IADD R25, R0, 0x1, -R7 ;  /* 0x0000000100197824 */ /* 0x000fc600078e0a07 */
[----:B------:R-:W-:-:S13]  /*19470*/  ISETP.GT.U32.AND P1, PT, R6, R3, PT ;  /* 0x000000030600720c */ /* 0x000fda0003f24070 */
[----:B------:R-:W-:Y:S01]  /*19480*/  @!P1 IMAD.IADD R3, R3, 0x1, -R6 ;  /* 0x0000000103039824 */ /* 0x000fe200078e0a06 */
[----:B------:R-:W-:Y:S02]  /*19490*/  @!P1 IADD3 R2, R2, 0x1, RZ ;  /* 0x0000000102029810 */ /* 0x000fe40007ffe0ff */
[----:B------:R-:W-:Y:S02]  /*194a0*/  ISETP.NE.AND P1, PT, R4, RZ, PT ;  /* 0x000000ff0400720c */ /* 0x000fe40003f25270 */
[----:B------:R-:W-:Y:S02]  /*194b0*/  ISETP.GE.U32.AND P0, PT, R3, R6, PT ;  /* 0x000000060300720c */ /* 0x000fe40003f06070 */
[----:B------:R-:W-:-:S04]  /*194c0*/  LOP3.LUT R3, R9, R4, RZ, 0x3c, !PT ;  /* 0x0000000409037212 */ /* 0x000fc800078e3cff */
[----:B------:R-:W-:-:S07]  /*194d0*/  ISETP.GE.AND P2, PT, R3, RZ, PT ;  /* 0x000000ff0300720c */ /* 0x000fce0003f46270 */
[----:B------:R-:W-:-:S06]  /*194e0*/  @P0 VIADD R2, R2, 0x1 ;  /* 0x0000000102020836 */ /* 0x000fcc0000000000 */
[----:B------:R-:W-:Y:S01]  /*194f0*/  @!P2 IMAD.MOV R2, RZ, RZ, -R2 ;  /* 0x000000ffff02a224 */ /* 0x000fe200078e0a02 */
[----:B------:R-:W-:-:S05]  /*19500*/  @!P1 LOP3.LUT R2, RZ, R4, RZ, 0x33, !PT ;  /* 0x00000004ff029212 */ /* 0x000fca00078e33ff */
[--C-:B------:R-:W-:Y:S02]  /*19510*/  IMAD.MOV R3, RZ, RZ, -R2.reuse ;  /* 0x000000ffff037224 */ /* 0x100fe400078e0a02 */
[C---:B------:R-:W-:Y:S02]  /*19520*/  IMAD R2, R4.reuse, 0x1000000, R2 ;  /* 0x0100000004027824 */ /* 0x040fe400078e0202 */
[----:B------:R-:W-:-:S04]  /*19530*/  IMAD R9, R4, R3, R9 ;  /* 0x0000000304097224 */ /* 0x000fc800078e0209 */
[----:B------:R-:W-:Y:S01]  /*19540*/  IMAD R26, R9, 0x10000, R2 ;  /* 0x00010000091a7824 */ /* 0x000fe200078e0202 */
[----:B------:R-:W-:Y:S06]  /*19550*/  BRA `(.L_x_660) ;  /* 0x00000000001c7947 */ /* 0x000fec0003800000 */
.L_x_654:
[----:B------:R-:W-:Y:S01]  /*19560*/  UMOV UR4, URZ ;  /* 0x0000003f00047c82 */ /* 0x000fe20008000000 */
[----:B------:R-:W-:Y:S01]  /*19570*/  UMOV UR5, URZ ;  /* 0x0000003f00057c82 */ /* 0x000fe20008000000 */
[----:B------:R-:W-:Y:S01]  /*19580*/  ULDC UR6, c[0x0][0xc3c] ;  /* 0x00030f0000067ab9 */ /* 0x000fe20000000800 */
[----:B------:R-:W-:Y:S01]  /*19590*/  MOV R24, R0 ;  /* 0x0000000000187202 */ /* 0x000fe20000000f00 */
[----:B------:R-:W-:Y:S02]  /*195a0*/  IMAD.U32 R25, RZ, RZ, UR4 ;  /* 0x00000004ff197e24 */ /* 0x000fe4000f8e00ff */
[----:B------:R-:W-:Y:S02]  /*195b0*/  IMAD.U32 R26, RZ, RZ, UR5 ;  /* 0x00000005ff1a7e24 */ /* 0x000fe4000f8e00ff */
[----:B------:R-:W-:-:S07]  /*195c0*/  IMAD.U32 R27, RZ, RZ, UR6 ;  /* 0x00000006ff1b7e24 */ /* 0x000fce000f8e00ff */
.L_x_660:
        /* <DEDUP_REMOVED lines=10> */
.L_x_651:
[----:B------:R-:W-:Y:S02]  /*19670*/  ULDC UR4, c[0x0][0xc3c] ;  /* 0x00030f0000047ab9 */ /* 0x000fe40000000800 */
[----:B----4-:R-:W-:-:S13]  /*19680*/  ISETP.GE.AND P0, PT, R27, UR4, PT ;  /* 0x000000041b007c0c */ /* 0x010fda000bf06270 */
[----:B------:R-:W-:Y:S05]  /*19690*/  @!P0 BRA `(.L_x_661) ;  /* 0xffffffa400648947 */ /* 0x000fea000383ffff */
[----:B------:R-:W-:Y:S05]  /*196a0*/  BSYNC B8 ;  /* 0x0000000000087941 */ /* 0x000fea0003800000 */
.L_x_537:
[----:B--2---:R-:W2:Y:S01]  /*196b0*/  LDL.LU R0, [R1+0x38] ;  /* 0x0000380001007983 */ /* 0x004ea20000300800 */
[----:B------:R-:W-:Y:S01]  /*196c0*/  BSSY B0, `(.L_x_662) ;  /* 0x000000b000007945 */ /* 0x000fe20003800000 */
[----:B-1----:R-:W1:Y:S01]  /*196d0*/  S2R R5, SR_CgaCtaId ;  /* 0x0000000000057919 */ /* 0x002e620000008800 */
[----:B--2---:R-:W-:-:S05]  /*196e0*/  VIADD R0, R0, 0x1 ;  /* 0x0000000100007836 */ /* 0x004fca0000000000 */
[----:B0-----:R-:W-:-:S04]  /*196f0*/  LEA.HI R2, R0, R0, RZ, 0x1 ;  /* 0x0000000000027211 */ /* 0x001fc800078f08ff */
[----:B------:R-:W-:Y:S02]  /*19700*/  LOP3.LUT R3, R2, 0xfffffffe, RZ, 0xc0, !PT ;  /* 0xfffffffe02037812 */ /* 0x000fe400078ec0ff */
[----:B------:R-:W-:-:S03]  /*19710*/  MOV R2, 0x400 ;  /* 0x0000040000027802 */ /* 0x000fc60000000f00 */
[----:B------:R-:W-:Y:S01]  /*19720*/  IMAD.IADD R0, R0, 0x1, -R3 ;  /* 0x0000000100007824 */ /* 0x000fe200078e0a03 */
[----:B-1----:R-:W-:-:S04]  /*19730*/  LEA R9, R5, R2, 0x18 ;  /* 0x0000000205097211 */ /* 0x002fc800078ec0ff */
[----:B------:R-:W-:-:S04]  /*19740*/  SHF.L.U32 R0, R0, 0x1f, RZ ;  /* 0x0000001f00007819 */ /* 0x000fc800000006ff */
[----:B------:R-:W0:Y:S02]  /*19750*/  SYNCS.PHASECHK.TRANS64.TRYWAIT P0, [R9+URZ+0x30820], R0 ;  /* 0x03082000090075a7 */ /* 0x000e24000800017f */
[----:B0-----:R-:W-:Y:S05]  /*19760*/  @!P0 BRA `(.L_x_663) ;  /* 0x0000003400388947 */ /* 0x001fea0003800000 */
.L_x_793:
[----:B------:R-:W-:Y:S05]  /*19770*/  BSYNC B0 ;  /* 0x0000000000007941 */ /* 0x000fea0003800000 */
.L_x_662:
[----:B------:R-:W-:-:S03]  /*19780*/  UMOV UR4, 0xffffffff ;  /* 0xffffffff00047882 */ /* 0x000fc60000000000 */
[----:B------:R-:W-:Y:S05]  /*19790*/  BRA.DIV UR4, `(.L_x_664) ;  /* 0x0000003604407947 */ /* 0x000fea000b800000 */
[----:B0-----:R-:W0:Y:S02]  /*197a0*/  S2R R0, SR_TID.X ;  /* 0x0000000000007919 */ /* 0x001e240000002100 */
[----:B0-----:R-:W-:-:S04]  /*197b0*/  SHF.R.U32.HI R0, RZ, 0x5, R0 ;  /* 0x00000005ff007819 */ /* 0x001fc80000011600 */
[----:B------:R-:W-:-:S05]  /*197c0*/  LOP3.LUT R0, R0, 0x3, RZ, 0xc0, !PT ;  /* 0x0000000300007812 */ /* 0x000fca00078ec0ff */
[----:B------:R0:W1:Y:S02]  /*197d0*/  SHFL.IDX PT, R14, R0, RZ, 0x1f ;  /* 0x00001fff000e7589 */ /* 0x00006400000e0000 */
.L_x_796:
[----:B-1----:R-:W-:-:S13]  /*197e0*/  ISETP.NE.AND P0, PT, R14, RZ, PT ;  /* 0x000000ff0e00720c */ /* 0x002fda0003f05270 */
[----:B------:R-:W-:Y:S05]  /*197f0*/  @P0 BRA `(.L_x_400) ;  /* 0x0000000000880947 */ /* 0x000fea0003800000 */
[----:B------:R-:W-:-:S03]  /*19800*/  UMOV UR4, 0xffffffff ;  /* 0xffffffff00047882 */ /* 0x000fc60000000000 */
[----:B------:R-:W-:Y:S05]  /*19810*/  BRA.DIV UR4, `(.L_x_665) ;  /* 0x0000003604547947 */ /* 0x000fea000b800000 */
[----:B------:R-:W-:-:S13]  /*19820*/  ELECT P6, URZ, PT ;  /* 0x00000000003f782f */ /* 0x000fda00038c0000 */
.L_x_799:
[----:B------:R-:W-:Y:S05]  /*19830*/  @!P6 BRA `(.L_x_400) ;  /* 0x000000000078e947 */ /* 0x000fea0003800000 */
[----:B0-----:R-:W2:Y:S02]  /*19840*/  LDL.LU R0, [R1+0x44] ;  /* 0x0000440001007983 */ /* 0x001ea40000300800 */
[----:B--2---:R-:W-:-:S04]  /*19850*/  LOP3.LUT R0, R0, 0x2, RZ, 0xfc, !PT ;  /* 0x0000000200007812 */ /* 0x004fc800078efcff */
[----:B------:R-:W-:-:S13]  /*19860*/  ISETP.NE.AND P2, PT, R0, 0x3, PT ;  /* 0x000000030000780c */ /* 0x000fda0003f45270 */
[----:B------:R-:W-:Y:S05]  /*19870*/  @!P2 BRA `(.L_x_666) ;  /* 0x000000000004a947 */ /* 0x000fea0003800000 */
[----:B------:R-:W-:Y:S01]  /*19880*/  BPT.TRAP 0x1 ;  /* 0x000000040000795c */ /* 0x000fe20000300000 */
.L_x_666:
[----:B------:R-:W-:Y:S01]  /*19890*/  VIADD R3, R9, 0x30840 ;  /* 0x0003084009037836 */ /* 0x000fe20000000000 */
[----:B------:R-:W-:Y:S02]  /*198a0*/  SHF.L.U32 R2, R28, 0x1f, RZ ;  /* 0x0000001f1c027819 */ /* 0x000fe400000006ff */
[C---:B------:R-:W-:Y:S01]  /*198b0*/  IADD3 R0, R18.reuse, 0x1, RZ ;  /* 0x0000000112007810 */ /* 0x040fe20007ffe0ff */
[----:B------:R-:W-:-:S03]  /*198c0*/  IMAD R7, R18, 0x8, R3 ;  /* 0x0000000812077824 */ /* 0x000fc600078e0203 */
[C---:B------:R-:W-:Y:S01]  /*198d0*/  ISETP.NE.AND P1, PT, R0.reuse, 0x2, PT ;  /* 0x000000020000780c */ /* 0x040fe20003f25270 */
[----:B------:R-:W0:Y:S03]  /*198e0*/  SYNCS.PHASECHK.TRANS64.TRYWAIT P0, [R7+URZ], R2 ;  /* 0x00000002070075a7 */ /* 0x000e26000800017f */
[----:B------:R-:W-:Y:S02]  /*198f0*/  SEL R5, RZ, 0x1, P1 ;  /* 0x00000001ff057807 */ /* 0x000fe40000800000 */
[----:B------:R-:W-:Y:S02]  /*19900*/  SEL R4, R0, RZ, P1 ;  /* 0x000000ff00047207 */ /* 0x000fe40000800000 */
[----:B------:R-:W-:-:S03]  /*19910*/  LOP3.LUT R0, R28, R5, RZ, 0x3c, !PT ;  /* 0x000000051c007212 */ /* 0x000fc600078e3cff */
[----:B------:R-:W-:Y:S01]  /*19920*/  IMAD R3, R4, 0x8, R3 ;  /* 0x0000000804037824 */ /* 0x000fe200078e0203 */
[----:B------:R-:W-:Y:S01]  /*19930*/  SHF.L.U32 R0, R0, 0x1f, RZ ;  /* 0x0000001f00007819 */ /* 0x000fe200000006ff */
[----:B0-----:R-:W-:Y:S06]  /*19940*/  @!P0 BRA `(.L_x_667) ;  /* 0x0000003400288947 */ /* 0x001fec0003800000 */
.L_x_800:
[----:B------:R-:W1:Y:S02]  /*19950*/  SYNCS.PHASECHK.TRANS64.TRYWAIT P0, [R3+URZ], R0 ;  /* 0x00000000030075a7 */ /* 0x000e64000800017f */
[----:B-1----:R-:W-:Y:S05]  /*19960*/  @!P0 BRA `(.L_x_668) ;  /* 0x0000003400348947 */ /* 0x002fea0003800000 */
.L_x_801:
[----:B------:R-:W-:Y:S05]  /*19970*/  @!P2 BRA `(.L_x_669) ;  /* 0x000000000004a947 */ /* 0x000fea0003800000 */
[----:B------:R-:W-:Y:S01]  /*19980*/  BPT.TRAP 0x1 ;  /* 0x000000040000795c */ /* 0x000fe20000300000 */
.L_x_669:
[----:B-1----:R-:W-:-:S04]  /*19990*/  VIADD R3, R9, 0x30860 ;  /* 0x0003086009037836 */ /* 0x002fc80000000000 */
[----:B------:R-:W-:-:S04]  /*199a0*/  IMAD R5, R18, 0x8, R3 ;  /* 0x0000000812057824 */ /* 0x000fc800078e0203 */
[----:B------:R-:W1:Y:S02]  /*199b0*/  SYNCS.PHASECHK.TRANS64.TRYWAIT P0, [R5+URZ], R2 ;  /* 0x00000002050075a7 */ /* 0x000e64000800017f */
[----:B-1----:R-:W-:Y:S05]  /*199c0*/  @!P0 BRA `(.L_x_670) ;  /* 0x0000003400308947 */ /* 0x002fea0003800000 */
.L_x_802:
[----:B------:R-:W-:-:S07]  /*199d0*/  IMAD R3, R4, 0x8, R3 ;  /* 0x0000000804037824 */ /* 0x000fce00078e0203 */
.L_x_671:
[----:B--2---:R2:W4:Y:S02]  /*199e0*/  SYNCS.PHASECHK.TRANS64.TRYWAIT P0, [R3+URZ], R0 ;  /* 0x00000000030075a7 */ /* 0x004524000800017f */
[----:B----4-:R-:W-:Y:S05]  /*199f0*/  @!P0 NANOSLEEP.SYNCS 0x989680 ;  /* 0x009896800000895d */ /* 0x010fea0003900000 */
[----:B------:R-:W4:Y:S02]  /*19a00*/  @!P0 SYNCS.PHASECHK.TRANS64 P0, [R3+URZ], R0 ;  /* 0x00000000030085a7 */ /* 0x000f24000800007f */
[----:B----4-:R-:W-:Y:S05]  /*19a10*/  @!P0 BRA `(.L_x_671) ;  /* 0xfffffffc00f08947 */ /* 0x010fea000383ffff */
.L_x_400:
[----:B------:R-:W-:Y:S05]  /*19a20*/  BSYNC B9 ;  /* 0x0000000000097941 */ /* 0x000fea0003800000 */
.L_x_397:
[----:B------:R-:W-:Y:S05]  /*19a30*/  EXIT ;  /* 0x000000000000794d */ /* 0x000fea0003800000 */
.L_x_420:
[----:B0-----:R0:W1:Y:S02]  /*19a40*/  SYNCS.PHASECHK.TRANS64.TRYWAIT P6, [R83+URZ+0x30890], R95 ;  /* 0x0308905f530075a7 */ /* 0x00106400080c017f */
[----:B-1----:R-:W-:Y:S05]  /*19a50*/  @!P6 NANOSLEEP.SYNCS 0x989680 ;  /* 0x009896800000e95d */ /* 0x002fea0003900000 */
[----:B------:R-:W1:Y:S02]  /*19a60*/  @!P6 SYNCS.PHASECHK.TRANS64 P6, [R83+URZ+0x30890], R95 ;  /* 0x0308905f5300e5a7 */ /* 0x000e6400080c007f */
[----:B-1----:R-:W-:Y:S05]  /*19a70*/  @!P6 BRA `(.L_x_420) ;  /* 0xfffffffc00f0e947 */ /* 0x002fea000383ffff */
[----:B------:R-:W-:Y:S05]  /*19a80*/  BRA `(.L_x_672) ;  /* 0xfffffe9400307947 */ /* 0x000fea000383ffff */
.L_x_440:
[----:B0-----:R0:W1:Y:S02]  /*19a90*/  SYNCS.PHASECHK.TRANS64.TRYWAIT P5, [R83+URZ+0x30890], R95 ;  /* 0x0308905f530075a7 */ /* 0x00106400080a017f */
[----:B-1----:R-:W-:Y:S05]  /*19aa0*/  @!P5 NANOSLEEP.SYNCS 0x989680 ;  /* 0x009896800000d95d */ /* 0x002fea0003900000 */
[----:B------:R-:W1:Y:S02]  /*19ab0*/  @!P5 SYNCS.PHASECHK.TRANS64 P5, [R83+URZ+0x30890], R95 ;  /* 0x0308905f5300d5a7 */ /* 0x000e6400080a007f */
[----:B-1----:R-:W-:Y:S05]  /*19ac0*/  @!P5 BRA `(.L_x_440) ;  /* 0xfffffffc00f0d947 */ /* 0x002fea000383ffff */
[----:B------:R-:W-:Y:S05]  /*19ad0*/  BRA `(.L_x_673) ;  /* 0xfffffea400fc7947 */ /* 0x000fea000383ffff */
.L_x_449:
[----:B0-----:R0:W1:Y:S02]  /*19ae0*/  SYNCS.PHASECHK.TRANS64.TRYWAIT P4, [R83+URZ+0x30890], R95 ;  /* 0x0308905f530075a7 */ /* 0x001064000808017f */
[----:B-1----:R-:W-:Y:S05]  /*19af0*/  @!P4 NANOSLEEP.SYNCS 0x989680 ;  /* 0x009896800000c95d */ /* 0x002fea0003900000 */
[----:B------:R-:W1:Y:S02]  /*19b00*/  @!P4 SYNCS.PHASECHK.TRANS64 P4, [R83+URZ+0x30890], R95 ;  /* 0x0308905f5300c5a7 */ /* 0x000e64000808007f */
[----:B-1----:R-:W-:Y:S05]  /*19b10*/  @!P4 BRA `(.L_x_449) ;  /* 0xfffffffc00f0c947 */ /* 0x002fea000383ffff */
[----:B------:R-:W-:Y:S05]  /*19b20*/  BRA `(.L_x_674) ;  /* 0xfffffeb8005c7947 */ /* 0x000fea000383ffff */
.L_x_455:
[----:B--2---:R2:W3:Y:S02]  /*19b30*/  SYNCS.PHASECHK.TRANS64.TRYWAIT P3, [R83+URZ+0x308b0], R95 ;  /* 0x0308b05f530075a7 */ /* 0x0044e4000806017f */
[----:B---3--:R-:W-:Y:S05]  /*19b40*/  @!P3 NANOSLEEP.SYNCS 0x989680 ;  /* 0x009896800000b95d */ /* 0x008fea0003900000 */
[----:B------:R-:W3:Y:S02]  /*19b50*/  @!P3 SYNCS.PHASECHK.TRANS64 P3, [R83+URZ+0x308b0], R95 ;  /* 0x0308b05f5300b5a7 */ /* 0x000ee4000806007f */
[----:B---3--:R-:W-:Y:S05]  /*19b60*/  @!P3 BRA `(.L_x_455) ;  /* 0xfffffffc00f0b947 */ /* 0x008fea000383ffff */
[----:B------:R-:W-:Y:S05]  /*19b70*/  BRA `(.L_x_675) ;  /* 0xfffffeb800f07947 */ /* 0x000fea000383ffff */
.L_x_465:
[----:B------:R-:W1:Y:S01]  /*19b80*/  S2R R4, SR_TID.X ;  /* 0x0000000000047919 */ /* 0x000e620000002100 */
[----:B------:R-:W-:Y:S01]  /*19b90*/  BSSY B0, `(.L_x_676) ;  /* 0x000000c000007945 */ /* 0x000fe20003800000 */
[----:B------:R-:W-:Y:S01]  /*19ba0*/  IMAD.MOV.U32 R12, RZ, RZ, RZ ;  /* 0x000000ffff0c7224 */ /* 0x000fe200078e00ff */
[----:B------:R-:W-:Y:S01]  /*19bb0*/  MOV R11, 0x1f ;  /* 0x0000001f000b7802 */ /* 0x000fe20000000f00 */
[----:B------:R-:W-:Y:S02]  /*19bc0*/  IMAD.MOV.U32 R15, RZ, RZ, -0x1 ;  /* 0xffffffffff0f7424 */ /* 0x000fe400078e00ff */
[----:B-1----:R-:W-:-:S05]  /*19bd0*/  VIADD R5, R4, 0xffffff80 ;  /* 0xffffff8004057836 */ /* 0x002fca0000000000 */
[----:B------:R-:W-:-:S04]  /*19be0*/  SHF.R.S32.HI R4, RZ, 0x1f, R5 ;  /* 0x0000001fff047819 */ /* 0x000fc80000011405 */
[----:B------:R-:W-:-:S04]  /*19bf0*/  LEA.HI R4, R4, R5, RZ, 0x7 ;  /* 0x0000000504047211 */ /* 0x000fc800078f38ff */
[----:B------:R-:W-:-:S05]  /*19c00*/  SHF.R.S32.HI R4, RZ, 0x7, R4 ;  /* 0x00000007ff047819 */ /* 0x000fca0000011404 */
[----:B0-----:R-:W-:-:S07]  /*19c10*/  IMAD.MOV.U32 R13, RZ, RZ, R4 ;  /* 0x000000ffff0d7224 */ /* 0x001fce00078e0004 */
[----:B-----5:R-:W-:Y:S05]  /*19c20*/  WARPSYNC.COLLECTIVE R15, `(.L_x_677) ;  /* 0x000000000f087348 */ /* 0x020fea0003c00000 */
[----:B------:R0:W1:Y:S02]  /*19c30*/  SHFL.IDX P6, R14, R13, R12, R11 ;  /* 0x0000000c0d0e7389 */ /* 0x00006400000c000b */
[----:B01---5:R-:W-:Y:S01]  /*19c40*/  ENDCOLLECTIVE ;  /* 0x000000000000791b */ /* 0x023fe20003800000 */
.L_x_677:
[----:B------:R-:W-:Y:S05]  /*19c50*/  BSYNC B0 ;  /* 0x0000000000007941 */ /* 0x000fea0003800000 */
.L_x_676:
[----:B------:R0:W-:Y:S01]  /*19c60*/  STL [R1+0x74], R14 ;  /* 0x0000740e01007387 */ /* 0x0001e20000100800 */
[----:B------:R-:W-:Y:S05]  /*19c70*/  BRA `(.L_x_678) ;  /* 0xfffffec000d47947 */ /* 0x000fea000383ffff */
.L_x_477:
[----:B------:R-:W-:Y:S01]  /*19c80*/  BSSY B1, `(.L_x_679) ;  /* 0x0000008000017945 */ /* 0x000fe20003800000 */
[----:B------:R-:W-:Y:S02]  /*19c90*/  IMAD.MOV.U32 R13, RZ, RZ, R26 ;  /* 0x000000ffff0d7224 */ /* 0x000fe400078e001a */
[----:B------:R-:W-:Y:S02]  /*19ca0*/  IMAD.MOV.U32 R12, RZ, RZ, RZ ;  /* 0x000000ffff0c7224 */ /* 0x000fe400078e00ff */
[----:B------:R-:W-:Y:S02]  /*19cb0*/  IMAD.MOV.U32 R11, RZ, RZ, 0x1c1f ;  /* 0x00001c1fff0b7424 */ /* 0x000fe400078e00ff */
[----:B------:R-:W-:-:S07]  /*19cc0*/  IMAD.MOV.U32 R15, RZ, RZ, -0x1 ;  /* 0xffffffffff0f7424 */ /* 0x000fce00078e00ff */
[----:B------:R-:W-:Y:S05]  /*19cd0*/  WARPSYNC.COLLECTIVE R15, `(.L_x_680) ;  /* 0x000000000f087348 */ /* 0x000fea0003c00000 */
[----:B------:R0:W1:Y:S02]  /*19ce0*/  SHFL.IDX P6, R14, R13, R12, R11 ;  /* 0x0000000c0d0e7389 */ /* 0x00006400000c000b */
[----:B01----:R-:W-:Y:S01]  /*19cf0*/  ENDCOLLECTIVE ;  /* 0x000000000000791b */ /* 0x003fe20003800000 */
.L_x_680:
[----:B------:R-:W-:Y:S05]  /*19d00*/  BSYNC B1 ;  /* 0x0000000000017941 */ /* 0x000fea0003800000 */
.L_x_679:
[----:B------:R-:W-:Y:S01]  /*19d10*/  IMAD.MOV.U32 R13, RZ, RZ, R25 ;  /* 0x000000ffff0d7224 */ /* 0x000fe200078e0019 */
[----:B------:R-:W-:Y:S01]  /*19d20*/  MOV R12, RZ ;  /* 0x000000ff000c7202 */ /* 0x000fe20000000f00 */
[----:B------:R-:W-:Y:S02]  /*19d30*/  IMAD.MOV.U32 R11, RZ, RZ, 0x1c1f ;  /* 0x00001c1fff0b7424 */ /* 0x000fe400078e00ff */
[----:B------:R-:W-:Y:S02]  /*19d40*/  IMAD.MOV.U32 R15, RZ, RZ, -0x1 ;  /* 0xffffffffff0f7424 */ /* 0x000fe400078e00ff */
[----:B------:R-:W-:-:S07]  /*19d50*/  IMAD.MOV.U32 R3, RZ, RZ, R14 ;  /* 0x000000ffff037224 */ /* 0x000fce00078e000e */
[----:B------:R-:W-:Y:S05]  /*19d60*/  WARPSYNC.COLLECTIVE R15, `(.L_x_681) ;  /* 0x000000000f087348 */ /* 0x000fea0003c00000 */
[----:B------:R0:W1:Y:S02]  /*19d70*/  SHFL.IDX P6, R14, R13, R12, R11 ;  /* 0x0000000c0d0e7389 */ /* 0x00006400000c000b */
[----:B01----:R-:W-:Y:S01]  /*19d80*/  ENDCOLLECTIVE ;  /* 0x000000000000791b */ /* 0x003fe20003800000 */
.L_x_681:
[----:B------:R-:W-:Y:S02]  /*19d90*/  IMAD.MOV.U32 R13, RZ, RZ, R28 ;  /* 0x000000ffff0d7224 */ /* 0x000fe400078e001c */
[----:B------:R-:W-:-:S07]  /*19da0*/  IMAD.MOV.U32 R0, RZ, RZ, R14 ;  /* 0x000000ffff007224 */ /* 0x000fce00078e000e */
[----:B------:R-:W-:Y:S05]  /*19db0*/  WARPSYNC.COLLECTIVE R15, `(.L_x_682) ;  /* 0x000000000f087348 */ /* 0x000fea0003c00000 */
[----:B------:R0:W1:Y:S02]  /*19dc0*/  SHFL.IDX P6, R14, R13, R12, R11 ;  /* 0x0000000c0d0e7389 */ /* 0x00006400000c000b */
[----:B01----:R-:W-:Y:S01]  /*19dd0*/  ENDCOLLECTIVE ;  /* 0x000000000000791b */ /* 0x003fe20003800000 */
.L_x_682:
[----:B------:R-:W-:Y:S02]  /*19de0*/  IMAD.MOV.U32 R13, RZ, RZ, R27 ;  /* 0x000000ffff0d7224 */ /* 0x000fe400078e001b */
[----:B------:R-:W-:-:S07]  /*19df0*/  IMAD.MOV.U32 R5, RZ, RZ, R14 ;  /* 0x000000ffff057224 */ /* 0x000fce00078e000e */
[----:B------:R-:W-:Y:S05]  /*19e00*/  WARPSYNC.COLLECTIVE R15, `(.L_x_683) ;  /* 0x000000000f087348 */ /* 0x000fea0003c00000 */
[----:B------:R0:W1:Y:S02]  /*19e10*/  SHFL.IDX P6, R14, R13, R12, R11 ;  /* 0x0000000c0d0e7389 */ /* 0x00006400000c000b */
[----:B01----:R-:W-:Y:S01]  /*19e20*/  ENDCOLLECTIVE ;  /* 0x000000000000791b */ /* 0x003fe20003800000 */
.L_x_683:
[----:B------:R-:W-:Y:S05]  /*19e30*/  BRA `(.L_x_684) ;  /* 0xfffffec400ec7947 */ /* 0x000fea000383ffff */
.L_x_481:
[----:B0-----:R0:W1:Y:S02]  /*19e40*/  SYNCS.PHASECHK.TRANS64.TRYWAIT P0, [R2+URZ+0x30800], R27 ;  /* 0x0308001b020075a7 */ /* 0x001064000800017f */
[----:B-1----:R-:W-:Y:S05]  /*19e50*/  @!P0 NANOSLEEP.SYNCS 0x989680 ;  /* 0x009896800000895d */ /* 0x002fea0003900000 */
[----:B------:R-:W1:Y:S02]  /*19e60*/  @!P0 SYNCS.PHASECHK.TRANS64 P0, [R2+URZ+0x30800], R27 ;  /* 0x0308001b020085a7 */ /* 0x000e64000800007f */
[----:B-1----:R-:W-:Y:S05]  /*19e70*/  @!P0 BRA `(.L_x_481) ;  /* 0xfffffffc00f08947 */ /* 0x002fea000383ffff */
[----:B------:R-:W-:Y:S05]  /*19e80*/  BRA `(.L_x_685) ;  /* 0xfffffecc001c7947 */ /* 0x000fea000383ffff */
.L_x_489:
[----:B------:R-:W-:Y:S01]  /*19e90*/  BSSY B1, `(.L_x_686) ;  /* 0x0000008000017945 */ /* 0x000fe20003800000 */
[----:B------:R-:W-:Y:S01]  /*19ea0*/  IMAD.MOV.U32 R13, RZ, RZ, R26 ;  /* 0x000000ffff0d7224 */ /* 0x000fe200078e001a */
[----:B------:R-:W-:Y:S01]  /*19eb0*/  MOV R12, RZ ;  /* 0x000000ff000c7202 */ /* 0x000fe20000000f00 */
[----:B------:R-:W-:Y:S02]  /*19ec0*/  IMAD.MOV.U32 R11, RZ, RZ, 0x1c1f ;  /* 0x00001c1fff0b7424 */ /* 0x000fe400078e00ff */
[----:B------:R-:W-:-:S07]  /*19ed0*/  IMAD.MOV.U32 R15, RZ, RZ, -0x1 ;  /* 0xffffffffff0f7424 */ /* 0x000fce00078e00ff */
[----:B------:R-:W-:Y:S05]  /*19ee0*/  WARPSYNC.COLLECTIVE R15, `(.L_x_687) ;  /* 0x000000000f087348 */ /* 0x000fea0003c00000 */
[----:B------:R0:W1:Y:S02]  /*19ef0*/  SHFL.IDX P6, R14, R13, R12, R11 ;  /* 0x0000000c0d0e7389 */ /* 0x00006400000c000b */
[----:B01----:R-:W-:Y:S01]  /*19f00*/  ENDCOLLECTIVE ;  /* 0x000000000000791b */ /* 0x003fe20003800000 */
.L_x_687:
[----:B------:R-:W-:Y:S05]  /*19f10*/  BSYNC B1 ;  /* 0x0000000000017941 */ /* 0x000fea0003800000 */
.L_x_686:
[----:B------:R-:W-:Y:S02]  /*19f20*/  IMAD.MOV.U32 R13, RZ, RZ, R25 ;  /* 0x000000ffff0d7224 */ /* 0x000fe400078e0019 */
[----:B------:R-:W-:Y:S02]  /*19f30*/  IMAD.MOV.U32 R12, RZ, RZ, RZ ;  /* 0x000000ffff0c7224 */ /* 0x000fe400078e00ff */
[----:B------:R-:W-:Y:S02]  /*19f40*/  IMAD.MOV.U32 R11, RZ, RZ, 0x1c1f ;  /* 0x00001c1fff0b7424 */ /* 0x000fe400078e00ff */
[----:B------:R-:W-:Y:S02]  /*19f50*/  IMAD.MOV.U32 R15, RZ, RZ, -0x1 ;  /* 0xffffffffff0f7424 */ /* 0x000fe400078e00ff */
[----:B------:R-:W-:-:S07]  /*19f60*/  IMAD.MOV.U32 R0, RZ, RZ, R14 ;  /* 0x000000ffff007224 */ /* 0x000fce00078e000e */
[----:B------:R-:W-:Y:S05]  /*19f70*/  WARPSYNC.COLLECTIVE R15, `(.L_x_688) ;  /* 0x000000000f087348 */ /* 0x000fea0003c00000 */
[----:B------:R0:W1:Y:S02]  /*19f80*/  SHFL.IDX P6, R14, R13, R12, R11 ;  /* 0x0000000c0d0e7389 */ /* 0x00006400000c000b */
[----:B01----:R-:W-:Y:S01]  /*19f90*/  ENDCOLLECTIVE ;  /* 0x000000000000791b */ /* 0x003fe20003800000 */
.L_x_688:
[----:B------:R-:W-:Y:S01]  /*19fa0*/  IMAD.MOV.U32 R13, RZ, RZ, R28 ;  /* 0x000000ffff0d7224 */ /* 0x000fe200078e001c */
[----:B------:R-:W-:-:S07]  /*19fb0*/  MOV R3, R14 ;  /* 0x0000000e00037202 */ /* 0x000fce0000000f00 */
[----:B------:R-:W-:Y:S05]  /*19fc0*/  WARPSYNC.COLLECTIVE R15, `(.L_x_689) ;  /* 0x000000000f087348 */ /* 0x000fea0003c00000 */
[----:B------:R0:W1:Y:S02]  /*19fd0*/  SHFL.IDX P6, R14, R13, R12, R11 ;  /* 0x0000000c0d0e7389 */ /* 0x00006400000c000b */
[----:B01----:R-:W-:Y:S01]  /*19fe0*/  ENDCOLLECTIVE ;  /* 0x000000000000791b */ /* 0x003fe20003800000 */
.L_x_689:
[----:B------:R-:W-:Y:S02]  /*19ff0*/  IMAD.MOV.U32 R13, RZ, RZ, R27 ;  /* 0x000000ffff0d7224 */ /* 0x000fe400078e001b */
[----:B------:R-:W-:-:S07]  /*1a000*/  IMAD.MOV.U32 R20, RZ, RZ, R14 ;  /* 0x000000ffff147224 */ /* 0x000fce00078e000e */
[----:B------:R-:W-:Y:S05]  /*1a010*/  WARPSYNC.COLLECTIVE R15, `(.L_x_690) ;  /* 0x000000000f087348 */ /* 0x000fea0003c00000 */
[----:B------:R0:W1:Y:S02]  /*1a020*/  SHFL.IDX P6, R14, R13, R12, R11 ;  /* 0x0000000c0d0e7389 */ /* 0x00006400000c000b */
[----:B01----:R-:W-:Y:S01]  /*1a030*/  ENDCOLLECTIVE ;  /* 0x000000000000791b */ /* 0x003fe20003800000 */
.L_x_690:
[----:B------:R-:W-:Y:S05]  /*1a040*/  BRA `(.L_x_691) ;  /* 0xfffffed4008c7947 */ /* 0x000fea000383ffff */
.L_x_493:
[----:B0-----:R0:W1:Y:S02]  /*1a050*/  SYNCS.PHASECHK.TRANS64.TRYWAIT P1, [R2+URZ+0x30800], R27 ;  /* 0x0308001b020075a7 */ /* 0x001064000802017f */
[----:B-1----:R-:W-:Y:S05]  /*1a060*/  @!P1 NANOSLEEP.SYNCS 0x989680 ;  /* 0x009896800000995d */ /* 0x002fea0003900000 */
[----:B------:R-:W1:Y:S02]  /*1a070*/  @!P1 SYNCS.PHASECHK.TRANS64 P1, [R2+URZ+0x30800], R27 ;  /* 0x0308001b020095a7 */ /* 0x000e64000802007f */
[----:B-1----:R-:W-:Y:S05]  /*1a080*/  @!P1 BRA `(.L_x_493) ;  /* 0xfffffffc00f09947 */ /* 0x002fea000383ffff */
[----:B------:R-:W-:Y:S05]  /*1a090*/  BRA `(.L_x_692) ;  /* 0xfffffed800707947 */ /* 0x000fea000383ffff */
.L_x_499:
[----:B--2---:R2:W3:Y:S02]  /*1a0a0*/  SYNCS.PHASECHK.TRANS64.TRYWAIT P1, [R0+URZ+0x30830], R5 ;  /* 0x03083005000075a7 */ /* 0x0044e4000802017f */
[----:B---3--:R-:W-:Y:S05]  /*1a0b0*/  @!P1 NANOSLEEP.SYNCS 0x989680 ;  /* 0x009896800000995d */ /* 0x008fea0003900000 */
[----:B------:R-:W3:Y:S02]  /*1a0c0*/  @!P1 SYNCS.PHASECHK.TRANS64 P1, [R0+URZ+0x30830], R5 ;  /* 0x03083005000095a7 */ /* 0x000ee4000802007f */
[----:B---3--:R-:W-:Y:S05]  /*1a0d0*/  @!P1 BRA `(.L_x_499) ;  /* 0xfffffffc00f09947 */ /* 0x008fea000383ffff */
[----:B------:R-:W-:Y:S05]  /*1a0e0*/  BRA `(.L_x_498) ;  /* 0xfffffee400c47947 */ /* 0x000fea000383ffff */
.L_x_505:
[----:B-1----:R1:W2:Y:S02]  /*1a0f0*/  SYNCS.PHASECHK.TRANS64.TRYWAIT P3, [R5+URZ+0x30830], R6 ;  /* 0x03083006050075a7 */ /* 0x0022a4000806017f */
[----:B--2---:R-:W-:Y:S05]  /*1a100*/  @!P3 NANOSLEEP.SYNCS 0x989680 ;  /* 0x009896800000b95d */ /* 0x004fea0003900000 */
[----:B------:R-:W2:Y:S02]  /*1a110*/  @!P3 SYNCS.PHASECHK.TRANS64 P3, [R5+URZ+0x30830], R6 ;  /* 0x030830060500b5a7 */ /* 0x000ea4000806007f */
[----:B--2---:R-:W-:Y:S05]  /*1a120*/  @!P3 BRA `(.L_x_505) ;  /* 0xfffffffc00f0b947 */ /* 0x004fea000383ffff */
[----:B------:R-:W-:Y:S05]  /*1a130*/  BRA `(.L_x_504) ;  /* 0xffffff2000807947 */ /* 0x000fea000383ffff */
.L_x_509:
[----:B-1----:R1:W2:Y:S02]  /*1a140*/  SYNCS.PHASECHK.TRANS64.TRYWAIT P2, [R6+URZ+0x30850], R5 ;  /* 0x03085005060075a7 */ /* 0x0022a4000804017f */
[----:B--2---:R-:W-:Y:S05]  /*1a150*/  @!P2 NANOSLEEP.SYNCS 0x989680 ;  /* 0x009896800000a95d */ /* 0x004fea0003900000 */
[----:B------:R-:W2:Y:S02]  /*1a160*/  @!P2 SYNCS.PHASECHK.TRANS64 P2, [R6+URZ+0x30850], R5 ;  /* 0x030850050600a5a7 */ /* 0x000ea4000804007f */
[----:B--2---:R-:W-:Y:S05]  /*1a170*/  @!P2 BRA `(.L_x_509) ;  /* 0xfffffffc00f0a947 */ /* 0x004fea000383ffff */
[----:B------:R-:W-:Y:S05]  /*1a180*/  BRA `(.L_x_506) ;  /* 0xffffff2400507947 */ /* 0x000fea000383ffff */
.L_x_514:
[----:B-1----:R1:W2:Y:S02]  /*1a190*/  SYNCS.PHASECHK.TRANS64.TRYWAIT P0, [R11+URZ+0x30850], R0 ;  /* 0x030850000b0075a7 */ /* 0x0022a4000800017f */
[----:B--2---:R-:W-:Y:S05]  /*1a1a0*/  @!P0 NANOSLEEP.SYNCS 0x989680 ;  /* 0x009896800000895d */ /* 0x004fea0003900000 */
[----:B------:R-:W2:Y:S02]  /*1a1b0*/  @!P0 SYNCS.PHASECHK.TRANS64 P0, [R11+URZ+0x30850], R0 ;  /* 0x030850000b0085a7 */ /* 0x000ea4000800007f */
[----:B--2---:R-:W-:Y:S05]  /*1a1c0*/  @!P0 BRA `(.L_x_514) ;  /* 0xfffffffc00f08947 */ /* 0x004fea000383ffff */
[----:B------:R-:W-:Y:S05]  /*1a1d0*/  BRA `(.L_x_513) ;  /* 0xffffff5c00247947 */ /* 0x000fea000383ffff */
.L_x_519:
[----:B------:R-:W-:Y:S02]  /*1a1e0*/  IMAD.MOV.U32 R13, RZ, RZ, R41 ;  /* 0x000000ffff0d7224 */ /* 0x000fe400078e0029 */
[----:B------:R-:W-:Y:S02]  /*1a1f0*/  IMAD.MOV.U32 R12, RZ, RZ, RZ ;  /* 0x000000ffff0c7224 */ /* 0x000fe400078e00ff */
[----:B------:R-:W-:Y:S02]  /*1a200*/  IMAD.MOV.U32 R11, RZ, RZ, 0x181f ;  /* 0x0000181fff0b7424 */ /* 0x000fe400078e00ff */
[----:B------:R-:W-:Y:S02]  /*1a210*/  IMAD.MOV.U32 R15, RZ, RZ, -0x1 ;  /* 0xffffffffff0f7424 */ /* 0x000fe400078e00ff */
[----:B------:R-:W-:-:S07]  /*1a220*/  IMAD R42, R76, 0xc0, R60 ;  /* 0x000000c04c2a7824 */ /* 0x000fce00078e023c */
[----:B-----5:R-:W-:Y:S05]  /*1a230*/  WARPSYNC.COLLECTIVE R15, `(.L_x_693) ;  /* 0x000000000f087348 */ /* 0x020fea0003c00000 */
[----:B------:R0:W1:Y:S02]  /*1a240*/  SHFL.IDX P6, R14, R13, R12, R11 ;  /* 0x0000000c0d0e7389 */ /* 0x00006400000c000b */
[----:B01---5:R-:W-:Y:S01]  /*1a250*/  ENDCOLLECTIVE ;  /* 0x000000000000791b */ /* 0x023fe20003800000 */
.L_x_693:
[----:B------:R-:W-:Y:S02]  /*1a260*/  VIADD R20, R42, 0x30 ;  /* 0x000000302a147836 */ /* 0x000fe40000000000 */
[----:B------:R-:W-:Y:S01]  /*1a270*/  IMAD.MOV.U32 R13, RZ, RZ, R40 ;  /* 0x000000ffff0d7224 */ /* 0x000fe200078e0028 */
[----:B------:R-:W-:-:S07]  /*1a280*/  MOV R0, R14 ;  /* 0x0000000e00007202 */ /* 0x000fce0000000f00 */
[----:B------:R-:W-:Y:S05]  /*1a290*/  WARPSYNC.COLLECTIVE R15, `(.L_x_694) ;  /* 0x000000000f087348 */ /* 0x000fea0003c00000 */
[----:B------:R0:W1:Y:S02]  /*1a2a0*/  SHFL.IDX P6, R14, R13, R12, R11 ;  /* 0x0000000c0d0e7389 */ /* 0x00006400000c000b */
[----:B01----:R-:W-:Y:S01]  /*1a2b0*/  ENDCOLLECTIVE ;  /* 0x000000000000791b */ /* 0x003fe20003800000 */
.L_x_694:
[----:B------:R-:W-:Y:S02]  /*1a2c0*/  ULDC UR4, c[0x0][0xac8] ;  /* 0x0002b20000047ab9 */ /* 0x000fe40000000800 */
[----:B------:R-:W-:-:S04]  /*1a2d0*/  ISETP.GE.AND P0, PT, R59, UR4, PT ;  /* 0x000000043b007c0c */ /* 0x000fc8000bf06270 */
[-C--:B------:R-:W-:Y:S01]  /*1a2e0*/  ISETP.GE.OR P4, PT, R20, R63.reuse, P0 ;  /* 0x0000003f1400720c */ /* 0x080fe20000786670 */
[C---:B------:R-:W-:Y:S01]  /*1a2f0*/  VIADD R20, R42.reuse, 0x60 ;  /* 0x000000602a147836 */ /* 0x040fe20000000000 */
[----:B------:R-:W-:-:S04]  /*1a300*/  ISETP.GE.OR P3, PT, R42, R63, P0 ;  /* 0x0000003f2a00720c */ /* 0x000fc80000766670 */
[----:B------:R-:W-:Y:S01]  /*1a310*/  ISETP.GE.OR P2, PT, R20, R63, P0 ;  /* 0x0000003f1400720c */ /* 0x000fe20000746670 */
[----:B------:R-:W-:Y:S02]  /*1a320*/  IMAD.MOV.U32 R13, RZ, RZ, R41 ;  /* 0x000000ffff0d7224 */ /* 0x000fe400078e0029 */
[----:B------:R-:W-:Y:S02]  /*1a330*/  IMAD.MOV.U32 R12, RZ, RZ, 0x1 ;  /* 0x00000001ff0c7424 */ /* 0x000fe400078e00ff */
[----:B------:R-:W-:-:S08]  /*1a340*/  IMAD.MOV.U32 R3, RZ, RZ, R14 ;  /* 0x000000ffff037224 */ /* 0x000fd000078e000e */
[----:B------:R-:W-:Y:S05]  /*1a350*/  WARPSYNC.COLLECTIVE R15, `(.L_x_695) ;  /* 0x000000000f087348 */ /* 0x000fea0003c00000 */
[----:B------:R0:W1:Y:S02]  /*1a360*/  SHFL.IDX P6, R14, R13, R12, R11 ;  /* 0x0000000c0d0e7389 */ /* 0x00006400000c000b */
[----:B01----:R-:W-:Y:S01]  /*1a370*/  ENDCOLLECTIVE ;  /* 0x000000000000791b */ /* 0x003fe20003800000 */
.L_x_695:
[----:B------:R-:W-:-:S04]  /*1a380*/  @!P3 LEA R32, P5, R59, R3, 0x1 ;  /* 0x000000033b20b211 */ /* 0x000fc800078a08ff */
[----:B------:R-:W-:Y:S01]  /*1a390*/  @!P3 LEA.HI.X R3, R59, R0, R58, 0x1, P5 ;  /* 0x000000003b03b211 */ /* 0x000fe200028f0c3a */
[----:B------:R-:W-:Y:S02]  /*1a3a0*/  IMAD.MOV.U32 R13, RZ, RZ, R40 ;  /* 0x000000ffff0d7224 */ /* 0x000fe400078e0028 */
[----:B------:R-:W-:-:S07]  /*1a3b0*/  IMAD.MOV.U32 R8, RZ, RZ, R14 ;  /* 0x000000ffff087224 */ /* 0x000fce00078e000e */
[----:B------:R-:W-:Y:S05]  /*1a3c0*/  WARPSYNC.COLLECTIVE R15, `(.L_x_696) ;  /* 0x000000000f087348 */ /* 0x000fea0003c00000 */
[----:B------:R0:W1:Y:S02]  /*1a3d0*/  SHFL.IDX P6, R14, R13, R12, R11 ;  /* 0x0000000c0d0e7389 */ /* 0x00006400000c000b */
[----:B01----:R-:W-:Y:S01]  /*1a3e0*/  ENDCOLLECTIVE ;  /* 0x000000000000791b */ /* 0x003fe20003800000 */
.L_x_696:
[----:B------:R-:W-:Y:S01]  /*1a3f0*/  MOV R13, R41 ;  /* 0x00000029000d7202 */ /* 0x000fe20000000f00 */
[----:B------:R-:W-:Y:S02]  /*1a400*/  IMAD.MOV.U32 R12, RZ, RZ, 0x2 ;  /* 0x00000002ff0c7424 */ /* 0x000fe400078e00ff */
[----:B------:R-:W-:-:S07]  /*1a410*/  IMAD.MOV.U32 R9, RZ, RZ, R14 ;  /* 0x000000ffff097224 */ /* 0x000fce00078e000e */
[----:B------:R-:W-:Y:S05]  /*1a420*/  WARPSYNC.COLLECTIVE R15, `(.L_x_697) ;  /* 0x000000000f087348 */ /* 0x000fea0003c00000 */
[----:B------:R0:W1:Y:S02]  /*1a430*/  SHFL.IDX P6, R14, R13, R12, R11 ;  /* 0x0000000c0d0e7389 */ /* 0x00006400000c000b */
[----:B01----:R-:W-:Y:S01]  /*1a440*/  ENDCOLLECTIVE ;  /* 0x000000000000791b */ /* 0x003fe20003800000 */
.L_x_697:
[----:B------:R-:W-:Y:S01]  /*1a450*/  @!P4 LEA R20, P1, R59, R9, 0x1 ;  /* 0x000000093b14c211 */ /* 0x000fe200078208ff */
[----:B------:R-:W-:-:S03]  /*1a460*/  @!P3 IMAD.MOV.U32 R9, RZ, RZ, R3 ;  /* 0x000000ffff09b224 */ /* 0x000fc600078e0003 */
[----:B------:R-:W-:Y:S01]  /*1a470*/  @!P4 LEA.HI.X R21, R59, R8, R58, 0x1, P1 ;  /* 0x000000083b15c211 */ /* 0x000fe200008f0c3a */
[----:B------:R-:W-:-:S05]  /*1a480*/  @!P3 IMAD.MOV.U32 R8, RZ, RZ, R32 ;  /* 0x000000ffff08b224 */ /* 0x000fca00078e0020 */
[----:B------:R0:W-:Y:S01]  /*1a490*/  @!P3 ST.E.128 desc[UR56][R8.64], R4 ;  /* 0x000000040800b985 */ /* 0x0001e2000c101d38 */
[----:B------:R-:W-:-:S03]  /*1a4a0*/  IMAD.MOV.U32 R13, RZ, RZ, R40 ;  /* 0x000000ffff0d7224 */ /* 0x000fc600078e0028 */
[----:B------:R0:W-:Y:S01]  /*1a4b0*/  @!P4 ST.E.128 desc[UR56][R20.64], R24 ;  /* 0x000000181400c985 */ /* 0x0001e2000c101d38 */
[----:B------:R-:W-:-:S07]  /*1a4c0*/  IMAD.MOV.U32 R10, RZ, RZ, R14 ;  /* 0x000000ffff0a7224 */ /* 0x000fce00078e000e */
[----:B0-----:R-:W-:Y:S05]  /*1a4d0*/  WARPSYNC.COLLECTIVE R15, `(.L_x_698) ;  /* 0x000000000f087348 */ /* 0x001fea0003c00000 */
[----:B------:R1:W2:Y:S02]  /*1a4e0*/  SHFL.IDX P6, R14, R13, R12, R11 ;  /* 0x0000000c0d0e7389 */ /* 0x0002a400000c000b */
[----:B012---:R-:W-:Y:S01]  /*1a4f0*/  ENDCOLLECTIVE ;  /* 0x000000000000791b */ /* 0x007fe20003800000 */
.L_x_698:
[----:B------:R-:W-:Y:S01]  /*1a500*/  MOV R13, R41 ;  /* 0x00000029000d7202 */ /* 0x000fe20000000f00 */
[----:B------:R-:W-:Y:S01]  /*1a510*/  IMAD.MOV.U32 R12, RZ, RZ, 0x3 ;  /* 0x00000003ff0c7424 */ /* 0x000fe200078e00ff */
[----:B------:R-:W-:-:S13]  /*1a520*/  @!P2 LEA R43, P5, R59, R14, 0x1 ;  /* 0x0000000e3b2ba211 */ /* 0x000fda00078a08ff */
[----:B------:R-:W-:Y:S05]  /*1a530*/  WARPSYNC.COLLECTIVE R15, `(.L_x_699) ;  /* 0x000000000f087348 */ /* 0x000fea0003c00000 */
[----:B------:R0:W1:Y:S02]  /*1a540*/  SHFL.IDX P6, R14, R13, R12, R11 ;  /* 0x0000000c0d0e7389 */ /* 0x00006400000c000b */
[----:B01----:R-:W-:Y:S01]  /*1a550*/  ENDCOLLECTIVE ;  /* 0x000000000000791b */ /* 0x003fe20003800000 */
.L_x_699:
[----:B------:R-:W-:Y:S01]  /*1a560*/  @!P2 LEA.HI.X R10, R59, R10, R58, 0x1, P5 ;  /* 0x0000000a3b0aa211 */ /* 0x000fe200028f0c3a */
[----:B------:R-:W-:-:S04]  /*1a570*/  @!P2 IMAD.MOV.U32 R4, RZ, RZ, R43 ;  /* 0x000000ffff04a224 */ /* 0x000fc800078e002b */
[----:B------:R-:W-:-:S05]  /*1a580*/  @!P2 IMAD.MOV.U32 R5, RZ, RZ, R10 ;  /* 0x000000ffff05a224 */ /* 0x000fca00078e000a */
[----:B------:R0:W-:Y:S01]  /*1a590*/  @!P2 ST.E.128 desc[UR56][R4.64], R28 ;  /* 0x0000001c0400a985 */ /* 0x0001e2000c101d38 */
[----:B------:R-:W-:Y:S02]  /*1a5a0*/  IMAD.MOV.U32 R13, RZ, RZ, R40 ;  /* 0x000000ffff0d7224 */ /* 0x000fe400078e0028 */
[----:B------:R-:W-:-:S07]  /*1a5b0*/  IMAD.MOV.U32 R0, RZ, RZ, R14 ;  /* 0x000000ffff007224 */ /* 0x000fce00078e000e */
[----:B0-----:R-:W-:Y:S05]  /*1a5c0*/  WARPSYNC.COLLECTIVE R15, `(.L_x_700) ;  /* 0x000000000f087348 */ /* 0x001fea0003c00000 */
[----:B------:R1:W2:Y:S02]  /*1a5d0*/  SHFL.IDX P6, R14, R13, R12, R11 ;  /* 0x0000000c0d0e7389 */ /* 0x0002a400000c000b */
[----:B012---:R-:W-:Y:S01]  /*1a5e0*/  ENDCOLLECTIVE ;  /* 0x000000000000791b */ /* 0x007fe20003800000 */
.L_x_700:
[----:B------:R-:W-:Y:S05]  /*1a5f0*/  BRA `(.L_x_701) ;  /* 0xffffff74004c7947 */ /* 0x000fea000383ffff */
.L_x_521:
[----:B------:R-:W-:Y:S01]  /*1a600*/  IMAD.MOV.U32 R13, RZ, RZ, R4 ;  /* 0x000000ffff0d7224 */ /* 0x000fe200078e0004 */
[----:B------:R-:W-:Y:S01]  /*1a610*/  MOV R11, 0x1c1f ;  /* 0x00001c1f000b7802 */ /* 0x000fe20000000f00 */
[----:B------:R-:W-:Y:S02]  /*1a620*/  IMAD.MOV.U32 R12, RZ, RZ, RZ ;  /* 0x000000ffff0c7224 */ /* 0x000fe400078e00ff */
[----:B------:R-:W-:-:S07]  /*1a630*/  IMAD.MOV.U32 R15, RZ, RZ, -0x1 ;  /* 0xffffffffff0f7424 */ /* 0x000fce00078e00ff */
[----:B------:R-:W-:Y:S05]  /*1a640*/  WARPSYNC.COLLECTIVE R15, `(.L_x_702) ;  /* 0x000000000f087348 */ /* 0x000fea0003c00000 */
[----:B------:R0:W1:Y:S02]  /*1a650*/  SHFL.IDX P6, R14, R13, R12, R11 ;  /* 0x0000000c0d0e7389 */ /* 0x00006400000c000b */
[----:B01----:R-:W-:Y:S01]  /*1a660*/  ENDCOLLECTIVE ;  /* 0x000000000000791b */ /* 0x003fe20003800000 */
.L_x_702:
[----:B------:R-:W-:Y:S02]  /*1a670*/  IMAD.MOV.U32 R13, RZ, RZ, R0 ;  /* 0x000000ffff0d7224 */ /* 0x000fe400078e0000 */
[----:B------:R-:W-:-:S07]  /*1a680*/  IMAD.MOV.U32 R3, RZ, RZ, R14 ;  /* 0x000000ffff037224 */ /* 0x000fce00078e000e */
[----:B------:R-:W-:Y:S05]  /*1a690*/  WARPSYNC.COLLECTIVE R15, `(.L_x_703) ;  /* 0x000000000f087348 */ /* 0x000fea0003c00000 */
[----:B------:R0:W1:Y:S02]  /*1a6a0*/  SHFL.IDX P6, R14, R13, R12, R11 ;  /* 0x0000000c0d0e7389 */ /* 0x00006400000c000b */
[----:B01----:R-:W-:Y:S01]  /*1a6b0*/  ENDCOLLECTIVE ;  /* 0x000000000000791b */ /* 0x003fe20003800000 */
.L_x_703:
[----:B------:R-:W-:Y:S05]  /*1a6c0*/  BRA `(.L_x_704) ;  /* 0xffffff7800387947 */ /* 0x000fea000383ffff */
.L_x_524:
[----:B------:R-:W-:Y:S01]  /*1a6d0*/  BSSY B1, `(.L_x_705) ;  /* 0x0000008000017945 */ /* 0x000fe20003800000 */
[----:B---3--:R-:W-:Y:S02]  /*1a6e0*/  IMAD.MOV.U32 R13, RZ, RZ, R4 ;  /* 0x000000ffff0d7224 */ /* 0x008fe400078e0004 */
[----:B------:R-:W-:Y:S02]  /*1a6f0*/  IMAD.MOV.U32 R12, RZ, RZ, 0x1 ;  /* 0x00000001ff0c7424 */ /* 0x000fe400078e00ff */
[----:B------:R-:W-:Y:S02]  /*1a700*/  IMAD.MOV.U32 R11, RZ, RZ, 0x1c1f ;  /* 0x00001c1fff0b7424 */ /* 0x000fe400078e00ff */
[----:B------:R-:W-:-:S07]  /*1a710*/  IMAD.MOV.U32 R15, RZ, RZ, -0x1 ;  /* 0xffffffffff0f7424 */ /* 0x000fce00078e00ff */
[----:B012---:R-:W-:Y:S05]  /*1a720*/  WARPSYNC.COLLECTIVE R15, `(.L_x_706) ;  /* 0x000000000f087348 */ /* 0x007fea0003c00000 */
[----:B--2---:R2:W3:Y:S02]  /*1a730*/  SHFL.IDX P6, R14, R13, R12, R11 ;  /* 0x0000000c0d0e7389 */ /* 0x0044e400000c000b */
[----:B0123--:R-:W-:Y:S01]  /*1a740*/  ENDCOLLECTIVE ;  /* 0x000000000000791b */ /* 0x00ffe20003800000 */
.L_x_706:
[----:B------:R-:W-:Y:S05]  /*1a750*/  BSYNC B1 ;  /* 0x0000000000017941 */ /* 0x000fea0003800000 */
.L_x_705:
[----:B------:R-:W-:Y:S01]  /*1a760*/  IMAD.MOV.U32 R13, RZ, RZ, R0 ;  /* 0x000000ffff0d7224 */ /* 0x000fe200078e0000 */
[----:B------:R-:W-:Y:S01]  /*1a770*/  MOV R3, R14 ;  /* 0x0000000e00037202 */ /* 0x000fe20000000f00 */
[----:B------:R-:W-:Y:S02]  /*1a780*/  IMAD.MOV.U32 R12, RZ, RZ, 0x1 ;  /* 0x00000001ff0c7424 */ /* 0x000fe400078e00ff */
[----:B------:R-:W-:Y:S02]  /*1a790*/  IMAD.MOV.U32 R11, RZ, RZ, 0x1c1f ;  /* 0x00001c1fff0b7424 */ /* 0x000fe400078e00ff */
[----:B------:R-:W-:-:S07]  /*1a7a0*/  IMAD.MOV.U32 R15, RZ, RZ, -0x1 ;  /* 0xffffffffff0f7424 */ /* 0x000fce00078e00ff */
[----:B------:R-:W-:Y:S05]  /*1a7b0*/  WARPSYNC.COLLECTIVE R15, `(.L_x_707) ;  /* 0x000000000f087348 */ /* 0x000fea0003c00000 */
[----:B------:R0:W1:Y:S02]  /*1a7c0*/  SHFL.IDX P6, R14, R13, R12, R11 ;  /* 0x0000000c0d0e7389 */ /* 0x00006400000c000b */
[----:B01----:R-:W-:Y:S01]  /*1a7d0*/  ENDCOLLECTIVE ;  /* 0x000000000000791b */ /* 0x003fe20003800000 */
.L_x_707:
[----:B------:R-:W-:Y:S05]  /*1a7e0*/  BRA `(.L_x_708) ;  /* 0xffffff7800947947 */ /* 0x000fea000383ffff */
.L_x_528:
[----:B------:R-:W-:Y:S01]  /*1a7f0*/  IMAD.MOV.U32 R13, RZ, RZ, R20 ;  /* 0x000000ffff0d7224 */ /* 0x000fe200078e0014 */
[----:B------:R-:W-:Y:S01]  /*1a800*/  MOV R15, 0xffffffff ;  /* 0xffffffff000f7802 */ /* 0x000fe20000000f00 */
[----:B------:R-:W-:Y:S02]  /*1a810*/  IMAD.MOV.U32 R12, RZ, RZ, RZ ;  /* 0x000000ffff0c7224 */ /* 0x000fe400078e00ff */
[----:B------:R-:W-:Y:S02]  /*1a820*/  IMAD.MOV.U32 R11, RZ, RZ, 0x181f ;  /* 0x0000181fff0b7424 */ /* 0x000fe400078e00ff */
[----:B------:R-:W-:Y:S02]  /*1a830*/  IMAD R24, R26, 0xc0, R60 ;  /* 0x000000c01a187824 */ /* 0x000fe400078e023c */
[----:B------:R-:W-:-:S07]  /*1a840*/  IMAD R21, R21, R10, RZ ;  /* 0x0000000a15157224 */ /* 0x000fce00078e02ff */
[----:B------:R-:W-:Y:S05]  /*1a850*/  WARPSYNC.COLLECTIVE R15, `(.L_x_709) ;  /* 0x000000000f087348 */ /* 0x000fea0003c00000 */
[----:B------:R0:W1:Y:S02]  /*1a860*/  SHFL.IDX P6, R14, R13, R12, R11 ;  /* 0x0000000c0d0e7389 */ /* 0x00006400000c000b */
[----:B01----:R-:W-:Y:S01]  /*1a870*/  ENDCOLLECTIVE ;  /* 0x000000000000791b */ /* 0x003fe20003800000 */
.L_x_709:
[C---:B------:R-:W-:Y:S01]  /*1a880*/  VIADD R8, R24.reuse, 0x30 ;  /* 0x0000003018087836 */ /* 0x040fe20000000000 */
[----:B------:R-:W-:-:S04]  /*1a890*/  ISETP.GE.OR P3, PT, R24, R21, P0 ;  /* 0x000000151800720c */ /* 0x000fc80000766670 */
[----:B------:R-:W-:Y:S01]  /*1a8a0*/  ISETP.GE.OR P4, PT, R8, R21, P0 ;  /* 0x000000150800720c */ /* 0x000fe20000786670 */
[----:B------:R-:W-:-:S05]  /*1a8b0*/  VIADD R8, R24, 0x60 ;  /* 0x0000006018087836 */ /* 0x000fca0000000000 */
[----:B------:R-:W-:Y:S01]  /*1a8c0*/  ISETP.GE.OR P2, PT, R8, R21, P0 ;  /* 0x000000150800720c */ /* 0x000fe20000746670 */
[----:B------:R-:W-:Y:S02]  /*1a8d0*/  IMAD.MOV.U32 R13, RZ, RZ, R7 ;  /* 0x000000ffff0d7224 */ /* 0x000fe400078e0007 */
[----:B------:R-:W-:-:S10]  /*1a8e0*/  IMAD.MOV.U32 R0, RZ, RZ, R14 ;  /* 0x000000ffff007224 */ /* 0x000fd400078e000e */
[----:B------:R-:W-:Y:S05]  /*1a8f0*/  WARPSYNC.COLLECTIVE R15, `(.L_x_710) ;  /* 0x000000000f087348 */ /* 0x000fea0003c00000 */
[----:B------:R0:W1:Y:S02]  /*1a900*/  SHFL.IDX P6, R14, R13, R12, R11 ;  /* 0x0000000c0d0e7389 */ /* 0x00006400000c000b */
[----:B01----:R-:W-:Y:S01]  /*1a910*/  ENDCOLLECTIVE ;  /* 0x000000000000791b */ /* 0x003fe20003800000 */
.L_x_710:
[----:B------:R-:W-:Y:S02]  /*1a920*/  IMAD.MOV.U32 R13, RZ, RZ, R20 ;  /* 0x000000ffff0d7224 */ /* 0x000fe400078e0014 */
[----:B------:R-:W-:Y:S02]  /*1a930*/  IMAD.MOV.U32 R12, RZ, RZ, 0x1 ;  /* 0x00000001ff0c7424 */ /* 0x000fe400078e00ff */
[----:B------:R-:W-:-:S07]  /*1a940*/  IMAD.MOV.U32 R3, RZ, RZ, R14 ;  /* 0x000000ffff037224 */ /* 0x000fce00078e000e */
[----:B------:R-:W-:Y:S05]  /*1a950*/  WARPSYNC.COLLECTIVE R15, `(.L_x_711) ;  /* 0x000000000f087348 */ /* 0x000fea0003c00000 */
[----:B------:R0:W1:Y:S02]  /*1a960*/  SHFL.IDX P6, R14, R13, R12, R11 ;  /* 0x0000000c0d0e7389 */ /* 0x00006400000c000b */
[----:B01----:R-:W-:Y:S01]  /*1a970*/  ENDCOLLECTIVE ;  /* 0x000000000000791b */ /* 0x003fe20003800000 */
.L_x_711:
[----:B------:R-:W-:-:S04]  /*1a980*/  @!P3 LEA R10, P5, R59, R3, 0x1 ;  /* 0x000000033b0ab211 */ /* 0x000fc800078a08ff */
[----:B------:R-:W-:Y:S01]  /*1a990*/  @!P3 LEA.HI.X R3, R59, R0, R58, 0x1, P5 ;  /* 0x000000003b03b211 */ /* 0x000fe200028f0c3a */
[----:B------:R-:W-:Y:S02]  /*1a9a0*/  IMAD.MOV.U32 R13, RZ, RZ, R7 ;  /* 0x000000ffff0d7224 */ /* 0x000fe400078e0007 */
[----:B------:R-:W-:-:S07]  /*1a9b0*/  IMAD.MOV.U32 R4, RZ, RZ, R14 ;  /* 0x000000ffff047224 */ /* 0x000fce00078e000e */
[----:B------:R-:W-:Y:S05]  /*1a9c0*/  WARPSYNC.COLLECTIVE R15, `(.L_x_712) ;  /* 0x000000000f087348 */ /* 0x000fea0003c00000 */
[----:B------:R0:W1:Y:S02]  /*1a9d0*/  SHFL.IDX P6, R14, R13, R12, R11 ;  /* 0x0000000c0d0e7389 */ /* 0x00006400000c000b */
[----:B01----:R-:W-:Y:S01]  /*1a9e0*/  ENDCOLLECTIVE ;  /* 0x000000000000791b */ /* 0x003fe20003800000 */
.L_x_712:
[----:B------:R-:W-:Y:S02]  /*1a9f0*/  IMAD.MOV.U32 R13, RZ, RZ, R20 ;  /* 0x000000ffff0d7224 */ /* 0x000fe400078e0014 */
[----:B------:R-:W-:Y:S01]  /*1aa00*/  IMAD.MOV.U32 R12, RZ, RZ, 0x2 ;  /* 0x00000002ff0c7424 */ /* 0x000fe200078e00ff */
[----:B------:R-:W-:-:S07]  /*1aa10*/  MOV R5, R14 ;  /* 0x0000000e00057202 */ /* 0x000fce0000000f00 */
[----:B------:R-:W-:Y:S05]  /*1aa20*/  WARPSYNC.COLLECTIVE R15, `(.L_x_713) ;  /* 0x000000000f087348 */ /* 0x000fea0003c00000 */
[----:B------:R0:W1:Y:S02]  /*1aa30*/  SHFL.IDX P6, R14, R13, R12, R11 ;  /* 0x0000000c0d0e7389 */ /* 0x00006400000c000b */
[----:B01----:R-:W-:Y:S01]  /*1aa40*/  ENDCOLLECTIVE ;  /* 0x000000000000791b */ /* 0x003fe20003800000 */
.L_x_713:
[----:B------:R-:W-:-:S04]  /*1aa50*/  @!P4 LEA R8, P1, R59, R5, 0x1 ;  /* 0x000000053b08c211 */ /* 0x000fc800078208ff */
[----:B------:R-:W-:Y:S01]  /*1aa60*/  @!P4 LEA.HI.X R9, R59, R4, R58, 0x1, P1 ;  /* 0x000000043b09c211 */ /* 0x000fe200008f0c3a */
[----:B------:R-:W-:Y:S02]  /*1aa70*/  IMAD.MOV.U32 R13, RZ, RZ, R7 ;  /* 0x000000ffff0d7224 */ /* 0x000fe400078e0007 */
[----:B------:R-:W-:-:S07]  /*1aa80*/  IMAD.MOV.U32 R6, RZ, RZ, R14 ;  /* 0x000000ffff067224 */ /* 0x000fce00078e000e */
[----:B------:R-:W-:Y:S05]  /*1aa90*/  WARPSYNC.COLLECTIVE R15, `(.L_x_714) ;  /* 0x000000000f087348 */ /* 0x000fea0003c00000 */
[----:B------:R0:W1:Y:S02]  /*1aaa0*/  SHFL.IDX P6, R14, R13, R12, R11 ;  /* 0x0000000c0d0e7389 */ /* 0x00006400000c000b */
[----:B01----:R-:W-:Y:S01]  /*1aab0*/  ENDCOLLECTIVE ;  /* 0x000000000000791b */ /* 0x003fe20003800000 */
.L_x_714:
[----:B------:R-:W-:Y:S01]  /*1aac0*/  @!P3 IMAD.MOV.U32 R11, RZ, RZ, R3 ;  /* 0x000000ffff0bb224 */ /* 0x000fe200078e0003 */
[----:B------:R-:W-:Y:S01]  /*1aad0*/  MOV R13, R20 ;  /* 0x00000014000d7202 */ /* 0x000fe20000000f00 */
[----:B------:R-:W-:-:S03]  /*1aae0*/  IMAD.MOV.U32 R12, RZ, RZ, 0x3 ;  /* 0x00000003ff0c7424 */ /* 0x000fc600078e00ff */
[----:B------:R0:W-:Y:S04]  /*1aaf0*/  @!P3 ST.E.128 desc[UR56][R10.64], RZ ;  /* 0x000000ff0a00b985 */ /* 0x0001e8000c101d38 */
[----:B------:R1:W-:Y:S01]  /*1ab00*/  @!P4 ST.E.128 desc[UR56][R8.64], RZ ;  /* 0x000000ff0800c985 */ /* 0x0003e2000c101d38 */
[----:B------:R-:W-:-:S04]  /*1ab10*/  @!P2 LEA R25, P5, R59, R14, 0x1 ;  /* 0x0000000e3b19a211 */ /* 0x000fc800078a08ff */
[----:B------:R-:W-:Y:S01]  /*1ab20*/  @!P2 LEA.HI.X R5, R59, R6, R58, 0x1, P5 ;  /* 0x000000063b05a211 */ /* 0x000fe200028f0c3a */
[----:B0-----:R-:W-:Y:S02]  /*1ab30*/  IMAD.MOV.U32 R11, RZ, RZ, 0x181f ;  /* 0x0000181fff0b7424 */ /* 0x001fe400078e00ff */
[----:B------:R-:W-:-:S07]  /*1ab40*/  @!P2 IMAD.MOV.U32 R4, RZ, RZ, R25 ;  /* 0x000000ffff04a224 */ /* 0x000fce00078e0019 */
[----:B-1----:R-:W-:Y:S05]  /*1ab50*/  WARPSYNC.COLLECTIVE R15, `(.L_x_715) ;  /* 0x000000000f087348 */ /* 0x002fea0003c00000 */
[----:B------:R0:W2:Y:S02]  /*1ab60*/  SHFL.IDX P6, R14, R13, R12, R11 ;  /* 0x0000000c0d0e7389 */ /* 0x0000a400000c000b */
[----:B012---:R-:W-:Y:S01]  /*1ab70*/  ENDCOLLECTIVE ;  /* 0x000000000000791b */ /* 0x007fe20003800000 */
.L_x_715:
[----:B------:R0:W-:Y:S01]  /*1ab80*/  @!P2 ST.E.128 desc[UR56][R4.64], RZ ;  /* 0x000000ff0400a985 */ /* 0x0001e2000c101d38 */
[----:B------:R-:W-:Y:S02]  /*1ab90*/  IMAD.MOV.U32 R13, RZ, RZ, R7 ;  /* 0x000000ffff0d7224 */ /* 0x000fe400078e0007 */
[----:B------:R-:W-:-:S07]  /*1aba0*/  IMAD.MOV.U32 R0, RZ, RZ, R14 ;  /* 0x000000ffff007224 */ /* 0x000fce00078e000e */
[----:B0-----:R-:W-:Y:S05]  /*1abb0*/  WARPSYNC.COLLECTIVE R15, `(.L_x_716) ;  /* 0x000000000f087348 */ /* 0x001fea0003c00000 */
[----:B------:R1:W2:Y:S02]  /*1abc0*/  SHFL.IDX P6, R14, R13, R12, R11 ;  /* 0x0000000c0d0e7389 */ /* 0x0002a400000c000b */
[----:B012---:R-:W-:Y:S01]  /*1abd0*/  ENDCOLLECTIVE ;  /* 0x000000000000791b */ /* 0x007fe20003800000 */
.L_x_716:
[----:B------:R-:W-:Y:S05]  /*1abe0*/  BRA `(.L_x_717) ;  /* 0xffffff80009c7947 */ /* 0x000fea000383ffff */
.L_x_545:
[----:B------:R-:W1:Y:S01]  /*1abf0*/  S2R R7, SR_TID.X ;  /* 0x0000000000077919 */ /* 0x000e620000002100 */
[----:B------:R-:W-:Y:S01]  /*1ac00*/  BSSY B1, `(.L_x_718) ;  /* 0x000000a000017945 */ /* 0x000fe20003800000 */
[----:B0-----:R-:W-:Y:S01]  /*1ac10*/  IMAD.MOV.U32 R12, RZ, RZ, RZ ;  /* 0x000000ffff0c7224 */ /* 0x001fe200078e00ff */
[----:B------:R-:W-:Y:S01]  /*1ac20*/  MOV R11, 0x1f ;  /* 0x0000001f000b7802 */ /* 0x000fe20000000f00 */
[----:B------:R-:W-:Y:S01]  /*1ac30*/  IMAD.MOV.U32 R15, RZ, RZ, -0x1 ;  /* 0xffffffffff0f7424 */ /* 0x000fe200078e00ff */
[----:B-1----:R-:W-:-:S04]  /*1ac40*/  SHF.R.U32.HI R7, RZ, 0x5, R7 ;  /* 0x00000005ff077819 */ /* 0x002fc80000011607 */
[----:B------:R-:W-:-:S05]  /*1ac50*/  LOP3.LUT R7, R7, 0x3, RZ, 0xc0, !PT ;  /* 0x0000000307077812 */ /* 0x000fca00078ec0ff */
[----:B------:R-:W-:-:S07]  /*1ac60*/  IMAD.MOV.U32 R13, RZ, RZ, R7 ;  /* 0x000000ffff0d7224 */ /* 0x000fce00078e0007 */
[----:B------:R-:W-:Y:S05]  /*1ac70*/  WARPSYNC.COLLECTIVE R15, `(.L_x_719) ;  /* 0x000000000f087348 */ /* 0x000fea0003c00000 */
[----:B------:R0:W1:Y:S02]  /*1ac80*/  SHFL.IDX P6, R14, R13, R12, R11 ;  /* 0x0000000c0d0e7389 */ /* 0x00006400000c000b */
[----:B01----:R-:W-:Y:S01]  /*1ac90*/  ENDCOLLECTIVE ;  /* 0x000000000000791b */ /* 0x003fe20003800000 */
.L_x_719:
[----:B------:R-:W-:Y:S05]  /*1aca0*/  BSYNC B1 ;  /* 0x0000000000017941 */ /* 0x000fea0003800000 */
.L_x_718:
[----:B------:R-:W-:Y:S05]  /*1acb0*/  BRA `(.L_x_720) ;  /* 0xffffff9800447947 */ /* 0x000fea000383ffff */
.L_x_547:
[----:B------:R-:W-:Y:S01]  /*1acc0*/  BSSY B1, `(.L_x_721) ;  /* 0x0000006000017945 */ /* 0x000fe20003800000 */
[----:B------:R-:W-:-:S07]  /*1acd0*/  IMAD.MOV.U32 R15, RZ, RZ, -0x1 ;  /* 0xffffffffff0f7424 */ /* 0x000fce00078e00ff */
[----:B01----:R-:W-:Y:S05]  /*1ace0*/  WARPSYNC.COLLECTIVE R15, `(.L_x_722) ;  /* 0x000000000f0c7348 */ /* 0x003fea0003c00000 */
[----:B------:R-:W-:Y:S02]  /*1acf0*/  ELECT P6, UR62, PT ;  /* 0x00000000003e782f */ /* 0x000fe400038c0000 */
[----:B------:R-:W-:Y:S01]  /*1ad00*/  MOV R14, UR62 ;  /* 0x0000003e000e7c02 */ /* 0x000fe20008000f00 */
[----:B01----:R-:W-:Y:S10]  /*1ad10*/  ENDCOLLECTIVE ;  /* 0x000000000000791b */ /* 0x003ff40003800000 */
.L_x_722:
[----:B------:R-:W-:Y:S05]  /*1ad20*/  BSYNC B1 ;  /* 0x0000000000017941 */ /* 0x000fea0003800000 */
.L_x_721:
[----:B------:R-:W-:Y:S05]  /*1ad30*/  BRA `(.L_x_546) ;  /* 0xffffff98003c7947 */ /* 0x000fea000383ffff */
.L_x_549:
[----:B-1----:R1:W2:Y:S02]  /*1ad40*/  SYNCS.PHASECHK.TRANS64.TRYWAIT P0, [R16+URZ+0x30820], R6 ;  /* 0x03082006100075a7 */ /* 0x0022a4000800017f */
[----:B--2---:R-:W-:Y:S05]  /*1ad50*/  @!P0 NANOSLEEP.SYNCS 0x989680 ;  /* 0x009896800000895d */ /* 0x004fea0003900000 */
[----:B------:R-:W2:Y:S02]  /*1ad60*/  @!P0 SYNCS.PHASECHK.TRANS64 P0, [R16+URZ+0x30820], R6 ;  /* 0x03082006100085a7 */ /* 0x000ea4000800007f */
[----:B--2---:R-:W-:Y:S05]  /*1ad70*/  @!P0 BRA `(.L_x_549) ;  /* 0xfffffffc00f08947 */ /* 0x004fea000383ffff */
[----:B------:R-:W-:Y:S05]  /*1ad80*/  BRA `(.L_x_723) ;  /* 0xffffff98004c7947 */ /* 0x000fea000383ffff */
.L_x_553:
[----:B-1----:R1:W2:Y:S02]  /*1ad90*/  SYNCS.PHASECHK.TRANS64.TRYWAIT P0, [R7+URZ+0x308a0], R6 ;  /* 0x0308a006070075a7 */ /* 0x0022a4000800017f */
[----:B--2---:R-:W-:Y:S05]  /*1ada0*/  @!P0 NANOSLEEP.SYNCS 0x989680 ;  /* 0x009896800000895d */ /* 0x004fea0003900000 */
[----:B------:R-:W2:Y:S02]  /*1adb0*/  @!P0 SYNCS.PHASECHK.TRANS64 P0, [R7+URZ+0x308a0], R6 ;  /* 0x0308a006070085a7 */ /* 0x000ea4000800007f */
[----:B--2---:R-:W-:Y:S05]  /*1adc0*/  @!P0 BRA `(.L_x_553) ;  /* 0xfffffffc00f08947 */ /* 0x004fea000383ffff */
[----:B------:R-:W-:Y:S05]  /*1add0*/  BRA `(.L_x_724) ;  /* 0xffffff9800687947 */ /* 0x000fea000383ffff */
.L_x_558:
[----:B0-----:R0:W2:Y:S02]  /*1ade0*/  SYNCS.PHASECHK.TRANS64.TRYWAIT P0, [R7+URZ+0x308c0], R6 ;  /* 0x0308c006070075a7 */ /* 0x0010a4000800017f */
[----:B--2---:R-:W-:Y:S05]  /*1adf0*/  @!P0 NANOSLEEP.SYNCS 0x989680 ;  /* 0x009896800000895d */ /* 0x004fea0003900000 */
[----:B------:R-:W2:Y:S02]  /*1ae00*/  @!P0 SYNCS.PHASECHK.TRANS64 P0, [R7+URZ+0x308c0], R6 ;  /* 0x0308c006070085a7 */ /* 0x000ea4000800007f */
[----:B--2---:R-:W-:Y:S05]  /*1ae10*/  @!P0 BRA `(.L_x_558) ;  /* 0xfffffffc00f08947 */ /* 0x004fea000383ffff */
[----:B------:R-:W-:Y:S05]  /*1ae20*/  BRA `(.L_x_725) ;  /* 0xffffff9800e47947 */ /* 0x000fea000383ffff */
.L_x_565:
[----:B--2---:R2:W3:Y:S02]  /*1ae30*/  SYNCS.PHASECHK.TRANS64.TRYWAIT P2, [R6+URZ+0x308a0], R7 ;  /* 0x0308a007060075a7 */ /* 0x0044e4000804017f */
[----:B---3--:R-:W-:Y:S05]  /*1ae40*/  @!P2 NANOSLEEP.SYNCS 0x989680 ;  /* 0x009896800000a95d */ /* 0x008fea0003900000 */
[----:B------:R-:W3:Y:S02]  /*1ae50*/  @!P2 SYNCS.PHASECHK.TRANS64 P2, [R6+URZ+0x308a0], R7 ;  /* 0x0308a0070600a5a7 */ /* 0x000ee4000804007f */
[----:B---3--:R-:W-:Y:S05]  /*1ae60*/  @!P2 BRA `(.L_x_565) ;  /* 0xfffffffc00f0a947 */ /* 0x008fea000383ffff */
[----:B------:R-:W-:Y:S05]  /*1ae70*/  BRA `(.L_x_726) ;  /* 0xffffff9c00ac7947 */ /* 0x000fea000383ffff */
.L_x_570:
[----:B0-----:R0:W1:Y:S02]  /*1ae80*/  SYNCS.PHASECHK.TRANS64.TRYWAIT P2, [R6+URZ+0x308c0], R7 ;  /* 0x0308c007060075a7 */ /* 0x001064000804017f */
[----:B-1----:R-:W-:Y:S05]  /*1ae90*/  @!P2 NANOSLEEP.SYNCS 0x989680 ;  /* 0x009896800000a95d */ /* 0x002fea0003900000 */
[----:B------:R-:W1:Y:S02]  /*1aea0*/  @!P2 SYNCS.PHASECHK.TRANS64 P2, [R6+URZ+0x308c0], R7 ;  /* 0x0308c0070600a5a7 */ /* 0x000e64000804007f */
[----:B-1----:R-:W-:Y:S05]  /*1aeb0*/  @!P2 BRA `(.L_x_570) ;  /* 0xfffffffc00f0a947 */ /* 0x002fea000383ffff */
[----:B------:R-:W-:Y:S05]  /*1aec0*/  BRA `(.L_x_727) ;  /* 0xffffffa000247947 */ /* 0x000fea000383ffff */
.L_x_585:
[----:B------:R-:W4:Y:S01]  /*1aed0*/  S2R R20, SR_TID.X ;  /* 0x0000000000147919 */ /* 0x000f220000002100 */
[----:B------:R-:W-:Y:S01]  /*1aee0*/  BSSY B0, `(.L_x_728) ;  /* 0x000000a000007945 */ /* 0x000fe20003800000 */
[----:B0-----:R-:W-:Y:S02]  /*1aef0*/  IMAD.MOV.U32 R12, RZ, RZ, RZ ;  /* 0x000000ffff0c7224 */ /* 0x001fe400078e00ff */
[----:B------:R-:W-:Y:S02]  /*1af00*/  IMAD.MOV.U32 R11, RZ, RZ, 0x1f ;  /* 0x0000001fff0b7424 */ /* 0x000fe400078e00ff */
[----:B------:R-:W-:Y:S01]  /*1af10*/  IMAD.MOV.U32 R15, RZ, RZ, -0x1 ;  /* 0xffffffffff0f7424 */ /* 0x000fe200078e00ff */
[----:B----4-:R-:W-:-:S04]  /*1af20*/  SHF.R.U32.HI R20, RZ, 0x5, R20 ;  /* 0x00000005ff147819 */ /* 0x010fc80000011614 */
[----:B------:R-:W-:-:S05]  /*1af30*/  LOP3.LUT R20, R20, 0x3, RZ, 0xc0, !PT ;  /* 0x0000000314147812 */ /* 0x000fca00078ec0ff */
[----:B------:R-:W-:-:S07]  /*1af40*/  IMAD.MOV.U32 R13, RZ, RZ, R20 ;  /* 0x000000ffff0d7224 */ /* 0x000fce00078e0014 */
[----:B-123--:R-:W-:Y:S05]  /*1af50*/  WARPSYNC.COLLECTIVE R15, `(.L_x_729) ;  /* 0x000000000f087348 */ /* 0x00efea0003c00000 */
[----:B------:R0:W4:Y:S02]  /*1af60*/  SHFL.IDX P6, R14, R13, R12, R11 ;  /* 0x0000000c0d0e7389 */ /* 0x00012400000c000b */
[----:B01234-:R-:W-:Y:S01]  /*1af70*/  ENDCOLLECTIVE ;  /* 0x000000000000791b */ /* 0x01ffe20003800000 */
.L_x_729:
[----:B------:R-:W-:Y:S05]  /*1af80*/  BSYNC B0 ;  /* 0x0000000000007941 */ /* 0x000fea0003800000 */
.L_x_728:
[----:B------:R-:W-:Y:S05]  /*1af90*/  BRA `(.L_x_730) ;  /* 0xffffffa800cc7947 */ /* 0x000fea000383ffff */
.L_x_587:
[----:B------:R-:W-:Y:S01]  /*1afa0*/  BSSY B0, `(.L_x_731) ;  /* 0x0000006000007945 */ /* 0x000fe20003800000 */
[----:B------:R-:W-:-:S07]  /*1afb0*/  IMAD.MOV.U32 R15, RZ, RZ, -0x1 ;  /* 0xffffffffff0f7424 */ /* 0x000fce00078e00ff */
[----:B0123--:R-:W-:Y:S05]  /*1afc0*/  WARPSYNC.COLLECTIVE R15, `(.L_x_732) ;  /* 0x000000000f0c7348 */ /* 0x00ffea0003c00000 */
[----:B------:R-:W-:Y:S02]  /*1afd0*/  ELECT P6, UR62, PT ;  /* 0x00000000003e782f */ /* 0x000fe400038c0000 */
[----:B------:R-:W-:Y:S01]  /*1afe0*/  MOV R14, UR62 ;  /* 0x0000003e000e7c02 */ /* 0x000fe20008000f00 */
[----:B0123--:R-:W-:Y:S10]  /*1aff0*/  ENDCOLLECTIVE ;  /* 0x000000000000791b */ /* 0x00fff40003800000 */
.L_x_732:
[----:B------:R-:W-:Y:S05]  /*1b000*/  BSYNC B0 ;  /* 0x0000000000007941 */ /* 0x000fea0003800000 */
.L_x_731:
[----:B------:R-:W-:Y:S05]  /*1b010*/  BRA `(.L_x_733) ;  /* 0xffffffa800d47947 */ /* 0x000fea000383ffff */
.L_x_589:
[----:B0-----:R0:W4:Y:S02]  /*1b020*/  SYNCS.PHASECHK.TRANS64.TRYWAIT P0, [R0+URZ+0x30840], R2 ;  /* 0x03084002000075a7 */ /* 0x001124000800017f */
[----:B----4-:R-:W-:Y:S05]  /*1b030*/  @!P0 NANOSLEEP.SYNCS 0x989680 ;  /* 0x009896800000895d */ /* 0x010fea0003900000 */
[----:B------:R-:W4:Y:S02]  /*1b040*/  @!P0 SYNCS.PHASECHK.TRANS64 P0, [R0+URZ+0x30840], R2 ;  /* 0x03084002000085a7 */ /* 0x000f24000800007f */
[----:B----4-:R-:W-:Y:S05]  /*1b050*/  @!P0 BRA `(.L_x_589) ;  /* 0xfffffffc00f08947 */ /* 0x010fea000383ffff */
[----:B------:R-:W-:Y:S05]  /*1b060*/  BRA `(.L_x_734) ;  /* 0xffffffac00287947 */ /* 0x000fea000383ffff */
.L_x_593:
[----:B------:R-:W2:Y:S01]  /*1b070*/  LDL.LU R11, [R1+0x3c] ;  /* 0x00003c00010b7983 */ /* 0x000ea20000300800 */
[----:B------:R-:W-:Y:S01]  /*1b080*/  MOV R13, R4 ;  /* 0x00000004000d7202 */ /* 0x000fe20000000f00 */
[----:B------:R-:W-:Y:S02]  /*1b090*/  IMAD.MOV.U32 R12, RZ, RZ, RZ ;  /* 0x000000ffff0c7224 */ /* 0x000fe400078e00ff */
[----:B------:R-:W-:Y:S02]  /*1b0a0*/  IMAD.MOV.U32 R15, RZ, RZ, -0x1 ;  /* 0xffffffffff0f7424 */ /* 0x000fe400078e00ff */
[----:B------:R-:W-:-:S05]  /*1b0b0*/  IMAD R25, R25, 0xc0, R21 ;  /* 0x000000c019197824 */ /* 0x000fca00078e0215 */
[----:B------:R-:W-:Y:S01]  /*1b0c0*/  IADD3 R8, R25, 0x10, RZ ;  /* 0x0000001019087810 */ /* 0x000fe20007ffe0ff */
[----:B--2---:R-:W-:Y:S02]  /*1b0d0*/  IMAD R3, R11, R9, RZ ;  /* 0x000000090b037224 */ /* 0x004fe400078e02ff */
[----:B------:R-:W-:-:S03]  /*1b0e0*/  IMAD.MOV.U32 R11, RZ, RZ, 0x181f ;  /* 0x0000181fff0b7424 */ /* 0x000fc600078e00ff */
[----:B------:R-:W-:-:S13]  /*1b0f0*/  ISETP.GE.AND P1, PT, R25, R3, PT ;  /* 0x000000031900720c */ /* 0x000fda0003f26270 */
[----:B-----5:R-:W-:Y:S05]  /*1b100*/  WARPSYNC.COLLECTIVE R15, `(.L_x_735) ;  /* 0x000000000f087348 */ /* 0x020fea0003c00000 */
[----:B------:R0:W1:Y:S02]  /*1b110*/  SHFL.IDX P6, R14, R13, R12, R11 ;  /* 0x0000000c0d0e7389 */ /* 0x00006400000c000b */
[----:B01---5:R-:W-:Y:S01]  /*1b120*/  ENDCOLLECTIVE ;  /* 0x000000000000791b */ /* 0x023fe20003800000 */
.L_x_735:
[----:B------:R-:W-:Y:S02]  /*1b130*/  IMAD.MOV.U32 R13, RZ, RZ, R0 ;  /* 0x000000ffff0d7224 */ /* 0x000fe400078e0000 */
[----:B------:R-:W-:-:S07]  /*1b140*/  IMAD.MOV.U32 R7, RZ, RZ, R14 ;  /* 0x000000ffff077224 */ /* 0x000fce00078e000e */
[----:B------:R-:W-:Y:S05]  /*1b150*/  WARPSYNC.COLLECTIVE R15, `(.L_x_736) ;  /* 0x000000000f087348 */ /* 0x000fea0003c00000 */
[----:B------:R0:W1:Y:S02]  /*1b160*/  SHFL.IDX P6, R14, R13, R12, R11 ;  /* 0x0000000c0d0e7389 */ /* 0x00006400000c000b */
[----:B01----:R-:W-:Y:S01]  /*1b170*/  ENDCOLLECTIVE ;  /* 0x000000000000791b */ /* 0x003fe20003800000 */
.L_x_736:
[----:B------:R-:W-:Y:S02]  /*1b180*/  IMAD.MOV.U32 R13, RZ, RZ, R4 ;  /* 0x000000ffff0d7224 */ /* 0x000fe400078e0004 */
[----:B------:R-:W-:Y:S02]  /*1b190*/  IMAD.MOV.U32 R12, RZ, RZ, 0x1 ;  /* 0x00000001ff0c7424 */ /* 0x000fe400078e00ff */
[----:B------:R-:W-:-:S07]  /*1b1a0*/  IMAD.MOV.U32 R6, RZ, RZ, R14 ;  /* 0x000000ffff067224 */ /* 0x000fce00078e000e */
[----:B------:R-:W-:Y:S05]  /*1b1b0*/  WARPSYNC.COLLECTIVE R15, `(.L_x_737) ;  /* 0x000000000f087348 */ /* 0x000fea0003c00000 */
[----:B------:R0:W1:Y:S02]  /*1b1c0*/  SHFL.IDX P6, R14, R13, R12, R11 ;  /* 0x0000000c0d0e7389 */ /* 0x00006400000c000b */
[----:B01----:R-:W-:Y:S01]  /*1b1d0*/  ENDCOLLECTIVE ;  /* 0x000000000000791b */ /* 0x003fe20003800000 */
.L_x_737:
[----:B------:R-:W-:-:S05]  /*1b1e0*/  @!P1 LEA R6, P2, R20, R6, 0x1 ;  /* 0x0000000614069211 */ /* 0x000fca00078408ff */
[----:B------:R-:W-:-:S05]  /*1b1f0*/  @!P1 IMAD.X R7, RZ, RZ, R7, P2 ;  /* 0x000000ffff079224 */ /* 0x000fca00010e0607 */
[----:B------:R-:W-:Y:S01]  /*1b200*/  @!PT LDS RZ, [RZ] ;  /* 0x00000000fffff984 */ /* 0x000fe20000000800 */
[----:B------:R-:W-:Y:S01]  /*1b210*/  @!PT LDS RZ, [RZ] ;  /* 0x00000000fffff984 */ /* 0x000fe20000000800 */
[----:B------:R-:W-:Y:S01]  /*1b220*/  @!PT LDS RZ, [RZ] ;  /* 0x00000000fffff984 */ /* 0x000fe20000000800 */
[----:B------:R0:W-:Y:S01]  /*1b230*/  @!P1 LDGSTS.E.BYPASS.LTC128B.128 [R10+0xc400], desc[UR56][R6.64], !P0 ;  /* 0x0c400000060a9fae */ /* 0x0001e2000c101d78 */
[----:B------:R-:W-:Y:S01]  /*1b240*/  IMAD.MOV.U32 R13, RZ, RZ, R0 ;  /* 0x000000ffff0d7224 */ /* 0x000fe200078e0000 */
[----:B------:R-:W-:Y:S01]  /*1b250*/  ISETP.GE.AND P1, PT, R8, R3, PT ;  /* 0x000000030800720c */ /* 0x000fe20003f26270 */
[----:B0-----:R-:W-:-:S12]  /*1b260*/  IMAD.MOV.U32 R6, RZ, RZ, R14 ;  /* 0x000000ffff067224 */ /* 0x001fd800078e000e */
[----:B------:R-:W-:Y:S05]  /*1b270*/  WARPSYNC.COLLECTIVE R15, `(.L_x_738) ;  /* 0x000000000f087348 */ /* 0x000fea0003c00000 */
[----:B------:R0:W1:Y:S02]  /*1b280*/  SHFL.IDX P6, R14, R13, R12, R11 ;  /* 0x0000000c0d0e7389 */ /* 0x00006400000c000b */
[----:B01----:R-:W-:Y:S01]  /*1b290*/  ENDCOLLECTIVE ;  /* 0x000000000000791b */ /* 0x003fe20003800000 */
.L_x_738:
[----:B------:R-:W-:Y:S01]  /*1b2a0*/  MOV R13, R4 ;  /* 0x00000004000d7202 */ /* 0x000fe20000000f00 */
[----:B------:R-:W-:Y:S02]  /*1b2b0*/  IMAD.MOV.U32 R12, RZ, RZ, 0x2 ;  /* 0x00000002ff0c7424 */ /* 0x000fe400078e00ff */
[----:B------:R-:W-:-:S07]  /*1b2c0*/  IMAD.MOV.U32 R7, RZ, RZ, R14 ;  /* 0x000000ffff077224 */ /* 0x000fce00078e000e */
[----:B------:R-:W-:Y:S05]  /*1b2d0*/  WARPSYNC.COLLECTIVE R15, `(.L_x_739) ;  /* 0x000000000f087348 */ /* 0x000fea0003c00000 */
[----:B------:R0:W1:Y:S02]  /*1b2e0*/  SHFL.IDX P6, R14, R13, R12, R11 ;  /* 0x0000000c0d0e7389 */ /* 0x00006400000c000b */
[----:B01----:R-:W-:Y:S01]  /*1b2f0*/  ENDCOLLECTIVE ;  /* 0x000000000000791b */ /* 0x003fe20003800000 */
.L_x_739:
        /* <DEDUP_REMOVED lines=16> */
.L_x_740:
[----:B------:R-:W-:Y:S01]  /*1b400*/  IMAD.MOV.U32 R13, RZ, RZ, R4 ;  /* 0x000000ffff0d7224 */ /* 0x000fe200078e0004 */
[----:B------:R-:W-:Y:S01]  /*1b410*/  MOV R12, 0x3 ;  /* 0x00000003000c7802 */ /* 0x000fe20000000f00 */
[----:B------:R-:W-:-:S07]  /*1b420*/  IMAD.MOV.U32 R7, RZ, RZ, R14 ;  /* 0x000000ffff077224 */ /* 0x000fce00078e000e */
[----:B------:R-:W-:Y:S05]  /*1b430*/  WARPSYNC.COLLECTIVE R15, `(.L_x_741) ;  /* 0x000000000f087348 */ /* 0x000fea0003c00000 */
[----:B------:R0:W1:Y:S02]  /*1b440*/  SHFL.IDX P6, R14, R13, R12, R11 ;  /* 0x0000000c0d0e7389 */ /* 0x00006400000c000b */
[----:B01----:R-:W-:Y:S01]  /*1b450*/  ENDCOLLECTIVE ;  /* 0x000000000000791b */ /* 0x003fe20003800000 */
.L_x_741:
        /* <DEDUP_REMOVED lines=16> */
.L_x_742:
[----:B------:R-:W-:Y:S02]  /*1b560*/  IMAD.MOV.U32 R13, RZ, RZ, R4 ;  /* 0x000000ffff0d7224 */ /* 0x000fe400078e0004 */
[----:B------:R-:W-:Y:S02]  /*1b570*/  IMAD.MOV.U32 R12, RZ, RZ, 0x4 ;  /* 0x00000004ff0c7424 */ /* 0x000fe400078e00ff */
[----:B------:R-:W-:-:S07]  /*1b580*/  IMAD.MOV.U32 R7, RZ, RZ, R14 ;  /* 0x000000ffff077224 */ /* 0x000fce00078e000e */
[----:B------:R-:W-:Y:S05]  /*1b590*/  WARPSYNC.COLLECTIVE R15, `(.L_x_743) ;  /* 0x000000000f087348 */ /* 0x000fea0003c00000 */
[----:B------:R0:W1:Y:S02]  /*1b5a0*/  SHFL.IDX P6, R14, R13, R12, R11 ;  /* 0x0000000c0d0e7389 */ /* 0x00006400000c000b */
[----:B01----:R-:W-:Y:S01]  /*1b5b0*/  ENDCOLLECTIVE ;  /* 0x000000000000791b */ /* 0x003fe20003800000 */
.L_x_743:
        /* <DEDUP_REMOVED lines=16> */
.L_x_744:
[----:B------:R-:W-:Y:S02]  /*1b6c0*/  IMAD.MOV.U32 R13, RZ, RZ, R4 ;  /* 0x000000ffff0d7224 */ /* 0x000fe400078e0004 */
[----:B------:R-:W-:Y:S02]  /*1b6d0*/  IMAD.MOV.U32 R12, RZ, RZ, 0x5 ;  /* 0x00000005ff0c7424 */ /* 0x000fe400078e00ff */
[----:B------:R-:W-:-:S07]  /*1b6e0*/  IMAD.MOV.U32 R7, RZ, RZ, R14 ;  /* 0x000000ffff077224 */ /* 0x000fce00078e000e */
[----:B------:R-:W-:Y:S05]  /*1b6f0*/  WARPSYNC.COLLECTIVE R15, `(.L_x_745) ;  /* 0x000000000f087348 */ /* 0x000fea0003c00000 */
[----:B------:R0:W1:Y:S02]  /*1b700*/  SHFL.IDX P6, R14, R13, R12, R11 ;  /* 0x0000000c0d0e7389 */ /* 0x00006400000c000b */
[----:B01----:R-:W-:Y:S01]  /*1b710*/  ENDCOLLECTIVE ;  /* 0x000000000000791b */ /* 0x003fe20003800000 */
.L_x_745:
        /* <DEDUP_REMOVED lines=16> */
.L_x_746:
[----:B------:R-:W-:Y:S02]  /*1b820*/  IMAD.MOV.U32 R13, RZ, RZ, R4 ;  /* 0x000000ffff0d7224 */ /* 0x000fe400078e0004 */
[----:B------:R-:W-:Y:S02]  /*1b830*/  IMAD.MOV.U32 R12, RZ, RZ, 0x6 ;  /* 0x00000006ff0c7424 */ /* 0x000fe400078e00ff */
[----:B------:R-:W-:-:S07]  /*1b840*/  IMAD.MOV.U32 R7, RZ, RZ, R14 ;  /* 0x000000ffff077224 */ /* 0x000fce00078e000e */
[----:B------:R-:W-:Y:S05]  /*1b850*/  WARPSYNC.COLLECTIVE R15, `(.L_x_747) ;  /* 0x000000000f087348 */ /* 0x000fea0003c00000 */
[----:B------:R0:W1:Y:S02]  /*1b860*/  SHFL.IDX P6, R14, R13, R12, R11 ;  /* 0x0000000c0d0e7389 */ /* 0x00006400000c000b */
[----:B01----:R-:W-:Y:S01]  /*1b870*/  ENDCOLLECTIVE ;  /* 0x000000000000791b */ /* 0x003fe20003800000 */
.L_x_747:
        /* <DEDUP_REMOVED lines=16> */
.L_x_748:
[----:B------:R-:W-:Y:S02]  /*1b980*/  IMAD.MOV.U32 R13, RZ, RZ, R4 ;  /* 0x000000ffff0d7224 */ /* 0x000fe400078e0004 */
[----:B------:R-:W-:Y:S01]  /*1b990*/  IMAD.MOV.U32 R12, RZ, RZ, 0x7 ;  /* 0x00000007ff0c7424 */ /* 0x000fe200078e00ff */
[----:B------:R-:W-:-:S07]  /*1b9a0*/  MOV R7, R14 ;  /* 0x0000000e00077202 */ /* 0x000fce0000000f00 */
[----:B------:R-:W-:Y:S05]  /*1b9b0*/  WARPSYNC.COLLECTIVE R15, `(.L_x_749) ;  /* 0x000000000f087348 */ /* 0x000fea0003c00000 */
[----:B------:R0:W1:Y:S02]  /*1b9c0*/  SHFL.IDX P6, R14, R13, R12, R11 ;  /* 0x0000000c0d0e7389 */ /* 0x00006400000c000b */
[----:B01----:R-:W-:Y:S01]  /*1b9d0*/  ENDCOLLECTIVE ;  /* 0x000000000000791b */ /* 0x003fe20003800000 */
.L_x_749:
[----:B------:R-:W-:-:S05]  /*1b9e0*/  @!P1 LEA R7, P2, R20, R7, 0x1 ;  /* 0x0000000714079211 */ /* 0x000fca00078408ff */
[----:B------:R-:W-:-:S05]  /*1b9f0*/  @!P1 IMAD.X R6, RZ, RZ, R6, P2 ;  /* 0x000000ffff069224 */ /* 0x000fca00010e0606 */
[----:B------:R-:W-:Y:S01]  /*1ba00*/  @!P1 LOP3.LUT R7, R7, R6, RZ, 0x3c, !PT ;  /* 0x0000000607079212 */ /* 0x000fe200078e3cff */
[----:B------:R-:W-:-:S03]  /*1ba10*/  IMAD.MOV.U32 R13, RZ, RZ, R0 ;  /* 0x000000ffff0d7224 */ /* 0x000fc600078e0000 */
[----:B------:R-:W-:Y:S01]  /*1ba20*/  @!P1 LOP3.LUT R6, R7, R6, RZ, 0x3c, !PT ;  /* 0x0000000607069212 */ /* 0x000fe200078e3cff */
[----:B------:R-:W-:-:S03]  /*1ba30*/  VIADD R0, R25, 0x70 ;  /* 0x0000007019007836 */ /* 0x000fc60000000000 */
[----:B------:R-:W-:Y:S01]  /*1ba40*/  @!P1 LOP3.LUT R7, R7, R6, RZ, 0x3c, !PT ;  /* 0x0000000607079212 */ /* 0x000fe200078e3cff */
[----:B------:R-:W-:-:S04]  /*1ba50*/  IMAD.MOV.U32 R4, RZ, RZ, R14 ;  /* 0x000000ffff047224 */ /* 0x000fc800078e000e */
[----:B------:R-:W-:Y:S01]  /*1ba60*/  @!PT LDS RZ, [RZ] ;  /* 0x00000000fffff984 */ /* 0x000fe20000000800 */
[----:B------:R-:W-:Y:S01]  /*1ba70*/  @!PT LDS RZ, [RZ] ;  /* 0x00000000fffff984 */ /* 0x000fe20000000800 */
[----:B------:R-:W-:Y:S01]  /*1ba80*/  @!PT LDS RZ, [RZ] ;  /* 0x00000000fffff984 */ /* 0x000fe20000000800 */
[----:B------:R0:W-:Y:S01]  /*1ba90*/  @!P1 LDGSTS.E.BYPASS.LTC128B.128 [R10+0xf400], desc[UR56][R6.64], !P0 ;  /* 0x0f400000060a9fae */ /* 0x0001e2000c101d78 */
[----:B------:R-:W-:Y:S01]  /*1baa0*/  ISETP.GE.AND P1, PT, R0, R3, PT ;  /* 0x000000030000720c */ /* 0x000fe20003f26270 */
[----:B------:R-:W-:-:S12]  /*1bab0*/  VIADD R0, R25, 0x80 ;  /* 0x0000008019007836 */ /* 0x000fd80000000000 */
[----:B0-----:R-:W-:Y:S05]  /*1bac0*/  WARPSYNC.COLLECTIVE R15, `(.L_x_750) ;  /* 0x000000000f087348 */ /* 0x001fea0003c00000 */
[----:B------:R1:W2:Y:S02]  /*1bad0*/  SHFL.IDX P6, R14, R13, R12, R11 ;  /* 0x0000000c0d0e7389 */ /* 0x0002a400000c000b */
[----:B012---:R-:W-:Y:S01]  /*1bae0*/  ENDCOLLECTIVE ;  /* 0x000000000000791b */ /* 0x007fe20003800000 */
.L_x_750:
[----:B------:R-:W-:Y:S01]  /*1baf0*/  ISETP.GE.AND P2, PT, R0, R3, PT ;  /* 0x000000030000720c */ /* 0x000fe20003f46270 */
[----:B------:R-:W-:Y:S02]  /*1bb00*/  IMAD.MOV.U32 R13, RZ, RZ, R2 ;  /* 0x000000ffff0d7224 */ /* 0x000fe400078e0002 */
[----:B------:R-:W-:Y:S02]  /*1bb10*/  IMAD.MOV.U32 R12, RZ, RZ, RZ ;  /* 0x000000ffff0c7224 */ /* 0x000fe400078e00ff */
[----:B------:R-:W-:-:S08]  /*1bb20*/  IMAD.MOV.U32 R6, RZ, RZ, R14 ;  /* 0x000000ffff067224 */ /* 0x000fd000078e000e */
[----:B------:R-:W-:Y:S05]  /*1bb30*/  WARPSYNC.COLLECTIVE R15, `(.L_x_751) ;  /* 0x000000000f087348 */ /* 0x000fea0003c00000 */
[----:B------:R0:W1:Y:S02]  /*1bb40*/  SHFL.IDX P6, R14, R13, R12, R11 ;  /* 0x0000000c0d0e7389 */ /* 0x00006400000c000b */
[----:B01----:R-:W-:Y:S01]  /*1bb50*/  ENDCOLLECTIVE ;  /* 0x000000000000791b */ /* 0x003fe20003800000 */
.L_x_751:
[----:B------:R-:W-:-:S04]  /*1bb60*/  @!P1 LEA R6, P3, R20, R6, 0x1 ;  /* 0x0000000614069211 */ /* 0x000fc800078608ff */
[----:B------:R-:W-:-:S05]  /*1bb70*/  @!P1 IADD3.X R4, RZ, R4, RZ, P3, !PT ;  /* 0x00000004ff049210 */ /* 0x000fca0001ffe4ff */
[----:B------:R-:W-:Y:S01]  /*1bb80*/  @!P1 IMAD.MOV.U32 R7, RZ, RZ, R4 ;  /* 0x000000ffff079224 */ /* 0x000fe200078e0004 */
[----:B------:R-:W-:Y:S01]  /*1bb90*/  IADD3 R4, R25, 0xa0, RZ ;  /* 0x000000a019047810 */ /* 0x000fe20007ffe0ff */
[----:B------:R-:W-:-:S03]  /*1bba0*/  IMAD.MOV.U32 R13, RZ, RZ, R5 ;  /* 0x000000ffff0d7224 */ /* 0x000fc600078e0005 */
        /* <DEDUP_REMOVED lines=8> */
.L_x_752:
[----:B------:R-:W-:Y:S02]  /*1bc30*/  IMAD.MOV.U32 R13, RZ, RZ, R2 ;  /* 0x000000ffff0d7224 */ /* 0x000fe400078e0002 */
[----:B------:R-:W-:Y:S02]  /*1bc40*/  IMAD.MOV.U32 R12, RZ, RZ, 0x1 ;  /* 0x00000001ff0c7424 */ /* 0x000fe400078e00ff */
[----:B------:R-:W-:-:S07]  /*1bc50*/  IMAD.MOV.U32 R0, RZ, RZ, R14 ;  /* 0x000000ffff007224 */ /* 0x000fce00078e000e */
[----:B------:R-:W-:Y:S05]  /*1bc60*/  WARPSYNC.COLLECTIVE R15, `(.L_x_753) ;  /* 0x000000000f087348 */ /* 0x000fea0003c00000 */
[----:B------:R0:W1:Y:S02]  /*1bc70*/  SHFL.IDX P6, R14, R13, R12, R11 ;  /* 0x0000000c0d0e7389 */ /* 0x00006400000c000b */
[----:B01----:R-:W-:Y:S01]  /*1bc80*/  ENDCOLLECTIVE ;  /* 0x000000000000791b */ /* 0x003fe20003800000 */
.L_x_753:
[----:B------:R-:W-:-:S04]  /*1bc90*/  @!P2 LEA R0, P1, R20, R0, 0x1 ;  /* 0x000000001400a211 */ /* 0x000fc800078208ff */
[----:B------:R-:W-:-:S05]  /*1bca0*/  @!P2 IADD3.X R6, RZ, R8, RZ, P1, !PT ;  /* 0x00000008ff06a210 */ /* 0x000fca0000ffe4ff */
[----:B------:R-:W-:Y:S02]  /*1bcb0*/  @!P2 IMAD.MOV.U32 R7, RZ, RZ, R6 ;  /* 0x000000ffff07a224 */ /* 0x000fe400078e0006 */
[----:B------:R-:W-:Y:S02]  /*1bcc0*/  @!P2 IMAD.MOV.U32 R6, RZ, RZ, R0 ;  /* 0x000000ffff06a224 */ /* 0x000fe400078e0000 */
[----:B------:R-:W-:Y:S02]  /*1bcd0*/  VIADD R0, R25, 0x90 ;  /* 0x0000009019007836 */ /* 0x000fe40000000000 */
[----:B------:R-:W-:Y:S01]  /*1bce0*/  IMAD.MOV.U32 R13, RZ, RZ, R5 ;  /* 0x000000ffff0d7224 */ /* 0x000fe200078e0005 */
[----:B------:R-:W-:Y:S01]  /*1bcf0*/  @!PT LDS RZ, [RZ] ;  /* 0x00000000fffff984 */ /* 0x000fe20000000800 */
[----:B------:R-:W-:Y:S01]  /*1bd00*/  @!PT LDS RZ, [RZ] ;  /* 0x00000000fffff984 */ /* 0x000fe20000000800 */
[----:B------:R-:W-:Y:S01]  /*1bd10*/  @!PT LDS RZ, [RZ] ;  /* 0x00000000fffff984 */ /* 0x000fe20000000800 */
[----:B------:R0:W-:Y:S02]  /*1bd20*/  @!P2 LDGSTS.E.BYPASS.LTC128B.128 [R10+0x10400], desc[UR56][R6.64], !P0 ;  /* 0x10400000060aafae */ /* 0x0001e4000c101d78 */
[----:B------:R-:W-:Y:S01]  /*1bd30*/  ISETP.GE.AND P1, PT, R0, R3, PT ;  /* 0x000000030000720c */ /* 0x000fe20003f26270 */
[----:B------:R-:W-:-:S12]  /*1bd40*/  IMAD.MOV.U32 R0, RZ, RZ, R14 ;  /* 0x000000ffff007224 */ /* 0x000fd800078e000e */
[----:B0-----:R-:W-:Y:S05]  /*1bd50*/  WARPSYNC.COLLECTIVE R15, `(.L_x_754) ;  /* 0x000000000f087348 */ /* 0x001fea0003c00000 */
[----:B------:R1:W2:Y:S02]  /*1bd60*/  SHFL.IDX P6, R14, R13, R12, R11 ;  /* 0x0000000c0d0e7389 */ /* 0x0002a400000c000b */
[----:B012---:R-:W-:Y:S01]  /*1bd70*/  ENDCOLLECTIVE ;  /* 0x000000000000791b */ /* 0x007fe20003800000 */
.L_x_754:
[----:B------:R-:W-:Y:S02]  /*1bd80*/  IMAD.MOV.U32 R13, RZ, RZ, R2 ;  /* 0x000000ffff0d7224 */ /* 0x000fe400078e0002 */
[----:B------:R-:W-:Y:S01]  /*1bd90*/  IMAD.MOV.U32 R12, RZ, RZ, 0x2 ;  /* 0x00000002ff0c7424 */ /* 0x000fe200078e00ff */
[----:B------:R-:W-:-:S07]  /*1bda0*/  MOV R6, R14 ;  /* 0x0000000e00067202 */ /* 0x000fce0000000f00 */
[----:B------:R-:W-:Y:S05]  /*1bdb0*/  WARPSYNC.COLLECTIVE R15, `(.L_x_755) ;  /* 0x000000000f087348 */ /* 0x000fea0003c00000 */
[----:B------:R0:W1:Y:S02]  /*1bdc0*/  SHFL.IDX P6, R14, R13, R12, R11 ;  /* 0x0000000c0d0e7389 */ /* 0x00006400000c000b */
[----:B01----:R-:W-:Y:S01]  /*1bdd0*/  ENDCOLLECTIVE ;  /* 0x000000000000791b */ /* 0x003fe20003800000 */
.L_x_755:
        /* <DEDUP_REMOVED lines=13> */
.L_x_756:
[----:B------:R-:W-:Y:S02]  /*1beb0*/  IMAD.MOV.U32 R13, RZ, RZ, R2 ;  /* 0x000000ffff0d7224 */ /* 0x000fe400078e0002 */
[----:B------:R-:W-:Y:S02]  /*1bec0*/  IMAD.MOV.U32 R12, RZ, RZ, 0x3 ;  /* 0x00000003ff0c7424 */ /* 0x000fe400078e00ff */
[----:B------:R-:W-:-:S07]  /*1bed0*/  IMAD.MOV.U32 R6, RZ, RZ, R14 ;  /* 0x000000ffff067224 */ /* 0x000fce00078e000e */
[----:B------:R-:W-:Y:S05]  /*1bee0*/  WARPSYNC.COLLECTIVE R15, `(.L_x_757) ;  /* 0x000000000f087348 */ /* 0x000fea0003c00000 */
[----:B------:R0:W1:Y:S02]  /*1bef0*/  SHFL.IDX P6, R14, R13, R12, R11 ;  /* 0x0000000c0d0e7389 */ /* 0x00006400000c000b */
[----:B01----:R-:W-:Y:S01]  /*1bf00*/  ENDCOLLECTIVE ;  /* 0x000000000000791b */ /* 0x003fe20003800000 */
.L_x_757:
        /* <DEDUP_REMOVED lines=12> */
.L_x_758:
[----:B------:R-:W-:Y:S01]  /*1bfd0*/  IMAD.MOV.U32 R2, RZ, RZ, R14 ;  /* 0x000000ffff027224 */ /* 0x000fe200078e000e */
[----:B------:R-:W-:Y:S06]  /*1bfe0*/  BRA `(.L_x_759) ;  /* 0xffffffac00347947 */ /* 0x000fec000383ffff */
.L_x_596:
[----:B0-----:R0:W1:Y:S02]  /*1bff0*/  SYNCS.PHASECHK.TRANS64.TRYWAIT P0, [R16+URZ+0x30820], R0 ;  /* 0x03082000100075a7 */ /* 0x001064000800017f */
[----:B-1----:R-:W-:Y:S05]  /*1c000*/  @!P0 NANOSLEEP.SYNCS 0x989680 ;  /* 0x009896800000895d */ /* 0x002fea0003900000 */
[----:B------:R-:W1:Y:S02]  /*1c010*/  @!P0 SYNCS.PHASECHK.TRANS64 P0, [R16+URZ+0x30820], R0 ;  /* 0x03082000100085a7 */ /* 0x000e64000800007f */
[----:B-1----:R-:W-:Y:S05]  /*1c020*/  @!P0 BRA `(.L_x_596) ;  /* 0xfffffffc00f08947 */ /* 0x002fea000383ffff */
[----:B------:R-:W-:Y:S05]  /*1c030*/  BRA `(.L_x_760) ;  /* 0xffffffac00947947 */ /* 0x000fea000383ffff */
.L_x_605:
[----:B-1----:R1:W2:Y:S02]  /*1c040*/  SYNCS.PHASECHK.TRANS64.TRYWAIT P0, [R2+URZ+0x30840], R3 ;  /* 0x03084003020075a7 */ /* 0x0022a4000800017f */
[----:B--2---:R-:W-:Y:S05]  /*1c050*/  @!P0 NANOSLEEP.SYNCS 0x989680 ;  /* 0x009896800000895d */ /* 0x004fea0003900000 */
[----:B------:R-:W2:Y:S02]  /*1c060*/  @!P0 SYNCS.PHASECHK.TRANS64 P0, [R2+URZ+0x30840], R3 ;  /* 0x03084003020085a7 */ /* 0x000ea4000800007f */
[----:B--2---:R-:W-:Y:S05]  /*1c070*/  @!P0 BRA `(.L_x_605) ;  /* 0xfffffffc00f08947 */ /* 0x004fea000383ffff */
[----:B------:R-:W-:Y:S05]  /*1c080*/  BRA `(.L_x_761) ;  /* 0xffffffb000687947 */ /* 0x000fea000383ffff */
.L_x_610:
[----:B0-----:R0:W1:Y:S02]  /*1c090*/  SYNCS.PHASECHK.TRANS64.TRYWAIT P0, [R3+URZ+0x60], R2 ;  /* 0x00006002030075a7 */ /* 0x001064000800017f */
[----:B-1----:R-:W-:Y:S05]  /*1c0a0*/  @!P0 NANOSLEEP.SYNCS 0x989680 ;  /* 0x009896800000895d */ /* 0x002fea0003900000 */
[----:B------:R-:W1:Y:S02]  /*1c0b0*/  @!P0 SYNCS.PHASECHK.TRANS64 P0, [R3+URZ+0x60], R2 ;  /* 0x00006002030085a7 */ /* 0x000e64000800007f */
[----:B-1----:R-:W-:Y:S05]  /*1c0c0*/  @!P0 BRA `(.L_x_610) ;  /* 0xfffffffc00f08947 */ /* 0x002fea000383ffff */
[----:B------:R-:W-:Y:S05]  /*1c0d0*/  BRA `(.L_x_762) ;  /* 0xffffffb000f47947 */ /* 0x000fea000383ffff */
.L_x_618:
[----:B-1----:R1:W2:Y:S02]  /*1c0e0*/  SYNCS.PHASECHK.TRANS64.TRYWAIT P0, [R2+URZ+0x30840], R3 ;  /* 0x03084003020075a7 */ /* 0x0022a4000800017f */
[----:B--2---:R-:W-:Y:S05]  /*1c0f0*/  @!P0 NANOSLEEP.SYNCS 0x989680 ;  /* 0x009896800000895d */ /* 0x004fea0003900000 */
[----:B------:R-:W2:Y:S02]  /*1c100*/  @!P0 SYNCS.PHASECHK.TRANS64 P0, [R2+URZ+0x30840], R3 ;  /* 0x03084003020085a7 */ /* 0x000ea4000800007f */
[----:B--2---:R-:W-:Y:S05]  /*1c110*/  @!P0 BRA `(.L_x_618) ;  /* 0xfffffffc00f08947 */ /* 0x004fea000383ffff */
[----:B------:R-:W-:Y:S05]  /*1c120*/  BRA `(.L_x_763) ;  /* 0xffffffb800387947 */ /* 0x000fea000383ffff */
.L_x_623:
[----:B0-----:R0:W1:Y:S02]  /*1c130*/  SYNCS.PHASECHK.TRANS64.TRYWAIT P0, [R10+URZ+0x60], R28 ;  /* 0x0000601c0a0075a7 */ /* 0x001064000800017f */
[----:B-1----:R-:W-:Y:S05]  /*1c140*/  @!P0 NANOSLEEP.SYNCS 0x989680 ;  /* 0x009896800000895d */ /* 0x002fea0003900000 */
[----:B------:R-:W1:Y:S02]  /*1c150*/  @!P0 SYNCS.PHASECHK.TRANS64 P0, [R10+URZ+0x60], R28 ;  /* 0x0000601c0a0085a7 */ /* 0x000e64000800007f */
[----:B-1----:R-:W-:Y:S05]  /*1c160*/  @!P0 BRA `(.L_x_623) ;  /* 0xfffffffc00f08947 */ /* 0x002fea000383ffff */
[----:B------:R-:W-:Y:S05]  /*1c170*/  BRA `(.L_x_764) ;  /* 0xffffffb800c47947 */ /* 0x000fea000383ffff */
.L_x_631:
[----:B-1----:R1:W2:Y:S02]  /*1c180*/  SYNCS.PHASECHK.TRANS64.TRYWAIT P0, [R2+URZ+0x30840], R3 ;  /* 0x03084003020075a7 */ /* 0x0022a4000800017f */
[----:B--2---:R-:W-:Y:S05]  /*1c190*/  @!P0 NANOSLEEP.SYNCS 0x989680 ;  /* 0x009896800000895d */ /* 0x004fea0003900000 */
[----:B------:R-:W2:Y:S02]  /*1c1a0*/  @!P0 SYNCS.PHASECHK.TRANS64 P0, [R2+URZ+0x30840], R3 ;  /* 0x03084003020085a7 */ /* 0x000ea4000800007f */
[----:B--2---:R-:W-:Y:S05]  /*1c1b0*/  @!P0 BRA `(.L_x_631) ;  /* 0xfffffffc00f08947 */ /* 0x004fea000383ffff */
[----:B------:R-:W-:Y:S05]  /*1c1c0*/  BRA `(.L_x_765) ;  /* 0xffffffbc00d87947 */ /* 0x000fea000383ffff */
.L_x_636:
[----:B0-----:R0:W1:Y:S02]  /*1c1d0*/  SYNCS.PHASECHK.TRANS64.TRYWAIT P0, [R3+URZ+0x60], R7 ;  /* 0x00006007030075a7 */ /* 0x001064000800017f */
[----:B-1----:R-:W-:Y:S05]  /*1c1e0*/  @!P0 NANOSLEEP.SYNCS 0x989680 ;  /* 0x009896800000895d */ /* 0x002fea0003900000 */
[----:B------:R-:W1:Y:S02]  /*1c1f0*/  @!P0 SYNCS.PHASECHK.TRANS64 P0, [R3+URZ+0x60], R7 ;  /* 0x00006007030085a7 */ /* 0x000e64000800007f */
[----:B-1----:R-:W-:Y:S05]  /*1c200*/  @!P0 BRA `(.L_x_636) ;  /* 0xfffffffc00f08947 */ /* 0x002fea000383ffff */
[----:B------:R-:W-:Y:S05]  /*1c210*/  BRA `(.L_x_766) ;  /* 0xffffffc000687947 */ /* 0x000fea000383ffff */
.L_x_646:
[----:B0-----:R0:W1:Y:S02]  /*1c220*/  SYNCS.PHASECHK.TRANS64.TRYWAIT P0, [R3+URZ+0x30860], R0 ;  /* 0x03086000030075a7 */ /* 0x001064000800017f */
[----:B-1----:R-:W-:Y:S05]  /*1c230*/  @!P0 NANOSLEEP.SYNCS 0x989680 ;  /* 0x009896800000895d */ /* 0x002fea0003900000 */
[----:B------:R-:W1:Y:S02]  /*1c240*/  @!P0 SYNCS.PHASECHK.TRANS64 P0, [R3+URZ+0x30860], R0 ;  /* 0x03086000030085a7 */ /* 0x000e64000800007f */
[----:B-1----:R-:W-:Y:S05]  /*1c250*/  @!P0 BRA `(.L_x_646) ;  /* 0xfffffffc00f08947 */ /* 0x002fea000383ffff */
[----:B------:R-:W-:Y:S05]  /*1c260*/  BRA `(.L_x_767) ;  /* 0xffffffc400687947 */ /* 0x000fea000383ffff */
.L_x_652:
[----:B------:R-:W-:Y:S01]  /*1c270*/  BSSY B0, `(.L_x_768) ;  /* 0x0000008000007945 */ /* 0x000fe20003800000 */
[----:B0-----:R-:W-:Y:S01]  /*1c280*/  MOV R13, R24 ;  /* 0x00000018000d7202 */ /* 0x001fe20000000f00 */
[----:B------:R-:W-:Y:S02]  /*1c290*/  IMAD.MOV.U32 R12, RZ, RZ, RZ ;  /* 0x000000ffff0c7224 */ /* 0x000fe400078e00ff */
[----:B------:R-:W-:Y:S02]  /*1c2a0*/  IMAD.MOV.U32 R11, RZ, RZ, 0x1f ;  /* 0x0000001fff0b7424 */ /* 0x000fe400078e00ff */
[----:B------:R-:W-:-:S07]  /*1c2b0*/  IMAD.MOV.U32 R15, RZ, RZ, -0x1 ;  /* 0xffffffffff0f7424 */ /* 0x000fce00078e00ff */
[----:B--2---:R-:W-:Y:S05]  /*1c2c0*/  WARPSYNC.COLLECTIVE R15, `(.L_x_769) ;  /* 0x000000000f087348 */ /* 0x004fea0003c00000 */
[----:B------:R0:W1:Y:S02]  /*1c2d0*/  SHFL.IDX P6, R14, R13, R12, R11 ;  /* 0x0000000c0d0e7389 */ /* 0x00006400000c000b */
[----:B012---:R-:W-:Y:S01]  /*1c2e0*/  ENDCOLLECTIVE ;  /* 0x000000000000791b */ /* 0x007fe20003800000 */
.L_x_769:
[----:B------:R-:W-:Y:S05]  /*1c2f0*/  BSYNC B0 ;  /* 0x0000000000007941 */ /* 0x000fea0003800000 */
.L_x_768:
[----:B------:R-:W-:Y:S01]  /*1c300*/  IMAD.MOV.U32 R13, RZ, RZ, R24 ;  /* 0x000000ffff0d7224 */ /* 0x000fe200078e0018 */
[----:B------:R-:W-:Y:S01]  /*1c310*/  MOV R15, 0xffffffff ;  /* 0xffffffff000f7802 */ /* 0x000fe20000000f00 */
[----:B------:R-:W-:Y:S02]  /*1c320*/  IMAD.MOV.U32 R12, RZ, RZ, 0x1 ;  /* 0x00000001ff0c7424 */ /* 0x000fe400078e00ff */
[----:B------:R-:W-:Y:S02]  /*1c330*/  IMAD.MOV.U32 R11, RZ, RZ, 0x1f ;  /* 0x0000001fff0b7424 */ /* 0x000fe400078e00ff */
[----:B------:R-:W-:Y:S02]  /*1c340*/  IMAD.IADD R7, R27, 0x1, R9 ;  /* 0x000000011b077824 */ /* 0x000fe400078e0209 */
[----:B------:R-:W-:-:S07]  /*1c350*/  IMAD.MOV.U32 R0, RZ, RZ, R14 ;  /* 0x000000ffff007224 */ /* 0x000fce00078e000e */
[----:B------:R-:W-:Y:S05]  /*1c360*/  WARPSYNC.COLLECTIVE R15, `(.L_x_770) ;  /* 0x000000000f087348 */ /* 0x000fea0003c00000 */
[----:B------:R0:W1:Y:S02]  /*1c370*/  SHFL.IDX P6, R14, R13, R12, R11 ;  /* 0x0000000c0d0e7389 */ /* 0x00006400000c000b */
[----:B01----:R-:W-:Y:S01]  /*1c380*/  ENDCOLLECTIVE ;  /* 0x000000000000791b */ /* 0x003fe20003800000 */
.L_x_770:
        /* <DEDUP_REMOVED lines=13> */
[C---:B------:R-:W-:Y:S02]  /*1c460*/  ISETP.GE.U32.AND P3, PT, R9.reuse, 0x4, PT ;  /* 0x000000040900780c */ /* 0x040fe40003f66070 */
[C---:B------:R-:W-:Y:S02]  /*1c470*/  ISETP.GE.U32.AND P4, PT, R9.reuse, 0x8, PT ;  /* 0x000000080900780c */ /* 0x040fe40003f86070 */
[----:B------:R-:W-:Y:S02]  /*1c480*/  ISETP.GE.U32.AND P5, PT, R9, 0x10, PT ;  /* 0x000000100900780c */ /* 0x000fe40003fa6070 */
[----:B------:R-:W-:Y:S01]  /*1c490*/  MOV R24, RZ ;  /* 0x000000ff00187202 */ /* 0x000fe20000000f00 */
[----:B--2---:R-:W-:-:S02]  /*1c4a0*/  @!P1 IMAD.MOV.U32 R7, RZ, RZ, R8 ;  /* 0x000000ffff079224 */ /* 0x004fc400078e0008 */
[----:B---3--:R-:W-:Y:S01]  /*1c4b0*/  @!P1 IMAD.MOV.U32 R4, RZ, RZ, R5 ;  /* 0x000000ffff049224 */ /* 0x008fe200078e0005 */
[----:B------:R-:W-:-:S03]  /*1c4c0*/  ISETP.NE.AND P1, PT, R9, RZ, PT ;  /* 0x000000ff0900720c */ /* 0x000fc60003f25270 */
[----:B------:R-:W-:-:S10]  /*1c4d0*/  IMAD R13, R4, R7, RZ ;  /* 0x00000007040d7224 */ /* 0x000fd400078e02ff */
[----:B------:R-:W-:Y:S05]  /*1c4e0*/  WARPSYNC.COLLECTIVE R15, `(.L_x_771) ;  /* 0x000000000f087348 */ /* 0x000fea0003c00000 */
[----:B------:R0:W1:Y:S02]  /*1c4f0*/  SHFL.UP P6, R14, R13, R12, R11 ;  /* 0x0400000c0d0e7389 */ /* 0x00006400000c000b */
[----:B01----:R-:W-:Y:S01]  /*1c500*/  ENDCOLLECTIVE ;  /* 0x000000000000791b */ /* 0x003fe20003800000 */
.L_x_771:
[----:B------:R-:W-:Y:S01]  /*1c510*/  IMAD.MOV.U32 R12, RZ, RZ, 0x2 ;  /* 0x00000002ff0c7424 */ /* 0x000fe200078e00ff */
[----:B------:R-:W-:-:S04]  /*1c520*/  SEL R14, R14, RZ, P1 ;  /* 0x000000ff0e0e7207 */ /* 0x000fc80000800000 */
[----:B------:R-:W-:-:S05]  /*1c530*/  IADD3 R5, R13, R14, RZ ;  /* 0x0000000e0d057210 */ /* 0x000fca0007ffe0ff */
[----:B------:R-:W-:-:S07]  /*1c540*/  IMAD.MOV.U32 R13, RZ, RZ, R5 ;  /* 0x000000ffff0d7224 */ /* 0x000fce00078e0005 */
[----:B------:R-:W-:Y:S05]  /*1c550*/  WARPSYNC.COLLECTIVE R15, `(.L_x_772) ;  /* 0x000000000f087348 */ /* 0x000fea0003c00000 */
[----:B------:R0:W1:Y:S02]  /*1c560*/  SHFL.UP P6, R14, R13, R12, R11 ;  /* 0x0400000c0d0e7389 */ /* 0x00006400000c000b */
[----:B01----:R-:W-:Y:S01]  /*1c570*/  ENDCOLLECTIVE ;  /* 0x000000000000791b */ /* 0x003fe20003800000 */
.L_x_772:
[----:B------:R-:W-:Y:S01]  /*1c580*/  IMAD.MOV.U32 R12, RZ, RZ, 0x4 ;  /* 0x00000004ff0c7424 */ /* 0x000fe200078e00ff */
[----:B------:R-:W-:-:S05]  /*1c590*/  SEL R2, R14, RZ, P2 ;  /* 0x000000ff0e027207 */ /* 0x000fca0001000000 */
[----:B------:R-:W-:-:S04]  /*1c5a0*/  IMAD.IADD R2, R5, 0x1, R2 ;  /* 0x0000000105027824 */ /* 0x000fc800078e0202 */
[----:B------:R-:W-:-:S07]  /*1c5b0*/  IMAD.MOV.U32 R13, RZ, RZ, R2 ;  /* 0x000000ffff0d7224 */ /* 0x000fce00078e0002 */
[----:B------:R-:W-:Y:S05]  /*1c5c0*/  WARPSYNC.COLLECTIVE R15, `(.L_x_773) ;  /* 0x000000000f087348 */ /* 0x000fea0003c00000 */
[----:B------:R0:W1:Y:S02]  /*1c5d0*/  SHFL.UP P6, R14, R13, R12, R11 ;  /* 0x0400000c0d0e7389 */ /* 0x00006400000c000b */
[----:B01----:R-:W-:Y:S01]  /*1c5e0*/  ENDCOLLECTIVE ;  /* 0x000000000000791b */ /* 0x003fe20003800000 */
.L_x_773:
[----:B------:R-:W-:Y:S02]  /*1c5f0*/  MOV R12, 0x8 ;  /* 0x00000008000c7802 */ /* 0x000fe40000000f00 */
[----:B------:R-:W-:-:S05]  /*1c600*/  SEL R3, R14, RZ, P3 ;  /* 0x000000ff0e037207 */ /* 0x000fca0001800000 */
[----:B------:R-:W-:-:S04]  /*1c610*/  IMAD.IADD R8, R2, 0x1, R3 ;  /* 0x0000000102087824 */ /* 0x000fc800078e0203 */
[----:B------:R-:W-:-:S07]  /*1c620*/  IMAD.MOV.U32 R13, RZ, RZ, R8 ;  /* 0x000000ffff0d7224 */ /* 0x000fce00078e0008 */
[----:B------:R-:W-:Y:S05]  /*1c630*/  WARPSYNC.COLLECTIVE R15, `(.L_x_774) ;  /* 0x000000000f087348 */ /* 0x000fea0003c00000 */
[----:B------:R0:W1:Y:S02]  /*1c640*/  SHFL.UP P6, R14, R13, R12, R11 ;  /* 0x0400000c0d0e7389 */ /* 0x00006400000c000b */
[----:B01----:R-:W-:Y:S01]  /*1c650*/  ENDCOLLECTIVE ;  /* 0x000000000000791b */ /* 0x003fe20003800000 */
.L_x_774:
[----:B------:R-:W-:Y:S01]  /*1c660*/  IMAD.MOV.U32 R12, RZ, RZ, 0x10 ;  /* 0x00000010ff0c7424 */ /* 0x000fe200078e00ff */
[----:B------:R-:W-:-:S05]  /*1c670*/  SEL R5, R14, RZ, P4 ;  /* 0x000000ff0e057207 */ /* 0x000fca0002000000 */
[----:B------:R-:W-:-:S04]  /*1c680*/  IMAD.IADD R5, R8, 0x1, R5 ;  /* 0x0000000108057824 */ /* 0x000fc800078e0205 */
[----:B------:R-:W-:-:S07]  /*1c690*/  IMAD.MOV.U32 R13, RZ, RZ, R5 ;  /* 0x000000ffff0d7224 */ /* 0x000fce00078e0005 */
[----:B------:R-:W-:Y:S05]  /*1c6a0*/  WARPSYNC.COLLECTIVE R15, `(.L_x_775) ;  /* 0x000000000f087348 */ /* 0x000fea0003c00000 */
[----:B------:R0:W1:Y:S02]  /*1c6b0*/  SHFL.UP P6, R14, R13, R12, R11 ;  /* 0x0400000c0d0e7389 */ /* 0x00006400000c000b */
[----:B01----:R-:W-:Y:S01]  /*1c6c0*/  ENDCOLLECTIVE ;  /* 0x000000000000791b */ /* 0x003fe20003800000 */
.L_x_775:
        /* <DEDUP_REMOVED lines=8> */
.L_x_776:
[----:B------:R-:W-:Y:S05]  /*1c750*/  BRA `(.L_x_777) ;  /* 0xffffffc400a07947 */ /* 0x000fea000383ffff */
.L_x_655:
[----:B------:R-:W-:Y:S01]  /*1c760*/  BSSY B0, `(.L_x_778) ;  /* 0x0000007000007945 */ /* 0x000fe20003800000 */
[----:B------:R-:W-:Y:S02]  /*1c770*/  IMAD.MOV.U32 R12, RZ, RZ, 0x1 ;  /* 0x00000001ff0c7424 */ /* 0x000fe400078e00ff */
[----:B------:R-:W-:Y:S02]  /*1c780*/  IMAD.MOV.U32 R11, RZ, RZ, RZ ;  /* 0x000000ffff0b7224 */ /* 0x000fe400078e00ff */
[----:B------:R-:W-:-:S07]  /*1c790*/  IMAD.MOV.U32 R15, RZ, RZ, -0x1 ;  /* 0xffffffffff0f7424 */ /* 0x000fce00078e00ff */
[----:B------:R-:W-:Y:S05]  /*1c7a0*/  WARPSYNC.COLLECTIVE R15, `(.L_x_779) ;  /* 0x000000000f087348 */ /* 0x000fea0003c00000 */
[----:B------:R0:W1:Y:S02]  /*1c7b0*/  SHFL.UP P6, R14, R13, R12, R11 ;  /* 0x0400000c0d0e7389 */ /* 0x00006400000c000b */
[----:B01----:R-:W-:Y:S01]  /*1c7c0*/  ENDCOLLECTIVE ;  /* 0x000000000000791b */ /* 0x003fe20003800000 */
.L_x_779:
[----:B------:R-:W-:Y:S05]  /*1c7d0*/  BSYNC B0 ;  /* 0x0000000000007941 */ /* 0x000fea0003800000 */
.L_x_778:
[----:B------:R-:W-:Y:S01]  /*1c7e0*/  SEL R14, R14, RZ, P1 ;  /* 0x000000ff0e0e7207 */ /* 0x000fe20000800000 */
[----:B------:R-:W-:Y:S02]  /*1c7f0*/  IMAD.MOV.U32 R12, RZ, RZ, 0x2 ;  /* 0x00000002ff0c7424 */ /* 0x000fe400078e00ff */
[----:B------:R-:W-:Y:S02]  /*1c800*/  IMAD.MOV.U32 R11, RZ, RZ, RZ ;  /* 0x000000ffff0b7224 */ /* 0x000fe400078e00ff */
[----:B------:R-:W-:Y:S02]  /*1c810*/  IMAD.IADD R13, R13, 0x1, R14 ;  /* 0x000000010d0d7824 */ /* 0x000fe400078e020e */
[----:B------:R-:W-:-:S07]  /*1c820*/  IMAD.MOV.U32 R15, RZ, RZ, -0x1 ;  /* 0xffffffffff0f7424 */ /* 0x000fce00078e00ff */
[----:B------:R-:W-:Y:S05]  /*1c830*/  WARPSYNC.COLLECTIVE R15, `(.L_x_780) ;  /* 0x000000000f087348 */ /* 0x000fea0003c00000 */
[----:B------:R0:W1:Y:S02]  /*1c840*/  SHFL.UP P6, R14, R13, R12, R11 ;  /* 0x0400000c0d0e7389 */ /* 0x00006400000c000b */
[----:B01----:R-:W-:Y:S01]  /*1c850*/  ENDCOLLECTIVE ;  /* 0x000000000000791b */ /* 0x003fe20003800000 */
.L_x_780:
[----:B------:R-:W-:Y:S01]  /*1c860*/  IMAD.MOV.U32 R12, RZ, RZ, 0x4 ;  /* 0x00000004ff0c7424 */ /* 0x000fe200078e00ff */
[----:B------:R-:W-:-:S04]  /*1c870*/  SEL R2, R14, RZ, P2 ;  /* 0x000000ff0e027207 */ /* 0x000fc80001000000 */
[----:B------:R-:W-:-:S05]  /*1c880*/  IADD3 R2, R13, R2, RZ ;  /* 0x000000020d027210 */ /* 0x000fca0007ffe0ff */
[----:B------:R-:W-:-:S07]  /*1c890*/  IMAD.MOV.U32 R13, RZ, RZ, R2 ;  /* 0x000000ffff0d7224 */ /* 0x000fce00078e0002 */
[----:B------:R-:W-:Y:S05]  /*1c8a0*/  WARPSYNC.COLLECTIVE R15, `(.L_x_781) ;  /* 0x000000000f087348 */ /* 0x000fea0003c00000 */
[----:B------:R0:W1:Y:S02]  /*1c8b0*/  SHFL.UP P6, R14, R13, R12, R11 ;  /* 0x0400000c0d0e7389 */ /* 0x00006400000c000b */
[----:B01----:R-:W-:Y:S01]  /*1c8c0*/  ENDCOLLECTIVE ;  /* 0x000000000000791b */ /* 0x003fe20003800000 */
.L_x_781:
[----:B------:R-:W-:Y:S01]  /*1c8d0*/  IMAD.MOV.U32 R12, RZ, RZ, 0x8 ;  /* 0x00000008ff0c7424 */ /* 0x000fe200078e00ff */
[----:B------:R-:W-:-:S05]  /*1c8e0*/  SEL R3, R14, RZ, P3 ;  /* 0x000000ff0e037207 */ /* 0x000fca0001800000 */
[----:B------:R-:W-:-:S04]  /*1c8f0*/  IMAD.IADD R3, R2, 0x1, R3 ;  /* 0x0000000102037824 */ /* 0x000fc800078e0203 */
[----:B------:R-:W-:-:S07]  /*1c900*/  IMAD.MOV.U32 R13, RZ, RZ, R3 ;  /* 0x000000ffff0d7224 */ /* 0x000fce00078e0003 */
[----:B------:R-:W-:Y:S05]  /*1c910*/  WARPSYNC.COLLECTIVE R15, `(.L_x_782) ;  /* 0x000000000f087348 */ /* 0x000fea0003c00000 */
[----:B------:R0:W1:Y:S02]  /*1c920*/  SHFL.UP P6, R14, R13, R12, R11 ;  /* 0x0400000c0d0e7389 */ /* 0x00006400000c000b */
[----:B01----:R-:W-:Y:S01]  /*1c930*/  ENDCOLLECTIVE ;  /* 0x000000000000791b */ /* 0x003fe20003800000 */
.L_x_782:
[----:B------:R-:W-:Y:S02]  /*1c940*/  MOV R12, 0x10 ;  /* 0x00000010000c7802 */ /* 0x000fe40000000f00 */
[----:B------:R-:W-:-:S05]  /*1c950*/  SEL R14, R14, RZ, P4 ;  /* 0x000000ff0e0e7207 */ /* 0x000fca0002000000 */
[----:B------:R-:W-:-:S04]  /*1c960*/  IMAD.IADD R5, R3, 0x1, R14 ;  /* 0x0000000103057824 */ /* 0x000fc800078e020e */
[----:B------:R-:W-:-:S07]  /*1c970*/  IMAD.MOV.U32 R13, RZ, RZ, R5 ;  /* 0x000000ffff0d7224 */ /* 0x000fce00078e0005 */
[----:B------:R-:W-:Y:S05]  /*1c980*/  WARPSYNC.COLLECTIVE R15, `(.L_x_783) ;  /* 0x000000000f087348 */ /* 0x000fea0003c00000 */
[----:B------:R0:W1:Y:S02]  /*1c990*/  SHFL.UP P6, R14, R13, R12, R11 ;  /* 0x0400000c0d0e7389 */ /* 0x00006400000c000b */
[----:B01----:R-:W-:Y:S01]  /*1c9a0*/  ENDCOLLECTIVE ;  /* 0x000000000000791b */ /* 0x003fe20003800000 */
.L_x_783:
        /* <DEDUP_REMOVED lines=8> */
.L_x_784:
[----:B------:R-:W-:Y:S05]  /*1ca30*/  BRA `(.L_x_785) ;  /* 0xffffffc4008c7947 */ /* 0x000fea000383ffff */
.L_x_657:
[----:B------:R-:W-:Y:S01]  /*1ca40*/  BSSY B0, `(.L_x_786) ;  /* 0x0000006000007945 */ /* 0x000fe20003800000 */
[----:B------:R-:W-:Y:S01]  /*1ca50*/  PLOP3.LUT P6, PT, P6, PT, PT, 0x8, 0x0 ;  /* 0x000000000000781c */ /* 0x000fe200037ce170 */
[----:B------:R-:W-:-:S12]  /*1ca60*/  IMAD.MOV.U32 R15, RZ, RZ, -0x1 ;  /* 0xffffffffff0f7424 */ /* 0x000fd800078e00ff */
[----:B0-----:R-:W-:Y:S05]  /*1ca70*/  WARPSYNC.COLLECTIVE R15, `(.L_x_787) ;  /* 0x000000000f087348 */ /* 0x001fea0003c00000 */
[----:B------:R-:W-:Y:S01]  /*1ca80*/  VOTE.ANY R14, PT, P6 ;  /* 0x00000000000e7806 */ /* 0x000fe200030e0100 */
[----:B0-----:R-:W-:Y:S06]  /*1ca90*/  ENDCOLLECTIVE ;  /* 0x000000000000791b */ /* 0x001fec0003800000 */
.L_x_787:
[----:B------:R-:W-:Y:S05]  /*1caa0*/  BSYNC B0 ;  /* 0x0000000000007941 */ /* 0x000fea0003800000 */
.L_x_786:
[----:B------:R-:W-:Y:S02]  /*1cab0*/  IMAD.MOV.U32 R8, RZ, RZ, R14 ;  /* 0x000000ffff087224 */ /* 0x000fe400078e000e */
[----:B------:R-:W-:Y:S02]  /*1cac0*/  IMAD.MOV.U32 R13, RZ, RZ, R7 ;  /* 0x000000ffff0d7224 */ /* 0x000fe400078e0007 */
[----:B------:R-:W0:Y:S01]  /*1cad0*/  POPC R5, R8 ;  /* 0x0000000800057309 */ /* 0x000e220000000000 */
[----:B------:R-:W-:Y:S02]  /*1cae0*/  IMAD.MOV.U32 R11, RZ, RZ, 0x1f ;  /* 0x0000001fff0b7424 */ /* 0x000fe400078e00ff */
[----:B------:R-:W-:Y:S01]  /*1caf0*/  IMAD.MOV.U32 R15, RZ, RZ, -0x1 ;  /* 0xffffffffff0f7424 */ /* 0x000fe200078e00ff */
[----:B0-----:R-:W-:-:S07]  /*1cb00*/  MOV R12, R5 ;  /* 0x00000005000c7202 */ /* 0x001fce0000000f00 */
[----:B------:R-:W-:Y:S05]  /*1cb10*/  WARPSYNC.COLLECTIVE R15, `(.L_x_788) ;  /* 0x000000000f087348 */ /* 0x000fea0003c00000 */
[----:B------:R0:W1:Y:S02]  /*1cb20*/  SHFL.IDX P6, R14, R13, R12, R11 ;  /* 0x0000000c0d0e7389 */ /* 0x00006400000c000b */
[----:B01----:R-:W-:Y:S01]  /*1cb30*/  ENDCOLLECTIVE ;  /* 0x000000000000791b */ /* 0x003fe20003800000 */
.L_x_788:
[----:B------:R-:W-:Y:S02]  /*1cb40*/  IMAD.MOV.U32 R13, RZ, RZ, R4 ;  /* 0x000000ffff0d7224 */ /* 0x000fe400078e0004 */
[----:B------:R-:W-:-:S07]  /*1cb50*/  IMAD.MOV.U32 R7, RZ, RZ, R14 ;  /* 0x000000ffff077224 */ /* 0x000fce00078e000e */
[----:B------:R-:W-:Y:S05]  /*1cb60*/  WARPSYNC.COLLECTIVE R15, `(.L_x_789) ;  /* 0x000000000f087348 */ /* 0x000fea0003c00000 */
[----:B------:R0:W1:Y:S02]  /*1cb70*/  SHFL.IDX P6, R14, R13, R12, R11 ;  /* 0x0000000c0d0e7389 */ /* 0x00006400000c000b */
[----:B01----:R-:W-:Y:S01]  /*1cb80*/  ENDCOLLECTIVE ;  /* 0x000000000000791b */ /* 0x003fe20003800000 */
.L_x_789:
[----:B------:R-:W-:Y:S01]  /*1cb90*/  IMAD.MOV.U32 R4, RZ, RZ, R14 ;  /* 0x000000ffff047224 */ /* 0x000fe200078e000e */
[----:B------:R-:W-:Y:S06]  /*1cba0*/  BRA `(.L_x_790) ;  /* 0xffffffc4006c7947 */ /* 0x000fec000383ffff */
.L_x_659:
[----:B------:R-:W-:Y:S01]  /*1cbb0*/  BSSY B0, `(.L_x_791) ;  /* 0x0000007000007945 */ /* 0x000fe20003800000 */
[----:B------:R-:W-:Y:S01]  /*1cbc0*/  IMAD.MOV.U32 R13, RZ, RZ, R3 ;  /* 0x000000ffff0d7224 */ /* 0x000fe200078e0003 */
[----:B------:R-:W-:Y:S01]  /*1cbd0*/  MOV R15, 0xffffffff ;  /* 0xffffffff000f7802 */ /* 0x000fe20000000f00 */
[----:B------:R-:W-:-:S07]  /*1cbe0*/  IMAD.MOV.U32 R11, RZ, RZ, 0x1f ;  /* 0x0000001fff0b7424 */ /* 0x000fce00078e00ff */
[----:B0123--:R-:W-:Y:S05]  /*1cbf0*/  WARPSYNC.COLLECTIVE R15, `(.L_x_792) ;  /* 0x000000000f087348 */ /* 0x00ffea0003c00000 */
[----:B------:R4:W0:Y:S02]  /*1cc00*/  SHFL.IDX P6, R14, R13, R12, R11 ;  /* 0x0000000c0d0e7389 */ /* 0x00082400000c000b */
[----:B01234-:R-:W-:Y:S01]  /*1cc10*/  ENDCOLLECTIVE ;  /* 0x000000000000791b */ /* 0x01ffe20003800000 */
.L_x_792:
[----:B------:R-:W-:Y:S05]  /*1cc20*/  BSYNC B0 ;  /* 0x0000000000007941 */ /* 0x000fea0003800000 */
.L_x_791:
[----:B------:R-:W-:Y:S01]  /*1cc30*/  IMAD.MOV.U32 R24, RZ, RZ, R14 ;  /* 0x000000ffff187224 */ /* 0x000fe200078e000e */
[----:B------:R-:W-:Y:S06]  /*1cc40*/  BRA `(.L_x_658) ;  /* 0xffffffc4005c7947 */ /* 0x000fec000383ffff */
.L_x_663:
[----:B0-----:R0:W1:Y:S02]  /*1cc50*/  SYNCS.PHASECHK.TRANS64.TRYWAIT P0, [R9+URZ+0x30820], R0 ;  /* 0x03082000090075a7 */ /* 0x001064000800017f */
[----:B-1----:R-:W-:Y:S05]  /*1cc60*/  @!P0 NANOSLEEP.SYNCS 0x989680 ;  /* 0x009896800000895d */ /* 0x002fea0003900000 */
[----:B------:R-:W1:Y:S02]  /*1cc70*/  @!P0 SYNCS.PHASECHK.TRANS64 P0, [R9+URZ+0x30820], R0 ;  /* 0x03082000090085a7 */ /* 0x000e64000800007f */
[----:B-1----:R-:W-:Y:S05]  /*1cc80*/  @!P0 BRA `(.L_x_663) ;  /* 0xfffffffc00f08947 */ /* 0x002fea000383ffff */
[----:B------:R-:W-:Y:S05]  /*1cc90*/  BRA `(.L_x_793) ;  /* 0xffffffc800b47947 */ /* 0x000fea000383ffff */
.L_x_664:
[----:B------:R-:W1:Y:S01]  /*1cca0*/  S2R R2, SR_TID.X ;  /* 0x0000000000027919 */ /* 0x000e620000002100 */
[----:B------:R-:W-:Y:S01]  /*1ccb0*/  BSSY B0, `(.L_x_794) ;  /* 0x000000a000007945 */ /* 0x000fe20003800000 */
[----:B------:R-:W-:Y:S02]  /*1ccc0*/  IMAD.MOV.U32 R12, RZ, RZ, RZ ;  /* 0x000000ffff0c7224 */ /* 0x000fe400078e00ff */
[----:B------:R-:W-:Y:S02]  /*1ccd0*/  IMAD.MOV.U32 R11, RZ, RZ, 0x1f ;  /* 0x0000001fff0b7424 */ /* 0x000fe400078e00ff */
[----:B------:R-:W-:Y:S01]  /*1cce0*/  IMAD.MOV.U32 R15, RZ, RZ, -0x1 ;  /* 0xffffffffff0f7424 */ /* 0x000fe200078e00ff */
[----:B-1----:R-:W-:-:S04]  /*1ccf0*/  SHF.R.U32.HI R2, RZ, 0x5, R2 ;  /* 0x00000005ff027819 */ /* 0x002fc80000011602 */
[----:B------:R-:W-:-:S05]  /*1cd00*/  LOP3.LUT R2, R2, 0x3, RZ, 0xc0, !PT ;  /* 0x0000000302027812 */ /* 0x000fca00078ec0ff */
[----:B------:R-:W-:-:S07]  /*1cd10*/  IMAD.MOV.U32 R13, RZ, RZ, R2 ;  /* 0x000000ffff0d7224 */ /* 0x000fce00078e0002 */
[----:B0--3--:R-:W-:Y:S05]  /*1cd20*/  WARPSYNC.COLLECTIVE R15, `(.L_x_795) ;  /* 0x000000000f087348 */ /* 0x009fea0003c00000 */
[----:B------:R1:W2:Y:S02]  /*1cd30*/  SHFL.IDX P6, R14, R13, R12, R11 ;  /* 0x0000000c0d0e7389 */ /* 0x0002a400000c000b */
[----:B0123--:R-:W-:Y:S01]  /*1cd40*/  ENDCOLLECTIVE ;  /* 0x000000000000791b */ /* 0x00ffe20003800000 */
.L_x_795:
[----:B------:R-:W-:Y:S05]  /*1cd50*/  BSYNC B0 ;  /* 0x0000000000007941 */ /* 0x000fea0003800000 */
.L_x_794:
[----:B------:R-:W-:Y:S05]  /*1cd60*/  BRA `(.L_x_796) ;  /* 0xffffffc8009c7947 */ /* 0x000fea000383ffff */
.L_x_665:
[----:B------:R-:W-:Y:S01]  /*1cd70*/  BSSY B0, `(.L_x_797) ;  /* 0x0000006000007945 */ /* 0x000fe20003800000 */
[----:B------:R-:W-:-:S07]  /*1cd80*/  IMAD.MOV.U32 R15, RZ, RZ, -0x1 ;  /* 0xffffffffff0f7424 */ /* 0x000fce00078e00ff */
[----:B0--3--:R-:W-:Y:S05]  /*1cd90*/  WARPSYNC.COLLECTIVE R15, `(.L_x_798) ;  /* 0x000000000f0c7348 */ /* 0x009fea0003c00000 */
[----:B------:R-:W-:Y:S02]  /*1cda0*/  ELECT P6, UR62, PT ;  /* 0x00000000003e782f */ /* 0x000fe400038c0000 */
[----:B------:R-:W-:Y:S01]  /*1cdb0*/  MOV R14, UR62 ;  /* 0x0000003e000e7c02 */ /* 0x000fe20008000f00 */
[----:B0--3--:R-:W-:Y:S10]  /*1cdc0*/  ENDCOLLECTIVE ;  /* 0x000000000000791b */ /* 0x009ff40003800000 */
.L_x_798:
[----:B------:R-:W-:Y:S05]  /*1cdd0*/  BSYNC B0 ;  /* 0x0000000000007941 */ /* 0x000fea0003800000 */
.L_x_797:
[----:B------:R-:W-:Y:S05]  /*1cde0*/  BRA `(.L_x_799) ;  /* 0xffffffc800907947 */ /* 0x000fea000383ffff */
.L_x_667:
[----:B0-----:R0:W1:Y:S02]  /*1cdf0*/  SYNCS.PHASECHK.TRANS64.TRYWAIT P0, [R7+URZ], R2 ;  /* 0x00000002070075a7 */ /* 0x001064000800017f */
[----:B-1----:R-:W-:Y:S05]  /*1ce00*/  @!P0 NANOSLEEP.SYNCS 0x989680 ;  /* 0x009896800000895d */ /* 0x002fea0003900000 */
[----:B------:R-:W1:Y:S02]  /*1ce10*/  @!P0 SYNCS.PHASECHK.TRANS64 P0, [R7+URZ], R2 ;  /* 0x00000002070085a7 */ /* 0x000e64000800007f */
[----:B-1----:R-:W-:Y:S05]  /*1ce20*/  @!P0 BRA `(.L_x_667) ;  /* 0xfffffffc00f08947 */ /* 0x002fea000383ffff */
[----:B------:R-:W-:Y:S05]  /*1ce30*/  BRA `(.L_x_800) ;  /* 0xffffffc800c47947 */ /* 0x000fea000383ffff */
.L_x_668:
[----:B-1----:R1:W2:Y:S02]  /*1ce40*/  SYNCS.PHASECHK.TRANS64.TRYWAIT P0, [R3+URZ], R0 ;  /* 0x00000000030075a7 */ /* 0x0022a4000800017f */
[----:B--2---:R-:W-:Y:S05]  /*1ce50*/  @!P0 NANOSLEEP.SYNCS 0x989680 ;  /* 0x009896800000895d */ /* 0x004fea0003900000 */
[----:B------:R-:W2:Y:S02]  /*1ce60*/  @!P0 SYNCS.PHASECHK.TRANS64 P0, [R3+URZ], R0 ;  /* 0x00000000030085a7 */ /* 0x000ea4000800007f */
[----:B--2---:R-:W-:Y:S05]  /*1ce70*/  @!P0 BRA `(.L_x_668) ;  /* 0xfffffffc00f08947 */ /* 0x004fea000383ffff */
[----:B------:R-:W-:Y:S05]  /*1ce80*/  BRA `(.L_x_801) ;  /* 0xffffffc800b87947 */ /* 0x000fea000383ffff */
.L_x_670:
[----:B-1----:R1:W2:Y:S02]  /*1ce90*/  SYNCS.PHASECHK.TRANS64.TRYWAIT P0, [R5+URZ], R2 ;  /* 0x00000002050075a7 */ /* 0x0022a4000800017f */
[----:B--2---:R-:W-:Y:S05]  /*1cea0*/  @!P0 NANOSLEEP.SYNCS 0x989680 ;  /* 0x009896800000895d */ /* 0x004fea0003900000 */
[----:B------:R-:W2:Y:S02]  /*1ceb0*/  @!P0 SYNCS.PHASECHK.TRANS64 P0, [R5+URZ], R2 ;  /* 0x00000002050085a7 */ /* 0x000ea4000800007f */
[----:B--2---:R-:W-:Y:S05]  /*1cec0*/  @!P0 BRA `(.L_x_670) ;  /* 0xfffffffc00f08947 */ /* 0x004fea000383ffff */
[----:B------:R-:W-:Y:S05]  /*1ced0*/  BRA `(.L_x_802) ;  /* 0xffffffc800bc7947 */ /* 0x000fea000383ffff */
.L_x_803:
        /* <DEDUP_REMOVED lines=10> */
.L_x_2703:


//--------------------- .text._ZN7cutlass13device_kernelIN5flash11enable_sm90INS1_16FlashAttnFwdSm90INS1_25CollectiveMainloopFwdSm90ILi2EN4cute5tupleIJNS5_1CILi1EEES8_S8_EEENS6_IJNS7_ILi192EEENS7_ILi128EEENS7_ILi64EEEEEELi64ENS_10bfloat16_tEfNS_4arch4Sm90ELb0ELb1ELb1ELb0ELb0ELb0ELb0ELb1ELb1ELb1ELb1ELb0EEENS1_21CollectiveEpilogueFwdINS6_IJSA_SC_SB_EEES9_SE_SG_Li384ELb0ELb1ELb1ELb0EEENS1_19SingleTileSchedulerILb0ELb1ELb1ELi192EEEEEEEEEvNT_6ParamsE --------------------------
	.section	.text._ZN7cutlass13device_kernelIN5flash11enable_sm90INS1_16FlashAttnFwdSm90INS1_25CollectiveMainloopFwdSm90ILi2EN4cute5tupleIJNS5_1CILi1EEES8_S8_EEENS6_IJNS7_ILi192EEENS7_ILi128EEENS7_ILi64EEEEEELi64ENS_10bfloat16_tEfNS_4arch4Sm90ELb0ELb1ELb1ELb0ELb0ELb0ELb0ELb1ELb1ELb1ELb1ELb0EEENS1_21CollectiveEpilogueFwdINS6_IJSA_SC_SB_EEES9_SE_SG_Li384ELb0ELb1ELb1ELb0EEENS1_19SingleTileSchedulerILb0ELb1ELb1ELi192EEEEEEEEEvNT_6ParamsE,"ax",@progbits
	.align	128
.text._ZN7cutlass13device_kernelIN5flash11enable_sm90INS1_16FlashAttnFwdSm90INS1_25CollectiveMainloopFwdSm90ILi2EN4cute5tupleIJNS5_1CILi1EEES8_S8_EEENS6_IJNS7_ILi192EEENS7_ILi128EEENS7_ILi64EEEEEELi64ENS_10bfloat16_tEfNS_4arch4Sm90ELb0ELb1ELb1ELb0ELb0ELb0ELb0ELb1ELb1ELb1ELb1ELb0EEENS1_21CollectiveEpilogueFwdINS6_IJSA_SC_SB_EEES9_SE_SG_Li384ELb0ELb1ELb1ELb0EEENS1_19SingleTileSchedulerILb0ELb1ELb1ELi192EEEEEEEEEvNT_6ParamsE:
        .type           _ZN7cutlass13device_kernelIN5flash11enable_sm90INS1_16FlashAttnFwdSm90INS1_25CollectiveMainloopFwdSm90ILi2EN4cute5tupleIJNS5_1CILi1EEES8_S8_EEENS6_IJNS7_ILi192EEENS7_ILi128EEENS7_ILi64EEEEEELi64ENS_10bfloat16_tEfNS_4arch4Sm90ELb0ELb1ELb1ELb0ELb0ELb0ELb0ELb1ELb1ELb1ELb1ELb0EEENS1_21CollectiveEpilogueFwdINS6_IJSA_SC_SB_EEES9_SE_SG_Li384ELb0ELb1ELb1ELb0EEENS1_19SingleTileSchedulerILb0ELb1ELb1ELi192EEEEEEEEEvNT_6ParamsE,@function
        .size           _ZN7cutlass13device_kernelIN5flash11enable_sm90INS1_16FlashAttnFwdSm90INS1_25CollectiveMainloopFwdSm90ILi2EN4cute5tupleIJNS5_1CILi1EEES8_S8_EEENS6_IJNS7_ILi192EEENS7_ILi128EEENS7_ILi64EEEEEELi64ENS_10bfloat16_tEfNS_4arch4Sm90ELb0ELb1ELb1ELb0ELb0ELb0ELb0ELb1ELb1ELb1ELb1ELb0EEENS1_21CollectiveEpilogueFwdINS6_IJSA_SC_SB_EEES9_SE_SG_Li384ELb0ELb1ELb1ELb0EEENS1_19SingleTileSchedulerILb0ELb1ELb1ELi192EEEEEEEEEvNT_6ParamsE,(.L_x_2704 - _ZN7cutlass13device_kernelIN5flash11enable_sm90INS1_16FlashAttnFwdSm90INS1_25CollectiveMainloopFwdSm90ILi2EN4cute5tupleIJNS5_1CILi1EEES8_S8_EEENS6_IJNS7_ILi192EEENS7_ILi128EEENS7_ILi64EEEEEELi64ENS_10bfloat16_tEfNS_4arch4Sm90ELb0ELb1ELb1ELb0ELb0ELb0ELb0ELb1ELb1ELb1ELb1ELb0EEENS1_21CollectiveEpilogueFwdINS6_IJSA_SC_SB_EEES9_SE_SG_Li384ELb0ELb1ELb1ELb0EEENS1_19SingleTileSchedulerILb0ELb1ELb1ELi192EEEEEEEEEvNT_6ParamsE)
        .other          _ZN7cutlass13device_kernelIN5flash11enable_sm90INS1_16FlashAttnFwdSm90INS1_25CollectiveMainloopFwdSm90ILi2EN4cute5tupleIJNS5_1CILi1EEES8_S8_EEENS6_IJNS7_ILi192EEENS7_ILi128EEENS7_ILi64EEEEEELi64ENS_10bfloat16_tEfNS_4arch4Sm90ELb0ELb1ELb1ELb0ELb0ELb0ELb0ELb1ELb1ELb1ELb1ELb0EEENS1_21CollectiveEpilogueFwdINS6_IJSA_SC_SB_EEES9_SE_SG_Li384ELb0ELb1ELb1ELb0EEENS1_19SingleTileSchedulerILb0ELb1ELb1ELi192EEEEEEEEEvNT_6ParamsE,@"STO_CUDA_ENTRY STV_DEFAULT"
_ZN7cutlass13device_kernelIN5flash11enable_sm90INS1_16FlashAttnFwdSm90INS1_25CollectiveMainloopFwdSm90ILi2EN4cute5tupleIJNS5_1CILi1EEES8_S8_EEENS6_IJNS7_ILi192EEENS7_ILi128EEENS7_ILi64EEEEEELi64ENS_10bfloat16_tEfNS_4arch4Sm90ELb0ELb1ELb1ELb0ELb0ELb0ELb0ELb1ELb1ELb1ELb1ELb0EEENS1_21CollectiveEpilogueFwdINS6_IJSA_SC_SB_EEES9_SE_SG_Li384ELb0ELb1ELb1ELb0EEENS1_19SingleTileSchedulerILb0ELb1ELb1ELi192EEEEEEEEEvNT_6ParamsE:
[----:B------:R-:W0:Y:S01]  /*0000*/  LDC R1, c[0x0][0x28] ;  /* 0x00000a00ff017b82 */ /* 0x000e220000000800 */
[----:B------:R-:W1:Y:S01]  /*0010*/  S2R R2, SR_TID.X ;  /* 0x0000000000027919 */ /* 0x000e620000002100 */
[----:B------:R-:W-:Y:S01]  /*0020*/  ELECT P0, URZ, PT ;  /* 0x00000000003f782f */ /* 0x000fe20003800000 */
[----:B------:R-:W-:Y:S01]  /*0030*/  BSSY B0, `(.L_x_804) ;  /* 0x000000e000007945 */ /* 0x000fe20003800000 */
[--C-:B-1----:R-:W-:Y:S02]  /*0040*/  SHF.R.U32.HI R16, RZ, 0x5, R2.reuse ;  /* 0x00000005ff107819 */ /* 0x102fe40000011602 */
[----:B------:R-:W-:-:S03]  /*0050*/  SHF.R.U32.HI R17, RZ, 0x7, R2 ;  /* 0x00000007ff117819 */ /* 0x000fc60000011602 */
[----:B------:R-:W1:Y:S02]  /*0060*/  SHFL.IDX PT, R0, R16, RZ, 0x1f ;  /* 0x00001fff10007589 */ /* 0x000e6400000e0000 */
[----:B-1----:R-:W-:-:S13]  /*0070*/  ISETP.EQ.AND P0, PT, R0, RZ, P0 ;  /* 0x000000ff0000720c */ /* 0x002fda0000702270 */
[----:B0-----:R-:W-:Y:S05]  /*0080*/  @!P0 BRA `(.L_x_805) ;  /* 0x0000000000208947 */ /* 0x001fea0003800000 */
        /* <DEDUP_REMOVED lines=8> */
.L_x_805:
[----:B------:R-:W-:Y:S05]  /*0110*/  BSYNC B0 ;  /* 0x0000000000007941 */ /* 0x000fea0003800000 */
.L_x_804:
[----:B------:R-:W-:Y:S01]  /*0120*/  VOTEU.ANY UP0, P0 ;  /* 0x00000000003f7886 */ /* 0x000fe20000000100 */
[----:B------:R-:W0:Y:S01]  /*0130*/  SHFL.IDX PT, R3, R17, RZ, 0x1f ;  /* 0x00001fff11037589 */ /* 0x000e2200000e0000 */
[----:B------:R-:W-:Y:S01]  /*0140*/  UMOV UR4, 0x80 ;  /* 0x0000008000047882 */ /* 0x000fe20000000000 */
[----:B------:R-:W-:Y:S01]  /*0150*/  UMOV UR7, 0x180 ;  /* 0x0000018000077882 */ /* 0x000fe20000000000 */
[----:B------:R-:W-:Y:S01]  /*0160*/  VOTEU.ANY UP1, P0 ;  /* 0x00000000003f7886 */ /* 0x000fe20000020100 */
[----:B------:R-:W1:Y:S01]  /*0170*/  @UP0 S2UR UR8, SR_CgaCtaId ;  /* 0x00000000000809c3 */ /* 0x000e620000008800 */
[----:B------:R-:W2:Y:S01]  /*0180*/  SHFL.IDX PT, R0, R16, RZ, 0x1f ;  /* 0x00001fff10007589 */ /* 0x000ea200000e0000 */
[----:B------:R-:W-:Y:S01]  /*0190*/  @UP0 UMOV UR6, 0x400 ;  /* 0x0000040000060882 */ /* 0x000fe20000000000 */
[----:B------:R-:W-:-:S04]  /*01a0*/  @UP0 UIADD3 UR4, -UR4, 0x100000, URZ ;  /* 0x0010000004040890 */ /* 0x000fc8000fffe13f */
[----:B------:R-:W-:Y:S02]  /*01b0*/  @UP0 USHF.L.U32 UR5, UR4, 0xb, URZ ;  /* 0x0000000b04050899 */ /* 0x000fe4000800063f */
[----:B------:R-:W-:Y:S01]  /*01c0*/  @UP0 USHF.L.U32 UR4, UR4, 0x1, URZ ;  /* 0x0000000104040899 */ /* 0x000fe2000800063f */
[----:B------:R-:W-:Y:S01]  /*01d0*/  VOTEU.ANY UP2, P0 ;  /* 0x00000000003f7886 */ /* 0x000fe20000040100 */
[----:B0-----:R-:W-:Y:S01]  /*01e0*/  R2UR UR9, R3 ;  /* 0x00000000030972ca */ /* 0x001fe200000e0000 */
[----:B-1----:R-:W-:Y:S01]  /*01f0*/  @UP0 ULEA UR8, UR8, UR6, 0x18 ;  /* 0x0000000608080291 */ /* 0x002fe2000f8ec03f */
[----:B--2---:R-:W-:Y:S01]  /*0200*/  ISETP.NE.AND P1, PT, R0, RZ, PT ;  /* 0x000000ff0000720c */ /* 0x004fe20003f25270 */
[----:B------:R-:W-:-:S04]  /*0210*/  @UP0 UIADD3 UR6, -UR7, 0x100000, URZ ;  /* 0x0010000007060890 */ /* 0x000fc8000fffe13f */
[----:B------:R-:W-:Y:S02]  /*0220*/  @UP0 USHF.L.U32 UR7, UR6, 0xb, URZ ;  /* 0x0000000b06070899 */ /* 0x000fe4000800063f */
[----:B------:R-:W-:-:S04]  /*0230*/  @UP0 USHF.L.U32 UR6, UR6, 0x1, URZ ;  /* 0x0000000106060899 */ /* 0x000fc8000800063f */
[----:B------:R-:W-:Y:S01]  /*0240*/  UISETP.NE.AND UP0, UPT, UR9, URZ, UPT ;  /* 0x0000003f0900728c */ /* 0x000fe2000bf05270 */
[----:B------:R-:W0:Y:S02]  /*0250*/  FENCE.VIEW.ASYNC.S ;  /* 0x00000000000073c6 */ /* 0x000e240000000000 */
[----:B0-----:R0:W1:Y:S05]  /*0260*/  @UP1 SYNCS.EXCH.64 URZ, [UR8+0x16800], UR4 ;  /* 0x01680004083f15b2 */ /* 0x00106a0008000100 */
[----:B------:R0:W2:Y:S01]  /*0270*/  @UP2 SYNCS.EXCH.64 URZ, [UR8+0x16820], UR6 ;  /* 0x01682006083f25b2 */ /* 0x0000a20008000100 */
        /* <DEDUP_REMOVED lines=17> */
[----:B------:R3:W0:Y:S02]  /*0390*/  SYNCS.EXCH.64 URZ, [UR8+0x16848], UR6 ;  /* 0x01684806083f75b2 */ /* 0x0006240008000100 */
[----:B---3--:R-:W-:Y:S01]  /*03a0*/  NOP ;  /* 0x0000000000007918 */ /* 0x008fe20000000000 */
.L_x_806:
[----:B------:R-:W3:Y:S01]  /*03b0*/  SHFL.IDX PT, R0, R16, RZ, 0x1f ;  /* 0x00001fff10007589 */ /* 0x000ee200000e0000 */
[----:B------:R-:W-:Y:S01]  /*03c0*/  NOP ;  /* 0x0000000000007918 */ /* 0x000fe20000000000 */
[----:B---3--:R-:W-:-:S13]  /*03d0*/  ISETP.NE.AND P0, PT, R0, RZ, PT ;  /* 0x000000ff0000720c */ /* 0x008fda0003f05270 */
        /* <DEDUP_REMOVED lines=17> */
[----:B------:R3:W0:Y:S02]  /*04f0*/  SYNCS.EXCH.64 URZ, [UR8+0x16868], UR6 ;  /* 0x01686806083f75b2 */ /* 0x0006240008000100 */
[----:B---3--:R-:W-:Y:S01]  /*0500*/  NOP ;  /* 0x0000000000007918 */ /* 0x008fe20000000000 */
.L_x_807:
[----:B------:R-:W3:Y:S01]  /*0510*/  SHFL.IDX PT, R0, R16, RZ, 0x1f ;  /* 0x00001fff10007589 */ /* 0x000ee200000e0000 */
[----:B------:R-:W-:Y:S01]  /*0520*/  NOP ;  /* 0x0000000000007918 */ /* 0x000fe20000000000 */
[----:B---3--:R-:W-:-:S13]  /*0530*/  ISETP.NE.AND P0, PT, R0, RZ, PT ;  /* 0x000000ff0000720c */ /* 0x008fda0003f05270 */
        /* <DEDUP_REMOVED lines=13> */
[----:B------:R3:W0:Y:S02]  /*0610*/  SYNCS.EXCH.64 URZ, [UR6+0x16888], UR4 ;  /* 0x01688804063f75b2 */ /* 0x0006240008000100 */
[----:B---3--:R-:W-:Y:S01]  /*0620*/  NOP ;  /* 0x0000000000007918 */ /* 0x008fe20000000000 */
.L_x_808:
        /* <DEDUP_REMOVED lines=22> */
.L_x_809:
        /* <DEDUP_REMOVED lines=22> */
.L_x_810:
[----:B------:R-:W-:Y:S01]  /*08f0*/  PLOP3.LUT P0, PT, PT, PT, UP0, 0x80, 0x0 ;  /* 0x000000000000781c */ /* 0x000fe20003f0f008 */
[----:B------:R-:W-:Y:S01]  /*0900*/  UMOV UR45, 0x1 ;  /* 0x00000001002d7882 */ /* 0x000fe20000000000 */
[----:B------:R-:W-:Y:S01]  /*0910*/  NOP ;  /* 0x0000000000007918 */ /* 0x000fe20000000000 */
[----:B------:R-:W-:Y:S01]  /*0920*/  USEL UR45, UR45, 0x2, !UP0 ;  /* 0x000000022d2d7887 */ /* 0x000fe2000c000000 */
[----:B------:R-:W-:Y:S01]  /*0930*/  BSSY B6, `(.L_x_811) ;  /* 0x00012fc000067945 */ /* 0x000fe20003800000 */
[----:B------:R-:W-:Y:S01]  /*0940*/  ULDC.64 UR48, c[0x0][0x208] ;  /* 0x0000820000307ab9 */ /* 0x000fe20000000a00 */
[----:B------:R-:W-:Y:S01]  /*0950*/  LOP3.LUT R19, R2, 0x7f, RZ, 0xc0, !PT ;  /* 0x0000007f02137812 */ /* 0x000fe200078ec0ff */
[----:B012-4-:R-:W-:Y:S06]  /*0960*/  BAR.SYNC.DEFER_BLOCKING 0x0 ;  /* 0x0000000000007b1d */ /* 0x017fec0000010000 */
[----:B------:R-:W-:Y:S05]  /*0970*/  @!P0 BRA `(.L_x_812) ;  /* 0x000000f400a08947 */ /* 0x000fea0003800000 */
.L_x_813:
[----:B------:R-:W-:-:S08]  /*0980*/  NOP ;  /* 0x0000000000007918 */ /* 0x000fd00000000000 */
[----:B------:R-:W0:Y:S02]  /*0990*/  USETMAXREG.TRY_ALLOC.CTAPOOL UP0, 0xa0 ;  /* 0x000000a0000079c8 */ /* 0x000e240008000600 */
[----:B0-----:R-:W-:-:S13]  /*09a0*/  PLOP3.LUT P0, PT, PT, PT, UP0, 0x80, 0x0 ;  /* 0x000000000000781c */ /* 0x001fda0003f0f008 */
[----:B------:R-:W-:Y:S05]  /*09b0*/  @!P0 BRA `(.L_x_813) ;  /* 0xfffffffc00f08947 */ /* 0x000fea000383ffff */
[----:B------:R-:W0:Y:S01]  /*09c0*/  S2UR UR6, SR_CTAID.Y ;  /* 0x00000000000679c3 */ /* 0x000e220000002600 */
[----:B------:R-:W-:Y:S01]  /*09d0*/  LOP3.LUT R0, R2, 0xffffff80, RZ, 0xc0, !PT ;  /* 0xffffff8002007812 */ /* 0x000fe200078ec0ff */
[----:B------:R-:W-:Y:S02]  /*09e0*/  ULDC UR7, c[0x0][0xc50] ;  /* 0x0003140000077ab9 */ /* 0x000fe40000000800 */
[----:B------:R-:W-:-:S04]  /*09f0*/  UISETP.NE.AND UP0, UPT, UR7, 0x1, UPT ;  /* 0x000000010700788c */ /* 0x000fc8000bf05270 */
[----:B------:R-:W-:Y:S08]  /*0a00*/  BAR.ARV 0x8, 0x200 ;  /* 0x0208000000007b1d */ /* 0x000ff00000002000 */
[----:B------:R-:W1:Y:S01]  /*0a10*/  S2UR UR8, SR_CTAID.Z ;  /* 0x00000000000879c3 */ /* 0x000e620000002700 */
[----:B------:R-:W-:Y:S01]  /*0a20*/  ISETP.NE.AND P0, PT, R0, 0x80, PT ;  /* 0x000000800000780c */ /* 0x000fe20003f05270 */
[----:B------:R-:W-:Y:S01]  /*0a30*/  @UP0 ULDC UR4, c[0x0][0xc54] ;  /* 0x0003150000040ab9 */ /* 0x000fe20000000800 */
[----:B------:R-:W-:Y:S01]  /*0a40*/  @UP0 ULDC UR9, c[0x0][0xc58] ;  /* 0x0003160000090ab9 */ /* 0x000fe20000000800 */
[----:B0-----:R-:W-:-:S10]  /*0a50*/  UIMAD.WIDE.U32 UR4, UR6, UR4, URZ ;  /* 0x00000004060472a5 */ /* 0x001fd4000f8e003f */
[----:B------:R-:W-:Y:S06]  /*0a60*/  @!P0 BAR.ARV 0x9, 0x100 ;  /* 0x0244000000008b1d */ /* 0x000fec0000002000 */
[----:B------:R-:W-:Y:S01]  /*0a70*/  UMOV UR36, UR6 ;  /* 0x0000000600247c82 */ /* 0x000fe20008000000 */
[----:B------:R-:W-:Y:S01]  /*0a80*/  @UP0 USHF.R.U32.HI UR36, URZ, UR9, UR5 ;  /* 0x000000093f240299 */ /* 0x000fe20008011605 */
[----:B-1----:R-:W-:-:S03]  /*0a90*/  ISETP.LE.AND P0, PT, RZ, UR8, PT ;  /* 0x00000008ff007c0c */ /* 0x002fc6000bf03270 */
[----:B------:R-:W-:-:S04]  /*0aa0*/  UIADD3 UR4, -UR36, URZ, URZ ;  /* 0x0000003f24047290 */ /* 0x000fc8000fffe13f */
[----:B------:R-:W-:-:S06]  /*0ab0*/  UIMAD UR6, UR7, UR4, UR6 ;  /* 0x00000004070672a4 */ /* 0x000fcc000f8e0206 */
[----:B------:R-:W-:Y:S06]  /*0ac0*/  @!P0 BRA `(.L_x_814) ;  /* 0x0000012c00888947 */ /* 0x000fec0003800000 */
[----:B------:R-:W0:Y:S01]  /*0ad0*/  LDC.64 R6, c[0x0][0x418] ;  /* 0x00010600ff067b82 */ /* 0x000e220000000a00 */
[----:B------:R-:W-:Y:S01]  /*0ae0*/  ULDC UR4, c[0x0][0x448] ;  /* 0x0001120000047ab9 */ /* 0x000fe20000000800 */
[----:B------:R-:W-:Y:S01]  /*0af0*/  VIADD R18, R2, 0xffffff80 ;  /* 0xffffff8002127836 */ /* 0x000fe20000000000 */
[----:B------:R-:W-:-:S03]  /*0b00*/  UISETP.NE.AND UP0, UPT, UR4, 0x1, UPT ;  /* 0x000000010400788c */ /* 0x000fc6000bf05270 */
[----:B------:R-:W-:Y:S02]  /*0b10*/  ULDC.64 UR4, c[0x0][0x9e0] ;  /* 0x0002780000047ab9 */ /* 0x000fe40000000a00 */
[----:B------:R-:W1:Y:S01]  /*0b20*/  LDC R23, c[0x0][0x288] ;  /* 0x0000a200ff177b82 */ /* 0x000e620000000800 */
[----:B------:R-:W-:-:S05]  /*0b30*/  UISETP.GE.AND UP1, UPT, UR5, 0x1, UPT ;  /* 0x000000010500788c */ /* 0x000fca000bf26270 */
[----:B------:R-:W-:Y:S01]  /*0b40*/  @UP0 ULDC UR9, c[0x0][0x44c] ;  /* 0x0001130000090ab9 */ /* 0x000fe20000000800 */
[----:B------:R-:W-:Y:S01]  /*0b50*/  @UP0 ULDC UR11, c[0x0][0x450] ;  /* 0x00011400000b0ab9 */ /* 0x000fe20000000800 */
[----:B------:R-:W2:Y:S01]  /*0b60*/  LDC R16, c[0x0][0x424] ;  /* 0x00010900ff107b82 */ /* 0x000ea20000000800 */
[----:B------:R-:W-:-:S07]  /*0b70*/  PLOP3.LUT P1, PT, PT, PT, UP1, 0x80, 0x0 ;  /* 0x000000000000781c */ /* 0x000fce0003f2f018 */
[----:B------:R-:W3:Y:S01]  /*0b80*/  LDC R5, c[0x0][0x2f0] ;  /* 0x0000bc00ff057b82 */ /* 0x000ee20000000800 */
[----:B0-----:R-:W-:-:S04]  /*0b90*/  ISETP.NE.U32.AND P0, PT, R6, RZ, PT ;  /* 0x000000ff0600720c */ /* 0x001fc80003f05070 */
[----:B------:R-:W-:-:S03]  /*0ba0*/  ISETP.NE.AND.EX P0, PT, R7, RZ, PT, P0 ;  /* 0x000000ff0700720c */ /* 0x000fc60003f05300 */
[----:B------:R-:W0:Y:S01]  /*0bb0*/  S2UR UR40, SR_CTAID.X ;  /* 0x00000000002879c3 */ /* 0x000e220000002500 */
[----:B-1----:R-:W-:Y:S02]  /*0bc0*/  IADD3 R3, -R23, 0x1, RZ ;  /* 0x0000000117037810 */ /* 0x002fe40007ffe1ff */
[----:B--2---:R-:W-:-:S05]  /*0bd0*/  SEL R16, R16, 0x1, P0 ;  /* 0x0000000110107807 */ /* 0x004fca0000000000 */
[----:B---3--:R-:W-:-:S05]  /*0be0*/  IMAD R3, R16, R5, R3 ;  /* 0x0000000510037224 */ /* 0x008fca00078e0203 */
[----:B------:R-:W-:Y:S01]  /*0bf0*/  R2UR UR10, R3 ;  /* 0x00000000030a72ca */ /* 0x000fe200000e0000 */
[----:B0-----:R-:W-:-:S04]  /*0c00*/  UIMAD UR40, UR40, 0xc0, URZ ;  /* 0x000000c0282878a4 */ /* 0x001fc8000f8e023f */
[----:B------:R-:W-:Y:S02]  /*0c10*/  @UP0 UIADD3 UR8, UR40, 0xbf, URZ ;  /* 0x000000bf28080890 */ /* 0x000fe4000fffe03f */
[----:B------:R-:W-:Y:S02]  /*0c20*/  UIADD3 UR7, UR40, 0xbf, URZ ;  /* 0x000000bf28077890 */ /* 0x000fe4000fffe03f */
[----:B------:R-:W-:-:S04]  /*0c30*/  UIMAD.WIDE.U32 UR8, UR8, UR9, URZ ;  /* 0x00000009080872a5 */ /* 0x000fc8000f8e003f */
[----:B------:R-:W-:-:S04]  /*0c40*/  @UP0 USHF.R.U32.HI UR7, URZ, UR11, UR9 ;  /* 0x0000000b3f070299 */ /* 0x000fc80008011609 */
[----:B------:R-:W-:-:S04]  /*0c50*/  UIADD3 UR7, UR10, UR7, URZ ;  /* 0x000000070a077290 */ /* 0x000fc8000fffe03f */
[----:B------:R-:W-:-:S06]  /*0c60*/  UIADD3 UR4, UR7, UR4, URZ ;  /* 0x0000000407047290 */ /* 0x000fcc000fffe03f */
[----:B------:R-:W-:Y:S01]  /*0c70*/  IMAD.U32 R0, RZ, RZ, UR4 ;  /* 0x00000004ff007e24 */ /* 0x000fe2000f8e00ff */
[----:B------:R-:W-:Y:S06]  /*0c80*/  @!P1 BRA `(.L_x_815) ;  /* 0x0000000000409947 */ /* 0x000fec0003800000 */
[----:B------:R-:W-:Y:S01]  /*0c90*/  ISETP.LT.AND P0, PT, RZ, UR7, PT ;  /* 0x00000007ff007c0c */ /* 0x000fe2000bf01270 */
[----:B------:R-:W-:-:S12]  /*0ca0*/  UIADD3 UR4, UR7, -0x1, URZ ;  /* 0xffffffff07047890 */ /* 0x000fd8000fffe03f */
[----:B------:R-:W-:Y:S05]  /*0cb0*/  @P0 BRA `(.L_x_816) ;  /* 0x00000000001c0947 */ /* 0x000fea0003800000 */
[----:B------:R-:W-:Y:S02]  /*0cc0*/  UISETP.NE.AND UP1, UPT, UR5, 0x1, UPT ;  /* 0x000000010500788c */ /* 0x000fe4000bf25270 */
[----:B------:R-:W-:-:S09]  /*0cd0*/  UIADD3 UR4, -UR7, URZ, URZ ;  /* 0x0000003f07047290 */ /* 0x000fd2000fffe13f */
[----:B------:R-:W-:Y:S02]  /*0ce0*/  @UP1 ULDC.64 UR10, c[0x0][0x9e8] ;  /* 0x00027a00000a1ab9 */ /* 0x000fe40000000a00 */
[----:B------:R-:W-:-:S04]  /*0cf0*/  UIMAD.WIDE.U32 UR8, UR4, UR10, URZ ;  /* 0x0000000a040872a5 */ /* 0x000fc8000f8e003f */
[----:B------:R-:W-:-:S04]  /*0d00*/  @UP1 USHF.R.U32.HI UR4, URZ, UR11, UR9 ;  /* 0x0000000b3f041299 */ /* 0x000fc80008011609 */
[----:B------:R-:W-:Y:S01]  /*0d10*/  ULOP3.LUT UR4, URZ, UR4, URZ, 0x33, !UPT ;  /* 0x000000043f047292 */ /* 0x000fe2000f8e333f */
[----:B------:R-:W-:Y:S11]  /*0d20*/  BRA `(.L_x_817) ;  /* 0x0000000000107947 */ /* 0x000ff60003800000 */
.L_x_816:
[----:B------:R-:W-:-:S11]  /*0d30*/  UISETP.NE.AND UP1, UPT, UR5, 0x1, UPT ;  /* 0x000000010500788c */ /* 0x000fd6000bf25270 */
[----:B------:R-:W-:Y:S02]  /*0d40*/  @UP1 ULDC.64 UR10, c[0x0][0x9e8] ;  /* 0x00027a00000a1ab9 */ /* 0x000fe40000000a00 */
[----:B------:R-:W-:-:S04]  /*0d50*/  UIMAD.WIDE.U32 UR8, UR4, UR10, URZ ;  /* 0x0000000a040872a5 */ /* 0x000fc8000f8e003f */
[----:B------:R-:W-:-:S12]  /*0d60*/  @UP1 USHF.R.U32.HI UR4, URZ, UR11, UR9 ;  /* 0x0000000b3f041299 */ /* 0x000fd80008011609 */
.L_x_817:
[----:B------:R-:W-:-:S06]  /*0d70*/  UIMAD UR4, UR4, UR5, UR5 ;  /* 0x00000005040472a4 */ /* 0x000fcc000f8e0205 */
[----:B------:R-:W-:-:S07]  /*0d80*/  VIMNMX R0, R0, UR4, PT ;  /* 0x0000000400007c48 */ /* 0x000fce000bfe0100 */
.L_x_815:
[-C--:B------:R-:W-:Y:S01]  /*0d90*/  IMAD R23, R16, R5.reuse, -R23 ;  /* 0x0000000510177224 */ /* 0x080fe200078e0a17 */
[----:B------:R-:W-:Y:S01]  /*0da0*/  @UP0 ULDC UR8, c[0x0][0x44c] ;  /* 0x0001130000080ab9 */ /* 0x000fe20000000800 */
[----:B------:R-:W-:Y:S01]  /*0db0*/  VIADD R4, R0, 0x7f ;  /* 0x0000007f00047836 */ /* 0x000fe20000000000 */
[----:B------:R-:W-:Y:S01]  /*0dc0*/  UIMAD.WIDE.U32 UR8, UR40, UR8, URZ ;  /* 0x00000008280872a5 */ /* 0x000fe2000f8e003f */
[----:B------:R-:W-:Y:S01]  /*0dd0*/  IMAD R0, R16, R5, 0x7f ;  /* 0x0000007f10007424 */ /* 0x000fe200078e0205 */
[----:B------:R-:W-:Y:S01]  /*0de0*/  R2UR UR7, R23 ;  /* 0x00000000170772ca */ /* 0x000fe200000e0000 */
[----:B------:R-:W-:Y:S01]  /*0df0*/  @UP0 ULDC UR10, c[0x0][0x450] ;  /* 0x00011400000a0ab9 */ /* 0x000fe20000000800 */
[----:B------:R-:W-:Y:S01]  /*0e00*/  UMOV UR4, UR40 ;  /* 0x0000002800047c82 */ /* 0x000fe20008000000 */
[----:B------:R-:W-:Y:S01]  /*0e10*/  SHF.R.S32.HI R5, RZ, 0x1f, R4 ;  /* 0x0000001fff057819 */ /* 0x000fe20000011404 */
[----:B------:R-:W-:Y:S01]  /*0e20*/  @UP0 USHF.R.U32.HI UR4, URZ, UR10, UR9 ;  /* 0x0000000a3f040299 */ /* 0x000fe20008011609 */
[----:B------:R-:W-:-:S02]  /*0e30*/  SHF.R.S32.HI R3, RZ, 0x1f, R0 ;  /* 0x0000001fff037819 */ /* 0x000fc40000011400 */
[----:B------:R-:W-:Y:S02]  /*0e40*/  LEA.HI R5, R5, R4, RZ, 0x7 ;  /* 0x0000000405057211 */ /* 0x000fe400078f38ff */
[----:B------:R-:W-:Y:S02]  /*0e50*/  LEA.HI R3, R3, R0, RZ, 0x7 ;  /* 0x0000000003037211 */ /* 0x000fe400078f38ff */
[----:B------:R-:W-:Y:S02]  /*0e60*/  SHF.R.S32.HI R0, RZ, 0x7, R5 ;  /* 0x00000007ff007819 */ /* 0x000fe40000011405 */
[----:B------:R-:W-:Y:S01]  /*0e70*/  UIADD3 UR4, UR7, UR4, URZ ;  /* 0x0000000407047290 */ /* 0x000fe2000fffe03f */
[----:B------:R-:W-:Y:S02]  /*0e80*/  SHF.R.S32.HI R3, RZ, 0x7, R3 ;  /* 0x00000007ff037819 */ /* 0x000fe40000011403 */
[----:B------:R-:W-:Y:S02]  /*0e90*/  ULDC UR7, c[0x0][0x9dc] ;  /* 0x0002770000077ab9 */ /* 0x000fe40000000800 */
[----:B------:R-:W-:Y:S01]  /*0ea0*/  UIADD3 UR7, UR4, -UR7, URZ ;  /* 0x8000000704077290 */ /* 0x000fe2000fffe03f */
[----:B------:R-:W-:Y:S01]  /*0eb0*/  VIMNMX R22, R3, R0, PT ;  /* 0x0000000003167248 */ /* 0x000fe20003fe0100 */
[----:B------:R-:W-:Y:S10]  /*0ec0*/  @!P1 BRA `(.L_x_818) ;  /* 0x0000000000449947 */ /* 0x000ff40003800000 */
[----:B------:R-:W-:-:S06]  /*0ed0*/  UISETP.GT.AND UP0, UPT, UR4, -0x1, UPT ;  /* 0xffffffff0400788c */ /* 0x000fcc000bf04270 */
[----:B------:R-:W-:-:S13]  /*0ee0*/  PLOP3.LUT P0, PT, PT, PT, UP0, 0x80, 0x0 ;  /* 0x000000000000781c */ /* 0x000fda0003f0f008 */
[----:B------:R-:W-:Y:S05]  /*0ef0*/  @P0 BRA `(.L_x_819) ;  /* 0x00000000001c0947 */ /* 0x000fea0003800000 */
[----:B------:R-:W-:Y:S02]  /*0f00*/  UISETP.NE.AND UP0, UPT, UR5, 0x1, UPT ;  /* 0x000000010500788c */ /* 0x000fe4000bf05270 */
[----:B------:R-:W-:-:S09]  /*0f10*/  ULOP3.LUT UR4, URZ, UR4, URZ, 0x33, !UPT ;  /* 0x000000043f047292 */ /* 0x000fd2000f8e333f */
[----:B------:R-:W-:Y:S02]  /*0f20*/  @UP0 ULDC.64 UR10, c[0x0][0x9e8] ;  /* 0x00027a00000a0ab9 */ /* 0x000fe40000000a00 */
[----:B------:R-:W-:-:S04]  /*0f30*/  UIMAD.WIDE.U32 UR8, UR4, UR10, URZ ;  /* 0x0000000a040872a5 */ /* 0x000fc8000f8e003f */
[----:B------:R-:W-:-:S04]  /*0f40*/  @UP0 USHF.R.U32.HI UR4, URZ, UR11, UR9 ;  /* 0x0000000b3f040299 */ /* 0x000fc80008011609 */
[----:B------:R-:W-:Y:S01]  /*0f50*/  ULOP3.LUT UR4, URZ, UR4, URZ, 0x33, !UPT ;  /* 0x000000043f047292 */ /* 0x000fe2000f8e333f */
[----:B------:R-:W-:Y:S11]  /*0f60*/  BRA `(.L_x_820) ;  /* 0x0000000000107947 */ /* 0x000ff60003800000 */
.L_x_819:
[----:B------:R-:W-:-:S11]  /*0f70*/  UISETP.NE.AND UP0, UPT, UR5, 0x1, UPT ;  /* 0x000000010500788c */ /* 0x000fd6000bf05270 */
[----:B------:R-:W-:Y:S02]  /*0f80*/  @UP0 ULDC.64 UR10, c[0x0][0x9e8] ;  /* 0x00027a00000a0ab9 */ /* 0x000fe40000000a00 */
[----:B------:R-:W-:-:S04]  /*0f90*/  UIMAD.WIDE.U32 UR8, UR4, UR10, URZ ;  /* 0x0000000a040872a5 */ /* 0x000fc8000f8e003f */
[----:B------:R-:W-:-:S12]  /*0fa0*/  @UP0 USHF.R.U32.HI UR4, URZ, UR11, UR9 ;  /* 0x0000000b3f040299 */ /* 0x000fd80008011609 */
.L_x_820:
[----:B------:R-:W-:-:S04]  /*0fb0*/  UIMAD UR4, UR4, UR5, URZ ;  /* 0x00000005040472a4 */ /* 0x000fc8000f8e023f */
[----:B------:R-:W-:-:S04]  /*0fc0*/  UISETP.LT.AND UP0, UPT, UR7, UR4, UPT ;  /* 0x000000040700728c */ /* 0x000fc8000bf01270 */
[----:B------:R-:W-:-:S12]  /*0fd0*/  USEL UR7, UR7, UR4, !UP0 ;  /* 0x0000000407077287 */ /* 0x000fd8000c000000 */
.L_x_818:
[----:B------:R-:W-:Y:S02]  /*0fe0*/  USHF.R.S32.HI UR4, URZ, 0x1f, UR7 ;  /* 0x0000001f3f047899 */ /* 0x000fe40008011407 */
[----:B------:R-:W-:Y:S02]  /*0ff0*/  USHF.R.U32.HI UR10, URZ, 0x10, UR6 ;  /* 0x000000103f0a7899 */ /* 0x000fe40008011606 */
[----:B------:R-:W-:Y:S02]  /*1000*/  ULEA.HI UR4, UR4, UR7, URZ, 0x7 ;  /* 0x0000000704047291 */ /* 0x000fe4000f8f383f */
[----:B------:R-:W-:Y:S02]  /*1010*/  ULOP3.LUT UR37, UR6, 0xffff, URZ, 0xc0, !UPT ;  /* 0x0000ffff06257892 */ /* 0x000fe4000f8ec03f */
[----:B------:R-:W-:-:S04]  /*1020*/  USHF.R.S32.HI UR4, URZ, 0x7, UR4 ;  /* 0x000000073f047899 */ /* 0x000fc80008011404 */
[----:B------:R-:W-:-:S04]  /*1030*/  UISETP.LT.AND UP0, UPT, URZ, UR4, UPT ;  /* 0x000000043f00728c */ /* 0x000fc8000bf01270 */
[----:B------:R-:W-:Y:S02]  /*1040*/  USEL UR9, URZ, UR4, !UP0 ;  /* 0x000000043f097287 */ /* 0x000fe4000c000000 */
[----:B------:R-:W-:Y:S01]  /*1050*/  UISETP.NE.AND UP0, UPT, UR10, URZ, UPT ;  /* 0x0000003f0a00728c */ /* 0x000fe2000bf05270 */
[----:B------:R-:W-:-:S03]  /*1060*/  UMOV UR4, URZ ;  /* 0x0000003f00047c82 */ /* 0x000fc60008000000 */
[----:B------:R-:W-:-:S07]  /*1070*/  ISETP.GT.AND P0, PT, R22, UR9, PT ;  /* 0x0000000916007c0c */ /* 0x000fce000bf04270 */
[----:B------:R-:W-:-:S06]  /*1080*/  @!UP0 ULDC UR10, c[0x0][0x9f0] ;  /* 0x00027c00000a8ab9 */ /* 0x000fcc0000000800 */
[----:B------:R-:W-:Y:S05]  /*1090*/  @!P0 BRA `(.L_x_821) ;  /* 0x00000000008c8947 */ /* 0x000fea0003800000 */
[----:B------:R-:W-:Y:S01]  /*10a0*/  IMAD.U32 R5, RZ, RZ, UR10 ;  /* 0x0000000aff057e24 */ /* 0x000fe2000f8e00ff */
[----:B------:R-:W-:-:S04]  /*10b0*/  UMOV UR4, URZ ;  /* 0x0000003f00047c82 */ /* 0x000fc80008000000 */
[----:B------:R-:W-:-:S04]  /*10c0*/  IABS R0, R5 ;  /* 0x0000000500007213 */ /* 0x000fc80000000000 */
[----:B------:R-:W-:Y:S02]  /*10d0*/  R2UR UR11, R0 ;  /* 0x00000000000b72ca */ /* 0x000fe400000e0000 */
[----:B------:R-:W-:Y:S02]  /*10e0*/  IADD3 R0, R5, -0x1, R22 ;  /* 0xffffffff05007810 */ /* 0x000fe40007ffe016 */
[----:B------:R-:W-:Y:S02]  /*10f0*/  IABS R5, R5 ;  /* 0x0000000500057213 */ /* 0x000fe40000000000 */
[----:B------:R-:W-:-:S03]  /*1100*/  R2UR UR6, R0 ;  /* 0x00000000000672ca */ /* 0x000fc600000e0000 */
[----:B------:R-:W-:-:S04]  /*1110*/  IMAD.MOV R5, RZ, RZ, -R5 ;  /* 0x000000ffff057224 */ /* 0x000fc800078e0a05 */
[----:B------:R-:W0:Y:S06]  /*1120*/  I2F.RP R3, UR11 ;  /* 0x0000000b00037d06 */ /* 0x000e2c0008209400 */
[----:B------:R-:W-:-:S06]  /*1130*/  UIADD3 UR6, -UR9, UR6, URZ ;  /* 0x0000000609067290 */ /* 0x000fcc000fffe13f */
[----:B------:R-:W-:Y:S01]  /*1140*/  IMAD.U32 R0, RZ, RZ, UR6 ;  /* 0x00000006ff007e24 */ /* 0x000fe2000f8e00ff */
[----:B------:R-:W-:Y:S01]  /*1150*/  ULOP3.LUT UR6, UR6, UR10, URZ, 0x3c, !UPT ;  /* 0x0000000a06067292 */ /* 0x000fe2000f8e3c3f */
[----:B0-----:R-:W0:Y:S03]  /*1160*/  MUFU.RCP R3, R3 ;  /* 0x0000000300037308 */ /* 0x001e260000001000 */
[----:B------:R-:W-:-:S04]  /*1170*/  IABS R0, R0 ;  /* 0x0000000000007213 */ /* 0x000fc80000000000 */
[----:B------:R-:W-:Y:S01]  /*1180*/  R2UR UR8, R0 ;  /* 0x00000000000872ca */ /* 0x000fe200000e0000 */
[----:B------:R-:W-:Y:S02]  /*1190*/  IMAD.MOV.U32 R0, RZ, RZ, R5 ;  /* 0x000000ffff007224 */ /* 0x000fe400078e0005 */
[----:B0-----:R-:W-:-:S06]  /*11a0*/  VIADD R4, R3, 0xffffffe ;  /* 0x0ffffffe03047836 */ /* 0x001fcc0000000000 */
[----:B------:R-:W0:Y:S02]  /*11b0*/  F2I.FTZ.U32.TRUNC.NTZ R4, R4 ;  /* 0x0000000400047305 */ /* 0x000e24000021f000 */
[----:B0-----:R-:W-:-:S13]  /*11c0*/  R2UR UR5, R4 ;  /* 0x00000000040572ca */ /* 0x001fda00000e0000 */
[----:B------:R-:W-:-:S04]  /*11d0*/  UIADD3 UR7, URZ, -UR5, URZ ;  /* 0x800000053f077290 */ /* 0x000fc8000fffe03f */
[----:B------:R-:W-:-:S04]  /*11e0*/  UIMAD UR7, UR7, UR11, URZ ;  /* 0x0000000b070772a4 */ /* 0x000fc8000f8e023f */
[----:B------:R-:W-:-:S03]  /*11f0*/  UIMAD.WIDE.U32 UR4, UR5, UR7, UR4 ;  /* 0x00000007050472a5 */ /* 0x000fc6000f8e0004 */
[----:B------:R-:W-:Y:S01]  /*1200*/  R2UR UR7, R0 ;  /* 0x00000000000772ca */ /* 0x000fe200000e0000 */
[----:B------:R-:W-:-:S12]  /*1210*/  UIMAD.WIDE.U32 UR4, UR5, UR8, URZ ;  /* 0x00000008050472a5 */ /* 0x000fd8000f8e003f */
[----:B------:R-:W-:-:S04]  /*1220*/  UIMAD UR4, UR5, UR7, UR8 ;  /* 0x00000007050472a4 */ /* 0x000fc8000f8e0208 */
[----:B------:R-:W-:-:S11]  /*1230*/  UISETP.GT.U32.AND UP1, UPT, UR11, UR4, UPT ;  /* 0x000000040b00728c */ /* 0x000fd6000bf24070 */
[----:B------:R-:W-:Y:S02]  /*1240*/  @!UP1 UIADD3 UR4, UR4, -UR11, URZ ;  /* 0x8000000b04049290 */ /* 0x000fe4000fffe03f */
[----:B------:R-:W-:Y:S02]  /*1250*/  @!UP1 UIADD3 UR5, UR5, 0x1, URZ ;  /* 0x0000000105059890 */ /* 0x000fe4000fffe03f */
[----:B------:R-:W-:Y:S02]  /*1260*/  UISETP.GE.U32.AND UP0, UPT, UR4, UR11, UPT ;  /* 0x0000000b0400728c */ /* 0x000fe4000bf06070 */
[----:B------:R-:W-:-:S09]  /*1270*/  UISETP.GE.AND UP1, UPT, UR6, URZ, UPT ;  /* 0x0000003f0600728c */ /* 0x000fd2000bf26270 */
[----:B------:R-:W-:Y:S02]  /*1280*/  @UP0 UIADD3 UR5, UR5, 0x1, URZ ;  /* 0x0000000105050890 */ /* 0x000fe4000fffe03f */
[----:B------:R-:W-:-:S05]  /*1290*/  UISETP.NE.AND UP0, UPT, UR10, URZ, UPT ;  /* 0x0000003f0a00728c */ /* 0x000fca000bf05270 */
[----:B------:R-:W-:Y:S02]  /*12a0*/  UMOV UR4, UR5 ;  /* 0x0000000500047c82 */ /* 0x000fe40008000000 */
[----:B------:R-:W-:-:S04]  /*12b0*/  @!UP1 UIADD3 UR4, -UR4, URZ, URZ ;  /* 0x0000003f04049290 */ /* 0x000fc8000fffe13f */
[----:B------:R-:W-:-:S12]  /*12c0*/  @!UP0 ULOP3.LUT UR4, URZ, UR10, URZ, 0x33, !UPT ;  /* 0x0000000a3f048292 */ /* 0x000fd8000f8e333f */
.L_x_821:
[----:B------:R-:W-:Y:S02]  /*12d0*/  UIMAD UR37, UR37, UR4, UR9 ;  /* 0x00000004252572a4 */ /* 0x000fe4000f8e0209 */
[----:B------:R-:W-:Y:S01]  /*12e0*/  IMAD.U32 R3, RZ, RZ, UR4 ;  /* 0x00000004ff037e24 */ /* 0x000fe2000f8e00ff */
[----:B------:R-:W-:Y:S01]  /*12f0*/  PLOP3.LUT P0, PT, PT, PT, PT, 0x80, 0x0 ;  /* 0x000000000000781c */ /* 0x000fe20003f0f070 */
[----:B------:R-:W-:Y:S01]  /*1300*/  IMAD.MOV.U32 R0, RZ, RZ, RZ ;  /* 0x000000ffff007224 */ /* 0x000fe200078e00ff */
[----:B------:R-:W-:Y:S02]  /*1310*/  CS2R R118, SRZ ;  /* 0x0000000000767805 */ /* 0x000fe4000001ff00 */
[----:B------:R-:W-:Y:S02]  /*1320*/  CS2R R116, SRZ ;  /* 0x0000000000747805 */ /* 0x000fe4000001ff00 */
[----:B------:R-:W-:Y:S01]  /*1330*/  VIADDMNMX R22, R3, UR37, R22, PT ;  /* 0x0000002503167c46 */ /* 0x000fe2000b800116 */
[----:B------:R-:W-:Y:S01]  /*1340*/  IMAD.MOV.U32 R3, RZ, RZ, RZ ;  /* 0x000000ffff037224 */ /* 0x000fe200078e00ff */
[----:B------:R-:W-:-:S02]  /*1350*/  CS2R R114, SRZ ;  /* 0x0000000000727805 */ /* 0x000fc4000001ff00 */
[----:B------:R-:W-:Y:S02]  /*1360*/  CS2R R112, SRZ ;  /* 0x0000000000707805 */ /* 0x000fe4000001ff00 */
[----:B------:R-:W-:Y:S02]  /*1370*/  ISETP.GT.AND P1, PT, R22, UR37, PT ;  /* 0x0000002516007c0c */ /* 0x000fe4000bf24270 */
        /* <DEDUP_REMOVED lines=12> */
[----:B------:R-:W-:Y:S06]  /*1440*/  @!P1 BRA `(.L_x_822) ;  /* 0x000000d800349947 */ /* 0x000fec0003800000 */
[----:B------:R-:W-:Y:S01]  /*1450*/  SHF.R.S32.HI R91, RZ, 0x1f, R18 ;  /* 0x0000001fff5b7819 */ /* 0x000fe20000011412 */
[----:B------:R-:W0:Y:S01]  /*1460*/  S2UR UR6, SR_CgaCtaId ;  /* 0x00000000000679c3 */ /* 0x000e220000008800 */
[----:B------:R-:W-:Y:S02]  /*1470*/  UMOV UR38, 0x400 ;  /* 0x0000040000267882 */ /* 0x000fe40000000000 */
[----:B------:R-:W-:-:S04]  /*1480*/  LEA.HI R89, R91, R18, RZ, 0x7 ;  /* 0x000000125b597211 */ /* 0x000fc800078f38ff */
[----:B------:R-:W-:-:S05]  /*1490*/  SHF.R.S32.HI R88, RZ, 0x7, R89 ;  /* 0x00000007ff587819 */ /* 0x000fca0000011459 */
[----:B------:R-:W1:Y:S01]  /*14a0*/  SHFL.IDX PT, R0, R88, RZ, 0x1f ;  /* 0x00001fff58007589 */ /* 0x000e6200000e0000 */
[----:B0-----:R-:W-:Y:S01]  /*14b0*/  ULEA UR38, UR6, UR38, 0x18 ;  /* 0x0000002606267291 */ /* 0x001fe2000f8ec03f */
[----:B-1----:R-:W-:-:S13]  /*14c0*/  R2UR UR39, R0 ;  /* 0x00000000002772ca */ /* 0x002fda00000e0000 */
[----:B------:R-:W-:Y:S02]  /*14d0*/  UIMAD.WIDE UR4, UR39, 0x55555556, URZ ;  /* 0x55555556270478a5 */ /* 0x000fe4000f8e023f */
[----:B------:R-:W-:Y:S02]  /*14e0*/  UIADD3 UR4, UR38, 0x8400, URZ ;  /* 0x0000840026047890 */ /* 0x000fe4000fffe03f */
[----:B------:R-:W-:Y:S02]  /*14f0*/  ULEA.HI UR5, UR5, UR5, URZ, 0x1 ;  /* 0x0000000505057291 */ /* 0x000fe4000f8f083f */
[----:B------:R-:W-:Y:S02]  /*1500*/  ULOP3.LUT UP0, URZ, UR4, 0x3ff, URZ, 0xc0, !UPT ;  /* 0x000003ff043f7892 */ /* 0x000fe4000f80c03f */
[----:B------:R-:W-:-:S04]  /*1510*/  UIMAD UR5, UR5, -0x3, UR39 ;  /* 0xfffffffd050578a4 */ /* 0x000fc8000f8e0227 */
[----:B------:R-:W-:Y:S01]  /*1520*/  PLOP3.LUT P0, PT, PT, PT, UP0, 0x80, 0x0 ;  /* 0x000000000000781c */ /* 0x000fe20003f0f008 */
[----:B------:R-:W-:-:S04]  /*1530*/  ULEA UR5, UR5, UR4, 0xd ;  /* 0x0000000405057291 */ /* 0x000fc8000f8e683f */
[----:B------:R-:W-:-:S04]  /*1540*/  USHF.R.U32.HI UR5, URZ, 0x4, UR5 ;  /* 0x000000043f057899 */ /* 0x000fc80008011605 */
[----:B------:R-:W-:-:S04]  /*1550*/  ULOP3.LUT UR41, UR5, 0x3fff, URZ, 0xc0, !UPT ;  /* 0x00003fff05297892 */ /* 0x000fc8000f8ec03f */
[----:B------:R-:W-:Y:S08]  /*1560*/  @!P0 BRA `(.L_x_823) ;  /* 0x0000000000408947 */ /* 0x000ff00003800000 */
[----:B------:R-:W-:Y:S01]  /*1570*/  MOV R0, 0x0 ;  /* 0x0000000000007802 */ /* 0x000fe20000000f00 */
[----:B------:R-:W-:Y:S01]  /*1580*/  ULDC.64 UR4, c[0x4][0xa8] ;  /* 0x01002a0000047ab9 */ /* 0x000fe20000000a00 */
[----:B------:R-:W-:Y:S01]  /*1590*/  ULDC.64 UR6, c[0x4][0x28] ;  /* 0x01000a0000067ab9 */ /* 0x000fe20000000a00 */
[----:B------:R-:W-:Y:S01]  /*15a0*/  IMAD.U32 R4, RZ, RZ, UR4 ;  /* 0x00000004ff047e24 */ /* 0x000fe2000f8e00ff */
[----:B------:R0:W1:Y:S01]  /*15b0*/  LDC.64 R14, c[0x4][R0] ;  /* 0x01000000000e7b82 */ /* 0x0000620000000a00 */
[----:B------:R-:W-:Y:S01]  /*15c0*/  IMAD.U32 R5, RZ, RZ, UR5 ;  /* 0x00000005ff057e24 */ /* 0x000fe2000f8e00ff */
        /* <DEDUP_REMOVED lines=10> */
.L_x_823:
[----:B------:R-:W-:-:S04]  /*1670*/  SHF.L.U32 R0, RZ, 0x1f, RZ ;  /* 0x0000001fff007819 */ /* 0x000fc800000006ff */
[----:B------:R-:W0:Y:S02]  /*1680*/  SYNCS.PHASECHK.TRANS64.TRYWAIT P0, [UR38+0x16800], R0 ;  /* 0x01680000ff0075a7 */ /* 0x000e240008000166 */
[----:B0-----:R-:W-:Y:S05]  /*1690*/  @!P0 BRA `(.L_x_824) ;  /* 0x00000120009c8947 */ /* 0x001fea0003800000 */
.L_x_975:
[----:B------:R-:W-:-:S06]  /*16a0*/  ULOP3.LUT UR4, UR45, 0x1, URZ, 0xfc, !UPT ;  /* 0x000000012d047892 */ /* 0x000fcc000f8efc3f */
[----:B0-----:R-:W-:-:S05]  /*16b0*/  IMAD.U32 R3, RZ, RZ, UR4 ;  /* 0x00000004ff037e24 */ /* 0x001fca000f8e00ff */
[----:B------:R-:W-:-:S13]  /*16c0*/  ISETP.NE.AND P0, PT, R3, 0x3, PT ;  /* 0x000000030300780c */ /* 0x000fda0003f05270 */
[----:B------:R-:W-:Y:S05]  /*16d0*/  @!P0 BRA `(.L_x_825) ;  /* 0x0000000000048947 */ /* 0x000fea0003800000 */
[----:B------:R-:W-:Y:S01]  /*16e0*/  BPT.TRAP 0x1 ;  /* 0x000000040000795c */ /* 0x000fe20000300000 */
.L_x_825:
[----:B------:R0:W1:Y:S01]  /*16f0*/  SYNCS.PHASECHK.TRANS64.TRYWAIT P2, [UR38+0x16830], R0 ;  /* 0x01683000ff0075a7 */ /* 0x0000620008040166 */
[----:B------:R-:W-:Y:S05]  /*1700*/  @!P0 BRA `(.L_x_826) ;  /* 0x0000000000048947 */ /* 0x000fea0003800000 */
[----:B------:R-:W-:Y:S01]  /*1710*/  BPT.TRAP 0x1 ;  /* 0x000000040000795c */ /* 0x000fe20000300000 */
.L_x_826:
[----:B------:R-:W-:Y:S01]  /*1720*/  IMAD.U32 R8, RZ, RZ, UR41 ;  /* 0x00000029ff087e24 */ /* 0x000fe2000f8e00ff */
[----:B------:R-:W-:-:S04]  /*1730*/  ISETP.NE.AND P1, PT, R19, RZ, PT ;  /* 0x000000ff1300720c */ /* 0x000fc80003f25270 */
[----:B------:R-:W-:Y:S01]  /*1740*/  LOP3.LUT R8, R8, 0x10000, RZ, 0xfc, !PT ;  /* 0x0001000008087812 */ /* 0x000fe200078efcff */
[----:B-1----:R-:W-:Y:S08]  /*1750*/  @P2 BRA `(.L_x_827) ;  /* 0x0000000000082947 */ /* 0x002ff00003800000 */
[----:B------:R-:W1:Y:S02]  /*1760*/  SYNCS.PHASECHK.TRANS64.TRYWAIT P2, [UR38+0x16830], R0 ;  /* 0x01683000ff0075a7 */ /* 0x000e640008040166 */
[----:B-1----:R-:W-:Y:S05]  /*1770*/  @!P2 BRA `(.L_x_828) ;  /* 0x00000120007ca947 */ /* 0x002fea0003800000 */
.L_x_827:
[----:B------:R-:W-:Y:S05]  /*1780*/  WARPSYNC.ALL ;  /* 0x0000000000007948 */ /* 0x000fea0003800000 */
[----:B------:R-:W-:Y:S01]  /*1790*/  IMAD.MOV.U32 R9, RZ, RZ, 0x40000040 ;  /* 0x40000040ff097424 */ /* 0x000fe200078e00ff */
[----:B------:R-:W-:Y:S01]  /*17a0*/  UIADD3 UR4, UR38, 0xe400, URZ ;  /* 0x0000e40026047890 */ /* 0x000fe2000fffe03f */
[----:B------:R-:W-:Y:S01]  /*17b0*/  R2UR UR8, R8 ;  /* 0x00000000080872ca */ /* 0x000fe200000e0000 */
[----:B------:R-:W-:Y:S02]  /*17c0*/  WARPGROUP.ARRIVE ;  /* 0x00000000000079c5 */ /* 0x000fe40000000000 */
[----:B------:R-:W-:Y:S01]  /*17d0*/  R2UR UR9, R9 ;  /* 0x00000000090972ca */ /* 0x000fe200000e0000 */
[----:B------:R-:W-:Y:S01]  /*17e0*/  USHF.R.U32.HI UR4, URZ, 0x4, UR4 ;  /* 0x000000043f047899 */ /* 0x000fe20008011604 */
[----:B------:R-:W-:Y:S01]  /*17f0*/  LOP3.LUT R89, R89, 0xffffff80, RZ, 0xc0, !PT ;  /* 0xffffff8059597812 */ /* 0x000fe200078ec0ff */
[----:B------:R-:W-:Y:S01]  /*1800*/  UMOV UR11, 0x40000040 ;  /* 0x40000040000b7882 */ /* 0x000fe20000000000 */
[----:B------:R-:W-:Y:S01]  /*1810*/  UMOV UR13, 0x40000040 ;  /* 0x40000040000d7882 */ /* 0x000fe20000000000 */
[----:B------:R-:W-:Y:S01]  /*1820*/  ULOP3.LUT UR4, UR4, 0x3fff, URZ, 0xc0, !UPT ;  /* 0x00003fff04047892 */ /* 0x000fe2000f8ec03f */
[----:B------:R-:W-:Y:S01]  /*1830*/  LEA.HI R91, R91, R18, RZ, 0x2 ;  /* 0x000000125b5b7211 */ /* 0x000fe200078f10ff */
[----:B------:R-:W-:Y:S01]  /*1840*/  UMOV UR15, 0x40000040 ;  /* 0x40000040000f7882 */ /* 0x000fe20000000000 */
[----:B------:R-:W-:Y:S01]  /*1850*/  UMOV UR17, 0x40000040 ;  /* 0x4000004000117882 */ /* 0x000fe20000000000 */
[----:B------:R-:W-:Y:S01]  /*1860*/  ULOP3.LUT UR24, UR4, 0x10000, URZ, 0xfc, !UPT ;  /* 0x0001000004187892 */ /* 0x000fe2000f8efc3f */
[----:B------:R-:W-:Y:S01]  /*1870*/  IMAD.IADD R89, R18, 0x1, -R89 ;  /* 0x0000000112597824 */ /* 0x000fe200078e0a59 */
[----:B------:R-:W-:Y:S01]  /*1880*/  UMOV UR19, 0x40000040 ;  /* 0x4000004000137882 */ /* 0x000fe20000000000 */
[----:B------:R-:W-:Y:S01]  /*1890*/  LOP3.LUT R91, R91, 0xfffffffc, RZ, 0xc0, !PT ;  /* 0xfffffffc5b5b7812 */ /* 0x000fe200078ec0ff */
[----:B------:R-:W-:Y:S01]  /*18a0*/  UIADD3 UR14, UR24, 0x2, URZ ;  /* 0x00000002180e7890 */ /* 0x000fe2000fffe03f */
[----:B-1----:R-:W-:Y:S01]  /*18b0*/  IMAD.HI R3, R88, 0x55555556, RZ ;  /* 0x5555555658037827 */ /* 0x002fe200078e02ff */
[----:B------:R-:W-:Y:S01]  /*18c0*/  UIADD3 UR18, UR24, 0x4, URZ ;  /* 0x0000000418127890 */ /* 0x000fe2000fffe03f */
[----:B0-----:R-:W-:Y:S01]  /*18d0*/  SHF.R.S32.HI R0, RZ, 0x1f, R89 ;  /* 0x0000001fff007819 */ /* 0x001fe20000011459 */
[----:B------:R-:W-:Y:S01]  /*18e0*/  UMOV UR10, UR24 ;  /* 0x00000018000a7c82 */ /* 0x000fe20008000000 */
[----:B------:R-:W-:Y:S01]  /*18f0*/  ULDC UR6, c[0x0][0x9d8] ;  /* 0x0002760000067ab9 */ /* 0x000fe20000000800 */
[----:B------:R-:W-:Y:S01]  /*1900*/  HGMMA.64x128x16.F32.BF16 R24, gdesc[UR8], RZ, !UPT, gsb0 ;  /* 0x01e00000081879f0 */ /* 0x000fe2000c0018ff */
[----:B------:R-:W-:Y:S01]  /*1910*/  R2UR UR8, R8 ;  /* 0x00000000080872ca */ /* 0x000fe200000e0000 */
[----:B------:R-:W-:Y:S01]  /*1920*/  UIADD3 UR10, UR24, 0x6, URZ ;  /* 0x00000006180a7890 */ /* 0x000fe2000fffe03f */
[----:B------:R-:W-:Y:S01]  /*1930*/  IMAD.IADD R91, R18, 0x1, -R91 ;  /* 0x00000001125b7824 */ /* 0x000fe200078e0a5b */
[----:B------:R-:W-:Y:S01]  /*1940*/  UMOV UR9, 0x40000040 ;  /* 0x4000004000097882 */ /* 0x000fe20000000000 */
[----:B------:R-:W-:Y:S01]  /*1950*/  UMOV UR11, 0x40000040 ;  /* 0x40000040000b7882 */ /* 0x000fe20000000000 */
[----:B------:R-:W-:Y:S01]  /*1960*/  LEA.HI R18, R0, R89, RZ, 0x2 ;  /* 0x0000005900127211 */ /* 0x000fe200078f10ff */
[----:B------:R-:W-:Y:S01]  /*1970*/  ULDC UR4, c[0x0][0x448] ;  /* 0x0001120000047ab9 */ /* 0x000fe20000000800 */
[----:B------:R-:W-:Y:S01]  /*1980*/  ULDC UR27, c[0x0][0x2f0] ;  /* 0x0000bc00001b7ab9 */ /* 0x000fe20000000800 */
[----:B------:R-:W-:Y:S01]  /*1990*/  UISETP.NE.AND UP0, UPT, UR4, 0x1, UPT ;  /* 0x000000010400788c */ /* 0x000fe2000bf05270 */
[----:B------:R-:W-:Y:S01]  /*19a0*/  ULDC UR7, c[0x0][0x288] ;  /* 0x0000a20000077ab9 */ /* 0x000fe20000000800 */
[----:B------:R-:W-:-:S03]  /*19b0*/  ULDC UR25, c[0x0][0x9dc] ;  /* 0x0002770000197ab9 */ /* 0x000fc60000000800 */
[----:B------:R-:W-:Y:S01]  /*19c0*/  UIADD3 UR12, UR8, 0x2, URZ ;  /* 0x00000002080c7890 */ /* 0x000fe2000fffe03f */
[----:B------:R-:W-:Y:S01]  /*19d0*/  PLOP3.LUT P2, PT, PT, PT, UP0, 0x80, 0x0 ;  /* 0x000000000000781c */ /* 0x000fe20003f4f008 */
[----:B------:R-:W-:Y:S01]  /*19e0*/  UIADD3 UR16, UR8, 0x4, URZ ;  /* 0x0000000408107890 */ /* 0x000fe2000fffe03f */
[----:B------:R-:W-:Y:S01]  /*19f0*/  PLOP3.LUT P3, PT, PT, PT, UP0, 0x80, 0x0 ;  /* 0x000000000000781c */ /* 0x000fe20003f6f008 */
[----:B------:R-:W-:Y:S02]  /*1a00*/  UIADD3 UR8, UR8, 0x6, URZ ;  /* 0x0000000608087890 */ /* 0x000fe4000fffe03f */
[----:B------:R-:W-:Y:S01]  /*1a10*/  @UP0 ULDC UR4, c[0x0][0x44c] ;  /* 0x0001130000040ab9 */ /* 0x000fe20000000800 */
[----:B------:R-:W-:Y:S01]  /*1a20*/  ULOP3.LUT UR25, URZ, UR25, URZ, 0x33, !UPT ;  /* 0x000000193f197292 */ /* 0x000fe2000f8e333f */
[----:B------:R-:W-:Y:S02]  /*1a30*/  WARPGROUP.DEPBAR.LE gsb0, 0x0 ;  /* 0x00008000000079c5 */ /* 0x000fe40000010000 */
[----:B------:R-:W-:-:S06]  /*1a40*/  WARPGROUP.ARRIVE ;  /* 0x00000000000079c5 */ /* 0x000fcc0000000000 */
[----:B------:R-:W-:Y:S03]  /*1a50*/  HGMMA.64x128x16.F32.BF16 R24, gdesc[UR12], R24, gsb0 ;  /* 0x01e000000c1879f0 */ /* 0x000fe60008001818 */
[----:B------:R-:W-:Y:S02]  /*1a60*/  WARPGROUP.DEPBAR.LE gsb0, 0x0 ;  /* 0x00008000000079c5 */ /* 0x000fe40000010000 */
[----:B------:R-:W-:-:S07]  /*1a70*/  WARPGROUP.ARRIVE ;  /* 0x00000000000079c5 */ /* 0x000fce0000000000 */
[----:B------:R-:W-:Y:S03]  /*1a80*/  HGMMA.64x128x16.F32.BF16 R24, gdesc[UR16], R24, gsb0 ;  /* 0x01e00000101879f0 */ /* 0x000fe60008001818 */
[----:B------:R-:W-:Y:S02]  /*1a90*/  WARPGROUP.DEPBAR.LE gsb0, 0x0 ;  /* 0x00008000000079c5 */ /* 0x000fe40000010000 */
[----:B------:R-:W-:-:S07]  /*1aa0*/  WARPGROUP.ARRIVE ;  /* 0x00000000000079c5 */ /* 0x000fce0000000000 */
[----:B------:R-:W-:Y:S03]  /*1ab0*/  HGMMA.64x128x16.F32.BF16 R24, gdesc[UR8], R24, gsb0 ;  /* 0x01e00000081879f0 */ /* 0x000fe60008001818 */
[----:B------:R-:W-:Y:S02]  /*1ac0*/  WARPGROUP.DEPBAR.LE gsb0, 0x0 ;  /* 0x00008000000079c5 */ /* 0x000fe40000010000 */
[----:B------:R-:W-:Y:S01]  /*1ad0*/  FMUL.FTZ R93, R29, UR6 ;  /* 0x000000061d5d7c20 */ /* 0x000fe20008410000 */
[----:B------:R-:W-:Y:S01]  /*1ae0*/  LEA.HI R29, R3, R3, RZ, 0x1 ;  /* 0x00000003031d7211 */ /* 0x000fe200078f08ff */
[----:B------:R-:W-:Y:S01]  /*1af0*/  FMUL.FTZ R90, R25, UR6 ;  /* 0x00000006195a7c20 */ /* 0x000fe20008410000 */
[----:B------:R-:W-:Y:S01]  /*1b00*/  LEA.HI R3, R0, R89, RZ, 0x5 ;  /* 0x0000005900037211 */ /* 0x000fe200078f28ff */
[----:B------:R-:W-:Y:S01]  /*1b10*/  FMUL.FTZ R10, R30, UR6 ;  /* 0x000000061e0a7c20 */ /* 0x000fe20008410000 */
[--C-:B------:R-:W-:Y:S01]  /*1b20*/  SHF.R.S32.HI R0, RZ, 0x2, R18.reuse ;  /* 0x00000002ff007819 */ /* 0x100fe20000011412 */
[----:B------:R-:W-:Y:S01]  /*1b30*/  FMUL.FTZ R19, R42, UR6 ;  /* 0x000000062a137c20 */ /* 0x000fe20008410000 */
[----:B------:R-:W-:Y:S01]  /*1b40*/  SHF.R.S32.HI R25, RZ, 0x1f, R18 ;  /* 0x0000001fff197819 */ /* 0x000fe20000011412 */
[----:B------:R-:W-:Y:S01]  /*1b50*/  FMUL.FTZ R42, R44, UR6 ;  /* 0x000000062c2a7c20 */ /* 0x000fe20008410000 */
[----:B------:R-:W-:Y:S01]  /*1b60*/  SHF.R.S32.HI R3, RZ, 0x5, R3 ;  /* 0x00000005ff037819 */ /* 0x000fe20000011403 */
[----:B------:R-:W-:Y:S01]  /*1b70*/  IMAD R29, R29, -0x3, R88 ;  /* 0xfffffffd1d1d7824 */ /* 0x000fe200078e0258 */
[-C--:B------:R-:W-:Y:S01]  /*1b80*/  LEA.HI R25, R25, R0.reuse, RZ, 0x3 ;  /* 0x0000000019197211 */ /* 0x080fe200078f18ff */
[----:B------:R-:W-:Y:S01]  /*1b90*/  FMUL.FTZ R14, R38, UR6 ;  /* 0x00000006260e7c20 */ /* 0x000fe20008410000 */
[----:B------:R-:W-:Y:S01]  /*1ba0*/  LEA.HI R30, R91, R91, RZ, 0x1 ;  /* 0x0000005b5b1e7211 */ /* 0x000fe200078f08ff */
[----:B------:R-:W-:Y:S01]  /*1bb0*/  FMUL.FTZ R6, R27, UR6 ;  /* 0x000000061b067c20 */ /* 0x000fe20008410000 */
[----:B------:R-:W-:Y:S01]  /*1bc0*/  LEA R3, R3, UR40, 0x4 ;  /* 0x0000002803037c11 */ /* 0x000fe2000f8e20ff */
[----:B------:R-:W-:Y:S01]  /*1bd0*/  FMUL.FTZ R38, R40, UR6 ;  /* 0x0000000628267c20 */ /* 0x000fe20008410000 */
[----:B------:R-:W-:Y:S01]  /*1be0*/  LOP3.LUT R25, R25, 0xfffffff8, RZ, 0xc0, !PT ;  /* 0xfffffff819197812 */ /* 0x000fe200078ec0ff */
[----:B------:R-:W-:Y:S01]  /*1bf0*/  FMUL.FTZ R40, R41, UR6 ;  /* 0x0000000629287c20 */ /* 0x000fe20008410000 */
[----:B------:R-:W-:Y:S01]  /*1c00*/  LOP3.LUT R30, R30, 0x1ffffffe, RZ, 0xc0, !PT ;  /* 0x1ffffffe1e1e7812 */ /* 0x000fe200078ec0ff */
[----:B------:R-:W-:Y:S01]  /*1c10*/  FMUL.FTZ R27, R50, UR6 ;  /* 0x00000006321b7c20 */ /* 0x000fe20008410000 */
[----:B------:R-:W-:Y:S01]  /*1c20*/  IADD3 R44, R3, R0, -R25 ;  /* 0x00000000032c7210 */ /* 0x000fe20007ffe819 */
[----:B------:R-:W-:-:S02]  /*1c30*/  IMAD.U32 R3, RZ, RZ, UR38 ;  /* 0x00000026ff037e24 */ /* 0x000fc4000f8e00ff */
[----:B------:R-:W-:Y:S01]  /*1c40*/  FMUL.FTZ R41, R63, UR6 ;  /* 0x000000063f297c20 */ /* 0x000fe20008410000 */
[----:B------:R-:W-:Y:S02]  /*1c50*/  IMAD.IADD R0, R91, 0x1, -R30 ;  /* 0x000000015b007824 */ /* 0x000fe400078e0a1e */
[----:B------:R-:W-:Y:S01]  /*1c60*/  FMUL.FTZ R50, R71, UR6 ;  /* 0x0000000647327c20 */ /* 0x000fe20008410000 */
[----:B------:R-:W-:Y:S02]  /*1c70*/  IMAD R29, R29, 0x40, R44 ;  /* 0x000000401d1d7824 */ /* 0x000fe400078e022c */
[----:B------:R-:W-:Y:S01]  /*1c80*/  FMUL.FTZ R63, R69, UR6 ;  /* 0x00000006453f7c20 */ /* 0x000fe20008410000 */
[----:B------:R-:W-:Y:S02]  /*1c90*/  @!P1 VIADD R3, R3, 0x16840 ;  /* 0x0001684003039836 */ /* 0x000fe40000000000 */
[----:B------:R-:W-:Y:S01]  /*1ca0*/  FMUL.FTZ R7, R31, UR6 ;  /* 0x000000061f077c20 */ /* 0x000fe20008410000 */
[----:B------:R-:W-:-:S02]  /*1cb0*/  IMAD R0, R0, 0x8, R29 ;  /* 0x0000000800007824 */ /* 0x000fc400078e021d */
[----:B------:R-:W-:Y:S01]  /*1cc0*/  FMUL.FTZ R21, R46, UR6 ;  /* 0x000000062e157c20 */ /* 0x000fe20008410000 */
[----:B------:R-:W-:Y:S02]  /*1cd0*/  IMAD.MOV.U32 R69, RZ, RZ, -0x80 ;  /* 0xffffff80ff457424 */ /* 0x000fe400078e00ff */
[----:B------:R-:W-:Y:S01]  /*1ce0*/  FMUL.FTZ R31, R54, UR6 ;  /* 0x00000006361f7c20 */ /* 0x000fe20008410000 */
[----:B------:R-:W-:Y:S01]  /*1cf0*/  @P2 IMAD.HI.U32 R29, R0, UR4, RZ ;  /* 0x00000004001d2c27 */ /* 0x000fe2000f8e00ff */
[----:B------:R-:W-:Y:S01]  /*1d00*/  @UP0 ULDC UR4, c[0x0][0x450] ;  /* 0x0001140000040ab9 */ /* 0x000fe20000000800 */
[----:B------:R-:W-:Y:S02]  /*1d10*/  LOP3.LUT R30, R18, 0x7ffffffc, RZ, 0xc0, !PT ;  /* 0x7ffffffc121e7812 */ /* 0x000fe400078ec0ff */
[----:B------:R-:W-:Y:S01]  /*1d20*/  FMUL.FTZ R46, R67, UR6 ;  /* 0x00000006432e7c20 */ /* 0x000fe20008410000 */
[----:B------:R-:W-:Y:S01]  /*1d30*/  IMAD.MOV.U32 R71, RZ, RZ, R0 ;  /* 0x000000ffff477224 */ /* 0x000fe200078e0000 */
[----:B------:R-:W-:Y:S01]  /*1d40*/  @P3 SHF.R.U32.HI R71, RZ, UR4, R29 ;  /* 0x00000004ff473c19 */ /* 0x000fe2000801161d */
[----:B------:R-:W-:Y:S01]  /*1d50*/  FMUL.FTZ R54, R75, UR6 ;  /* 0x000000064b367c20 */ /* 0x000fe20008410000 */
[----:B------:R-:W-:Y:S01]  /*1d60*/  @!P1 PRMT R18, RZ, 0x654, R3 ;  /* 0x00000654ff129816 */ /* 0x000fe20000000003 */
[----:B------:R-:W-:Y:S01]  /*1d70*/  FMUL.FTZ R67, R77, UR6 ;  /* 0x000000064d437c20 */ /* 0x000fe20008410000 */
[----:B------:R-:W-:-:S02]  /*1d80*/  IMAD R75, R22, R69, 0x80 ;  /* 0x00000080164b7424 */ /* 0x000fc400078e0245 */
[----:B------:R-:W-:Y:S01]  /*1d90*/  FMUL.FTZ R12, R34, UR6 ;  /* 0x00000006220c7c20 */ /* 0x000fe20008410000 */
[----:B------:R-:W0:Y:S01]  /*1da0*/  SHFL.IDX PT, R77, R71, RZ, 0x1c1f ;  /* 0x001c1fff474d7589 */ /* 0x000e2200000e0000 */
[----:B------:R-:W-:Y:S01]  /*1db0*/  FMUL.FTZ R34, R36, UR6 ;  /* 0x0000000624227c20 */ /* 0x000fe20008410000 */
[----:B------:R-:W-:Y:S01]  /*1dc0*/  ULDC.64 UR4, c[0x0][0x9e0] ;  /* 0x0002780000047ab9 */ /* 0x000fe20000000a00 */
[----:B------:R-:W-:Y:S01]  /*1dd0*/  FMUL.FTZ R11, R35, UR6 ;  /* 0x00000006230b7c20 */ /* 0x000fe20008410000 */
[----:B------:R-:W-:Y:S01]  /*1de0*/  FMUL.FTZ R36, R37, UR6 ;  /* 0x0000000625247c20 */ /* 0x000fe20008410000 */
[----:B------:R1:W-:Y:S01]  /*1df0*/  @!P1 SYNCS.ARRIVE.TRANS64.RED.A1T0 RZ, [R18+URZ], RZ ;  /* 0x000000ff12ff99a7 */ /* 0x0003e2000810043f */
[----:B------:R-:W-:Y:S01]  /*1e00*/  FMUL.FTZ R4, R26, UR6 ;  /* 0x000000061a047c20 */ /* 0x000fe20008410000 */
[----:B------:R-:W-:Y:S01]  /*1e10*/  FMUL.FTZ R94, R32, UR6 ;  /* 0x00000006205e7c20 */ /* 0x000fe20008410000 */
[----:B------:R-:W-:Y:S01]  /*1e20*/  FMUL.FTZ R13, R39, UR6 ;  /* 0x00000006270d7c20 */ /* 0x000fe20008410000 */
[----:B------:R-:W-:Y:S01]  /*1e30*/  FMUL.FTZ R20, R47, UR6 ;  /* 0x000000062f147c20 */ /* 0x000fe20008410000 */
[----:B------:R-:W-:Y:S01]  /*1e40*/  FMUL.FTZ R35, R58, UR6 ;  /* 0x000000063a237c20 */ /* 0x000fe20008410000 */
[----:B------:R-:W-:Y:S01]  /*1e50*/  FMUL.FTZ R37, R59, UR6 ;  /* 0x000000063b257c20 */ /* 0x000fe20008410000 */
[----:B------:R-:W-:Y:S01]  /*1e60*/  IMAD.IADD R3, R89, 0x1, -R30 ;  /* 0x0000000159037824 */ /* 0x000fe200078e0a1e */
[----:B------:R-:W-:Y:S01]  /*1e70*/  UISETP.GE.AND UP1, UPT, UR5, 0x1, UPT ;  /* 0x000000010500788c */ /* 0x000fe2000bf26270 */
[----:B-1----:R-:W-:-:S02]  /*1e80*/  VIADD R18, R75, 0x1 ;  /* 0x000000014b127836 */ /* 0x002fc40000000000 */
[----:B------:R-:W-:Y:S01]  /*1e90*/  FMUL.FTZ R15, R43, UR6 ;  /* 0x000000062b0f7c20 */ /* 0x000fe20008410000 */
        /* <DEDUP_REMOVED lines=34> */
[----:B------:R-:W-:Y:S01]  /*20c0*/  IMAD R69, R3, -0x2, R18 ;  /* 0xfffffffe03457824 */ /* 0x000fe200078e0212 */
[----:B------:R-:W-:Y:S01]  /*20d0*/  PLOP3.LUT P2, PT, PT, PT, UP1, 0x40, 0x0 ;  /* 0x000000000000781c */ /* 0x000fe20003f4e818 */
[----:B------:R-:W-:Y:S01]  /*20e0*/  IMAD.U32 R44, RZ, RZ, UR7 ;  /* 0x00000007ff2c7e24 */ /* 0x000fe2000f8e00ff */
[----:B------:R-:W1:Y:S01]  /*20f0*/  MUFU.TANH R5, R5 ;  /* 0x0000000500057308 */ /* 0x000e620000002400 */
[----:B------:R-:W-:Y:S01]  /*2100*/  IMAD R69, R16, UR27, R69 ;  /* 0x0000001b10457c24 */ /* 0x000fe2000f8e0245 */
[----:B------:R-:W-:Y:S01]  /*2110*/  LEA R74, R22, 0xffffff80, 0x7 ;  /* 0xffffff80164a7811 */ /* 0x000fe200078e38ff */
[----:B------:R-:W-:-:S02]  /*2120*/  IMAD R18, R16, UR27, R75 ;  /* 0x0000001b10127c24 */ /* 0x000fc4000f8e024b */
[----:B------:R-:W-:Y:S02]  /*2130*/  IMAD.IADD R69, R69, 0x1, -R44 ;  /* 0x0000000145457824 */ /* 0x000fe400078e0a2c */
[----:B------:R-:W-:Y:S01]  /*2140*/  IMAD R76, R3, -0x2, R18 ;  /* 0xfffffffe034c7824 */ /* 0x000fe200078e0212 */
[----:B------:R-:W2:Y:S01]  /*2150*/  MUFU.TANH R90, R90 ;  /* 0x0000005a005a7308 */ /* 0x000ea20000002400 */
[C---:B------:R-:W-:Y:S02]  /*2160*/  VIADD R79, R69.reuse, UR4 ;  /* 0x00000004454f7c36 */ /* 0x040fe40008000000 */
[----:B------:R-:W-:-:S03]  /*2170*/  VIADD R78, R69, UR25 ;  /* 0x00000019454e7c36 */ /* 0x000fc60008000000 */
[----:B0-----:R-:W-:Y:S01]  /*2180*/  VIADDMNMX R72, R77, R79, R76, PT ;  /* 0x0000004f4d487246 */ /* 0x001fe2000380014c */
[----:B------:R-:W-:Y:S01]  /*2190*/  IMAD.IADD R73, R78, 0x1, R77 ;  /* 0x000000014e497824 */ /* 0x000fe200078e024d */
[----:B------:R-:W0:Y:S08]  /*21a0*/  MUFU.TANH R4, R4 ;  /* 0x0000000400047308 */ /* 0x000e300000002400 */
[----:B------:R-:W3:Y:S08]  /*21b0*/  MUFU.TANH R6, R6 ;  /* 0x0000000600067308 */ /* 0x000ef00000002400 */
[----:B------:R-:W4:Y:S08]  /*21c0*/  MUFU.TANH R92, R92 ;  /* 0x0000005c005c7308 */ /* 0x000f300000002400 */
[----:B------:R-:W0:Y:S08]  /*21d0*/  MUFU.TANH R93, R93 ;  /* 0x0000005d005d7308 */ /* 0x000e300000002400 */
        /* <DEDUP_REMOVED lines=57> */
[----:B------:R-:W0:Y:S01]  /*2570*/  MUFU.TANH R29, R29 ;  /* 0x0000001d001d7308 */ /* 0x000e220000002400 */
[----:B-1234-:R-:W-:Y:S05]  /*2580*/  @P2 BRA `(.L_x_829) ;  /* 0x00000000005c2947 */ /* 0x01efea0003800000 */
[----:B------:R-:W-:Y:S01]  /*2590*/  IMAD R69, R16, UR27, R77 ;  /* 0x0000001b10457c24 */ /* 0x000fe2000f8e024d */
[----:B------:R-:W-:Y:S03]  /*25a0*/  BSSY B0, `(.L_x_830) ;  /* 0x0000011000007945 */ /* 0x000fe60003800000 */
[----:B------:R-:W-:-:S05]  /*25b0*/  IMAD.IADD R69, R69, 0x1, -R44 ;  /* 0x0000000145457824 */ /* 0x000fca00078e0a2c */
[----:B------:R-:W-:-:S13]  /*25c0*/  ISETP.GT.AND P2, PT, R69, -0x1, PT ;  /* 0xffffffff4500780c */ /* 0x000fda0003f44270 */
[----:B------:R-:W-:Y:S05]  /*25d0*/  @P2 BRA `(.L_x_831) ;  /* 0x0000000000202947 */ /* 0x000fea0003800000 */
[----:B------:R-:W-:Y:S01]  /*25e0*/  UISETP.NE.AND UP2, UPT, UR5, 0x1, UPT ;  /* 0x000000010500788c */ /* 0x000fe2000bf45270 */
[----:B------:R-:W-:-:S05]  /*25f0*/  LOP3.LUT R69, RZ, R69, RZ, 0x33, !PT ;  /* 0x00000045ff457212 */ /* 0x000fca00078e33ff */
[----:B------:R-:W-:-:S05]  /*2600*/  PLOP3.LUT P2, PT, PT, PT, UP2, 0x80, 0x0 ;  /* 0x000000000000781c */ /* 0x000fca0003f4f028 */
[----:B------:R-:W-:-:S08]  /*2610*/  @UP2 ULDC.64 UR6, c[0x0][0x9e8] ;  /* 0x00027a0000062ab9 */ /* 0x000fd00000000a00 */
[----:B------:R-:W-:-:S05]  /*2620*/  @P2 IMAD.HI.U32 R18, R69, UR6, RZ ;  /* 0x0000000645122c27 */ /* 0x000fca000f8e00ff */
[----:B------:R-:W-:-:S04]  /*2630*/  @P2 SHF.R.U32.HI R69, RZ, UR7, R18 ;  /* 0x00000007ff452c19 */ /* 0x000fc80008011612 */
[----:B------:R-:W-:Y:S01]  /*2640*/  LOP3.LUT R69, RZ, R69, RZ, 0x33, !PT ;  /* 0x00000045ff457212 */ /* 0x000fe200078e33ff */
[----:B------:R-:W-:Y:S06]  /*2650*/  BRA `(.L_x_832) ;  /* 0x0000000000147947 */ /* 0x000fec0003800000 */
.L_x_831:
[----:B------:R-:W-:-:S06]  /*2660*/  UISETP.NE.AND UP2, UPT, UR5, 0x1, UPT ;  /* 0x000000010500788c */ /* 0x000fcc000bf45270 */
[----:B------:R-:W-:-:S05]  /*2670*/  PLOP3.LUT P2, PT, PT, PT, UP2, 0x80, 0x0 ;  /* 0x000000000000781c */ /* 0x000fca0003f4f028 */
[----:B------:R-:W-:-:S08]  /*2680*/  @UP2 ULDC.64 UR6, c[0x0][0x9e8] ;  /* 0x00027a0000062ab9 */ /* 0x000fd00000000a00 */
[----:B------:R-:W-:-:S05]  /*2690*/  @P2 IMAD.HI.U32 R18, R69, UR6, RZ ;  /* 0x0000000645122c27 */ /* 0x000fca000f8e00ff */
[----:B------:R-:W-:-:S07]  /*26a0*/  @P2 SHF.R.U32.HI R69, RZ, UR7, R18 ;  /* 0x00000007ff452c19 */ /* 0x000fce0008011612 */
.L_x_832:
[----:B------:R-:W-:Y:S05]  /*26b0*/  BSYNC B0 ;  /* 0x0000000000007941 */ /* 0x000fea0003800000 */
.L_x_830:
[----:B------:R-:W-:-:S04]  /*26c0*/  IMAD R18, R69, UR5, -R74 ;  /* 0x0000000545127c24 */ /* 0x000fc8000f8e0a4a */
[----:B------:R-:W-:-:S05]  /*26d0*/  IMAD R18, R3, -0x2, R18 ;  /* 0xfffffffe03127824 */ /* 0x000fca00078e0212 */
[----:B------:R-:W-:Y:S02]  /*26e0*/  VIMNMX R73, R73, R18, !PT ;  /* 0x0000001249497248 */ /* 0x000fe40007fe0100 */
[----:B------:R-:W-:-:S07]  /*26f0*/  VIADDMNMX R72, R18, UR5, R72, PT ;  /* 0x0000000512487c46 */ /* 0x000fce000b800148 */
.L_x_829:
[C---:B------:R-:W-:Y:S01]  /*2700*/  ISETP.GE.AND P4, PT, R75.reuse, 0x9, PT ;  /* 0x000000094b00780c */ /* 0x040fe20003f86270 */
[----:B------:R-:W1:Y:S01]  /*2710*/  SHFL.IDX PT, R71, R71, 0x1, 0x1c1f ;  /* 0x003c1f0047477f89 */ /* 0x000e6200000e0000 */
[C---:B------:R-:W-:Y:S02]  /*2720*/  ISETP.GE.AND P2, PT, R75.reuse, 0x2, PT ;  /* 0x000000024b00780c */ /* 0x040fe40003f46270 */
[----:B------:R-:W-:Y:S02]  /*2730*/  ISETP.GE.AND P5, PT, R75, 0xa, PT ;  /* 0x0000000a4b00780c */ /* 0x000fe40003fa6270 */
[----:B------:R-:W-:Y:S02]  /*2740*/  LOP3.LUT R18, R18, 0xfffffffd, RZ, 0xc0, !PT ;  /* 0xfffffffd12127812 */ /* 0x000fe400078ec0ff */
[----:B------:R-:W-:-:S04]  /*2750*/  ISETP.GT.AND P3, PT, R73, 0x1, !P2 ;  /* 0x000000014900780c */ /* 0x000fc80005764270 */
[----:B------:R-:W-:Y:S02]  /*2760*/  ISETP.LT.OR P3, PT, R72, 0x2, P3 ;  /* 0x000000024800780c */ /* 0x000fe40001f61670 */
[----:B------:R-:W-:Y:S02]  /*2770*/  @P4 LOP3.LUT R18, R18, 0x2, RZ, 0xfc, !PT ;  /* 0x0000000212124812 */ /* 0x000fe400078efcff */
[----:B------:R-:W-:Y:S02]  /*2780*/  FSEL R131, R90, -INF , !P3 ;  /* 0xff8000005a837808 */ /* 0x000fe40005800000 */
[----:B------:R-:W-:Y:S02]  /*2790*/  LOP3.LUT R18, R18, 0xfffffffb, RZ, 0xc0, !PT ;  /* 0xfffffffb12127812 */ /* 0x000fe400078ec0ff */
[----:B------:R-:W-:Y:S02]  /*27a0*/  ISETP.GT.AND P4, PT, R73, 0x8, !P4 ;  /* 0x000000084900780c */ /* 0x000fe40006784270 */
[----:B------:R-:W-:-:S02]  /*27b0*/  @P5 LOP3.LUT R18, R18, 0x4, RZ, 0xfc, !PT ;  /* 0x0000000412125812 */ /* 0x000fc400078efcff */
[----:B------:R-:W-:Y:S02]  /*27c0*/  ISETP.GT.AND P3, PT, R73, 0x9, !P5 ;  /* 0x000000094900780c */ /* 0x000fe40006f64270 */
[C---:B------:R-:W-:Y:S02]  /*27d0*/  ISETP.GE.AND P5, PT, R75.reuse, 0x11, PT ;  /* 0x000000114b00780c */ /* 0x040fe40003fa6270 */
[C---:B------:R-:W-:Y:S02]  /*27e0*/  ISETP.LT.OR P4, PT, R72.reuse, 0x9, P4 ;  /* 0x000000094800780c */ /* 0x040fe40002781670 */
[----:B------:R-:W-:Y:S02]  /*27f0*/  ISETP.LT.OR P3, PT, R72, 0xa, P3 ;  /* 0x0000000a4800780c */ /* 0x000fe40001f61670 */
[----:B------:R-:W-:Y:S02]  /*2800*/  FSEL R127, R92, -INF , !P4 ;  /* 0xff8000005c7f7808 */ /* 0x000fe40006000000 */
[----:B------:R-:W-:-:S02]  /*2810*/  ISETP.GE.AND P4, PT, R75, 0x12, PT ;  /* 0x000000124b00780c */ /* 0x000fc40003f86270 */
[----:B------:R-:W-:Y:S02]  /*2820*/  LOP3.LUT R18, R18, 0xfffffff7, RZ, 0xc0, !PT ;  /* 0xfffffff712127812 */ /* 0x000fe400078ec0ff */
[----:B0-----:R-:W-:Y:S02]  /*2830*/  FSEL R129, R93, -INF , !P3 ;  /* 0xff8000005d817808 */ /* 0x001fe40005800000 */
[----:B------:R-:W-:Y:S02]  /*2840*/  ISETP.GT.AND P3, PT, R73, 0x10, !P5 ;  /* 0x000000104900780c */ /* 0x000fe40006f64270 */
[----:B------:R-:W-:Y:S02]  /*2850*/  @P5 LOP3.LUT R18, R18, 0x8, RZ, 0xfc, !PT ;  /* 0x0000000812125812 */ /* 0x000fe400078efcff */
[----:B------:R-:W-:Y:S02]  /*2860*/  ISETP.LT.OR P3, PT, R72, 0x11, P3 ;  /* 0x000000114800780c */ /* 0x000fe40001f61670 */
[----:B------:R-:W-:-:S02]  /*2870*/  LOP3.LUT R18, R18, 0xfdffffff, RZ, 0xc0, !PT ;  /* 0xfdffffff12127812 */ /* 0x000fc400078ec0ff */
[----:B------:R-:W-:Y:S02]  /*2880*/  FSEL R125, R94, -INF , !P3 ;  /* 0xff8000005e7d7808 */ /* 0x000fe40005800000 */
[----:B------:R-:W-:Y:S02]  /*2890*/  @P4 LOP3.LUT R18, R18, 0x2000000, RZ, 0xfc, !PT ;  /* 0x0200000012124812 */ /* 0x000fe400078efcff */
[----:B------:R-:W-:Y:S02]  /*28a0*/  ISETP.GT.AND P3, PT, R73, 0x11, !P4 ;  /* 0x000000114900780c */ /* 0x000fe40006764270 */
[----:B------:R-:W-:Y:S02]  /*28b0*/  ISETP.GE.AND P4, PT, R75, 0x19, PT ;  /* 0x000000194b00780c */ /* 0x000fe40003f86270 */
[----:B------:R-:W-:Y:S02]  /*28c0*/  ISETP.LT.OR P3, PT, R72, 0x12, P3 ;  /* 0x000000124800780c */ /* 0x000fe40001f61670 */
[----:B------:R-:W-:-:S02]  /*28d0*/  LOP3.LUT R18, R18, 0xfeffffff, RZ, 0xc0, !PT ;  /* 0xfeffffff12127812 */ /* 0x000fc400078ec0ff */
[----:B------:R-:W-:Y:S02]  /*28e0*/  FSEL R123, R33, -INF , !P3 ;  /* 0xff800000217b7808 */ /* 0x000fe40005800000 */
[----:B------:R-:W-:-:S04]  /*28f0*/  ISETP.GT.AND P3, PT, R73, 0x18, !P4 ;  /* 0x000000184900780c */ /* 0x000fc80006764270 */
[----:B------:R-:W-:Y:S02]  /*2900*/  ISETP.LT.OR P3, PT, R72, 0x19, P3 ;  /* 0x000000194800780c */ /* 0x000fe40001f61670 */
[----:B------:R-:W-:Y:S02]  /*2910*/  @P4 LOP3.LUT R18, R18, 0x1000000, RZ, 0xfc, !PT ;  /* 0x0100000012124812 */ /* 0x000fe400078efcff */
[----:B------:R-:W-:Y:S02]  /*2920*/  ISETP.GE.AND P4, PT, R75, 0x1a, PT ;  /* 0x0000001a4b00780c */ /* 0x000fe40003f86270 */
[----:B------:R-:W-:Y:S02]  /*2930*/  LOP3.LUT R18, R18, 0xff7fffff, RZ, 0xc0, !PT ;  /* 0xff7fffff12127812 */ /* 0x000fe400078ec0ff */
[----:B------:R-:W-:Y:S02]  /*2940*/  FSEL R119, R34, -INF , !P3 ;  /* 0xff80000022777808 */ /* 0x000fe40005800000 */
[----:B------:R-:W-:-:S02]  /*2950*/  ISETP.GT.AND P3, PT, R73, 0x19, !P4 ;  /* 0x000000194900780c */ /* 0x000fc40006764270 */
[----:B-1----:R-:W-:Y:S02]  /*2960*/  VIADDMNMX R34, R71, R79, R76, PT ;  /* 0x0000004f47227246 */ /* 0x002fe4000380014c */
[----:B------:R-:W-:-:S03]  /*2970*/  ISETP.LT.OR P3, PT, R72, 0x1a, P3 ;  /* 0x0000001a4800780c */ /* 0x000fc60001f61670 */
[----:B------:R-:W-:Y:S02]  /*2980*/  @P4 LOP3.LUT R18, R18, 0x800000, RZ, 0xfc, !PT ;  /* 0x0080000012124812 */ /* 0x000fe400078efcff */
[----:B------:R-:W-:Y:S02]  /*2990*/  ISETP.GE.AND P4, PT, R75, 0x21, PT ;  /* 0x000000214b00780c */ /* 0x000fe40003f86270 */
[----:B------:R-:W-:Y:S02]  /*29a0*/  LOP3.LUT R18, R18, 0xffbfffff, RZ, 0xc0, !PT ;  /* 0xffbfffff12127812 */ /* 0x000fe400078ec0ff */
[----:B------:R-:W-:Y:S01]  /*29b0*/  FSEL R95, R36, -INF , !P3 ;  /* 0xff800000245f7808 */ /* 0x000fe20005800000 */
[----:B------:R-:W-:Y:S01]  /*29c0*/  IMAD.IADD R36, R78, 0x1, R71 ;  /* 0x000000014e247824 */ /* 0x000fe200078e0247 */
[----:B------:R-:W-:-:S04]  /*29d0*/  ISETP.GT.AND P3, PT, R73, 0x20, !P4 ;  /* 0x000000204900780c */ /* 0x000fc80006764270 */
[----:B------:R-:W-:-:S03]  /*29e0*/  ISETP.LT.OR P3, PT, R72, 0x21, P3 ;  /* 0x000000214800780c */ /* 0x000fc60001f61670 */
[----:B------:R-:W-:Y:S02]  /*29f0*/  @P4 LOP3.LUT R18, R18, 0x400000, RZ, 0xfc, !PT ;  /* 0x0040000012124812 */ /* 0x000fe400078efcff */
[----:B------:R-:W-:Y:S02]  /*2a00*/  ISETP.GE.AND P4, PT, R75, 0x22, PT ;  /* 0x000000224b00780c */ /* 0x000fe40003f86270 */
[----:B------:R-:W-:Y:S02]  /*2a10*/  LOP3.LUT R18, R18, 0xffdfffff, RZ, 0xc0, !PT ;  /* 0xffdfffff12127812 */ /* 0x000fe400078ec0ff */
[----:B------:R-:W-:Y:S02]  /*2a20*/  FSEL R111, R38, -INF , !P3 ;  /* 0xff800000266f7808 */ /* 0x000fe40005800000 */
        /* <DEDUP_REMOVED lines=100> */
[----:B------:R-:W-:Y:S02]  /*3070*/  FSEL R65, R65, -INF , !P3 ;  /* 0xff80000041417808 */ /* 0x000fe40005800000 */
[----:B------:R-:W-:Y:S02]  /*3080*/  LOP3.LUT R18, R18, 0xffffffef, RZ, 0xc0, !PT ;  /* 0xffffffef12127812 */ /* 0x000fe400078ec0ff */
[----:B------:R-:W-:-:S04]  /*3090*/  ISETP.GT.AND P3, PT, R73, 0x68, !P4 ;  /* 0x000000684900780c */ /* 0x000fc80006764270 */
[----:B------:R-:W-:-:S03]  /*30a0*/  ISETP.LT.OR P3, PT, R72, 0x69, P3 ;  /* 0x000000694800780c */ /* 0x000fc60001f61670 */
[----:B------:R-:W-:Y:S02]  /*30b0*/  @P4 LOP3.LUT R18, R18, 0x10, RZ, 0xfc, !PT ;  /* 0x0000001012124812 */ /* 0x000fe400078efcff */
[----:B------:R-:W-:Y:S02]  /*30c0*/  ISETP.GE.AND P4, PT, R75, 0x6a, PT ;  /* 0x0000006a4b00780c */ /* 0x000fe40003f86270 */
[----:B------:R-:W-:Y:S02]  /*30d0*/  FSEL R49, R66, -INF , !P3 ;  /* 0xff80000042317808 */ /* 0x000fe40005800000 */
[----:B------:R-:W-:Y:S02]  /*30e0*/  ISETP.GT.AND P3, PT, R73, 0x69, !P4 ;  /* 0x000000694900780c */ /* 0x000fe40006764270 */
[----:B------:R-:W-:Y:S02]  /*30f0*/  LOP3.LUT R18, R18, 0xfbffffff, RZ, 0xc0, !PT ;  /* 0xfbffffff12127812 */ /* 0x000fe400078ec0ff */
[----:B------:R-:W-:-:S04]  /*3100*/  ISETP.LT.OR P3, PT, R72, 0x6a, P3 ;  /* 0x0000006a4800780c */ /* 0x000fc80001f61670 */
[----:B------:R-:W-:Y:S02]  /*3110*/  FSEL R67, R67, -INF , !P3 ;  /* 0xff80000043437808 */ /* 0x000fe40005800000 */
[----:B------:R-:W-:Y:S02]  /*3120*/  ISETP.GE.AND P3, PT, R75, 0x71, PT ;  /* 0x000000714b00780c */ /* 0x000fe40003f66270 */
[----:B------:R-:W-:Y:S02]  /*3130*/  @P4 LOP3.LUT R18, R18, 0x4000000, RZ, 0xfc, !PT ;  /* 0x0400000012124812 */ /* 0x000fe400078efcff */
[----:B------:R-:W-:Y:S02]  /*3140*/  ISETP.GT.AND P4, PT, R73, 0x70, !P3 ;  /* 0x000000704900780c */ /* 0x000fe40005f84270 */
[----:B------:R-:W-:Y:S02]  /*3150*/  LOP3.LUT R18, R18, 0xfffffffe, RZ, 0xc0, !PT ;  /* 0xfffffffe12127812 */ /* 0x000fe400078ec0ff */
[----:B------:R-:W-:-:S04]  /*3160*/  ISETP.LT.OR P4, PT, R72, 0x71, P4 ;  /* 0x000000714800780c */ /* 0x000fc80002781670 */
[----:B------:R-:W-:Y:S02]  /*3170*/  FSEL R51, R68, -INF , !P4 ;  /* 0xff80000044337808 */ /* 0x000fe40006000000 */
[----:B------:R-:W-:-:S04]  /*3180*/  ISETP.GE.AND P4, PT, R75, 0x72, PT ;  /* 0x000000724b00780c */ /* 0x000fc80003f86270 */
[----:B------:R-:W-:-:S04]  /*3190*/  ISETP.GT.AND P5, PT, R73, 0x71, !P4 ;  /* 0x000000714900780c */ /* 0x000fc800067a4270 */
[----:B------:R-:W-:-:S04]  /*31a0*/  ISETP.LT.OR P5, PT, R72, 0x72, P5 ;  /* 0x000000724800780c */ /* 0x000fc80002fa1670 */
[----:B------:R-:W-:Y:S02]  /*31b0*/  FSEL R57, R70, -INF , !P5 ;  /* 0xff80000046397808 */ /* 0x000fe40006800000 */
[----:B------:R-:W-:-:S04]  /*31c0*/  ISETP.GE.AND P5, PT, R75, 0x79, PT ;  /* 0x000000794b00780c */ /* 0x000fc80003fa6270 */
[----:B------:R-:W-:-:S04]  /*31d0*/  ISETP.GT.AND P6, PT, R73, 0x78, !P5 ;  /* 0x000000784900780c */ /* 0x000fc80006fc4270 */
[----:B------:R-:W-:-:S04]  /*31e0*/  ISETP.LT.OR P6, PT, R72, 0x79, P6 ;  /* 0x000000794800780c */ /* 0x000fc800037c1670 */
[----:B------:R-:W-:Y:S02]  /*31f0*/  FSEL R33, R84, -INF , !P6 ;  /* 0xff80000054217808 */ /* 0x000fe40007000000 */
[----:B------:R-:W-:-:S13]  /*3200*/  ISETP.GE.AND P6, PT, R75, 0x1, PT ;  /* 0x000000014b00780c */ /* 0x000fda0003fc6270 */
[----:B------:R-:W-:Y:S02]  /*3210*/  @P6 LOP3.LUT R18, R18, 0x1, RZ, 0xfc, !PT ;  /* 0x0000000112126812 */ /* 0x000fe400078efcff */
[----:B------:R-:W-:Y:S02]  /*3220*/  ISETP.GT.AND P6, PT, R73, RZ, !P6 ;  /* 0x000000ff4900720c */ /* 0x000fe400077c4270 */
[----:B------:R-:W-:Y:S02]  /*3230*/  LOP3.LUT R18, R18, 0xf7ffffff, RZ, 0xc0, !PT ;  /* 0xf7ffffff12127812 */ /* 0x000fe400078ec0ff */
[----:B------:R-:W-:-:S04]  /*3240*/  ISETP.LT.OR P6, PT, R72, 0x1, P6 ;  /* 0x000000014800780c */ /* 0x000fc800037c1670 */
[----:B------:R-:W-:Y:S02]  /*3250*/  FSEL R133, R5, -INF , !P6 ;  /* 0xff80000005857808 */ /* 0x000fe40007000000 */
[----:B------:R-:W-:-:S13]  /*3260*/  ISETP.GE.AND P6, PT, R75, 0x7a, PT ;  /* 0x0000007a4b00780c */ /* 0x000fda0003fc6270 */
[----:B------:R-:W-:Y:S02]  /*3270*/  @P6 LOP3.LUT R18, R18, 0x8000000, RZ, 0xfc, !PT ;  /* 0x0800000012126812 */ /* 0x000fe400078efcff */
[----:B------:R-:W-:-:S04]  /*3280*/  ISETP.GT.AND P6, PT, R73, 0x79, !P6 ;  /* 0x000000794900780c */ /* 0x000fc800077c4270 */
[----:B------:R-:W-:-:S04]  /*3290*/  ISETP.LT.OR P6, PT, R72, 0x7a, P6 ;  /* 0x0000007a4800780c */ /* 0x000fc800037c1670 */
[----:B------:R-:W-:Y:S02]  /*32a0*/  FSEL R5, R85, -INF , !P6 ;  /* 0xff80000055057808 */ /* 0x000fe40007000000 */
[----:B------:R-:W-:-:S13]  /*32b0*/  PLOP3.LUT P6, PT, PT, PT, UP1, 0x40, 0x0 ;  /* 0x000000000000781c */ /* 0x000fda0003fce818 */
[----:B------:R-:W-:Y:S05]  /*32c0*/  @P6 BRA `(.L_x_833) ;  /* 0x0000000000646947 */ /* 0x000fea0003800000 */
        /* <DEDUP_REMOVED lines=9> */
[----:B------:R-:W-:Y:S01]  /*3360*/  @P6 IMAD.HI.U32 R38, R71, UR6, RZ ;  /* 0x0000000647266c27 */ /* 0x000fe2000f8e00ff */
[----:B------:R-:W-:-:S13]  /*3370*/  PLOP3.LUT P6, PT, PT, PT, UP2, 0x80, 0x0 ;  /* 0x000000000000781c */ /* 0x000fda0003fcf028 */
[----:B------:R-:W-:-:S04]  /*3380*/  @P6 SHF.R.U32.HI R71, RZ, UR7, R38 ;  /* 0x00000007ff476c19 */ /* 0x000fc80008011626 */
[----:B------:R-:W-:Y:S01]  /*3390*/  LOP3.LUT R71, RZ, R71, RZ, 0x33, !PT ;  /* 0x00000047ff477212 */ /* 0x000fe200078e33ff */
[----:B------:R-:W-:Y:S06]  /*33a0*/  BRA `(.L_x_836) ;  /* 0x0000000000187947 */ /* 0x000fec0003800000 */
.L_x_835:
[----:B------:R-:W-:-:S06]  /*33b0*/  UISETP.NE.AND UP2, UPT, UR5, 0x1, UPT ;  /* 0x000000010500788c */ /* 0x000fcc000bf45270 */
[----:B------:R-:W-:-:S05]  /*33c0*/  PLOP3.LUT P6, PT, PT, PT, UP2, 0x80, 0x0 ;  /* 0x000000000000781c */ /* 0x000fca0003fcf028 */
[----:B------:R-:W-:-:S08]  /*33d0*/  @UP2 ULDC.64 UR6, c[0x0][0x9e8] ;  /* 0x00027a0000062ab9 */ /* 0x000fd00000000a00 */
[----:B------:R-:W-:Y:S01]  /*33e0*/  @P6 IMAD.HI.U32 R38, R71, UR6, RZ ;  /* 0x0000000647266c27 */ /* 0x000fe2000f8e00ff */
[----:B------:R-:W-:-:S13]  /*33f0*/  PLOP3.LUT P6, PT, PT, PT, UP2, 0x80, 0x0 ;  /* 0x000000000000781c */ /* 0x000fda0003fcf028 */
[----:B------:R-:W-:-:S07]  /*3400*/  @P6 SHF.R.U32.HI R71, RZ, UR7, R38 ;  /* 0x00000007ff476c19 */ /* 0x000fce0008011626 */
.L_x_836:
[----:B------:R-:W-:Y:S05]  /*3410*/  BSYNC B0 ;  /* 0x0000000000007941 */ /* 0x000fea0003800000 */
.L_x_834:
[----:B------:R-:W-:-:S04]  /*3420*/  IMAD R38, R71, UR5, -R74 ;  /* 0x0000000547267c24 */ /* 0x000fc8000f8e0a4a */
[----:B------:R-:W-:-:S05]  /*3430*/  IMAD R71, R3, -0x2, R38 ;  /* 0xfffffffe03477824 */ /* 0x000fca00078e0226 */
[----:B------:R-:W-:Y:S02]  /*3440*/  VIMNMX R36, R36, R71, !PT ;  /* 0x0000004724247248 */ /* 0x000fe40007fe0100 */
[----:B------:R-:W-:-:S07]  /*3450*/  VIADDMNMX R34, R71, UR5, R34, PT ;  /* 0x0000000547227c46 */ /* 0x000fce000b800122 */
.L_x_833:
[----:B------:R-:W-:Y:S01]  /*3460*/  ISETP.GT.AND P2, PT, R36, 0x1, !P2 ;  /* 0x000000012400780c */ /* 0x000fe20005744270 */
[----:B------:R-:W-:Y:S01]  /*3470*/  ULDC UR6, c[0x0][0x988] ;  /* 0x0002620000067ab9 */ /* 0x000fe20000000800 */
[----:B------:R-:W-:Y:S01]  /*3480*/  LOP3.LUT P6, RZ, R18, 0x8, RZ, 0xc0, !PT ;  /* 0x0000000812ff7812 */ /* 0x000fe200078cc0ff */
[----:B------:R-:W-:Y:S01]  /*3490*/  IMAD.U32 R42, RZ, RZ, UR6 ;  /* 0x00000006ff2a7e24 */ /* 0x000fe2000f8e00ff */
[----:B------:R-:W-:Y:S01]  /*34a0*/  ISETP.LT.OR P2, PT, R34, 0x2, P2 ;  /* 0x000000022200780c */ /* 0x000fe20001741670 */
[----:B------:R-:W-:Y:S01]  /*34b0*/  @UP0 ULDC UR6, c[0x0][0x44c] ;  /* 0x0001130000060ab9 */ /* 0x000fe20000000800 */
[----:B------:R-:W-:Y:S01]  /*34c0*/  ISETP.GT.AND P3, PT, R36, 0x70, !P3 ;  /* 0x000000702400780c */ /* 0x000fe20005f64270 */
[----:B------:R-:W-:Y:S01]  /*34d0*/  UIMAD.WIDE.U32 UR6, UR40, UR6, URZ ;  /* 0x00000006280672a5 */ /* 0x000fe2000f8e003f */
[----:B------:R-:W-:Y:S01]  /*34e0*/  FSEL R91, R6, -INF , !P2 ;  /* 0xff800000065b7808 */ /* 0x000fe20005000000 */
[----:B------:R-:W-:Y:S01]  /*34f0*/  @UP0 ULDC UR11, c[0x0][0x450] ;  /* 0x00011400000b0ab9 */ /* 0x000fe20000000800 */
[----:B------:R-:W-:Y:S01]  /*3500*/  LOP3.LUT P2, RZ, R18, 0x2, RZ, 0xc0, !PT ;  /* 0x0000000212ff7812 */ /* 0x000fe2000784c0ff */
[----:B------:R-:W-:Y:S01]  /*3510*/  @UP0 USHF.R.U32.HI UR40, URZ, UR11, UR7 ;  /* 0x0000000b3f280299 */ /* 0x000fe20008011607 */
[----:B------:R-:W-:-:S02]  /*3520*/  FMNMX.FTZ R6, R133, R131, !PT ;  /* 0x0000008385067209 */ /* 0x000fc40007810000 */
[----:B------:R-:W-:Y:S02]  /*3530*/  ISETP.GT.AND P2, PT, R36, 0x8, !P2 ;  /* 0x000000082400780c */ /* 0x000fe40005744270 */
[----:B------:R-:W-:Y:S02]  /*3540*/  FMNMX.FTZ R6, R127, R6, !PT ;  /* 0x000000067f067209 */ /* 0x000fe40007810000 */
[----:B------:R-:W-:Y:S02]  /*3550*/  ISETP.LT.OR P2, PT, R34, 0x9, P2 ;  /* 0x000000092200780c */ /* 0x000fe40001741670 */
[----:B------:R-:W-:Y:S02]  /*3560*/  FMNMX.FTZ R6, R129, R6, !PT ;  /* 0x0000000681067209 */ /* 0x000fe40007810000 */
[----:B------:R-:W-:Y:S02]  /*3570*/  FSEL R71, R10, -INF , !P2 ;  /* 0xff8000000a477808 */ /* 0x000fe40005000000 */
[----:B------:R-:W-:-:S02]  /*3580*/  LOP3.LUT P2, RZ, R18, 0x4, RZ, 0xc0, !PT ;  /* 0x0000000412ff7812 */ /* 0x000fc4000784c0ff */
[----:B------:R-:W-:Y:S02]  /*3590*/  FMNMX.FTZ R6, R125, R6, !PT ;  /* 0x000000067d067209 */ /* 0x000fe40007810000 */
[----:B------:R-:W-:Y:S02]  /*35a0*/  ISETP.GT.AND P2, PT, R36, 0x9, !P2 ;  /* 0x000000092400780c */ /* 0x000fe40005744270 */
[----:B------:R-:W-:Y:S02]  /*35b0*/  FMNMX.FTZ R6, R123, R6, !PT ;  /* 0x000000067b067209 */ /* 0x000fe40007810000 */
[----:B------:R-:W-:Y:S02]  /*35c0*/  ISETP.LT.OR P2, PT, R34, 0xa, P2 ;  /* 0x0000000a2200780c */ /* 0x000fe40001741670 */
[----:B------:R-:W-:Y:S02]  /*35d0*/  FMNMX.FTZ R6, R119, R6, !PT ;  /* 0x0000000677067209 */ /* 0x000fe40007810000 */
[----:B------:R-:W-:-:S02]  /*35e0*/  FSEL R89, R7, -INF , !P2 ;  /* 0xff80000007597808 */ /* 0x000fc40005000000 */
[----:B------:R-:W-:Y:S02]  /*35f0*/  ISETP.GT.AND P2, PT, R36, 0x10, !P6 ;  /* 0x000000102400780c */ /* 0x000fe40007744270 */
[----:B------:R-:W-:Y:S02]  /*3600*/  FMNMX.FTZ R6, R95, R6, !PT ;  /* 0x000000065f067209 */ /* 0x000fe40007810000 */
[----:B------:R-:W-:Y:S02]  /*3610*/  ISETP.LT.OR P2, PT, R34, 0x11, P2 ;  /* 0x000000112200780c */ /* 0x000fe40001741670 */
[----:B------:R-:W-:Y:S02]  /*3620*/  FMNMX.FTZ R6, R111, R6, !PT ;  /* 0x000000066f067209 */ /* 0x000fe40007810000 */
[----:B------:R-:W-:Y:S02]  /*3630*/  FSEL R75, R12, -INF , !P2 ;  /* 0xff8000000c4b7808 */ /* 0x000fe40005000000 */
[----:B------:R-:W-:-:S02]  /*3640*/  LOP3.LUT P2, RZ, R18, 0x2000000, RZ, 0xc0, !PT ;  /* 0x0200000012ff7812 */ /* 0x000fc4000784c0ff */
[----:B------:R-:W-:Y:S02]  /*3650*/  LOP3.LUT P6, RZ, R18, 0x8000, RZ, 0xc0, !PT ;  /* 0x0000800012ff7812 */ /* 0x000fe400078cc0ff */
[----:B------:R-:W-:Y:S02]  /*3660*/  ISETP.GT.AND P2, PT, R36, 0x11, !P2 ;  /* 0x000000112400780c */ /* 0x000fe40005744270 */
[----:B------:R-:W-:Y:S02]  /*3670*/  FMNMX.FTZ R6, R103, R6, !PT ;  /* 0x0000000667067209 */ /* 0x000fe40007810000 */
[----:B------:R-:W-:Y:S02]  /*3680*/  ISETP.LT.OR P2, PT, R34, 0x12, P2 ;  /* 0x000000122200780c */ /* 0x000fe40001741670 */
[----:B------:R-:W-:Y:S02]  /*3690*/  FMNMX.FTZ R6, R109, R6, !PT ;  /* 0x000000066d067209 */ /* 0x000fe40007810000 */
[----:B------:R-:W-:-:S02]  /*36a0*/  FSEL R87, R11, -INF , !P2 ;  /* 0xff8000000b577808 */ /* 0x000fc40005000000 */
[----:B------:R-:W-:Y:S02]  /*36b0*/  LOP3.LUT P2, RZ, R18, 0x1000000, RZ, 0xc0, !PT ;  /* 0x0100000012ff7812 */ /* 0x000fe4000784c0ff */
[----:B------:R-:W-:Y:S02]  /*36c0*/  FMNMX.FTZ R6, R93, R6, !PT ;  /* 0x000000065d067209 */ /* 0x000fe40007810000 */
[----:B------:R-:W-:Y:S02]  /*36d0*/  ISETP.GT.AND P2, PT, R36, 0x18, !P2 ;  /* 0x000000182400780c */ /* 0x000fe40005744270 */
[----:B------:R-:W-:Y:S02]  /*36e0*/  FMNMX.FTZ R6, R107, R6, !PT ;  /* 0x000000066b067209 */ /* 0x000fe40007810000 */
[----:B------:R-:W-:Y:S02]  /*36f0*/  ISETP.LT.OR P2, PT, R34, 0x19, P2 ;  /* 0x000000192200780c */ /* 0x000fe40001741670 */
[----:B------:R-:W-:-:S02]  /*3700*/  FMNMX.FTZ R6, R97, R6, !PT ;  /* 0x0000000661067209 */ /* 0x000fc40007810000 */
[----:B------:R-:W-:Y:S02]  /*3710*/  FSEL R73, R14, -INF , !P2 ;  /* 0xff8000000e497808 */ /* 0x000fe40005000000 */
[----:B------:R-:W-:Y:S02]  /*3720*/  LOP3.LUT P2, RZ, R18, 0x800000, RZ, 0xc0, !PT ;  /* 0x0080000012ff7812 */ /* 0x000fe4000784c0ff */
[----:B------:R-:W-:Y:S02]  /*3730*/  FMNMX.FTZ R6, R105, R6, !PT ;  /* 0x0000000669067209 */ /* 0x000fe40007810000 */
[----:B------:R-:W-:Y:S02]  /*3740*/  ISETP.GT.AND P2, PT, R36, 0x19, !P2 ;  /* 0x000000192400780c */ /* 0x000fe40005744270 */
[----:B------:R-:W-:Y:S02]  /*3750*/  FMNMX.FTZ R6, R101, R6, !PT ;  /* 0x0000000665067209 */ /* 0x000fe40007810000 */
[----:B------:R-:W-:-:S02]  /*3760*/  ISETP.LT.OR P2, PT, R34, 0x1a, P2 ;  /* 0x0000001a2200780c */ /* 0x000fc40001741670 */
[----:B------:R-:W-:Y:S02]  /*3770*/  FMNMX.FTZ R6, R77, R6, !PT ;  /* 0x000000064d067209 */ /* 0x000fe40007810000 */
[----:B------:R-:W-:Y:S02]  /*3780*/  FSEL R85, R13, -INF , !P2 ;  /* 0xff8000000d557808 */ /* 0x000fe40005000000 */
[----:B------:R-:W-:Y:S02]  /*3790*/  LOP3.LUT P2, RZ, R18, 0x400000, RZ, 0xc0, !PT ;  /* 0x0040000012ff7812 */ /* 0x000fe4000784c0ff */
[----:B------:R-:W-:Y:S02]  /*37a0*/  FMNMX.FTZ R6, R69, R6, !PT ;  /* 0x0000000645067209 */ /* 0x000fe40007810000 */
[----:B------:R-:W-:Y:S02]  /*37b0*/  ISETP.GT.AND P2, PT, R36, 0x20, !P2 ;  /* 0x000000202400780c */ /* 0x000fe40005744270 */
[----:B------:R-:W-:-:S02]  /*37c0*/  FMNMX.FTZ R6, R55, R6, !PT ;  /* 0x0000000637067209 */ /* 0x000fc40007810000 */
[----:B------:R-:W-:Y:S02]  /*37d0*/  ISETP.LT.OR P2, PT, R34, 0x21, P2 ;  /* 0x000000212200780c */ /* 0x000fe40001741670 */
[----:B------:R-:W-:Y:S02]  /*37e0*/  FMNMX.FTZ R6, R59, R6, !PT ;  /* 0x000000063b067209 */ /* 0x000fe40007810000 */
[----:B------:R-:W-:Y:S02]  /*37f0*/  FSEL R19, R19, -INF , !P2 ;  /* 0xff80000013137808 */ /* 0x000fe40005000000 */
[----:B------:R-:W-:Y:S02]  /*3800*/  LOP3.LUT P2, RZ, R18, 0x200000, RZ, 0xc0, !PT ;  /* 0x0020000012ff7812 */ /* 0x000fe4000784c0ff */
[----:B------:R-:W-:Y:S02]  /*3810*/  FMNMX.FTZ R6, R47, R6, !PT ;  /* 0x000000062f067209 */ /* 0x000fe40007810000 */
[----:B------:R-:W-:-:S02]  /*3820*/  ISETP.GT.AND P2, PT, R36, 0x21, !P2 ;  /* 0x000000212400780c */ /* 0x000fc40005744270 */
[----:B------:R-:W-:Y:S02]  /*3830*/  FMNMX.FTZ R6, R61, R6, !PT ;  /* 0x000000063d067209 */ /* 0x000fe40007810000 */
[----:B------:R-:W-:Y:S02]  /*3840*/  ISETP.LT.OR P2, PT, R34, 0x22, P2 ;  /* 0x000000222200780c */ /* 0x000fe40001741670 */
[----:B------:R-:W-:Y:S02]  /*3850*/  FMNMX.FTZ R6, R53, R6, !PT ;  /* 0x0000000635067209 */ /* 0x000fe40007810000 */
[----:B------:R-:W-:Y:S02]  /*3860*/  FSEL R83, R15, -INF , !P2 ;  /* 0xff8000000f537808 */ /* 0x000fe40005000000 */
[----:B------:R-:W-:Y:S02]  /*3870*/  LOP3.LUT P2, RZ, R18, 0x100000, RZ, 0xc0, !PT ;  /* 0x0010000012ff7812 */ /* 0x000fe4000784c0ff */
        /* <DEDUP_REMOVED lines=20> */
[----:B------:R-:W-:Y:S01]  /*39c0*/  LOP3.LUT P2, RZ, R18, 0x20000, RZ, 0xc0, !PT ;  /* 0x0002000012ff7812 */ /* 0x000fe2000784c0ff */
[----:B------:R-:W0:Y:S01]  /*39d0*/  SHFL.BFLY PT, R7, R10, 0x2, 0x1f ;  /* 0x0c401f000a077f89 */ /* 0x000e2200000e0000 */
[C---:B------:R-:W-:Y:S02]  /*39e0*/  ISETP.GT.AND P4, PT, R36.reuse, 0x71, !P4 ;  /* 0x000000712400780c */ /* 0x040fe40006784270 */
[----:B------:R-:W-:Y:S02]  /*39f0*/  ISETP.GT.AND P2, PT, R36, 0x31, !P2 ;  /* 0x000000312400780c */ /* 0x000fe40005744270 */
[C---:B------:R-:W-:Y:S02]  /*3a00*/  ISETP.LT.OR P3, PT, R34.reuse, 0x71, P3 ;  /* 0x000000712200780c */ /* 0x040fe40001f61670 */
[----:B------:R-:W-:-:S02]  /*3a10*/  ISETP.LT.OR P2, PT, R34, 0x32, P2 ;  /* 0x000000322200780c */ /* 0x000fc40001741670 */
[----:B------:R-:W-:Y:S02]  /*3a20*/  ISETP.GT.AND P5, PT, R36, 0x78, !P5 ;  /* 0x000000782400780c */ /* 0x000fe40006fa4270 */
[----:B------:R-:W-:Y:S02]  /*3a30*/  FSEL R79, R26, -INF , !P2 ;  /* 0xff8000001a4f7808 */ /* 0x000fe40005000000 */
[----:B------:R-:W-:Y:S02]  /*3a40*/  LOP3.LUT P2, RZ, R18, 0x10000, RZ, 0xc0, !PT ;  /* 0x0001000012ff7812 */ /* 0x000fe4000784c0ff */
[----:B------:R-:W-:Y:S02]  /*3a50*/  ISETP.LT.OR P4, PT, R34, 0x72, P4 ;  /* 0x000000722200780c */ /* 0x000fe40002781670 */
[----:B------:R-:W-:Y:S02]  /*3a60*/  ISETP.GT.AND P2, PT, R36, 0x38, !P2 ;  /* 0x000000382400780c */ /* 0x000fe40005744270 */
[----:B------:R-:W-:-:S02]  /*3a70*/  ISETP.LT.OR P5, PT, R34, 0x79, P5 ;  /* 0x000000792200780c */ /* 0x000fc40002fa1670 */
[----:B------:R-:W-:Y:S02]  /*3a80*/  ISETP.LT.OR P2, PT, R34, 0x39, P2 ;  /* 0x000000392200780c */ /* 0x000fe40001741670 */
[----:B------:R-:W-:Y:S02]  /*3a90*/  R2UR UR10, R23 ;  /* 0x00000000170a72ca */ /* 0x000fe400000e0000 */
[----:B------:R-:W-:Y:S02]  /*3aa0*/  FSEL R31, R31, -INF , !P2 ;  /* 0xff8000001f1f7808 */ /* 0x000fe40005000000 */
[----:B------:R-:W-:Y:S02]  /*3ab0*/  ISETP.GT.AND P2, PT, R36, 0x39, !P6 ;  /* 0x000000392400780c */ /* 0x000fe40007744270 */
[----:B0-----:R-:W-:Y:S02]  /*3ac0*/  FMNMX.FTZ R11, R10, R7, !PT ;  /* 0x000000070a0b7209 */ /* 0x001fe40007810000 */
[----:B------:R-:W-:-:S02]  /*3ad0*/  ISETP.LT.OR P2, PT, R34, 0x3a, P2 ;  /* 0x0000003a2200780c */ /* 0x000fc40001741670 */
[----:B------:R-:W-:Y:S01]  /*3ae0*/  LOP3.LUT P6, RZ, R18, 0x10, RZ, 0xc0, !PT ;  /* 0x0000001012ff7812 */ /* 0x000fe200078cc0ff */
[----:B------:R-:W0:Y:S01]  /*3af0*/  SHFL.BFLY PT, R6, R11, 0x1, 0x1f ;  /* 0x0c201f000b067f89 */ /* 0x000e2200000e0000 */
[----:B------:R-:W-:Y:S01]  /*3b00*/  FSEL R13, R32, -INF , !P2 ;  /* 0xff800000200d7808 */ /* 0x000fe20005000000 */
[----:B------:R-:W-:Y:S01]  /*3b10*/  UIADD3 UR40, UR10, UR40, URZ ;  /* 0x000000280a287290 */ /* 0x000fe2000fffe03f */
[----:B------:R-:W-:-:S03]  /*3b20*/  LOP3.LUT P2, RZ, R18, 0x4000, RZ, 0xc0, !PT ;  /* 0x0000400012ff7812 */ /* 0x000fc6000784c0ff */
[----:B------:R-:W-:Y:S01]  /*3b30*/  UIADD3 UR4, UR40, UR4, URZ ;  /* 0x0000000428047290 */ /* 0x000fe2000fffe03f */
[----:B------:R-:W-:-:S04]  /*3b40*/  ISETP.GT.AND P2, PT, R36, 0x40, !P2 ;  /* 0x000000402400780c */ /* 0x000fc80005744270 */
[----:B------:R-:W-:-:S04]  /*3b50*/  ISETP.LT.OR P2, PT, R34, 0x41, P2 ;  /* 0x000000412200780c */ /* 0x000fc80001741670 */
[----:B------:R-:W-:Y:S02]  /*3b60*/  FSEL R35, R35, -INF , !P2 ;  /* 0xff80000023237808 */ /* 0x000fe40005000000 */
[----:B------:R-:W-:-:S04]  /*3b70*/  LOP3.LUT P2, RZ, R18, 0x2000, RZ, 0xc0, !PT ;  /* 0x0000200012ff7812 */ /* 0x000fc8000784c0ff */
[----:B------:R-:W-:Y:S02]  /*3b80*/  ISETP.GT.AND P2, PT, R36, 0x41, !P2 ;  /* 0x000000412400780c */ /* 0x000fe40005744270 */
[----:B0-----:R-:W-:Y:S02]  /*3b90*/  FMNMX.FTZ R7, R11, R6, !PT ;  /* 0x000000060b077209 */ /* 0x001fe40007810000 */
[----:B------:R-:W-:-:S03]  /*3ba0*/  ISETP.LT.OR P2, PT, R34, 0x42, P2 ;  /* 0x000000422200780c */ /* 0x000fc60001741670 */
[----:B------:R-:W-:Y:S01]  /*3bb0*/  FMUL.FTZ R6, R7, R42 ;  /* 0x0000002a07067220 */ /* 0x000fe20000410000 */
[----:B------:R-:W-:Y:S02]  /*3bc0*/  FSEL R37, R37, -INF , !P2 ;  /* 0xff80000025257808 */ /* 0x000fe40005000000 */
[----:B------:R-:W-:-:S04]  /*3bd0*/  LOP3.LUT P2, RZ, R18, 0x1000, RZ, 0xc0, !PT ;  /* 0x0000100012ff7812 */ /* 0x000fc8000784c0ff */
[----:B------:R-:W-:-:S04]  /*3be0*/  ISETP.GT.AND P2, PT, R36, 0x48, !P2 ;  /* 0x000000482400780c */ /* 0x000fc80005744270 */
[----:B------:R-:W-:-:S04]  /*3bf0*/  ISETP.LT.OR P2, PT, R34, 0x49, P2 ;  /* 0x000000492200780c */ /* 0x000fc80001741670 */
        /* <DEDUP_REMOVED lines=29> */
[----:B------:R-:W-:Y:S02]  /*3dd0*/  ISETP.GT.AND P2, PT, R36, 0x68, !P6 ;  /* 0x000000682400780c */ /* 0x000fe40007744270 */
[----:B------:R-:W-:Y:S02]  /*3de0*/  LOP3.LUT P6, RZ, R18, 0x1, RZ, 0xc0, !PT ;  /* 0x0000000112ff7812 */ /* 0x000fe400078cc0ff */
[----:B------:R-:W-:-:S04]  /*3df0*/  ISETP.LT.OR P2, PT, R34, 0x69, P2 ;  /* 0x000000692200780c */ /* 0x000fc80001741670 */
[----:B------:R-:W-:Y:S02]  /*3e00*/  FSEL R121, R56, -INF , !P2 ;  /* 0xff80000038797808 */ /* 0x000fe40005000000 */
[----:B------:R-:W-:-:S04]  /*3e10*/  FSETP.NEU.FTZ.AND P2, PT, R7, -INF , PT ;  /* 0xff8000000700780b */ /* 0x000fc80003f5d000 */
[----:B------:R-:W-:Y:S02]  /*3e20*/  FSEL R6, R6, RZ, P2 ;  /* 0x000000ff06067208 */ /* 0x000fe40001000000 */
[----:B------:R-:W-:Y:S02]  /*3e30*/  ISETP.GT.AND P2, PT, R36, RZ, !P6 ;  /* 0x000000ff2400720c */ /* 0x000fe40007744270 */
[----:B------:R-:W-:Y:S01]  /*3e40*/  LOP3.LUT P6, RZ, R18, 0x8000000, RZ, 0xc0, !PT ;  /* 0x0800000012ff7812 */ /* 0x000fe200078cc0ff */
[-CC-:B------:R-:W-:Y:S01]  /*3e50*/  FFMA.FTZ R138, R105, R42.reuse, -R6.reuse ;  /* 0x0000002a698a7223 */ /* 0x180fe20000010806 */
[----:B------:R-:W-:Y:S01]  /*3e60*/  ISETP.LT.OR P2, PT, R34, 0x1, P2 ;  /* 0x000000012200780c */ /* 0x000fe20001741670 */
[-CC-:B------:R-:W-:Y:S01]  /*3e70*/  FFMA.FTZ R132, R77, R42.reuse, -R6.reuse ;  /* 0x0000002a4d847223 */ /* 0x180fe20000010806 */
[----:B------:R-:W-:Y:S01]  /*3e80*/  FSEL R77, R28, -INF , !P3 ;  /* 0xff8000001c4d7808 */ /* 0x000fe20005800000 */
[-CC-:B------:R-:W-:Y:S01]  /*3e90*/  FFMA.FTZ R136, R107, R42.reuse, -R6.reuse ;  /* 0x0000002a6b887223 */ /* 0x180fe20000010806 */
[----:B------:R-:W-:Y:S01]  /*3ea0*/  FSEL R4, R4, -INF , !P2 ;  /* 0xff80000004047808 */ /* 0x000fe20005000000 */
[-CC-:B------:R-:W-:Y:S01]  /*3eb0*/  FFMA.FTZ R142, R109, R42.reuse, -R6.reuse ;  /* 0x0000002a6d8e7223 */ /* 0x180fe20000010806 */
[----:B------:R-:W-:Y:S01]  /*3ec0*/  LOP3.LUT P2, RZ, R18, 0x4000000, RZ, 0xc0, !PT ;  /* 0x0400000012ff7812 */ /* 0x000fe2000784c0ff */
[-CC-:B------:R-:W-:Y:S01]  /*3ed0*/  FFMA.FTZ R148, R133, R42.reuse, -R6.reuse ;  /* 0x0000002a85947223 */ /* 0x180fe20000010806 */
[----:B------:R-:W-:Y:S01]  /*3ee0*/  FMNMX.FTZ R10, R4, R91, !PT ;  /* 0x0000005b040a7209 */ /* 0x000fe20007810000 */
[-CC-:B------:R-:W-:Y:S01]  /*3ef0*/  FFMA.FTZ R131, R131, R42.reuse, -R6.reuse ;  /* 0x0000002a83837223 */ /* 0x180fe20000010806 */
[----:B------:R-:W-:Y:S01]  /*3f00*/  ISETP.GT.AND P2, PT, R36, 0x69, !P2 ;  /* 0x000000692400780c */ /* 0x000fe20005744270 */
[--C-:B------:R-:W-:Y:S01]  /*3f10*/  FFMA.FTZ R150, R127, R42, -R6.reuse ;  /* 0x0000002a7f967223 */ /* 0x100fe20000010806 */
[----:B------:R-:W-:Y:S01]  /*3f20*/  FMNMX.FTZ R10, R71, R10, !PT ;  /* 0x0000000a470a7209 */ /* 0x000fe20007810000 */
[----:B------:R-:W-:Y:S01]  /*3f30*/  MUFU.EX2 R148, R148 ;  /* 0x0000009400947308 */ /* 0x000fe20000000800 */
[----:B------:R-:W-:Y:S01]  /*3f40*/  ISETP.LT.OR P2, PT, R34, 0x6a, P2 ;  /* 0x0000006a2200780c */ /* 0x000fe20001741670 */
[--C-:B------:R-:W-:Y:S01]  /*3f50*/  FFMA.FTZ R127, R129, R42, -R6.reuse ;  /* 0x0000002a817f7223 */ /* 0x100fe20000010806 */
[----:B------:R-:W-:Y:S01]  /*3f60*/  FMNMX.FTZ R10, R89, R10, !PT ;  /* 0x0000000a590a7209 */ /* 0x000fe20007810000 */
[-CC-:B------:R-:W-:Y:S01]  /*3f70*/  FFMA.FTZ R144, R125, R42.reuse, -R6.reuse ;  /* 0x0000002a7d907223 */ /* 0x180fe20000010806 */
[----:B------:R-:W-:Y:S01]  /*3f80*/  FSEL R105, R24, -INF , !P2 ;  /* 0xff80000018697808 */ /* 0x000fe20005000000 */
[--C-:B------:R-:W-:Y:S01]  /*3f90*/  FFMA.FTZ R123, R123, R42, -R6.reuse ;  /* 0x0000002a7b7b7223 */ /* 0x100fe20000010806 */
[----:B------:R-:W-:Y:S01]  /*3fa0*/  FMNMX.FTZ R10, R75, R10, !PT ;  /* 0x0000000a4b0a7209 */ /* 0x000fe20007810000 */
[----:B------:R-:W0:Y:S01]  /*3fb0*/  MUFU.EX2 R131, R131 ;  /* 0x0000008300837308 */ /* 0x000e220000000800 */
[----:B------:R-:W-:Y:S01]  /*3fc0*/  ISETP.GT.AND P6, PT, R36, 0x79, !P6 ;  /* 0x000000792400780c */ /* 0x000fe200077c4270 */
[--C-:B------:R-:W-:Y:S01]  /*3fd0*/  FFMA.FTZ R146, R119, R42, -R6.reuse ;  /* 0x0000002a77927223 */ /* 0x100fe20000010806 */
[----:B------:R-:W-:Y:S01]  /*3fe0*/  FMNMX.FTZ R10, R87, R10, !PT ;  /* 0x0000000a570a7209 */ /* 0x000fe20007810000 */
[-CC-:B------:R-:W-:Y:S01]  /*3ff0*/  FFMA.FTZ R122, R33, R42.reuse, -R6.reuse ;  /* 0x0000002a217a7223 */ /* 0x180fe20000010806 */
[----:B------:R-:W-:Y:S01]  /*4000*/  FSEL R107, R25, -INF , !P4 ;  /* 0xff800000196b7808 */ /* 0x000fe20006000000 */
[--C-:B------:R-:W-:Y:S01]  /*4010*/  FFMA.FTZ R25, R69, R42, -R6.reuse ;  /* 0x0000002a45197223 */ /* 0x100fe20000010806 */
[----:B------:R-:W-:Y:S01]  /*4020*/  FMNMX.FTZ R10, R73, R10, !PT ;  /* 0x0000000a490a7209 */ /* 0x000fe20007810000 */
[----:B------:R-:W1:Y:S01]  /*4030*/  MUFU.EX2 R150, R150 ;  /* 0x0000009600967308 */ /* 0x000e620000000800 */
[----:B------:R-:W-:Y:S01]  /*4040*/  ISETP.LT.OR P6, PT, R34, 0x7a, P6 ;  /* 0x0000007a2200780c */ /* 0x000fe200037c1670 */
[--C-:B------:R-:W-:Y:S01]  /*4050*/  FFMA.FTZ R33, R5, R42, -R6.reuse ;  /* 0x0000002a05217223 */ /* 0x100fe20000010806 */
[----:B------:R-:W-:Y:S01]  /*4060*/  FMNMX.FTZ R10, R85, R10, !PT ;  /* 0x0000000a550a7209 */ /* 0x000fe20007810000 */
[-CC-:B------:R-:W-:Y:S01]  /*4070*/  FFMA.FTZ R95, R95, R42.reuse, -R6.reuse ;  /* 0x0000002a5f5f7223 */ /* 0x180fe20000010806 */
[----:B------:R-:W-:Y:S01]  /*4080*/  FSEL R69, R30, -INF , !P5 ;  /* 0xff8000001e457808 */ /* 0x000fe20006800000 */
[--C-:B------:R-:W-:Y:S01]  /*4090*/  FFMA.FTZ R140, R111, R42, -R6.reuse ;  /* 0x0000002a6f8c7223 */ /* 0x100fe20000010806 */
[----:B------:R-:W-:Y:S01]  /*40a0*/  FMNMX.FTZ R10, R19, R10, !PT ;  /* 0x0000000a130a7209 */ /* 0x000fe20007810000 */
[----:B------:R-:W2:Y:S01]  /*40b0*/  MUFU.EX2 R127, R127 ;  /* 0x0000007f007f7308 */ /* 0x000ea20000000800 */
[----:B------:R-:W-:Y:S01]  /*40c0*/  FSEL R109, R29, -INF , !P6 ;  /* 0xff8000001d6d7808 */ /* 0x000fe20007000000 */
[----:B0-----:R-:W-:Y:S01]  /*40d0*/  FADD.FTZ R5, R148, R131 ;  /* 0x0000008394057221 */ /* 0x001fe20000010000 */
[----:B------:R-:W-:Y:S01]  /*40e0*/  FMNMX.FTZ R10, R83, R10, !PT ;  /* 0x0000000a530a7209 */ /* 0x000fe20007810000 */
[-CC-:B------:R-:W-:Y:S01]  /*40f0*/  FFMA.FTZ R103, R103, R42.reuse, -R6.reuse ;  /* 0x0000002a67677223 */ /* 0x180fe20000010806 */
[-CC-:B------:R-:W-:Y:S01]  /*4100*/  FFMA.FTZ R128, R47, R42.reuse, -R6.reuse ;  /* 0x0000002a2f807223 */ /* 0x180fe20000010806 */
[--C-:B------:R-:W-:Y:S01]  /*4110*/  FFMA.FTZ R130, R53, R42, -R6.reuse ;  /* 0x0000002a35827223 */ /* 0x100fe20000010806 */
[----:B------:R-:W-:Y:S01]  /*4120*/  FMNMX.FTZ R10, R21, R10, !PT ;  /* 0x0000000a150a7209 */ /* 0x000fe20007810000 */
[----:B------:R-:W0:Y:S01]  /*4130*/  MUFU.EX2 R144, R144 ;  /* 0x0000009000907308 */ /* 0x000e220000000800 */
[----:B-1----:R-:W-:Y:S01]  /*4140*/  FADD.FTZ R28, R150, R5 ;  /* 0x00000005961c7221 */ /* 0x002fe20000010000 */
[--C-:B------:R-:W-:Y:S01]  /*4150*/  FFMA.FTZ R124, R45, R42, -R6.reuse ;  /* 0x0000002a2d7c7223 */ /* 0x100fe20000010806 */
[----:B------:R-:W-:Y:S01]  /*4160*/  FMNMX.FTZ R10, R81, R10, !PT ;  /* 0x0000000a510a7209 */ /* 0x000fe20007810000 */
[-CC-:B------:R-:W-:Y:S01]  /*4170*/  FFMA.FTZ R126, R49, R42.reuse, -R6.reuse ;  /* 0x0000002a317e7223 */ /* 0x180fe20000010806 */
[-CC-:B------:R-:W-:Y:S01]  /*4180*/  FFMA.FTZ R120, R51, R42.reuse, -R6.reuse ;  /* 0x0000002a33787223 */ /* 0x180fe20000010806 */
[----:B------:R-:W-:Y:S01]  /*4190*/  FFMA.FTZ R93, R93, R42, -R6 ;  /* 0x0000002a5d5d7223 */ /* 0x000fe20000010806 */
[----:B------:R-:W-:Y:S01]  /*41a0*/  FMNMX.FTZ R10, R27, R10, !PT ;  /* 0x0000000a1b0a7209 */ /* 0x000fe20007810000 */
[----:B------:R-:W1:Y:S01]  /*41b0*/  MUFU.EX2 R123, R123 ;  /* 0x0000007b007b7308 */ /* 0x000e620000000800 */
[----:B--2---:R-:W-:Y:S01]  /*41c0*/  FADD.FTZ R5, R127, R28 ;  /* 0x0000001c7f057221 */ /* 0x004fe20000010000 */
[--C-:B------:R-:W-:Y:S01]  /*41d0*/  FFMA.FTZ R97, R97, R42, -R6.reuse ;  /* 0x0000002a61617223 */ /* 0x100fe20000010806 */
[----:B------:R-:W-:Y:S01]  /*41e0*/  FMNMX.FTZ R10, R79, R10, !PT ;  /* 0x0000000a4f0a7209 */ /* 0x000fe20007810000 */
[-CC-:B------:R-:W-:Y:S01]  /*41f0*/  FFMA.FTZ R101, R101, R42.reuse, -R6.reuse ;  /* 0x0000002a65657223 */ /* 0x180fe20000010806 */
[-CC-:B------:R-:W-:Y:S01]  /*4200*/  FFMA.FTZ R134, R55, R42.reuse, -R6.reuse ;  /* 0x0000002a37867223 */ /* 0x180fe20000010806 */
[--C-:B------:R-:W-:Y:S01]  /*4210*/  FFMA.FTZ R29, R59, R42, -R6.reuse ;  /* 0x0000002a3b1d7223 */ /* 0x100fe20000010806 */
[----:B------:R-:W-:Y:S01]  /*4220*/  FMNMX.FTZ R10, R31, R10, !PT ;  /* 0x0000000a1f0a7209 */ /* 0x000fe20007810000 */
[----:B------:R-:W2:Y:S01]  /*4230*/  MUFU.EX2 R146, R146 ;  /* 0x0000009200927308 */ /* 0x000ea20000000800 */
[----:B0-----:R-:W-:Y:S01]  /*4240*/  FADD.FTZ R28, R144, R5 ;  /* 0x00000005901c7221 */ /* 0x001fe20000010000 */
[--C-:B------:R-:W-:Y:S01]  /*4250*/  FFMA.FTZ R47, R61, R42, -R6.reuse ;  /* 0x0000002a3d2f7223 */ /* 0x100fe20000010806 */
[----:B------:R-:W-:Y:S01]  /*4260*/  FMNMX.FTZ R10, R13, R10, !PT ;  /* 0x0000000a0d0a7209 */ /* 0x000fe20007810000 */
[-CC-:B------:R-:W-:Y:S01]  /*4270*/  FFMA.FTZ R53, R63, R42.reuse, -R6.reuse ;  /* 0x0000002a3f357223 */ /* 0x180fe20000010806 */
[-CC-:B------:R-:W-:Y:S01]  /*4280*/  FFMA.FTZ R45, R65, R42.reuse, -R6.reuse ;  /* 0x0000002a412d7223 */ /* 0x180fe20000010806 */
[----:B------:R-:W-:Y:S01]  /*4290*/  FFMA.FTZ R49, R67, R42, -R6 ;  /* 0x0000002a43317223 */ /* 0x000fe20000010806 */
[----:B------:R-:W-:Y:S01]  /*42a0*/  FMNMX.FTZ R10, R35, R10, !PT ;  /* 0x0000000a230a7209 */ /* 0x000fe20007810000 */
[----:B------:R-:W0:Y:S01]  /*42b0*/  MUFU.EX2 R95, R95 ;  /* 0x0000005f005f7308 */ /* 0x000e220000000800 */
[----:B-1----:R-:W-:Y:S01]  /*42c0*/  FADD.FTZ R5, R123, R28 ;  /* 0x0000001c7b057221 */ /* 0x002fe20000010000 */
[----:B------:R-:W-:Y:S01]  /*42d0*/  FFMA.FTZ R51, R57, R42, -R6 ;  /* 0x0000002a39337223 */ /* 0x000fe20000010806 */
[----:B------:R-:W-:-:S02]  /*42e0*/  FMNMX.FTZ R10, R37, R10, !PT ;  /* 0x0000000a250a7209 */ /* 0x000fc40007810000 */
[----:B------:R-:W-:Y:S02]  /*42f0*/  F2FP.BF16.F32.PACK_AB R150, R127, R150 ;  /* 0x000000967f96723e */ /* 0x000fe400000010ff */
[----:B------:R-:W-:Y:S01]  /*4300*/  FMNMX.FTZ R10, R39, R10, !PT ;  /* 0x0000000a270a7209 */ /* 0x000fe20007810000 */
[----:B------:R-:W1:Y:S01]  /*4310*/  MUFU.EX2 R140, R140 ;  /* 0x0000008c008c7308 */ /* 0x000e620000000800 */
[----:B--2---:R-:W-:Y:S01]  /*4320*/  FADD.FTZ R30, R146, R5 ;  /* 0x00000005921e7221 */ /* 0x004fe20000010000 */
[----:B------:R-:W-:Y:S02]  /*4330*/  F2FP.BF16.F32.PACK_AB R144, R123, R144 ;  /* 0x000000907b90723e */ /* 0x000fe400000010ff */
[----:B------:R-:W-:Y:S02]  /*4340*/  FMNMX.FTZ R10, R41, R10, !PT ;  /* 0x0000000a290a7209 */ /* 0x000fe40007810000 */
[----:B------:R-:W-:Y:S02]  /*4350*/  F2FP.BF16.F32.PACK_AB R148, R131, R148 ;  /* 0x000000948394723e */ /* 0x000fe400000010ff */
[----:B------:R-:W-:Y:S01]  /*4360*/  FMNMX.FTZ R10, R43, R10, !PT ;  /* 0x0000000a2b0a7209 */ /* 0x000fe20007810000 */
[----:B------:R-:W2:Y:S01]  /*4370*/  MUFU.EX2 R103, R103 ;  /* 0x0000006700677308 */ /* 0x000ea20000000800 */
[C---:B0-----:R-:W-:Y:S01]  /*4380*/  FADD.FTZ R5, R95.reuse, R30 ;  /* 0x0000001e5f057221 */ /* 0x041fe20000010000 */
[----:B------:R-:W-:-:S02]  /*4390*/  F2FP.BF16.F32.PACK_AB R146, R95, R146 ;  /* 0x000000925f92723e */ /* 0x000fc400000010ff */
[----:B------:R-:W-:-:S04]  /*43a0*/  FMNMX.FTZ R10, R15, R10, !PT ;  /* 0x0000000a0f0a7209 */ /* 0x000fc80007810000 */
[----:B------:R-:W-:Y:S01]  /*43b0*/  FMNMX.FTZ R10, R99, R10, !PT ;  /* 0x0000000a630a7209 */ /* 0x000fe20007810000 */
[----:B------:R-:W0:Y:S01]  /*43c0*/  MUFU.EX2 R142, R142 ;  /* 0x0000008e008e7308 */ /* 0x000e220000000800 */
[----:B-1----:R-:W-:Y:S02]  /*43d0*/  FADD.FTZ R30, R140, R5 ;  /* 0x000000058c1e7221 */ /* 0x002fe40000010000 */
[----:B------:R-:W-:-:S04]  /*43e0*/  FMNMX.FTZ R10, R113, R10, !PT ;  /* 0x0000000a710a7209 */ /* 0x000fc80007810000 */
[----:B------:R-:W-:Y:S01]  /*43f0*/  FMNMX.FTZ R10, R115, R10, !PT ;  /* 0x0000000a730a7209 */ /* 0x000fe20007810000 */
[----:B------:R-:W1:Y:S01]  /*4400*/  MUFU.EX2 R93, R93 ;  /* 0x0000005d005d7308 */ /* 0x000e620000000800 */
[C---:B--2---:R-:W-:Y:S01]  /*4410*/  FADD.FTZ R5, R103.reuse, R30 ;  /* 0x0000001e67057221 */ /* 0x044fe20000010000 */
[----:B------:R-:W-:Y:S02]  /*4420*/  F2FP.BF16.F32.PACK_AB R140, R103, R140 ;  /* 0x0000008c678c723e */ /* 0x000fe400000010ff */
[----:B------:R-:W-:-:S04]  /*4430*/  FMNMX.FTZ R10, R117, R10, !PT ;  /* 0x0000000a750a7209 */ /* 0x000fc80007810000 */
[----:B------:R-:W-:Y:S01]  /*4440*/  FMNMX.FTZ R10, R121, R10, !PT ;  /* 0x0000000a790a7209 */ /* 0x000fe20007810000 */
[----:B------:R-:W2:Y:S01]  /*4450*/  MUFU.EX2 R136, R136 ;  /* 0x0000008800887308 */ /* 0x000ea20000000800 */
[----:B0-----:R-:W-:Y:S02]  /*4460*/  FADD.FTZ R34, R142, R5 ;  /* 0x000000058e227221 */ /* 0x001fe40000010000 */
[----:B------:R-:W-:-:S04]  /*4470*/  FMNMX.FTZ R10, R105, R10, !PT ;  /* 0x0000000a690a7209 */ /* 0x000fc80007810000 */
[----:B------:R-:W-:Y:S01]  /*4480*/  FMNMX.FTZ R10, R77, R10, !PT ;  /* 0x0000000a4d0a7209 */ /* 0x000fe20007810000 */
[----:B------:R-:W0:Y:S01]  /*4490*/  MUFU.EX2 R97, R97 ;  /* 0x0000006100617308 */ /* 0x000e220000000800 */
[----:B-1----:R-:W-:Y:S02]  /*44a0*/  F2FP.BF16.F32.PACK_AB R142, R93, R142 ;  /* 0x0000008e5d8e723e */ /* 0x002fe400000010ff */
[----:B------:R-:W-:-:S04]  /*44b0*/  FMNMX.FTZ R10, R107, R10, !PT ;  /* 0x0000000a6b0a7209 */ /* 0x000fc80007810000 */
[----:B------:R-:W-:Y:S01]  /*44c0*/  FMNMX.FTZ R10, R69, R10, !PT ;  /* 0x0000000a450a7209 */ /* 0x000fe20007810000 */
[----:B------:R-:W1:Y:S03]  /*44d0*/  MUFU.EX2 R138, R138 ;  /* 0x0000008a008a7308 */ /* 0x000e660000000800 */
[----:B------:R-:W-:-:S05]  /*44e0*/  FMNMX.FTZ R10, R109, R10, !PT ;  /* 0x0000000a6d0a7209 */ /* 0x000fca0007810000 */
[----:B------:R-:W3:Y:S01]  /*44f0*/  SHFL.BFLY PT, R11, R10, 0x2, 0x1f ;  /* 0x0c401f000a0b7f89 */ /* 0x000ee200000e0000 */
[----:B------:R-:W4:Y:S08]  /*4500*/  MUFU.EX2 R101, R101 ;  /* 0x0000006500657308 */ /* 0x000f300000000800 */
[----:B------:R-:W-:Y:S08]  /*4510*/  MUFU.EX2 R132, R132 ;  /* 0x0000008400847308 */ /* 0x000ff00000000800 */
[----:B------:R-:W-:Y:S01]  /*4520*/  MUFU.EX2 R25, R25 ;  /* 0x0000001900197308 */ /* 0x000fe20000000800 */
[----:B---3--:R-:W-:-:S07]  /*4530*/  FMNMX.FTZ R12, R10, R11, !PT ;  /* 0x0000000b0a0c7209 */ /* 0x008fce0007810000 */
[----:B------:R-:W-:Y:S01]  /*4540*/  MUFU.EX2 R134, R134 ;  /* 0x0000008600867308 */ /* 0x000fe20000000800 */
[----:B------:R-:W3:Y:S07]  /*4550*/  SHFL.BFLY PT, R11, R12, 0x1, 0x1f ;  /* 0x0c201f000c0b7f89 */ /* 0x000eee00000e0000 */
[----:B------:R-:W-:Y:S08]  /*4560*/  MUFU.EX2 R29, R29 ;  /* 0x0000001d001d7308 */ /* 0x000ff00000000800 */
[----:B------:R-:W-:Y:S08]  /*4570*/  MUFU.EX2 R128, R128 ;  /* 0x0000008000807308 */ /* 0x000ff00000000800 */
[----:B------:R-:W-:Y:S01]  /*4580*/  MUFU.EX2 R47, R47 ;  /* 0x0000002f002f7308 */ /* 0x000fe20000000800 */
[----:B---3--:R-:W-:-:S04]  /*4590*/  FMNMX.FTZ R11, R12, R11, !PT ;  /* 0x0000000b0c0b7209 */ /* 0x008fc80007810000 */
[C---:B------:R-:W-:Y:S01]  /*45a0*/  FSETP.NEU.FTZ.AND P2, PT, R11.reuse, -INF , PT ;  /* 0xff8000000b00780b */ /* 0x040fe20003f5d000 */
[----:B------:R-:W-:Y:S02]  /*45b0*/  FMUL.FTZ R24, R11, R42 ;  /* 0x0000002a0b187220 */ /* 0x000fe40000410000 */
[----:B------:R-:W-:Y:S03]  /*45c0*/  MUFU.EX2 R130, R130 ;  /* 0x0000008200827308 */ /* 0x000fe60000000800 */
[----:B------:R-:W-:Y:S02]  /*45d0*/  FSEL R24, R24, RZ, P2 ;  /* 0x000000ff18187208 */ /* 0x000fe40001000000 */
[----:B------:R-:W-:-:S03]  /*45e0*/  PLOP3.LUT P2, PT, PT, PT, UP1, 0x40, 0x0 ;  /* 0x000000000000781c */ /* 0x000fc60003f4e818 */
        /* <DEDUP_REMOVED lines=11> */
[-C--:B------:R-:W-:Y:S01]  /*46a0*/  FFMA.FTZ R26, R13, R42.reuse, -R24 ;  /* 0x0000002a0d1a7223 */ /* 0x080fe20000010818 */
[----:B------:R-:W-:Y:S01]  /*46b0*/  FADD.FTZ R13, R93, R34 ;  /* 0x000000225d0d7221 */ /* 0x000fe20000010000 */
[-CC-:B------:R-:W-:Y:S01]  /*46c0*/  FFMA.FTZ R14, R83, R42.reuse, -R24.reuse ;  /* 0x0000002a530e7223 */ /* 0x180fe20000010818 */
[-CC-:B------:R-:W-:Y:S01]  /*46d0*/  FFMA.FTZ R143, R21, R42.reuse, -R24.reuse ;  /* 0x0000002a158f7223 */ /* 0x180fe20000010818 */
[-CC-:B------:R-:W-:Y:S01]  /*46e0*/  FFMA.FTZ R18, R81, R42.reuse, -R24.reuse ;  /* 0x0000002a51127223 */ /* 0x180fe20000010818 */
[----:B------:R-:W3:Y:S01]  /*46f0*/  MUFU.EX2 R4, R4 ;  /* 0x0000000400047308 */ /* 0x000ee20000000800 */
[----:B--2---:R-:W-:Y:S01]  /*4700*/  FADD.FTZ R34, R136, R13 ;  /* 0x0000000d88227221 */ /* 0x004fe20000010000 */
[-CC-:B------:R-:W-:Y:S01]  /*4710*/  FFMA.FTZ R137, R27, R42.reuse, -R24.reuse ;  /* 0x0000002a1b897223 */ /* 0x180fe20000010818 */
[-CC-:B------:R-:W-:Y:S01]  /*4720*/  FFMA.FTZ R20, R79, R42.reuse, -R24.reuse ;  /* 0x0000002a4f147223 */ /* 0x180fe20000010818 */
[-C--:B------:R-:W-:Y:S01]  /*4730*/  FFMA.FTZ R139, R31, R42.reuse, -R24 ;  /* 0x0000002a1f8b7223 */ /* 0x080fe20000010818 */
[----:B0-----:R-:W-:Y:S01]  /*4740*/  FADD.FTZ R13, R97, R34 ;  /* 0x00000022610d7221 */ /* 0x001fe20000010000 */
[-CC-:B------:R-:W-:Y:S01]  /*4750*/  FFMA.FTZ R133, R35, R42.reuse, -R24.reuse ;  /* 0x0000002a23857223 */ /* 0x180fe20000010818 */
[-CC-:B------:R-:W-:Y:S01]  /*4760*/  FFMA.FTZ R28, R37, R42.reuse, -R24.reuse ;  /* 0x0000002a251c7223 */ /* 0x180fe20000010818 */
[----:B------:R-:W0:Y:S01]  /*4770*/  MUFU.EX2 R151, R151 ;  /* 0x0000009700977308 */ /* 0x000e220000000800 */
[----:B-1----:R-:W-:Y:S01]  /*4780*/  FADD.FTZ R36, R138, R13 ;  /* 0x0000000d8a247221 */ /* 0x002fe20000010000 */
[-CC-:B------:R-:W-:Y:S01]  /*4790*/  FFMA.FTZ R135, R39, R42.reuse, -R24.reuse ;  /* 0x0000002a27877223 */ /* 0x180fe20000010818 */
[-CC-:B------:R-:W-:Y:S01]  /*47a0*/  FFMA.FTZ R30, R41, R42.reuse, -R24.reuse ;  /* 0x0000002a291e7223 */ /* 0x180fe20000010818 */
[-C--:B------:R-:W-:Y:S01]  /*47b0*/  FFMA.FTZ R129, R43, R42.reuse, -R24 ;  /* 0x0000002a2b817223 */ /* 0x080fe20000010818 */
[----:B----4-:R-:W-:Y:S01]  /*47c0*/  FADD.FTZ R13, R101, R36 ;  /* 0x00000024650d7221 */ /* 0x010fe20000010000 */
[-CC-:B------:R-:W-:Y:S01]  /*47d0*/  FFMA.FTZ R99, R99, R42.reuse, -R24.reuse ;  /* 0x0000002a63637223 */ /* 0x180fe20000010818 */
[-C--:B------:R-:W-:Y:S01]  /*47e0*/  FFMA.FTZ R113, R113, R42.reuse, -R24 ;  /* 0x0000002a71717223 */ /* 0x080fe20000010818 */
[----:B------:R-:W1:Y:S01]  /*47f0*/  MUFU.EX2 R6, R6 ;  /* 0x0000000600067308 */ /* 0x000e620000000800 */
[----:B---3--:R-:W-:Y:S01]  /*4800*/  FADD.FTZ R32, R149, R4 ;  /* 0x0000000495207221 */ /* 0x008fe20000010000 */
[----:B------:R-:W-:Y:S01]  /*4810*/  FADD.FTZ R36, R132, R13 ;  /* 0x0000000d84247221 */ /* 0x000fe20000010000 */
[-CC-:B------:R-:W-:Y:S01]  /*4820*/  FFMA.FTZ R115, R115, R42.reuse, -R24.reuse ;  /* 0x0000002a73737223 */ /* 0x180fe20000010818 */
[-CC-:B------:R-:W-:Y:S01]  /*4830*/  FFMA.FTZ R117, R117, R42.reuse, -R24.reuse ;  /* 0x0000002a75757223 */ /* 0x180fe20000010818 */
[-C--:B------:R-:W-:Y:S01]  /*4840*/  FFMA.FTZ R121, R121, R42.reuse, -R24 ;  /* 0x0000002a79797223 */ /* 0x080fe20000010818 */
[----:B------:R-:W-:Y:S01]  /*4850*/  FADD.FTZ R13, R25, R36 ;  /* 0x00000024190d7221 */ /* 0x000fe20000010000 */
[-C--:B------:R-:W-:Y:S01]  /*4860*/  FFMA.FTZ R105, R105, R42.reuse, -R24 ;  /* 0x0000002a69697223 */ /* 0x080fe20000010818 */
[----:B------:R-:W2:Y:S01]  /*4870*/  MUFU.EX2 R145, R145 ;  /* 0x0000009100917308 */ /* 0x000ea20000000800 */
[----:B0-----:R-:W-:Y:S01]  /*4880*/  FADD.FTZ R5, R151, R32 ;  /* 0x0000002097057221 */ /* 0x001fe20000010000 */
[----:B------:R-:W-:Y:S01]  /*4890*/  FADD.FTZ R36, R134, R13 ;  /* 0x0000000d86247221 */ /* 0x000fe20000010000 */
[-CC-:B------:R-:W-:Y:S01]  /*48a0*/  FFMA.FTZ R77, R77, R42.reuse, -R24.reuse ;  /* 0x0000002a4d4d7223 */ /* 0x180fe20000010818 */
[-CC-:B------:R-:W-:Y:S01]  /*48b0*/  FFMA.FTZ R107, R107, R42.reuse, -R24.reuse ;  /* 0x0000002a6b6b7223 */ /* 0x180fe20000010818 */
[-C--:B------:R-:W-:Y:S01]  /*48c0*/  FFMA.FTZ R69, R69, R42.reuse, -R24 ;  /* 0x0000002a45457223 */ /* 0x080fe20000010818 */
[----:B------:R-:W-:Y:S01]  /*48d0*/  FADD.FTZ R13, R29, R36 ;  /* 0x000000241d0d7221 */ /* 0x000fe20000010000 */
[----:B------:R-:W-:Y:S01]  /*48e0*/  FFMA.FTZ R109, R109, R42, -R24 ;  /* 0x0000002a6d6d7223 */ /* 0x000fe20000010818 */
[----:B------:R-:W0:Y:S01]  /*48f0*/  MUFU.EX2 R10, R10 ;  /* 0x0000000a000a7308 */ /* 0x000e220000000800 */
[----:B-1----:R-:W-:Y:S01]  /*4900*/  FADD.FTZ R32, R6, R5 ;  /* 0x0000000506207221 */ /* 0x002fe20000010000 */
[----:B------:R-:W-:Y:S01]  /*4910*/  FADD.FTZ R38, R128, R13 ;  /* 0x0000000d80267221 */ /* 0x000fe20000010000 */
[----:B------:R-:W-:-:S02]  /*4920*/  F2FP.BF16.F32.PACK_AB R149, R4, R149 ;  /* 0x000000950495723e */ /* 0x000fc400000010ff */
[----:B------:R-:W-:Y:S01]  /*4930*/  F2FP.BF16.F32.PACK_AB R151, R6, R151 ;  /* 0x000000970697723e */ /* 0x000fe200000010ff */
[----:B------:R-:W-:Y:S01]  /*4940*/  FADD.FTZ R13, R47, R38 ;  /* 0x000000262f0d7221 */ /* 0x000fe20000010000 */
[----:B------:R-:W-:Y:S01]  /*4950*/  F2FP.BF16.F32.PACK_AB R136, R97, R136 ;  /* 0x000000886188723e */ /* 0x000fe200000010ff */
[----:B------:R-:W1:Y:S01]  /*4960*/  MUFU.EX2 R147, R147 ;  /* 0x0000009300937308 */ /* 0x000e620000000800 */
[----:B--2---:R-:W-:Y:S01]  /*4970*/  FADD.FTZ R5, R145, R32 ;  /* 0x0000002091057221 */ /* 0x004fe20000010000 */
[----:B------:R-:W-:Y:S01]  /*4980*/  FFMA.FTZ R32, R15, R42, -R24 ;  /* 0x0000002a0f207223 */ /* 0x000fe20000010818 */
[----:B------:R-:W-:Y:S02]  /*4990*/  F2FP.BF16.F32.PACK_AB R138, R101, R138 ;  /* 0x0000008a658a723e */ /* 0x000fe400000010ff */
[----:B------:R-:W-:Y:S02]  /*49a0*/  F2FP.BF16.F32.PACK_AB R132, R25, R132 ;  /* 0x000000841984723e */ /* 0x000fe400000010ff */
[----:B------:R-:W-:Y:S01]  /*49b0*/  F2FP.BF16.F32.PACK_AB R134, R29, R134 ;  /* 0x000000861d86723e */ /* 0x000fe200000010ff */
[----:B------:R-:W2:Y:S01]  /*49c0*/  MUFU.EX2 R12, R12 ;  /* 0x0000000c000c7308 */ /* 0x000ea20000000800 */
[C---:B0-----:R-:W-:Y:S01]  /*49d0*/  FADD.FTZ R34, R10.reuse, R5 ;  /* 0x000000050a227221 */ /* 0x041fe20000010000 */
[----:B------:R-:W-:-:S02]  /*49e0*/  F2FP.BF16.F32.PACK_AB R145, R10, R145 ;  /* 0x000000910a91723e */ /* 0x000fc400000010ff */
[----:B------:R-:W-:-:S04]  /*49f0*/  F2FP.BF16.F32.PACK_AB R128, R47, R128 ;  /* 0x000000802f80723e */ /* 0x000fc800000010ff */
[----:B------:R-:W0:Y:S01]  /*4a00*/  MUFU.EX2 R141, R141 ;  /* 0x0000008d008d7308 */ /* 0x000e220000000800 */
[----:B-1----:R-:W-:-:S07]  /*4a10*/  FADD.FTZ R5, R147, R34 ;  /* 0x0000002293057221 */ /* 0x002fce0000010000 */
[----:B------:R-:W1:Y:S01]  /*4a20*/  MUFU.EX2 R14, R14 ;  /* 0x0000000e000e7308 */ /* 0x000e620000000800 */
[C---:B--2---:R-:W-:Y:S01]  /*4a30*/  FADD.FTZ R34, R12.reuse, R5 ;  /* 0x000000050c227221 */ /* 0x044fe20000010000 */
[----:B------:R-:W-:-:S06]  /*4a40*/  F2FP.BF16.F32.PACK_AB R147, R12, R147 ;  /* 0x000000930c93723e */ /* 0x000fcc00000010ff */
[----:B------:R-:W2:Y:S01]  /*4a50*/  MUFU.EX2 R143, R143 ;  /* 0x0000008f008f7308 */ /* 0x000ea20000000800 */
[----:B0-----:R-:W-:-:S07]  /*4a60*/  FADD.FTZ R5, R141, R34 ;  /* 0x000000228d057221 */ /* 0x001fce0000010000 */
[----:B------:R-:W0:Y:S01]  /*4a70*/  MUFU.EX2 R18, R18 ;  /* 0x0000001200127308 */ /* 0x000e220000000800 */
[C---:B-1----:R-:W-:Y:S01]  /*4a80*/  FADD.FTZ R34, R14.reuse, R5 ;  /* 0x000000050e227221 */ /* 0x042fe20000010000 */
[----:B------:R-:W-:-:S06]  /*4a90*/  F2FP.BF16.F32.PACK_AB R141, R14, R141 ;  /* 0x0000008d0e8d723e */ /* 0x000fcc00000010ff */
[----:B------:R-:W1:Y:S01]  /*4aa0*/  MUFU.EX2 R137, R137 ;  /* 0x0000008900897308 */ /* 0x000e620000000800 */
[----:B--2---:R-:W-:-:S07]  /*4ab0*/  FADD.FTZ R5, R143, R34 ;  /* 0x000000228f057221 */ /* 0x004fce0000010000 */
[----:B------:R-:W2:Y:S01]  /*4ac0*/  MUFU.EX2 R20, R20 ;  /* 0x0000001400147308 */ /* 0x000ea20000000800 */
[C---:B0-----:R-:W-:Y:S01]  /*4ad0*/  FADD.FTZ R36, R18.reuse, R5 ;  /* 0x0000000512247221 */ /* 0x041fe20000010000 */
[----:B------:R-:W-:-:S06]  /*4ae0*/  F2FP.BF16.F32.PACK_AB R143, R18, R143 ;  /* 0x0000008f128f723e */ /* 0x000fcc00000010ff */
[----:B------:R-:W0:Y:S01]  /*4af0*/  MUFU.EX2 R139, R139 ;  /* 0x0000008b008b7308 */ /* 0x000e220000000800 */
[----:B-1----:R-:W-:Y:S01]  /*4b00*/  FADD.FTZ R5, R137, R36 ;  /* 0x0000002489057221 */ /* 0x002fe20000010000 */
[----:B------:R-:W-:Y:S01]  /*4b10*/  FADD.FTZ R36, R130, R13 ;  /* 0x0000000d82247221 */ /* 0x000fe20000010000 */
[----:B------:R-:W-:-:S03]  /*4b20*/  F2FP.BF16.F32.PACK_AB R130, R53, R130 ;  /* 0x000000823582723e */ /* 0x000fc600000010ff */
[----:B------:R-:W-:Y:S02]  /*4b30*/  FADD.FTZ R13, R53, R36 ;  /* 0x00000024350d7221 */ /* 0x000fe40000010000 */
        /* <DEDUP_REMOVED lines=11> */
[----:B0-----:R-:W-:-:S07]  /*4bf0*/  FADD.FTZ R5, R133, R36 ;  /* 0x0000002485057221 */ /* 0x001fce0000010000 */
[----:B------:R-:W0:Y:S01]  /*4c00*/  MUFU.EX2 R126, R126 ;  /* 0x0000007e007e7308 */ /* 0x000e220000000800 */
[C---:B-1----:R-:W-:Y:S01]  /*4c10*/  FADD.FTZ R13, R45.reuse, R38 ;  /* 0x000000262d0d7221 */ /* 0x042fe20000010000 */
[----:B------:R-:W-:-:S06]  /*4c20*/  F2FP.BF16.F32.PACK_AB R124, R45, R124 ;  /* 0x0000007c2d7c723e */ /* 0x000fcc00000010ff */
[----:B------:R-:W1:Y:S01]  /*4c30*/  MUFU.EX2 R135, R135 ;  /* 0x0000008700877308 */ /* 0x000e620000000800 */
[C---:B--2---:R-:W-:Y:S01]  /*4c40*/  FADD.FTZ R36, R28.reuse, R5 ;  /* 0x000000051c247221 */ /* 0x044fe20000010000 */
[----:B------:R-:W-:-:S06]  /*4c50*/  F2FP.BF16.F32.PACK_AB R133, R28, R133 ;  /* 0x000000851c85723e */ /* 0x000fcc00000010ff */
[----:B------:R-:W2:Y:S01]  /*4c60*/  MUFU.EX2 R49, R49 ;  /* 0x0000003100317308 */ /* 0x000ea20000000800 */
[----:B0-----:R-:W-:-:S07]  /*4c70*/  FADD.FTZ R38, R126, R13 ;  /* 0x0000000d7e267221 */ /* 0x001fce0000010000 */
[----:B------:R-:W0:Y:S01]  /*4c80*/  MUFU.EX2 R30, R30 ;  /* 0x0000001e001e7308 */ /* 0x000e220000000800 */
[----:B-1----:R-:W-:-:S07]  /*4c90*/  FADD.FTZ R5, R135, R36 ;  /* 0x0000002487057221 */ /* 0x002fce0000010000 */
[----:B------:R-:W1:Y:S01]  /*4ca0*/  MUFU.EX2 R120, R120 ;  /* 0x0000007800787308 */ /* 0x000e620000000800 */
[C---:B--2---:R-:W-:Y:S01]  /*4cb0*/  FADD.FTZ R13, R49.reuse, R38 ;  /* 0x00000026310d7221 */ /* 0x044fe20000010000 */
[----:B------:R-:W-:-:S06]  /*4cc0*/  F2FP.BF16.F32.PACK_AB R126, R49, R126 ;  /* 0x0000007e317e723e */ /* 0x000fcc00000010ff */
[----:B------:R-:W2:Y:S01]  /*4cd0*/  MUFU.EX2 R129, R129 ;  /* 0x0000008100817308 */ /* 0x000ea20000000800 */
[C---:B0-----:R-:W-:Y:S01]  /*4ce0*/  FADD.FTZ R38, R30.reuse, R5 ;  /* 0x000000051e267221 */ /* 0x041fe20000010000 */
[----:B------:R-:W-:-:S06]  /*4cf0*/  F2FP.BF16.F32.PACK_AB R135, R30, R135 ;  /* 0x000000871e87723e */ /* 0x000fcc00000010ff */
[----:B------:R-:W0:Y:S01]  /*4d00*/  MUFU.EX2 R51, R51 ;  /* 0x0000003300337308 */ /* 0x000e220000000800 */
[----:B-1----:R-:W-:-:S07]  /*4d10*/  FADD.FTZ R40, R120, R13 ;  /* 0x0000000d78287221 */ /* 0x002fce0000010000 */
[----:B------:R-:W1:Y:S01]  /*4d20*/  MUFU.EX2 R32, R32 ;  /* 0x0000002000207308 */ /* 0x000e620000000800 */
[----:B--2---:R-:W-:-:S07]  /*4d30*/  FADD.FTZ R5, R129, R38 ;  /* 0x0000002681057221 */ /* 0x004fce0000010000 */
[----:B------:R-:W2:Y:S01]  /*4d40*/  MUFU.EX2 R122, R122 ;  /* 0x0000007a007a7308 */ /* 0x000ea20000000800 */
[C---:B0-----:R-:W-:Y:S01]  /*4d50*/  FADD.FTZ R13, R51.reuse, R40 ;  /* 0x00000028330d7221 */ /* 0x041fe20000010000 */
[----:B------:R-:W-:-:S06]  /*4d60*/  F2FP.BF16.F32.PACK_AB R120, R51, R120 ;  /* 0x000000783378723e */ /* 0x000fcc00000010ff */
        /* <DEDUP_REMOVED lines=26> */
[----:B--2---:R-:W-:-:S04]  /*4f10*/  FADD.FTZ R13, R69, R10 ;  /* 0x0000000a450d7221 */ /* 0x004fc80000010000 */
[C---:B0-----:R-:W-:Y:S01]  /*4f20*/  FADD.FTZ R4, R6.reuse, R13 ;  /* 0x0000000d06047221 */ /* 0x041fe20000010000 */
[----:B------:R-:W-:Y:S01]  /*4f30*/  F2FP.BF16.F32.PACK_AB R123, R6, R69 ;  /* 0x00000045067b723e */ /* 0x000fe200000010ff */
[----:B------:R-:W-:Y:S02]  /*4f40*/  VIADD R6, R22, 0xfffffffe ;  /* 0xfffffffe16067836 */ /* 0x000fe40000000000 */
[C---:B-1----:R-:W-:Y:S01]  /*4f50*/  FADD.FTZ R5, R33.reuse, R40 ;  /* 0x0000002821057221 */ /* 0x042fe20000010000 */
[----:B------:R-:W-:Y:S01]  /*4f60*/  F2FP.BF16.F32.PACK_AB R122, R33, R122 ;  /* 0x0000007a217a723e */ /* 0x000fe200000010ff */
[----:B------:R-:W-:Y:S06]  /*4f70*/  @P2 BRA `(.L_x_837) ;  /* 0x0000000000442947 */ /* 0x000fec0003800000 */
        /* <DEDUP_REMOVED lines=10> */
.L_x_838:
[----:B------:R-:W-:-:S11]  /*5020*/  UISETP.NE.AND UP2, UPT, UR5, 0x1, UPT ;  /* 0x000000010500788c */ /* 0x000fd6000bf45270 */
[----:B------:R-:W-:Y:S02]  /*5030*/  @UP2 ULDC.64 UR14, c[0x0][0x9e8] ;  /* 0x00027a00000e2ab9 */ /* 0x000fe40000000a00 */
[----:B------:R-:W-:-:S04]  /*5040*/  UIMAD.WIDE.U32 UR6, UR10, UR14, URZ ;  /* 0x0000000e0a0672a5 */ /* 0x000fc8000f8e003f */
[----:B------:R-:W-:-:S12]  /*5050*/  @UP2 USHF.R.U32.HI UR10, URZ, UR15, UR7 ;  /* 0x0000000f3f0a2299 */ /* 0x000fd80008011607 */
.L_x_839:
[----:B------:R-:W-:-:S04]  /*5060*/  UIMAD UR5, UR10, UR5, UR5 ;  /* 0x000000050a0572a4 */ /* 0x000fc8000f8e0205 */
[----:B------:R-:W-:-:S04]  /*5070*/  UISETP.LT.AND UP2, UPT, UR4, UR5, UPT ;  /* 0x000000050400728c */ /* 0x000fc8000bf41270 */
[----:B------:R-:W-:-:S12]  /*5080*/  USEL UR4, UR4, UR5, UP2 ;  /* 0x0000000504047287 */ /* 0x000fd80009000000 */
.L_x_837:
[----:B------:R-:W-:Y:S01]  /*5090*/  USHF.R.S32.HI UR5, URZ, 0x1f, UR4 ;  /* 0x0000001f3f057899 */ /* 0x000fe20008011404 */
[----:B------:R-:W-:Y:S02]  /*50a0*/  CS2R R118, SRZ ;  /* 0x0000000000767805 */ /* 0x000fe4000001ff00 */
[----:B------:R-:W-:Y:S02]  /*50b0*/  CS2R R116, SRZ ;  /* 0x0000000000747805 */ /* 0x000fe4000001ff00 */
[----:B------:R-:W-:Y:S01]  /*50c0*/  CS2R R114, SRZ ;  /* 0x0000000000727805 */ /* 0x000fe2000001ff00 */
[----:B------:R-:W-:Y:S01]  /*50d0*/  ULEA.HI UR5, UR5, UR4, URZ, 0x7 ;  /* 0x0000000405057291 */ /* 0x000fe2000f8f383f */
[----:B------:R-:W-:Y:S02]  /*50e0*/  CS2R R112, SRZ ;  /* 0x0000000000707805 */ /* 0x000fe4000001ff00 */
[----:B------:R-:W-:Y:S01]  /*50f0*/  CS2R R110, SRZ ;  /* 0x00000000006e7805 */ /* 0x000fe2000001ff00 */
[----:B------:R-:W-:Y:S01]  /*5100*/  UMOV UR4, URZ ;  /* 0x0000003f00047c82 */ /* 0x000fe20008000000 */
[----:B------:R-:W-:Y:S01]  /*5110*/  USHF.R.S32.HI UR5, URZ, 0x7, UR5 ;  /* 0x000000073f057899 */ /* 0x000fe20008011405 */
[----:B------:R-:W-:-:S02]  /*5120*/  CS2R R108, SRZ ;  /* 0x00000000006c7805 */ /* 0x000fc4000001ff00 */
[----:B------:R-:W-:Y:S02]  /*5130*/  CS2R R106, SRZ ;  /* 0x00000000006a7805 */ /* 0x000fe4000001ff00 */
[----:B------:R-:W-:Y:S01]  /*5140*/  CS2R R104, SRZ ;  /* 0x0000000000687805 */ /* 0x000fe2000001ff00 */
[----:B------:R-:W-:Y:S01]  /*5150*/  UISETP.LT.AND UP2, UPT, UR37, UR5, UPT ;  /* 0x000000052500728c */ /* 0x000fe2000bf41270 */
[----:B------:R-:W-:Y:S02]  /*5160*/  CS2R R102, SRZ ;  /* 0x0000000000667805 */ /* 0x000fe4000001ff00 */
[----:B------:R-:W-:Y:S02]  /*5170*/  CS2R R100, SRZ ;  /* 0x0000000000647805 */ /* 0x000fe4000001ff00 */
[----:B------:R-:W-:Y:S01]  /*5180*/  CS2R R98, SRZ ;  /* 0x0000000000627805 */ /* 0x000fe2000001ff00 */
[----:B------:R-:W-:Y:S01]  /*5190*/  USEL UR26, UR37, UR5, !UP2 ;  /* 0x00000005251a7287 */ /* 0x000fe2000d000000 */
[----:B------:R-:W-:-:S02]  /*51a0*/  CS2R R96, SRZ ;  /* 0x0000000000607805 */ /* 0x000fc4000001ff00 */
[----:B------:R-:W-:Y:S01]  /*51b0*/  CS2R R94, SRZ ;  /* 0x00000000005e7805 */ /* 0x000fe2000001ff00 */
[----:B------:R-:W-:Y:S01]  /*51c0*/  UMOV UR5, URZ ;  /* 0x0000003f00057c82 */ /* 0x000fe20008000000 */
[----:B------:R-:W-:Y:S02]  /*51d0*/  CS2R R92, SRZ ;  /* 0x00000000005c7805 */ /* 0x000fe4000001ff00 */
[----:B------:R-:W-:Y:S02]  /*51e0*/  CS2R R90, SRZ ;  /* 0x00000000005a7805 */ /* 0x000fe4000001ff00 */
[----:B------:R-:W-:Y:S02]  /*51f0*/  ISETP.GE.AND P2, PT, R6, UR26, PT ;  /* 0x0000001a06007c0c */ /* 0x000fe4000bf46270 */
[----:B------:R-:W-:-:S11]  /*5200*/  CS2R R88, SRZ ;  /* 0x0000000000587805 */ /* 0x000fd6000001ff00 */
[----:B------:R-:W-:Y:S05]  /*5210*/  @!P2 BRA `(.L_x_840) ;  /* 0x00000034007ca947 */ /* 0x000fea0003800000 */
[----:B------:R-:W-:Y:S01]  /*5220*/  IMAD.MOV.U32 R119, RZ, RZ, RZ ;  /* 0x000000ffff777224 */ /* 0x000fe200078e00ff */
[----:B------:R-:W-:Y:S01]  /*5230*/  UMOV UR7, URZ ;  /* 0x0000003f00077c82 */ /* 0x000fe20008000000 */
[----:B------:R-:W-:Y:S01]  /*5240*/  UMOV UR6, URZ ;  /* 0x0000003f00067c82 */ /* 0x000fe20008000000 */
[----:B------:R-:W-:Y:S01]  /*5250*/  ULDC UR29, c[0x0][0x9e4] ;  /* 0x00027900001d7ab9 */ /* 0x000fe20000000800 */
[----:B------:R-:W-:Y:S01]  /*5260*/  ULDC UR27, c[0x0][0x2f0] ;  /* 0x0000bc00001b7ab9 */ /* 0x000fe20000000800 */
[----:B------:R-:W-:Y:S01]  /*5270*/  ULDC UR30, c[0x0][0x9d8] ;  /* 0x00027600001e7ab9 */ /* 0x000fe20000000800 */
[----:B------:R-:W-:-:S05]  /*5280*/  ULDC UR28, c[0x0][0x9e0] ;  /* 0x00027800001c7ab9 */ /* 0x000fca0000000800 */
.L_x_857:
[----:B------:R-:W-:Y:S01]  /*5290*/  UIADD3 UR4, UR6, 0x1, URZ ;  /* 0x0000000106047890 */ /* 0x000fe2000fffe03f */
[----:B------:R-:W-:-:S03]  /*52a0*/  ISETP.NE.AND P3, PT, RZ, UR39, PT ;  /* 0x00000027ff007c0c */ /* 0x000fc6000bf65270 */
[----:B------:R-:W-:-:S04]  /*52b0*/  UISETP.NE.AND UP2, UPT, UR4, 0x2, UPT ;  /* 0x000000020400788c */ /* 0x000fc8000bf45270 */
[----:B------:R-:W-:Y:S02]  /*52c0*/  USEL UR5, URZ, 0x1, UP2 ;  /* 0x000000013f057887 */ /* 0x000fe40009000000 */
[----:B------:R-:W-:Y:S02]  /*52d0*/  USEL UR4, UR4, URZ, UP2 ;  /* 0x0000003f04047287 */ /* 0x000fe40009000000 */
[----:B------:R-:W-:Y:S02]  /*52e0*/  ULOP3.LUT UR5, UR7, UR5, URZ, 0x3c, !UPT ;  /* 0x0000000507057292 */ /* 0x000fe4000f8e3c3f */
[----:B------:R-:W-:Y:S10]  /*52f0*/  @P3 BRA `(.L_x_841) ;  /* 0x00000000002c3947 */ /* 0x000ff40003800000 */
[----:B------:R-:W-:Y:S05]  /*5300*/  @!P0 BRA `(.L_x_842) ;  /* 0x0000000000048947 */ /* 0x000fea0003800000 */
[----:B------:R-:W-:Y:S01]  /*5310*/  BPT.TRAP 0x1 ;  /* 0x000000040000795c */ /* 0x000fe20000300000 */
.L_x_842:
[----:B------:R-:W-:Y:S01]  /*5320*/  ULEA UR10, UR4, UR38, 0x3 ;  /* 0x00000026040a7291 */ /* 0x000fe2000f8e183f */
[----:B------:R-:W-:-:S05]  /*5330*/  IMAD.U32 R10, RZ, RZ, UR5 ;  /* 0x00000005ff0a7e24 */ /* 0x000fca000f8e00ff */
[----:B------:R-:W-:-:S04]  /*5340*/  SHF.L.U32 R10, R10, 0x1f, RZ ;  /* 0x0000001f0a0a7819 */ /* 0x000fc800000006ff */
[----:B------:R0:W1:Y:S01]  /*5350*/  SYNCS.PHASECHK.TRANS64.TRYWAIT P2, [UR10+0x16830], R10 ;  /* 0x0168300aff0075a7 */ /* 0x000062000804014a */
[----:B------:R-:W-:Y:S05]  /*5360*/  @!P0 BRA `(.L_x_843) ;  /* 0x0000000000048947 */ /* 0x000fea0003800000 */
[----:B------:R-:W-:Y:S01]  /*5370*/  BPT.TRAP 0x1 ;  /* 0x000000040000795c */ /* 0x000fe20000300000 */
.L_x_843:
[----:B-1----:R-:W-:Y:S05]  /*5380*/  @P2 BRA `(.L_x_841) ;  /* 0x0000000000082947 */ /* 0x002fea0003800000 */
[----:B------:R-:W1:Y:S02]  /*5390*/  SYNCS.PHASECHK.TRANS64.TRYWAIT P2, [UR10+0x16830], R10 ;  /* 0x0168300aff0075a7 */ /* 0x000e64000804014a */
[----:B-1----:R-:W-:Y:S05]  /*53a0*/  @!P2 BRA `(.L_x_844) ;  /* 0x000000e40088a947 */ /* 0x002fea0003800000 */
.L_x_841:
[----:B01----:R-:W-:Y:S01]  /*53b0*/  VIADD R10, R17, 0x8 ;  /* 0x00000008110a7836 */ /* 0x003fe20000000000 */
[----:B------:R-:W-:Y:S01]  /*53c0*/  R2UR UR20, R8 ;  /* 0x00000000081472ca */ /* 0x000fe200000e0000 */
[----:B------:R-:W-:Y:S01]  /*53d0*/  ULEA UR22, UR4, UR24, 0xa ;  /* 0x0000001804167291 */ /* 0x000fe2000f8e503f */
[----:B------:R-:W-:Y:S01]  /*53e0*/  R2UR UR21, R9 ;  /* 0x00000000091572ca */ /* 0x000fe200000e0000 */
[----:B------:R-:W-:Y:S01]  /*53f0*/  UMOV UR23, 0x40000040 ;  /* 0x4000004000177882 */ /* 0x000fe20000000000 */
[----:B------:R0:W-:Y:S01]  /*5400*/  BAR.SYNC.DEFER_BLOCKING R10, 0x100 ;  /* 0x0004000a0000751d */ /* 0x0001e20000010000 */
[----:B------:R-:W-:Y:S02]  /*5410*/  UIADD3 UR14, UR22, 0x2, URZ ;  /* 0x00000002160e7890 */ /* 0x000fe4000fffe03f */
[----:B------:R-:W-:Y:S02]  /*5420*/  UIADD3 UR18, UR22, 0x4, URZ ;  /* 0x0000000416127890 */ /* 0x000fe4000fffe03f */
[----:B------:R-:W-:Y:S01]  /*5430*/  UIADD3 UR10, UR22, 0x6, URZ ;  /* 0x00000006160a7890 */ /* 0x000fe2000fffe03f */
[----:B------:R-:W-:Y:S01]  /*5440*/  UMOV UR15, 0x40000040 ;  /* 0x40000040000f7882 */ /* 0x000fe20000000000 */
[----:B------:R-:W-:Y:S01]  /*5450*/  UMOV UR19, 0x40000040 ;  /* 0x4000004000137882 */ /* 0x000fe20000000000 */
[----:B------:R-:W-:Y:S01]  /*5460*/  UMOV UR11, 0x40000040 ;  /* 0x40000040000b7882 */ /* 0x000fe20000000000 */
[----:B------:R-:W-:-:S06]  /*5470*/  WARPGROUP.ARRIVE ;  /* 0x00000000000079c5 */ /* 0x000fcc0000000000 */
[----:B------:R-:W-:Y:S03]  /*5480*/  HGMMA.64x128x16.F32.BF16 R24, gdesc[UR20], RZ, !UPT, gsb0 ;  /* 0x01e00000141879f0 */ /* 0x000fe6000c0018ff */
[----:B------:R-:W-:Y:S02]  /*5490*/  WARPGROUP.DEPBAR.LE gsb0, 0x0 ;  /* 0x00008000000079c5 */ /* 0x000fe40000010000 */
[----:B------:R-:W-:-:S07]  /*54a0*/  WARPGROUP.ARRIVE ;  /* 0x00000000000079c5 */ /* 0x000fce0000000000 */
        /* <DEDUP_REMOVED lines=8> */
[----:B0-----:R-:W-:Y:S05]  /*5530*/  @P3 BRA `(.L_x_845) ;  /* 0x00000000002c3947 */ /* 0x001fea0003800000 */
[----:B------:R-:W-:Y:S05]  /*5540*/  @!P0 BRA `(.L_x_846) ;  /* 0x0000000000048947 */ /* 0x000fea0003800000 */
[----:B------:R-:W-:Y:S01]  /*5550*/  BPT.TRAP 0x1 ;  /* 0x000000040000795c */ /* 0x000fe20000300000 */
.L_x_846:
[----:B------:R-:W-:Y:S01]  /*5560*/  ULEA UR10, UR6, UR38, 0x3 ;  /* 0x00000026060a7291 */ /* 0x000fe2000f8e183f */
[----:B------:R-:W-:-:S05]  /*5570*/  IMAD.U32 R10, RZ, RZ, UR7 ;  /* 0x00000007ff0a7e24 */ /* 0x000fca000f8e00ff */
[----:B------:R-:W-:-:S04]  /*5580*/  SHF.L.U32 R10, R10, 0x1f, RZ ;  /* 0x0000001f0a0a7819 */ /* 0x000fc800000006ff */
[----:B------:R0:W1:Y:S01]  /*5590*/  SYNCS.PHASECHK.TRANS64.TRYWAIT P2, [UR10+0x16850], R10 ;  /* 0x0168500aff0075a7 */ /* 0x000062000804014a */
[----:B------:R-:W-:Y:S05]  /*55a0*/  @!P0 BRA `(.L_x_847) ;  /* 0x0000000000048947 */ /* 0x000fea0003800000 */
[----:B------:R-:W-:Y:S01]  /*55b0*/  BPT.TRAP 0x1 ;  /* 0x000000040000795c */ /* 0x000fe20000300000 */
.L_x_847:
[----:B-1----:R-:W-:Y:S05]  /*55c0*/  @P2 BRA `(.L_x_845) ;  /* 0x0000000000082947 */ /* 0x002fea0003800000 */
[----:B------:R-:W1:Y:S02]  /*55d0*/  SYNCS.PHASECHK.TRANS64.TRYWAIT P2, [UR10+0x16850], R10 ;  /* 0x0168500aff0075a7 */ /* 0x000e64000804014a */
[----:B-1----:R-:W-:Y:S05]  /*55e0*/  @!P2 BRA `(.L_x_848) ;  /* 0x000000e40010a947 */ /* 0x002fea0003800000 */
.L_x_845:
[----:B------:R-:W-:Y:S01]  /*55f0*/  UIADD3 UR7, UR38, 0x400, URZ ;  /* 0x0000040026077890 */ /* 0x000fe2000fffe03f */
[----:B------:R-:W-:Y:S01]  /*5600*/  WARPGROUP.ARRIVE ;  /* 0x00000000000079c5 */ /* 0x000fe20000000000 */
[----:B------:R-:W-:Y:S01]  /*5610*/  UMOV UR11, 0x40000040 ;  /* 0x40000040000b7882 */ /* 0x000fe20000000000 */
[----:B------:R-:W-:Y:S01]  /*5620*/  PLOP3.LUT P2, PT, PT, PT, UP0, 0x80, 0x0 ;  /* 0x000000000000781c */ /* 0x000fe20003f4f008 */
[----:B------:R-:W-:Y:S01]  /*5630*/  USHF.R.U32.HI UR7, URZ, 0x4, UR7 ;  /* 0x000000043f077899 */ /* 0x000fe20008011607 */
[----:B------:R-:W-:Y:S01]  /*5640*/  PLOP3.LUT P3, PT, PT, PT, UP0, 0x80, 0x0 ;  /* 0x000000000000781c */ /* 0x000fe20003f6f008 */
[----:B------:R-:W-:Y:S01]  /*5650*/  FMUL.FTZ R44, R44, UR30 ;  /* 0x0000001e2c2c7c20 */ /* 0x000fe20008410000 */
[----:B------:R-:W-:Y:S01]  /*5660*/  FMUL.FTZ R21, R34, UR30 ;  /* 0x0000001e22157c20 */ /* 0x000fe20008410000 */
[----:B------:R-:W-:Y:S01]  /*5670*/  ULOP3.LUT UR7, UR7, 0x3fff, URZ, 0xc0, !UPT ;  /* 0x00003fff07077892 */ /* 0x000fe2000f8ec03f */
[----:B01----:R-:W-:Y:S01]  /*5680*/  FMUL.FTZ R10, R24, UR30 ;  /* 0x0000001e180a7c20 */ /* 0x003fe20008410000 */
[----:B------:R-:W-:Y:S01]  /*5690*/  FMUL.FTZ R24, R38, UR30 ;  /* 0x0000001e26187c20 */ /* 0x000fe20008410000 */
[----:B------:R-:W-:Y:S01]  /*56a0*/  FMUL.FTZ R38, R51, UR30 ;  /* 0x0000001e33267c20 */ /* 0x000fe20008410000 */
[----:B------:R-:W-:Y:S01]  /*56b0*/  ULEA UR7, UR6, UR7, 0xa ;  /* 0x0000000706077291 */ /* 0x000fe2000f8e503f */
[----:B------:R-:W-:Y:S01]  /*56c0*/  FMUL.FTZ R51, R74, UR30 ;  /* 0x0000001e4a337c20 */ /* 0x000fe20008410000 */
[----:B------:R-:W-:-:S02]  /*56d0*/  IMAD.MOV.U32 R74, RZ, RZ, R0 ;  /* 0x000000ffff4a7224 */ /* 0x000fc400078e0000 */
[----:B------:R-:W-:Y:S01]  /*56e0*/  FMUL.FTZ R12, R26, UR30 ;  /* 0x0000001e1a0c7c20 */ /* 0x000fe20008410000 */
[----:B------:R-:W-:Y:S01]  /*56f0*/  FMUL.FTZ R23, R32, UR30 ;  /* 0x0000001e20177c20 */ /* 0x000fe20008410000 */
[----:B------:R-:W-:Y:S01]  /*5700*/  FMUL.FTZ R26, R39, UR30 ;  /* 0x0000001e271a7c20 */ /* 0x000fe20008410000 */
[----:B------:R-:W-:Y:S01]  /*5710*/  FMUL.FTZ R32, R41, UR30 ;  /* 0x0000001e29207c20 */ /* 0x000fe20008410000 */
[----:B------:R-:W-:Y:S01]  /*5720*/  UMOV UR10, UR7 ;  /* 0x00000007000a7c82 */ /* 0x000fe20008000000 */
[----:B------:R-:W-:Y:S01]  /*5730*/  FMUL.FTZ R39, R54, UR30 ;  /* 0x0000001e36277c20 */ /* 0x000fe20008410000 */
[----:B------:R-:W-:Y:S01]  /*5740*/  HGMMA.64x64x16.F32.BF16 R88, R148, gdesc[UR8].tnspB, R88, gsb0 ;  /* 0x40e0000894587df0 */ /* 0x000fe20008001858 */
[----:B------:R-:W-:Y:S01]  /*5750*/  UIADD3 UR10, UR7, 0x80, URZ ;  /* 0x00000080070a7890 */ /* 0x000fe2000fffe03f */
[----:B------:R-:W-:Y:S01]  /*5760*/  FMUL.FTZ R41, R58, UR30 ;  /* 0x0000001e3a297c20 */ /* 0x000fe20008410000 */
[----:B------:R-:W-:Y:S01]  /*5770*/  UMOV UR11, 0x40000040 ;  /* 0x40000040000b7882 */ /* 0x000fe20000000000 */
        /* <DEDUP_REMOVED lines=11> */
[----:B------:R-:W-:-:S02]  /*5830*/  IMAD.U32 R35, RZ, RZ, UR4 ;  /* 0x00000004ff237e24 */ /* 0x000fc4000f8e00ff */
        /* <DEDUP_REMOVED lines=27> */
[----:B------:R-:W-:Y:S01]  /*59f0*/  @!P1 LEA R35, R35, UR38, 0x3 ;  /* 0x0000002623239c11 */ /* 0x000fe2000f8e18ff */
[----:B------:R-:W0:Y:S04]  /*5a00*/  MUFU.TANH R10, R10 ;  /* 0x0000000a000a7308 */ /* 0x000e280000002400 */
[----:B------:R-:W-:-:S04]  /*5a10*/  @!P1 VIADD R35, R35, 0x16840 ;  /* 0x0001684023239836 */ /* 0x000fc80000000000 */
[----:B------:R-:W1:Y:S01]  /*5a20*/  MUFU.TANH R13, R13 ;  /* 0x0000000d000d7308 */ /* 0x000e620000002400 */
[----:B------:R-:W-:-:S07]  /*5a30*/  @!P1 PRMT R35, RZ, 0x654, R35 ;  /* 0x00000654ff239816 */ /* 0x000fce0000000023 */
[----:B------:R-:W2:Y:S08]  /*5a40*/  MUFU.TANH R12, R12 ;  /* 0x0000000c000c7308 */ /* 0x000eb00000002400 */
[----:B------:R-:W3:Y:S08]  /*5a50*/  MUFU.TANH R14, R14 ;  /* 0x0000000e000e7308 */ /* 0x000ef00000002400 */
[----:B------:R-:W4:Y:S01]  /*5a60*/  MUFU.TANH R19, R19 ;  /* 0x0000001300137308 */ /* 0x000f220000002400 */
[----:B------:R-:W-:-:S02]  /*5a70*/  WARPGROUP.DEPBAR.LE gsb0, 0x0 ;  /* 0x00008000000079c5 */ /* 0x000fc40000010000 */
[----:B------:R-:W-:-:S05]  /*5a80*/  WARPGROUP.ARRIVE ;  /* 0x00000000000079c5 */ /* 0x000fca0000000000 */
[----:B------:R-:W0:Y:S01]  /*5a90*/  MUFU.TANH R20, R20 ;  /* 0x0000001400147308 */ /* 0x000e220000002400 */
[----:B------:R-:W-:Y:S01]  /*5aa0*/  HGMMA.64x64x16.F32.BF16 R88, R144, gdesc[UR8].tnspB, R88, gsb0 ;  /* 0x40e0000890587df0 */ /* 0x000fe20008001858 */
[----:B------:R-:W-:Y:S01]  /*5ab0*/  UIADD3 UR10, UR7, 0x100, URZ ;  /* 0x00000100070a7890 */ /* 0x000fe2000fffe03f */
[----:B------:R-:W-:-:S05]  /*5ac0*/  UMOV UR11, 0x40000040 ;  /* 0x40000040000b7882 */ /* 0x000fca0000000000 */
        /* <DEDUP_REMOVED lines=41> */
[----:B------:R-:W-:Y:S01]  /*5d60*/  WARPGROUP.ARRIVE ;  /* 0x00000000000079c5 */ /* 0x000fe20000000000 */
[----:B------:R-:W-:Y:S01]  /*5d70*/  FMUL.FTZ R136, R52, UR30 ;  /* 0x0000001e34887c20 */ /* 0x000fe20008410000 */
[----:B------:R-:W-:Y:S01]  /*5d80*/  FMUL.FTZ R52, R75, UR30 ;  /* 0x0000001e4b347c20 */ /* 0x000fe20008410000 */
[----:B------:R-:W-:Y:S01]  /*5d90*/  FMUL.FTZ R137, R56, UR30 ;  /* 0x0000001e38897c20 */ /* 0x000fe20008410000 */
[----:B------:R-:W-:Y:S01]  /*5da0*/  FMUL.FTZ R56, R83, UR30 ;  /* 0x0000001e53387c20 */ /* 0x000fe20008410000 */
        /* <DEDUP_REMOVED lines=15> */
[----:B------:R5:W0:Y:S01]  /*5ea0*/  MUFU.TANH R132, R44 ;  /* 0x0000002c00847308 */ /* 0x000a220000002400 */
[----:B------:R-:W-:Y:S01]  /*5eb0*/  FMUL.FTZ R134, R48, UR30 ;  /* 0x0000001e30867c20 */ /* 0x000fe20008410000 */
[----:B------:R-:W-:Y:S01]  /*5ec0*/  FMUL.FTZ R48, R67, UR30 ;  /* 0x0000001e43307c20 */ /* 0x000fe20008410000 */
[----:B------:R-:W-:Y:S01]  /*5ed0*/  FMUL.FTZ R67, R68, UR30 ;  /* 0x0000001e44437c20 */ /* 0x000fe20008410000 */
[----:B------:R-:W-:Y:S01]  /*5ee0*/  IMAD.SHL.U32 R68, R6, 0x80, RZ ;  /* 0x0000008006447824 */ /* 0x000fe200078e00ff */
[----:B------:R-:W-:Y:S01]  /*5ef0*/  HGMMA.64x64x16.F32.BF16 R88, R128, gdesc[UR8].tnspB, R88, gsb0 ;  /* 0x40e0000880587df0 */ /* 0x000fe20008001858 */
[----:B------:R-:W-:Y:S01]  /*5f00*/  UIADD3 UR10, UR7, 0x300, URZ ;  /* 0x00000300070a7890 */ /* 0x000fe2000fffe03f */
[----:B------:R-:W-:Y:S01]  /*5f10*/  FMUL.FTZ R133, R49, UR30 ;  /* 0x0000001e31857c20 */ /* 0x000fe20008410000 */
[----:B------:R-:W-:Y:S01]  /*5f20*/  UMOV UR11, 0x40000040 ;  /* 0x40000040000b7882 */ /* 0x000fe20000000000 */
[----:B-----5:R-:W5:Y:S01]  /*5f30*/  LDC R44, c[0x0][0x288] ;  /* 0x0000a200ff2c7b82 */ /* 0x020f620000000800 */
[----:B------:R-:W-:Y:S01]  /*5f40*/  IADD3 R58, -R68, 0x1, RZ ;  /* 0x00000001443a7810 */ /* 0x000fe20007ffe1ff */
[----:B------:R-:W-:Y:S01]  /*5f50*/  FMUL.FTZ R135, R53, UR30 ;  /* 0x0000001e35877c20 */ /* 0x000fe20008410000 */
[----:B------:R-:W-:Y:S01]  /*5f60*/  FMUL.FTZ R49, R70, UR30 ;  /* 0x0000001e46317c20 */ /* 0x000fe20008410000 */
[----:B------:R-:W-:Y:S01]  /*5f70*/  FMUL.FTZ R53, R78, UR30 ;  /* 0x0000001e4e357c20 */ /* 0x000fe20008410000 */
[----:B------:R-:W0:Y:S01]  /*5f80*/  MUFU.TANH R134, R134 ;  /* 0x0000008600867308 */ /* 0x000e220000002400 */
[----:B------:R-:W-:-:S02]  /*5f90*/  IMAD R75, R3, -0x2, R58 ;  /* 0xfffffffe034b7824 */ /* 0x000fc400078e023a */
[----:B------:R-:W-:Y:S02]  /*5fa0*/  FMUL.FTZ R58, R87, UR30 ;  /* 0x0000001e573a7c20 */ /* 0x000fe40008410000 */
[----:B------:R-:W-:-:S03]  /*5fb0*/  IMAD R75, R16, UR27, R75 ;  /* 0x0000001b104b7c24 */ /* 0x000fc6000f8e024b */
[----:B------:R-:W0:Y:S08]  /*5fc0*/  MUFU.TANH R133, R133 ;  /* 0x0000008500857308 */ /* 0x000e300000002400 */
[----:B------:R-:W0:Y:S01]  /*5fd0*/  MUFU.TANH R135, R135 ;  /* 0x0000008700877308 */ /* 0x000e220000002400 */
[----:B-----5:R-:W-:-:S04]  /*5fe0*/  IMAD.IADD R75, R75, 0x1, -R44 ;  /* 0x000000014b4b7824 */ /* 0x020fc800078e0a2c */
[----:B------:R-:W-:-:S03]  /*5ff0*/  VIADD R72, R75, UR28 ;  /* 0x0000001c4b487c36 */ /* 0x000fc60008000000 */
[----:B------:R-:W0:Y:S01]  /*6000*/  MUFU.TANH R48, R48 ;  /* 0x0000003000307308 */ /* 0x000e220000002400 */
[----:B------:R-:W-:-:S07]  /*6010*/  VIADD R70, R75, UR25 ;  /* 0x000000194b467c36 */ /* 0x000fce0008000000 */
        /* <DEDUP_REMOVED lines=8> */
[----:B------:R-:W-:-:S03]  /*60a0*/  FMUL.FTZ R57, R86, UR30 ;  /* 0x0000001e56397c20 */ /* 0x000fc60008410000 */
[----:B------:R-:W0:Y:S01]  /*60b0*/  MUFU.TANH R81, R81 ;  /* 0x0000005100517308 */ /* 0x000e220000002400 */
[----:B------:R-:W-:Y:S01]  /*60c0*/  HGMMA.64x64x16.F32.BF16 R88, R124, gdesc[UR8].tnspB, R88, gsb0 ;  /* 0x40e000087c587df0 */ /* 0x000fe20008001858 */
[----:B------:R-:W-:Y:S01]  /*60d0*/  UIADD3 UR10, UR7, 0x380, URZ ;  /* 0x00000380070a7890 */ /* 0x000fe2000fffe03f */
[----:B------:R-:W-:Y:S02]  /*60e0*/  UMOV UR11, 0x40000040 ;  /* 0x40000040000b7882 */ /* 0x000fe40000000000 */
[----:B------:R-:W-:-:S03]  /*60f0*/  @UP0 ULDC UR7, c[0x0][0x44c] ;  /* 0x0001130000070ab9 */ /* 0x000fc60000000800 */
[----:B------:R-:W0:Y:S01]  /*6100*/  MUFU.TANH R128, R128 ;  /* 0x0000008000807308 */ /* 0x000e220000002400 */
[----:B------:R-:W-:Y:S01]  /*6110*/  @P2 IMAD.HI.U32 R34, R0, UR7, RZ ;  /* 0x0000000700222c27 */ /* 0x000fe2000f8e00ff */
[----:B------:R-:W-:Y:S01]  /*6120*/  @UP0 ULDC UR7, c[0x0][0x450] ;  /* 0x0001140000070ab9 */ /* 0x000fe20000000800 */
[----:B------:R-:W-:-:S03]  /*6130*/  ISETP.GE.U32.AND P2, PT, R2, 0x180, PT ;  /* 0x000001800200780c */ /* 0x000fc60003f46070 */
[----:B------:R-:W-:Y:S01]  /*6140*/  @P3 SHF.R.U32.HI R74, RZ, UR7, R34 ;  /* 0x00000007ff4a3c19 */ /* 0x000fe20008011622 */
[----:B------:R-:W-:Y:S01]  /*6150*/  VIADD R34, R17, 0x9 ;  /* 0x0000000911227836 */ /* 0x000fe20000000000 */
[----:B------:R-:W0:Y:S03]  /*6160*/  MUFU.TANH R55, R55 ;  /* 0x0000003700377308 */ /* 0x000e260000002400 */
[----:B------:R-:W5:Y:S01]  /*6170*/  SHFL.IDX PT, R79, R74, RZ, 0x1c1f ;  /* 0x001c1fff4a4f7589 */ /* 0x000f6200000e0000 */
[----:B------:R-:W-:Y:S02]  /*6180*/  SEL R34, R34, 0x9, !P2 ;  /* 0x0000000922227807 */ /* 0x000fe40005000000 */
[----:B------:R-:W-:Y:S02]  /*6190*/  PLOP3.LUT P2, PT, PT, PT, UP1, 0x40, 0x0 ;  /* 0x000000000000781c */ /* 0x000fe40003f4e818 */
[----:B------:R-:W0:Y:S08]  /*61a0*/  MUFU.TANH R56, R56 ;  /* 0x0000003800387308 */ /* 0x000e300000002400 */
[----:B------:R-:W0:Y:S08]  /*61b0*/  MUFU.TANH R77, R77 ;  /* 0x0000004d004d7308 */ /* 0x000e300000002400 */
[----:B------:R-:W0:Y:S01]  /*61c0*/  MUFU.TANH R69, R69 ;  /* 0x0000004500457308 */ /* 0x000e220000002400 */
[----:B-----5:R-:W-:-:S02]  /*61d0*/  IMAD.IADD R76, R72, 0x1, R79 ;  /* 0x00000001484c7824 */ /* 0x020fc400078e024f */
[----:B------:R-:W-:-:S05]  /*61e0*/  IMAD.IADD R78, R70, 0x1, R79 ;  /* 0x00000001464e7824 */ /* 0x000fca00078e024f */
[----:B------:R-:W0:Y:S08]  /*61f0*/  MUFU.TANH R57, R57 ;  /* 0x0000003900397308 */ /* 0x000e300000002400 */
[----:B------:R-:W0:Y:S01]  /*6200*/  MUFU.TANH R58, R58 ;  /* 0x0000003a003a7308 */ /* 0x000e220000002400 */
[----:B------:R-:W-:Y:S02]  /*6210*/  WARPGROUP.DEPBAR.LE gsb0, 0x0 ;  /* 0x00008000000079c5 */ /* 0x000fe40000010000 */
[----:B------:R-:W-:-:S06]  /*6220*/  WARPGROUP.ARRIVE ;  /* 0x00000000000079c5 */ /* 0x000fcc0000000000 */
[----:B------:R-:W-:Y:S03]  /*6230*/  HGMMA.64x64x16.F32.BF16 R88, R120, gdesc[UR8].tnspB, R88, gsb0 ;  /* 0x40e0000878587df0 */ /* 0x000fe60008001858 */
[----:B------:R-:W-:Y:S02]  /*6240*/  WARPGROUP.DEPBAR.LE gsb0, 0x0 ;  /* 0x00008000000079c5 */ /* 0x000fe40000010000 */
[----:B------:R0:W-:Y:S06]  /*6250*/  BAR.ARV R34, 0x100 ;  /* 0x000400220000751d */ /* 0x0001ec0000002000 */
[----:B------:R0:W-:Y:S01]  /*6260*/  @!P1 SYNCS.ARRIVE.TRANS64.RED.A1T0 RZ, [R35+URZ], RZ ;  /* 0x000000ff23ff99a7 */ /* 0x0001e2000810043f */
[----:B-1234-:R-:W-:Y:S05]  /*6270*/  @P2 BRA `(.L_x_849) ;  /* 0x00000000005c2947 */ /* 0x01efea0003800000 */
[----:B0-----:R-:W-:Y:S01]  /*6280*/  IMAD R35, R16, UR27, R79 ;  /* 0x0000001b10237c24 */ /* 0x001fe2000f8e024f */
[----:B------:R-:W-:Y:S03]  /*6290*/  BSSY B0, `(.L_x_850) ;  /* 0x0000011000007945 */ /* 0x000fe60003800000 */
[----:B------:R-:W-:-:S05]  /*62a0*/  IMAD.IADD R75, R35, 0x1, -R44 ;  /* 0x00000001234b7824 */ /* 0x000fca00078e0a2c */
[----:B------:R-:W-:-:S13]  /*62b0*/  ISETP.GT.AND P2, PT, R75, -0x1, PT ;  /* 0xffffffff4b00780c */ /* 0x000fda0003f44270 */
[----:B------:R-:W-:Y:S05]  /*62c0*/  @P2 BRA `(.L_x_851) ;  /* 0x0000000000202947 */ /* 0x000fea0003800000 */
[----:B------:R-:W-:Y:S01]  /*62d0*/  IMAD.U32 R79, RZ, RZ, UR29 ;  /* 0x0000001dff4f7e24 */ /* 0x000fe2000f8e00ff */
[----:B------:R-:W-:-:S04]  /*62e0*/  LOP3.LUT R75, RZ, R75, RZ, 0x33, !PT ;  /* 0x0000004bff4b7212 */ /* 0x000fc800078e33ff */
[----:B------:R-:W-:-:S13]  /*62f0*/  ISETP.NE.AND P2, PT, R79, 0x1, PT ;  /* 0x000000014f00780c */ /* 0x000fda0003f45270 */
[----:B------:R-:W0:Y:S02]  /*6300*/  @P2 LDC.64 R34, c[0x0][0x9e8] ;  /* 0x00027a00ff222b82 */ /* 0x000e240000000a00 */
[----:B0-----:R-:W-:-:S05]  /*6310*/  @P2 IMAD.HI.U32 R34, R75, R34, RZ ;  /* 0x000000224b222227 */ /* 0x001fca00078e00ff */
[----:B------:R-:W-:-:S04]  /*6320*/  @P2 SHF.R.U32.HI R75, RZ, R35, R34 ;  /* 0x00000023ff4b2219 */ /* 0x000fc80000011622 */
[----:B------:R-:W-:Y:S01]  /*6330*/  LOP3.LUT R75, RZ, R75, RZ, 0x33, !PT ;  /* 0x0000004bff4b7212 */ /* 0x000fe200078e33ff */
[----:B------:R-:W-:Y:S06]  /*6340*/  BRA `(.L_x_852) ;  /* 0x0000000000147947 */ /* 0x000fec0003800000 */
.L_x_851:
[----:B------:R-:W-:-:S05]  /*6350*/  IMAD.U32 R79, RZ, RZ, UR29 ;  /* 0x0000001dff4f7e24 */ /* 0x000fca000f8e00ff */
[----:B------:R-:W-:-:S13]  /*6360*/  ISETP.NE.AND P2, PT, R79, 0x1, PT ;  /* 0x000000014f00780c */ /* 0x000fda0003f45270 */
[----:B------:R-:W0:Y:S02]  /*6370*/  @P2 LDC.64 R34, c[0x0][0x9e8] ;  /* 0x00027a00ff222b82 */ /* 0x000e240000000a00 */
[----:B0-----:R-:W-:-:S05]  /*6380*/  @P2 IMAD.HI.U32 R34, R75, R34, RZ ;  /* 0x000000224b222227 */ /* 0x001fca00078e00ff */
[----:B------:R-:W-:-:S07]  /*6390*/  @P2 SHF.R.U32.HI R75, RZ, R35, R34 ;  /* 0x00000023ff4b2219 */ /* 0x000fce0000011622 */
.L_x_852:
[----:B------:R-:W-:Y:S05]  /*63a0*/  BSYNC B0 ;  /* 0x0000000000007941 */ /* 0x000fea0003800000 */
.L_x_850:
[----:B------:R-:W-:-:S04]  /*63b0*/  IMAD R34, R75, R79, -R68 ;  /* 0x0000004f4b227224 */ /* 0x000fc800078e0a44 */
[----:B------:R-:W-:-:S05]  /*63c0*/  IMAD R35, R3, -0x2, R34 ;  /* 0xfffffffe03237824 */ /* 0x000fca00078e0222 */
[----:B------:R-:W-:Y:S02]  /*63d0*/  VIADDMNMX R76, R35, R79, R76, PT ;  /* 0x0000004f234c7246 */ /* 0x000fe4000380014c */
[----:B------:R-:W-:-:S07]  /*63e0*/  VIMNMX R78, R78, R35, !PT ;  /* 0x000000234e4e7248 */ /* 0x000fce0007fe0100 */
.L_x_849:
[----:B------:R-:W-:Y:S01]  /*63f0*/  ISETP.GT.AND P2, PT, R6, -0x1, PT ;  /* 0xffffffff0600780c */ /* 0x000fe20003f44270 */
[----:B------:R-:W1:Y:S03]  /*6400*/  SHFL.IDX PT, R87, R74, 0x1, 0x1c1f ;  /* 0x003c1f004a577f89 */ /* 0x000e6600000e0000 */
[C---:B------:R-:W-:Y:S02]  /*6410*/  ISETP.GT.AND P5, PT, R78.reuse, RZ, P2 ;  /* 0x000000ff4e00720c */ /* 0x040fe400017a4270 */
[----:B------:R-:W-:Y:S02]  /*6420*/  ISETP.GT.AND P4, PT, R78, 0x1, P2 ;  /* 0x000000014e00780c */ /* 0x000fe40001784270 */
[----:B------:R-:W-:Y:S02]  /*6430*/  ISETP.LT.OR P5, PT, R76, 0x1, P5 ;  /* 0x000000014c00780c */ /* 0x000fe40002fa1670 */
[----:B------:R-:W-:-:S02]  /*6440*/  ISETP.GT.AND P6, PT, R78, 0x8, P2 ;  /* 0x000000084e00780c */ /* 0x000fc400017c4270 */
[----:B0-----:R-:W-:Y:S02]  /*6450*/  FSEL R121, R10, -INF , !P5 ;  /* 0xff8000000a797808 */ /* 0x001fe40006800000 */
[C---:B------:R-:W-:Y:S02]  /*6460*/  ISETP.GT.AND P5, PT, R78.reuse, 0x10, P2 ;  /* 0x000000104e00780c */ /* 0x040fe400017a4270 */
[----:B------:R-:W-:Y:S02]  /*6470*/  ISETP.GT.AND P3, PT, R78, 0x9, P2 ;  /* 0x000000094e00780c */ /* 0x000fe40001764270 */
[C---:B------:R-:W-:Y:S02]  /*6480*/  ISETP.LT.OR P5, PT, R76.reuse, 0x11, P5 ;  /* 0x000000114c00780c */ /* 0x040fe40002fa1670 */
[----:B------:R-:W-:Y:S02]  /*6490*/  ISETP.LT.OR P4, PT, R76, 0x2, P4 ;  /* 0x000000024c00780c */ /* 0x000fe40002781670 */
[----:B------:R-:W-:-:S02]  /*64a0*/  FSEL R141, R23, -INF , !P5 ;  /* 0xff800000178d7808 */ /* 0x000fc40006800000 */
[----:B------:R-:W-:Y:S01]  /*64b0*/  ISETP.GT.AND P5, PT, R78, 0x20, P2 ;  /* 0x000000204e00780c */ /* 0x000fe200017a4270 */
[----:B-1----:R-:W-:Y:S01]  /*64c0*/  IMAD.IADD R10, R72, 0x1, R87 ;  /* 0x00000001480a7824 */ /* 0x002fe200078e0257 */
[C---:B------:R-:W-:Y:S02]  /*64d0*/  ISETP.LT.OR P6, PT, R76.reuse, 0x9, P6 ;  /* 0x000000094c00780c */ /* 0x040fe400037c1670 */
[C---:B------:R-:W-:Y:S02]  /*64e0*/  ISETP.LT.OR P3, PT, R76.reuse, 0xa, P3 ;  /* 0x0000000a4c00780c */ /* 0x040fe40001f61670 */
[----:B------:R-:W-:Y:S02]  /*64f0*/  ISETP.LT.OR P5, PT, R76, 0x21, P5 ;  /* 0x000000214c00780c */ /* 0x000fe40002fa1670 */
[----:B------:R-:W-:Y:S02]  /*6500*/  FSEL R125, R13, -INF , !P4 ;  /* 0xff8000000d7d7808 */ /* 0x000fe40006000000 */
[----:B------:R-:W-:-:S02]  /*6510*/  FSEL R139, R19, -INF , !P6 ;  /* 0xff800000138b7808 */ /* 0x000fc40007000000 */
[----:B------:R-:W-:Y:S01]  /*6520*/  FSEL R131, R20, -INF , !P3 ;  /* 0xff80000014837808 */ /* 0x000fe20005800000 */
[----:B------:R-:W-:Y:S01]  /*6530*/  IMAD.IADD R20, R70, 0x1, R87 ;  /* 0x0000000146147824 */ /* 0x000fe200078e0257 */
[C---:B------:R-:W-:Y:S02]  /*6540*/  ISETP.GT.AND P4, PT, R78.reuse, 0x11, P2 ;  /* 0x000000114e00780c */ /* 0x040fe40001784270 */
[C---:B------:R-:W-:Y:S02]  /*6550*/  ISETP.GT.AND P6, PT, R78.reuse, 0x18, P2 ;  /* 0x000000184e00780c */ /* 0x040fe400017c4270 */
[C---:B------:R-:W-:Y:S02]  /*6560*/  ISETP.GT.AND P3, PT, R78.reuse, 0x19, P2 ;  /* 0x000000194e00780c */ /* 0x040fe40001764270 */
[----:B------:R-:W-:Y:S02]  /*6570*/  FSEL R145, R31, -INF , !P5 ;  /* 0xff8000001f917808 */ /* 0x000fe40006800000 */
[----:B------:R-:W-:-:S02]  /*6580*/  ISETP.GT.AND P5, PT, R78, 0x30, P2 ;  /* 0x000000304e00780c */ /* 0x000fc400017a4270 */
[C---:B------:R-:W-:Y:S02]  /*6590*/  ISETP.LT.OR P4, PT, R76.reuse, 0x12, P4 ;  /* 0x000000124c00780c */ /* 0x040fe40002781670 */
[C---:B------:R-:W-:Y:S02]  /*65a0*/  ISETP.LT.OR P6, PT, R76.reuse, 0x19, P6 ;  /* 0x000000194c00780c */ /* 0x040fe400037c1670 */
[C---:B------:R-:W-:Y:S02]  /*65b0*/  ISETP.LT.OR P3, PT, R76.reuse, 0x1a, P3 ;  /* 0x0000001a4c00780c */ /* 0x040fe40001f61670 */
[----:B------:R-:W-:Y:S02]  /*65c0*/  ISETP.LT.OR P5, PT, R76, 0x31, P5 ;  /* 0x000000314c00780c */ /* 0x000fe40002fa1670 */
[----:B------:R-:W-:Y:S02]  /*65d0*/  FSEL R149, R25, -INF , !P4 ;  /* 0xff80000019957808 */ /* 0x000fe40006000000 */
[----:B------:R-:W-:-:S02]  /*65e0*/  FSEL R151, R27, -INF , !P6 ;  /* 0xff8000001b977808 */ /* 0x000fc40007000000 */
[----:B------:R-:W-:Y:S02]  /*65f0*/  FSEL R147, R30, -INF , !P3 ;  /* 0xff8000001e937808 */ /* 0x000fe40005800000 */
[C---:B------:R-:W-:Y:S02]  /*6600*/  ISETP.GT.AND P4, PT, R78.reuse, 0x21, P2 ;  /* 0x000000214e00780c */ /* 0x040fe40001784270 */
[C---:B------:R-:W-:Y:S02]  /*6610*/  ISETP.GT.AND P6, PT, R78.reuse, 0x28, P2 ;  /* 0x000000284e00780c */ /* 0x040fe400017c4270 */
[----:B------:R-:W-:Y:S02]  /*6620*/  ISETP.GT.AND P3, PT, R78, 0x29, P2 ;  /* 0x000000294e00780c */ /* 0x000fe40001764270 */
        /* <DEDUP_REMOVED lines=49> */
[----:B------:R-:W-:-:S02]  /*6940*/  PLOP3.LUT P5, PT, PT, PT, UP1, 0x40, 0x0 ;  /* 0x000000000000781c */ /* 0x000fc40003fae818 */
[C---:B------:R-:W-:Y:S02]  /*6950*/  ISETP.LT.OR P4, PT, R76.reuse, 0x62, P4 ;  /* 0x000000624c00780c */ /* 0x040fe40002781670 */
[C---:B------:R-:W-:Y:S02]  /*6960*/  ISETP.LT.OR P6, PT, R76.reuse, 0x69, P6 ;  /* 0x000000694c00780c */ /* 0x040fe400037c1670 */
[----:B------:R-:W-:Y:S02]  /*6970*/  ISETP.LT.OR P3, PT, R76, 0x6a, P3 ;  /* 0x0000006a4c00780c */ /* 0x000fe40001f61670 */
[----:B------:R-:W-:Y:S02]  /*6980*/  FSEL R79, R62, -INF , !P4 ;  /* 0xff8000003e4f7808 */ /* 0x000fe40006000000 */
[----:B------:R-:W-:Y:S02]  /*6990*/  FSEL R71, R71, -INF , !P6 ;  /* 0xff80000047477808 */ /* 0x000fe40007000000 */
[----:B------:R-:W-:-:S02]  /*69a0*/  FSEL R83, R66, -INF , !P3 ;  /* 0xff80000042537808 */ /* 0x000fc40005800000 */
[C---:B------:R-:W-:Y:S02]  /*69b0*/  ISETP.GT.AND P4, PT, R78.reuse, 0x71, P2 ;  /* 0x000000714e00780c */ /* 0x040fe40001784270 */
[C---:B------:R-:W-:Y:S02]  /*69c0*/  ISETP.GT.AND P6, PT, R78.reuse, 0x78, P2 ;  /* 0x000000784e00780c */ /* 0x040fe400017c4270 */
[----:B------:R-:W-:Y:S02]  /*69d0*/  ISETP.GT.AND P3, PT, R78, 0x79, P2 ;  /* 0x000000794e00780c */ /* 0x000fe40001764270 */
[C---:B------:R-:W-:Y:S02]  /*69e0*/  ISETP.LT.OR P4, PT, R76.reuse, 0x72, P4 ;  /* 0x000000724c00780c */ /* 0x040fe40002781670 */
[C---:B------:R-:W-:Y:S02]  /*69f0*/  ISETP.LT.OR P6, PT, R76.reuse, 0x79, P6 ;  /* 0x000000794c00780c */ /* 0x040fe400037c1670 */
[----:B------:R-:W-:-:S02]  /*6a00*/  ISETP.LT.OR P3, PT, R76, 0x7a, P3 ;  /* 0x0000007a4c00780c */ /* 0x000fc40001f61670 */
[----:B------:R-:W-:Y:S02]  /*6a10*/  FSEL R81, R81, -INF , !P4 ;  /* 0xff80000051517808 */ /* 0x000fe40006000000 */
[----:B------:R-:W-:Y:S02]  /*6a20*/  FSEL R77, R77, -INF , !P6 ;  /* 0xff8000004d4d7808 */ /* 0x000fe40007000000 */
[----:B------:R-:W-:Y:S01]  /*6a30*/  FSEL R69, R69, -INF , !P3 ;  /* 0xff80000045457808 */ /* 0x000fe20005800000 */
[----:B------:R-:W-:Y:S06]  /*6a40*/  @P5 BRA `(.L_x_853) ;  /* 0x00000000005c5947 */ /* 0x000fec0003800000 */
[----:B------:R-:W-:Y:S01]  /*6a50*/  IMAD R13, R16, UR27, R87 ;  /* 0x0000001b100d7c24 */ /* 0x000fe2000f8e0257 */
        /* <DEDUP_REMOVED lines=12> */
.L_x_855:
[----:B------:R-:W-:-:S05]  /*6b20*/  IMAD.U32 R32, RZ, RZ, UR29 ;  /* 0x0000001dff207e24 */ /* 0x000fca000f8e00ff */
[----:B------:R-:W-:-:S13]  /*6b30*/  ISETP.NE.AND P3, PT, R32, 0x1, PT ;  /* 0x000000012000780c */ /* 0x000fda0003f65270 */
[----:B------:R-:W0:Y:S02]  /*6b40*/  @P3 LDC.64 R30, c[0x0][0x9e8] ;  /* 0x00027a00ff1e3b82 */ /* 0x000e240000000a00 */
[----:B0-----:R-:W-:-:S05]  /*6b50*/  @P3 IMAD.HI.U32 R30, R13, R30, RZ ;  /* 0x0000001e0d1e3227 */ /* 0x001fca00078e00ff */
[----:B------:R-:W-:-:S07]  /*6b60*/  @P3 SHF.R.U32.HI R13, RZ, R31, R30 ;  /* 0x0000001fff0d3219 */ /* 0x000fce000001161e */
.L_x_856:
[----:B------:R-:W-:Y:S05]  /*6b70*/  BSYNC B0 ;  /* 0x0000000000007941 */ /* 0x000fea0003800000 */
.L_x_854:
[----:B------:R-:W-:-:S04]  /*6b80*/  IMAD R68, R13, R32, -R68 ;  /* 0x000000200d447224 */ /* 0x000fc800078e0a44 */
[----:B------:R-:W-:-:S05]  /*6b90*/  IMAD R13, R3, -0x2, R68 ;  /* 0xfffffffe030d7824 */ /* 0x000fca00078e0244 */
[----:B------:R-:W-:Y:S02]  /*6ba0*/  VIADDMNMX R10, R13, R32, R10, PT ;  /* 0x000000200d0a7246 */ /* 0x000fe4000380010a */
[----:B------:R-:W-:-:S07]  /*6bb0*/  VIMNMX R20, R20, R13, !PT ;  /* 0x0000000d14147248 */ /* 0x000fce0007fe0100 */
.L_x_853:
[----:B------:R-:W-:Y:S01]  /*6bc0*/  FMNMX.FTZ R30, R121, R7, !PT ;  /* 0x00000007791e7209 */ /* 0x000fe20007810000 */
[----:B------:R-:W0:Y:S01]  /*6bd0*/  LDC R42, c[0x0][0x988] ;  /* 0x00026200ff2a7b82 */ /* 0x000e220000000800 */
[C---:B------:R-:W-:Y:S01]  /*6be0*/  ISETP.GT.AND P4, PT, R20.reuse, 0x1, P2 ;  /* 0x000000011400780c */ /* 0x040fe20001784270 */
[----:B------:R-:W-:Y:S01]  /*6bf0*/  UMOV UR7, UR5 ;  /* 0x0000000500077c82 */ /* 0x000fe20008000000 */
[----:B------:R-:W-:Y:S02]  /*6c00*/  FMNMX.FTZ R30, R125, R30, !PT ;  /* 0x0000001e7d1e7209 */ /* 0x000fe40007810000 */
[----:B------:R-:W-:Y:S02]  /*6c10*/  ISETP.GT.AND P6, PT, R20, 0x8, P2 ;  /* 0x000000081400780c */ /* 0x000fe400017c4270 */
[----:B------:R-:W-:Y:S02]  /*6c20*/  FMNMX.FTZ R30, R139, R30, !PT ;  /* 0x0000001e8b1e7209 */ /* 0x000fe40007810000 */
[----:B------:R-:W-:-:S02]  /*6c30*/  ISETP.LT.OR P4, PT, R10, 0x2, P4 ;  /* 0x000000020a00780c */ /* 0x000fc40002781670 */
[----:B------:R-:W-:Y:S02]  /*6c40*/  FMNMX.FTZ R30, R131, R30, !PT ;  /* 0x0000001e831e7209 */ /* 0x000fe40007810000 */
[----:B------:R-:W-:Y:S02]  /*6c50*/  ISETP.LT.OR P6, PT, R10, 0x9, P6 ;  /* 0x000000090a00780c */ /* 0x000fe400037c1670 */
[----:B------:R-:W-:Y:S02]  /*6c60*/  FMNMX.FTZ R30, R141, R30, !PT ;  /* 0x0000001e8d1e7209 */ /* 0x000fe40007810000 */
[----:B------:R-:W-:Y:S02]  /*6c70*/  FSEL R31, R14, -INF , !P4 ;  /* 0xff8000000e1f7808 */ /* 0x000fe40006000000 */
[----:B------:R-:W-:Y:S02]  /*6c80*/  FMNMX.FTZ R30, R149, R30, !PT ;  /* 0x0000001e951e7209 */ /* 0x000fe40007810000 */
[----:B------:R-:W-:-:S02]  /*6c90*/  FSEL R15, R15, -INF , !P6 ;  /* 0xff8000000f0f7808 */ /* 0x000fc40007000000 */
[----:B------:R-:W-:Y:S02]  /*6ca0*/  FMNMX.FTZ R30, R151, R30, !PT ;  /* 0x0000001e971e7209 */ /* 0x000fe40007810000 */
[----:B------:R-:W-:Y:S02]  /*6cb0*/  ISETP.GT.AND P4, PT, R20, 0x11, P2 ;  /* 0x000000111400780c */ /* 0x000fe40001784270 */
[----:B------:R-:W-:Y:S02]  /*6cc0*/  FMNMX.FTZ R30, R147, R30, !PT ;  /* 0x0000001e931e7209 */ /* 0x000fe40007810000 */
[----:B------:R-:W-:Y:S02]  /*6cd0*/  ISETP.LT.OR P4, PT, R10, 0x12, P4 ;  /* 0x000000120a00780c */ /* 0x000fe40002781670 */
[----:B------:R-:W-:Y:S02]  /*6ce0*/  FMNMX.FTZ R30, R145, R30, !PT ;  /* 0x0000001e911e7209 */ /* 0x000fe40007810000 */
[----:B------:R-:W-:-:S02]  /*6cf0*/  ISETP.GT.AND P3, PT, R20, 0x9, P2 ;  /* 0x000000091400780c */ /* 0x000fc40001764270 */
[----:B------:R-:W-:Y:S02]  /*6d00*/  FMNMX.FTZ R30, R143, R30, !PT ;  /* 0x0000001e8f1e7209 */ /* 0x000fe40007810000 */
[----:B------:R-:W-:Y:S02]  /*6d10*/  ISETP.LT.OR P3, PT, R10, 0xa, P3 ;  /* 0x0000000a0a00780c */ /* 0x000fe40001f61670 */
[----:B------:R-:W-:Y:S02]  /*6d20*/  FMNMX.FTZ R30, R25, R30, !PT ;  /* 0x0000001e191e7209 */ /* 0x000fe40007810000 */
[----:B------:R-:W-:Y:S02]  /*6d30*/  FSEL R87, R18, -INF , !P3 ;  /* 0xff80000012577808 */ /* 0x000fe40005800000 */
[----:B------:R-:W-:Y:S02]  /*6d40*/  FMNMX.FTZ R30, R23, R30, !PT ;  /* 0x0000001e171e7209 */ /* 0x000fe40007810000 */
[----:B------:R-:W-:-:S02]  /*6d50*/  ISETP.GT.AND P5, PT, R20, 0x10, P2 ;  /* 0x000000101400780c */ /* 0x000fc400017a4270 */
[----:B------:R-:W-:Y:S02]  /*6d60*/  FMNMX.FTZ R30, R19, R30, !PT ;  /* 0x0000001e131e7209 */ /* 0x000fe40007810000 */
[----:B------:R-:W-:Y:S02]  /*6d70*/  ISETP.LT.OR P5, PT, R10, 0x11, P5 ;  /* 0x000000110a00780c */ /* 0x000fe40002fa1670 */
[----:B------:R-:W-:Y:S02]  /*6d80*/  FMNMX.FTZ R30, R133, R30, !PT ;  /* 0x0000001e851e7209 */ /* 0x000fe40007810000 */
[----:B------:R-:W-:Y:S02]  /*6d90*/  ISETP.GT.AND P3, PT, R20, 0x18, P2 ;  /* 0x000000181400780c */ /* 0x000fe40001764270 */
[----:B------:R-:W-:Y:S02]  /*6da0*/  FMNMX.FTZ R30, R27, R30, !PT ;  /* 0x0000001e1b1e7209 */ /* 0x000fe40007810000 */
[----:B------:R-:W-:-:S02]  /*6db0*/  FSEL R21, R21, -INF , !P5 ;  /* 0xff80000015157808 */ /* 0x000fc40006800000 */
[----:B------:R-:W-:Y:S02]  /*6dc0*/  FMNMX.FTZ R30, R135, R30, !PT ;  /* 0x0000001e871e7209 */ /* 0x000fe40007810000 */
[----:B------:R-:W-:Y:S02]  /*6dd0*/  ISETP.GT.AND P5, PT, R20, 0x19, P2 ;  /* 0x000000191400780c */ /* 0x000fe400017a4270 */
[----:B------:R-:W-:Y:S02]  /*6de0*/  FMNMX.FTZ R30, R137, R30, !PT ;  /* 0x0000001e891e7209 */ /* 0x000fe40007810000 */
[C---:B------:R-:W-:Y:S02]  /*6df0*/  ISETP.LT.OR P3, PT, R10.reuse, 0x19, P3 ;  /* 0x000000190a00780c */ /* 0x040fe40001f61670 */
[----:B------:R-:W-:Y:S02]  /*6e00*/  FMNMX.FTZ R30, R35, R30, !PT ;  /* 0x0000001e231e7209 */ /* 0x000fe40007810000 */
[----:B------:R-:W-:-:S02]  /*6e10*/  ISETP.LT.OR P5, PT, R10, 0x1a, P5 ;  /* 0x0000001a0a00780c */ /* 0x000fc40002fa1670 */
[----:B------:R-:W-:Y:S02]  /*6e20*/  FMNMX.FTZ R30, R59, R30, !PT ;  /* 0x0000001e3b1e7209 */ /* 0x000fe40007810000 */
[----:B------:R-:W-:Y:S02]  /*6e30*/  FSEL R123, R24, -INF , !P3 ;  /* 0xff800000187b7808 */ /* 0x000fe40005800000 */
        /* <DEDUP_REMOVED lines=19> */
[----:B------:R-:W-:Y:S02]  /*6f70*/  ISETP.LT.OR P5, PT, R10, 0x31, P5 ;  /* 0x000000310a00780c */ /* 0x000fe40002fa1670 */
[----:B------:R-:W-:-:S04]  /*6f80*/  FMNMX.FTZ R30, R81, R30, !PT ;  /* 0x0000001e511e7209 */ /* 0x000fc80007810000 */
[----:B------:R-:W-:-:S04]  /*6f90*/  FMNMX.FTZ R30, R77, R30, !PT ;  /* 0x0000001e4d1e7209 */ /* 0x000fc80007810000 */
[----:B------:R-:W-:-:S05]  /*6fa0*/  FMNMX.FTZ R30, R69, R30, !PT ;  /* 0x0000001e451e7209 */ /* 0x000fca0007810000 */
[----:B------:R-:W1:Y:S02]  /*6fb0*/  SHFL.BFLY PT, R13, R30, 0x2, 0x1f ;  /* 0x0c401f001e0d7f89 */ /* 0x000e6400000e0000 */
[----:B-1----:R-:W-:-:S05]  /*6fc0*/  FMNMX.FTZ R32, R30, R13, !PT ;  /* 0x0000000d1e207209 */ /* 0x002fca0007810000 */
[----:B------:R-:W1:Y:S02]  /*6fd0*/  SHFL.BFLY PT, R13, R32, 0x1, 0x1f ;  /* 0x0c201f00200d7f89 */ /* 0x000e6400000e0000 */
[----:B-1----:R-:W-:-:S04]  /*6fe0*/  FMNMX.FTZ R13, R32, R13, !PT ;  /* 0x0000000d200d7209 */ /* 0x002fc80007810000 */
[C---:B------:R-:W-:Y:S01]  /*6ff0*/  FSETP.NEU.FTZ.AND P6, PT, R13.reuse, -INF , PT ;  /* 0xff8000000d00780b */ /* 0x040fe20003fdd000 */
[----:B0-----:R-:W-:-:S05]  /*7000*/  FMUL.FTZ R14, R13, R42 ;  /* 0x0000002a0d0e7220 */ /* 0x001fca0000410000 */
[----:B------:R-:W-:-:S05]  /*7010*/  FSEL R14, R14, RZ, P6 ;  /* 0x000000ff0e0e7208 */ /* 0x000fca0003000000 */
[-CC-:B------:R-:W-:Y:S01]  /*7020*/  FFMA.FTZ R148, R121, R42.reuse, -R14.reuse ;  /* 0x0000002a79947223 */ /* 0x180fe2000001080e */
[----:B------:R-:W-:Y:S01]  /*7030*/  FSEL R121, R22, -INF , !P4 ;  /* 0xff80000016797808 */ /* 0x000fe20006000000 */
[-CC-:B------:R-:W-:Y:S01]  /*7040*/  FFMA.FTZ R150, R139, R42.reuse, -R14.reuse ;  /* 0x0000002a8b967223 */ /* 0x180fe2000001080e */
[----:B------:R-:W-:Y:S01]  /*7050*/  ISETP.GT.AND P4, PT, R20, 0x20, P2 ;  /* 0x000000201400780c */ /* 0x000fe20001784270 */
[-CC-:B------:R-:W-:Y:S01]  /*7060*/  FFMA.FTZ R144, R141, R42.reuse, -R14.reuse ;  /* 0x0000002a8d907223 */ /* 0x180fe2000001080e */
[----:B------:R-:W-:Y:S01]  /*7070*/  FSEL R141, R37, -INF , !P5 ;  /* 0xff800000258d7808 */ /* 0x000fe20006800000 */
[-CC-:B------:R-:W-:Y:S01]  /*7080*/  FFMA.FTZ R37, R149, R42.reuse, -R14.reuse ;  /* 0x0000002a95257223 */ /* 0x180fe2000001080e */
[----:B------:R-:W-:Y:S01]  /*7090*/  ISETP.LT.OR P4, PT, R10, 0x21, P4 ;  /* 0x000000210a00780c */ /* 0x000fe20002781670 */
[-CC-:B------:R-:W-:Y:S01]  /*70a0*/  FFMA.FTZ R146, R151, R42.reuse, -R14.reuse ;  /* 0x0000002a97927223 */ /* 0x180fe2000001080e */
[----:B------:R-:W-:Y:S01]  /*70b0*/  ISETP.GT.AND P5, PT, R20, 0x39, P2 ;  /* 0x000000391400780c */ /* 0x000fe200017a4270 */
[-CC-:B------:R-:W-:Y:S01]  /*70c0*/  FFMA.FTZ R140, R145, R42.reuse, -R14.reuse ;  /* 0x0000002a918c7223 */ /* 0x180fe2000001080e */
[----:B------:R-:W-:Y:S01]  /*70d0*/  FSEL R129, R28, -INF , !P4 ;  /* 0xff8000001c817808 */ /* 0x000fe20006000000 */
[-CC-:B------:R-:W-:Y:S01]  /*70e0*/  FFMA.FTZ R136, R19, R42.reuse, -R14.reuse ;  /* 0x0000002a13887223 */ /* 0x180fe2000001080e */
[----:B------:R-:W-:Y:S01]  /*70f0*/  ISETP.GT.AND P4, PT, R20, RZ, P2 ;  /* 0x000000ff1400720c */ /* 0x000fe20001784270 */
[-CC-:B------:R-:W-:Y:S01]  /*7100*/  FFMA.FTZ R19, R133, R42.reuse, -R14.reuse ;  /* 0x0000002a85137223 */ /* 0x180fe2000001080e */
[C---:B------:R-:W-:Y:S01]  /*7110*/  ISETP.LT.OR P5, PT, R10.reuse, 0x3a, P5 ;  /* 0x0000003a0a00780c */ /* 0x040fe20002fa1670 */
[-CC-:B------:R-:W-:Y:S01]  /*7120*/  FFMA.FTZ R138, R27, R42.reuse, -R14.reuse ;  /* 0x0000002a1b8a7223 */ /* 0x180fe2000001080e */
[----:B------:R-:W-:Y:S01]  /*7130*/  ISETP.LT.OR P4, PT, R10, 0x1, P4 ;  /* 0x000000010a00780c */ /* 0x000fe20002781670 */
[-CC-:B------:R-:W-:Y:S01]  /*7140*/  FFMA.FTZ R27, R135, R42.reuse, -R14.reuse ;  /* 0x0000002a871b7223 */ /* 0x180fe2000001080e */
[----:B------:R-:W-:Y:S01]  /*7150*/  FSEL R153, R40, -INF , !P5 ;  /* 0xff80000028997808 */ /* 0x000fe20006800000 */
[-CC-:B------:R-:W-:Y:S01]  /*7160*/  FFMA.FTZ R132, R137, R42.reuse, -R14.reuse ;  /* 0x0000002a89847223 */ /* 0x180fe2000001080e */
[----:B------:R-:W-:Y:S01]  /*7170*/  FSEL R12, R12, -INF , !P4 ;  /* 0xff8000000c0c7808 */ /* 0x000fe20006000000 */
[-CC-:B------:R-:W-:Y:S01]  /*7180*/  FFMA.FTZ R142, R25, R42.reuse, -R14.reuse ;  /* 0x0000002a198e7223 */ /* 0x180fe2000001080e */
[----:B------:R-:W-:Y:S01]  /*7190*/  ISETP.LT.OR P4, PT, R10, 0x2a, P3 ;  /* 0x0000002a0a00780c */ /* 0x000fe20001f81670 */
[-CC-:B------:R-:W-:Y:S01]  /*71a0*/  FFMA.FTZ R125, R125, R42.reuse, -R14.reuse ;  /* 0x0000002a7d7d7223 */ /* 0x180fe2000001080e */
[----:B------:R-:W-:Y:S01]  /*71b0*/  FMNMX.FTZ R18, R12, R11, !PT ;  /* 0x0000000b0c127209 */ /* 0x000fe20007810000 */
[----:B------:R-:W-:Y:S01]  /*71c0*/  MUFU.EX2 R148, R148 ;  /* 0x0000009400947308 */ /* 0x000fe20000000800 */
[----:B------:R-:W-:Y:S01]  /*71d0*/  ISETP.GT.AND P3, PT, R20, 0x31, P2 ;  /* 0x000000311400780c */ /* 0x000fe20001764270 */
[--C-:B------:R-:W-:Y:S01]  /*71e0*/  FFMA.FTZ R131, R131, R42, -R14.reuse ;  /* 0x0000002a83837223 */ /* 0x100fe2000001080e */
[----:B------:R-:W-:Y:S01]  /*71f0*/  FMNMX.FTZ R18, R31, R18, !PT ;  /* 0x000000121f127209 */ /* 0x000fe20007810000 */
[-CC-:B------:R-:W-:Y:S01]  /*7200*/  FFMA.FTZ R23, R23, R42.reuse, -R14.reuse ;  /* 0x0000002a17177223 */ /* 0x180fe2000001080e */
[----:B------:R-:W-:Y:S01]  /*7210*/  FSEL R139, R36, -INF , !P4 ;  /* 0xff800000248b7808 */ /* 0x000fe20006000000 */
[--C-:B------:R-:W-:Y:S01]  /*7220*/  FFMA.FTZ R120, R73, R42, -R14.reuse ;  /* 0x0000002a49787223 */ /* 0x100fe2000001080e */
[----:B------:R-:W-:Y:S01]  /*7230*/  FMNMX.FTZ R18, R15, R18, !PT ;  /* 0x000000120f127209 */ /* 0x000fe20007810000 */
[----:B------:R-:W-:Y:S01]  /*7240*/  MUFU.EX2 R125, R125 ;  /* 0x0000007d007d7308 */ /* 0x000fe20000000800 */
[----:B------:R-:W-:Y:S01]  /*7250*/  ISETP.GT.AND P4, PT, R20, 0x38, P2 ;  /* 0x000000381400780c */ /* 0x000fe20001784270 */
[----:B------:R-:W-:Y:S01]  /*7260*/  IMAD.U32 R36, RZ, RZ, UR6 ;  /* 0x00000006ff247e24 */ /* 0x000fe2000f8e00ff */
[----:B------:R-:W-:Y:S01]  /*7270*/  FMNMX.FTZ R18, R87, R18, !PT ;  /* 0x0000001257127209 */ /* 0x000fe20007810000 */
[-CC-:B------:R-:W-:Y:S01]  /*7280*/  FFMA.FTZ R134, R59, R42.reuse, -R14.reuse ;  /* 0x0000002a3b867223 */ /* 0x180fe2000001080e */
[----:B------:R-:W-:Y:S01]  /*7290*/  ISETP.LT.OR P3, PT, R10, 0x32, P3 ;  /* 0x000000320a00780c */ /* 0x000fe20001f61670 */
[--C-:B------:R-:W-:Y:S01]  /*72a0*/  FFMA.FTZ R128, R63, R42, -R14.reuse ;  /* 0x0000002a3f807223 */ /* 0x100fe2000001080e */
[----:B------:R-:W-:Y:S01]  /*72b0*/  FMNMX.FTZ R18, R21, R18, !PT ;  /* 0x0000001215127209 */ /* 0x000fe20007810000 */
[----:B------:R-:W-:Y:S01]  /*72c0*/  MUFU.EX2 R150, R150 ;  /* 0x0000009600967308 */ /* 0x000fe20000000800 */
[----:B------:R-:W-:Y:S01]  /*72d0*/  FSEL R149, R38, -INF , !P3 ;  /* 0xff80000026957808 */ /* 0x000fe20005800000 */
[--C-:B------:R-:W-:Y:S01]  /*72e0*/  FFMA.FTZ R130, R67, R42, -R14.reuse ;  /* 0x0000002a43827223 */ /* 0x100fe2000001080e */
[----:B------:R-:W-:Y:S01]  /*72f0*/  FMNMX.FTZ R18, R121, R18, !PT ;  /* 0x0000001279127209 */ /* 0x000fe20007810000 */
[-CC-:B------:R-:W-:Y:S01]  /*7300*/  FFMA.FTZ R35, R35, R42.reuse, -R14.reuse ;  /* 0x0000002a23237223 */ /* 0x180fe2000001080e */
[----:B------:R-:W-:Y:S01]  /*7310*/  ISETP.LT.OR P4, PT, R10, 0x39, P4 ;  /* 0x000000390a00780c */ /* 0x000fe20002781670 */
[--C-:B------:R-:W-:Y:S01]  /*7320*/  FFMA.FTZ R59, R85, R42, -R14.reuse ;  /* 0x0000002a553b7223 */ /* 0x100fe2000001080e */
[----:B------:R-:W-:Y:S01]  /*7330*/  FMNMX.FTZ R18, R123, R18, !PT ;  /* 0x000000127b127209 */ /* 0x000fe20007810000 */
[----:B------:R-:W-:Y:S01]  /*7340*/  MUFU.EX2 R131, R131 ;  /* 0x0000008300837308 */ /* 0x000fe20000000800 */
[C---:B------:R-:W-:Y:S01]  /*7350*/  ISETP.GT.AND P3, PT, R20.reuse, 0x40, P2 ;  /* 0x000000401400780c */ /* 0x040fe20001764270 */
        /* <DEDUP_REMOVED lines=8> */
[--C-:B------:R-:W-:Y:S01]  /*73e0*/  FFMA.FTZ R63, R83, R42, -R14.reuse ;  /* 0x0000002a533f7223 */ /* 0x100fe2000001080e */
[----:B------:R-:W-:Y:S01]  /*73f0*/  FMNMX.FTZ R18, R29, R18, !PT ;  /* 0x000000121d127209 */ /* 0x000fe20007810000 */
[-CC-:B------:R-:W-:Y:S01]  /*7400*/  FFMA.FTZ R122, R77, R42.reuse, -R14.reuse ;  /* 0x0000002a4d7a7223 */ /* 0x180fe2000001080e */
[----:B------:R-:W-:Y:S01]  /*7410*/  ISETP.LT.OR P3, PT, R10, 0x41, P3 ;  /* 0x000000410a00780c */ /* 0x000fe20001f61670 */
[----:B------:R-:W-:Y:S01]  /*7420*/  FFMA.FTZ R67, R69, R42, -R14 ;  /* 0x0000002a45437223 */ /* 0x000fe2000001080e */
[----:B------:R-:W-:Y:S01]  /*7430*/  FMNMX.FTZ R18, R33, R18, !PT ;  /* 0x0000001221127209 */ /* 0x000fe20007810000 */
[----:B------:R-:W-:Y:S01]  /*7440*/  MUFU.EX2 R37, R37 ;  /* 0x0000002500257308 */ /* 0x000fe20000000800 */
[----:B------:R-:W-:Y:S01]  /*7450*/  ISETP.GT.AND P5, PT, R20, 0x48, P2 ;  /* 0x000000481400780c */ /* 0x000fe200017a4270 */
[----:B------:R-:W-:Y:S01]  /*7460*/  UMOV UR6, UR4 ;  /* 0x0000000400067c82 */ /* 0x000fe20008000000 */
[----:B------:R-:W-:-:S02]  /*7470*/  FMNMX.FTZ R18, R139, R18, !PT ;  /* 0x000000128b127209 */ /* 0x000fc40007810000 */
[----:B------:R-:W-:Y:S02]  /*7480*/  ISETP.LT.OR P4, PT, R10, 0x42, P4 ;  /* 0x000000420a00780c */ /* 0x000fe40002781670 */
[----:B------:R-:W-:Y:S01]  /*7490*/  FMNMX.FTZ R18, R141, R18, !PT ;  /* 0x000000128d127209 */ /* 0x000fe20007810000 */
[----:B------:R-:W-:Y:S01]  /*74a0*/  MUFU.EX2 R146, R146 ;  /* 0x0000009200927308 */ /* 0x000fe20000000800 */
[----:B------:R-:W-:Y:S01]  /*74b0*/  FSEL R147, R41, -INF , !P3 ;  /* 0xff80000029937808 */ /* 0x000fe20005800000 */
[----:B------:R-:W-:Y:S01]  /*74c0*/  FFMA.FTZ R41, R143, R42, -R14 ;  /* 0x0000002a8f297223 */ /* 0x000fe2000001080e */
[----:B------:R-:W-:Y:S02]  /*74d0*/  FMNMX.FTZ R18, R149, R18, !PT ;  /* 0x0000001295127209 */ /* 0x000fe40007810000 */
[----:B------:R-:W-:Y:S02]  /*74e0*/  ISETP.GT.AND P3, PT, R20, 0x49, P2 ;  /* 0x000000491400780c */ /* 0x000fe40001764270 */
[----:B------:R-:W-:Y:S01]  /*74f0*/  FMNMX.FTZ R18, R151, R18, !PT ;  /* 0x0000001297127209 */ /* 0x000fe20007810000 */
[----:B------:R-:W-:Y:S01]  /*7500*/  MUFU.EX2 R39, R39 ;  /* 0x0000002700277308 */ /* 0x000fe20000000800 */
[----:B------:R-:W-:-:S02]  /*7510*/  FSEL R43, R43, -INF , !P4 ;  /* 0xff8000002b2b7808 */ /* 0x000fc40006000000 */
[----:B------:R-:W-:Y:S02]  /*7520*/  FMNMX.FTZ R18, R153, R18, !PT ;  /* 0x0000001299127209 */ /* 0x000fe40007810000 */
[----:B------:R-:W-:Y:S02]  /*7530*/  ISETP.LT.OR P5, PT, R10, 0x49, P5 ;  /* 0x000000490a00780c */ /* 0x000fe40002fa1670 */
[----:B------:R-:W-:Y:S01]  /*7540*/  FMNMX.FTZ R18, R147, R18, !PT ;  /* 0x0000001293127209 */ /* 0x000fe20007810000 */
[----:B------:R-:W-:Y:S01]  /*7550*/  MUFU.EX2 R140, R140 ;  /* 0x0000008c008c7308 */ /* 0x000fe20000000800 */
[----:B------:R-:W-:Y:S02]  /*7560*/  ISETP.GT.AND P4, PT, R20, 0x50, P2 ;  /* 0x000000501400780c */ /* 0x000fe40001784270 */
[----:B------:R-:W-:Y:S02]  /*7570*/  ISETP.LT.OR P3, PT, R10, 0x4a, P3 ;  /* 0x0000004a0a00780c */ /* 0x000fe40001f61670 */
[----:B------:R-:W-:-:S02]  /*7580*/  FSEL R45, R45, -INF , !P5 ;  /* 0xff8000002d2d7808 */ /* 0x000fc40006800000 */
[----:B------:R-:W-:Y:S01]  /*7590*/  FMNMX.FTZ R18, R43, R18, !PT ;  /* 0x000000122b127209 */ /* 0x000fe20007810000 */
[----:B------:R-:W-:Y:S01]  /*75a0*/  MUFU.EX2 R41, R41 ;  /* 0x0000002900297308 */ /* 0x000fe20000000800 */
[----:B------:R-:W-:Y:S02]  /*75b0*/  ISETP.GT.AND P5, PT, R20, 0x51, P2 ;  /* 0x000000511400780c */ /* 0x000fe400017a4270 */
[----:B------:R-:W-:Y:S02]  /*75c0*/  FSEL R143, R46, -INF , !P3 ;  /* 0xff8000002e8f7808 */ /* 0x000fe40005800000 */
[----:B------:R-:W-:Y:S02]  /*75d0*/  ISETP.LT.OR P4, PT, R10, 0x51, P4 ;  /* 0x000000510a00780c */ /* 0x000fe40002781670 */
[----:B------:R-:W-:Y:S01]  /*75e0*/  FMNMX.FTZ R18, R45, R18, !PT ;  /* 0x000000122d127209 */ /* 0x000fe20007810000 */
[----:B------:R-:W-:Y:S01]  /*75f0*/  MUFU.EX2 R142, R142 ;  /* 0x0000008e008e7308 */ /* 0x000fe20000000800 */
[----:B------:R-:W-:-:S02]  /*7600*/  ISETP.GT.AND P3, PT, R20, 0x58, P2 ;  /* 0x000000581400780c */ /* 0x000fc40001764270 */
[----:B------:R-:W-:Y:S02]  /*7610*/  ISETP.LT.OR P5, PT, R10, 0x52, P5 ;  /* 0x000000520a00780c */ /* 0x000fe40002fa1670 */
[----:B------:R-:W-:Y:S02]  /*7620*/  FSEL R47, R47, -INF , !P4 ;  /* 0xff8000002f2f7808 */ /* 0x000fe40006000000 */
[----:B------:R-:W-:Y:S01]  /*7630*/  FMNMX.FTZ R18, R143, R18, !PT ;  /* 0x000000128f127209 */ /* 0x000fe20007810000 */
[----:B------:R-:W-:Y:S01]  /*7640*/  MUFU.EX2 R23, R23 ;  /* 0x0000001700177308 */ /* 0x000fe20000000800 */
[----:B------:R-:W-:Y:S02]  /*7650*/  ISETP.GT.AND P4, PT, R20, 0x59, P2 ;  /* 0x000000591400780c */ /* 0x000fe40001784270 */
[----:B------:R-:W-:Y:S02]  /*7660*/  FSEL R145, R48, -INF , !P5 ;  /* 0xff80000030917808 */ /* 0x000fe40006800000 */
[----:B------:R-:W-:-:S02]  /*7670*/  ISETP.LT.OR P3, PT, R10, 0x59, P3 ;  /* 0x000000590a00780c */ /* 0x000fc40001f61670 */
[----:B------:R-:W-:Y:S01]  /*7680*/  FMNMX.FTZ R18, R47, R18, !PT ;  /* 0x000000122f127209 */ /* 0x000fe20007810000 */
[----:B------:R-:W-:Y:S01]  /*7690*/  MUFU.EX2 R136, R136 ;  /* 0x0000008800887308 */ /* 0x000fe20000000800 */
[----:B------:R-:W-:Y:S02]  /*76a0*/  ISETP.GT.AND P5, PT, R20, 0x60, P2 ;  /* 0x000000601400780c */ /* 0x000fe400017a4270 */
[----:B------:R-:W-:Y:S02]  /*76b0*/  ISETP.LT.OR P4, PT, R10, 0x5a, P4 ;  /* 0x0000005a0a00780c */ /* 0x000fe40002781670 */
[----:B------:R-:W-:Y:S02]  /*76c0*/  FSEL R49, R49, -INF , !P3 ;  /* 0xff80000031317808 */ /* 0x000fe40005800000 */
[----:B------:R-:W-:Y:S01]  /*76d0*/  FMNMX.FTZ R18, R145, R18, !PT ;  /* 0x0000001291127209 */ /* 0x000fe20007810000 */
[----:B------:R-:W-:Y:S01]  /*76e0*/  MUFU.EX2 R19, R19 ;  /* 0x0000001300137308 */ /* 0x000fe20000000800 */
[----:B------:R-:W-:-:S02]  /*76f0*/  ISETP.GT.AND P3, PT, R20, 0x61, P2 ;  /* 0x000000611400780c */ /* 0x000fc40001764270 */
[----:B------:R-:W-:Y:S02]  /*7700*/  FSEL R155, R50, -INF , !P4 ;  /* 0xff800000329b7808 */ /* 0x000fe40006000000 */
        /* <DEDUP_REMOVED lines=25> */
[----:B------:R-:W-:Y:S01]  /*78a0*/  FSEL R137, R55, -INF , !P3 ;  /* 0xff80000037897808 */ /* 0x000fe20005800000 */
[--C-:B------:R-:W-:Y:S01]  /*78b0*/  FFMA.FTZ R55, R61, R42, -R14.reuse ;  /* 0x0000002a3d377223 */ /* 0x100fe2000001080e */
[----:B------:R-:W-:Y:S01]  /*78c0*/  FMNMX.FTZ R18, R135, R18, !PT ;  /* 0x0000001287127209 */ /* 0x000fe20007810000 */
[----:B------:R-:W-:Y:S01]  /*78d0*/  FFMA.FTZ R61, R79, R42, -R14 ;  /* 0x0000002a4f3d7223 */ /* 0x000fe2000001080e */
[----:B------:R-:W-:Y:S01]  /*78e0*/  ISETP.GT.AND P2, PT, R20, 0x79, P2 ;  /* 0x000000791400780c */ /* 0x000fe20001744270 */
[----:B------:R-:W-:Y:S01]  /*78f0*/  MUFU.EX2 R128, R128 ;  /* 0x0000008000807308 */ /* 0x000fe20000000800 */
[----:B------:R-:W-:-:S02]  /*7900*/  ISETP.LT.OR P5, PT, R10, 0x79, P5 ;  /* 0x000000790a00780c */ /* 0x000fc40002fa1670 */
[----:B------:R-:W-:Y:S02]  /*7910*/  FSEL R157, R56, -INF , !P4 ;  /* 0xff800000389d7808 */ /* 0x000fe40006000000 */
[----:B------:R-:W-:Y:S02]  /*7920*/  FMNMX.FTZ R20, R137, R18, !PT ;  /* 0x0000001289147209 */ /* 0x000fe40007810000 */
[----:B------:R-:W-:Y:S01]  /*7930*/  ISETP.LT.OR P2, PT, R10, 0x7a, P2 ;  /* 0x0000007a0a00780c */ /* 0x000fe20001741670 */
[----:B------:R-:W-:Y:S01]  /*7940*/  MUFU.EX2 R55, R55 ;  /* 0x0000003700377308 */ /* 0x000fe20000000800 */
[----:B------:R-:W-:Y:S01]  /*7950*/  FSEL R18, R57, -INF , !P5 ;  /* 0xff80000039127808 */ /* 0x000fe20006800000 */
[--C-:B------:R-:W-:Y:S01]  /*7960*/  FFMA.FTZ R57, R65, R42, -R14.reuse ;  /* 0x0000002a41397223 */ /* 0x100fe2000001080e */
[----:B------:R-:W-:Y:S01]  /*7970*/  FMNMX.FTZ R25, R157, R20, !PT ;  /* 0x000000149d197209 */ /* 0x000fe20007810000 */
[----:B------:R-:W-:Y:S01]  /*7980*/  FFMA.FTZ R65, R81, R42, -R14 ;  /* 0x0000002a51417223 */ /* 0x000fe2000001080e */
[----:B------:R-:W-:-:S02]  /*7990*/  FSEL R58, R58, -INF , !P2 ;  /* 0xff8000003a3a7808 */ /* 0x000fc40005000000 */
[----:B------:R-:W-:Y:S01]  /*79a0*/  FMNMX.FTZ R25, R18, R25, !PT ;  /* 0x0000001912197209 */ /* 0x000fe20007810000 */
[----:B------:R-:W-:Y:S01]  /*79b0*/  MUFU.EX2 R57, R57 ;  /* 0x0000003900397308 */ /* 0x000fe20000000800 */
[----:B------:R-:W-:Y:S02]  /*79c0*/  FSEL R20, R13, RZ, P6 ;  /* 0x000000ff0d147208 */ /* 0x000fe40003000000 */
[----:B------:R-:W-:Y:S02]  /*79d0*/  FMNMX.FTZ R25, R58, R25, !PT ;  /* 0x000000193a197209 */ /* 0x000fe40007810000 */
[----:B------:R-:W-:Y:S01]  /*79e0*/  @!P1 LEA R36, R36, UR38, 0x3 ;  /* 0x0000002624249c11 */ /* 0x000fe2000f8e18ff */
[----:B------:R-:W-:Y:S02]  /*79f0*/  FADD.FTZ R7, -R20, R7 ;  /* 0x0000000714077221 */ /* 0x000fe40000010100 */
[----:B------:R-:W0:Y:S01]  /*7a00*/  SHFL.BFLY PT, R10, R25, 0x2, 0x1f ;  /* 0x0c401f00190a7f89 */ /* 0x000e2200000e0000 */
[----:B------:R-:W-:Y:S01]  /*7a10*/  MUFU.EX2 R130, R130 ;  /* 0x0000008200827308 */ /* 0x000fe20000000800 */
[----:B------:R-:W-:Y:S01]  /*7a20*/  FMUL.FTZ R7, R7, R42 ;  /* 0x0000002a07077220 */ /* 0x000fe20000410000 */
[----:B------:R-:W-:-:S05]  /*7a30*/  @!P1 VIADD R36, R36, 0x16860 ;  /* 0x0001686024249836 */ /* 0x000fca0000000000 */
[----:B------:R-:W-:Y:S01]  /*7a40*/  @!P1 PRMT R36, RZ, 0x654, R36 ;  /* 0x00000654ff249816 */ /* 0x000fe20000000024 */
[----:B------:R-:W1:Y:S03]  /*7a50*/  MUFU.EX2 R7, R7 ;  /* 0x0000000700077308 */ /* 0x000e660000000800 */
[----:B------:R2:W-:Y:S05]  /*7a60*/  @!P1 SYNCS.ARRIVE.TRANS64.RED.A1T0 RZ, [R36+URZ], RZ ;  /* 0x000000ff24ff99a7 */ /* 0x0005ea000810043f */
[----:B------:R-:W-:Y:S01]  /*7a70*/  MUFU.EX2 R59, R59 ;  /* 0x0000003b003b7308 */ /* 0x000fe20000000800 */
[----:B0-----:R-:W-:-:S07]  /*7a80*/  FMNMX.FTZ R10, R25, R10, !PT ;  /* 0x0000000a190a7209 */ /* 0x001fce0007810000 */
[----:B------:R-:W-:Y:S01]  /*7a90*/  MUFU.EX2 R124, R124 ;  /* 0x0000007c007c7308 */ /* 0x000fe20000000800 */
[----:B-1----:R-:W-:Y:S01]  /*7aa0*/  FFMA.FTZ R30, R7, R5, R148 ;  /* 0x00000005071e7223 */ /* 0x002fe20000010094 */
[C---:B------:R-:W-:Y:S01]  /*7ab0*/  F2FP.BF16.F32.PACK_AB R148, R125.reuse, R148 ;  /* 0x000000947d94723e */ /* 0x040fe200000010ff */
[-C--:B------:R-:W-:Y:S01]  /*7ac0*/  FMUL.FTZ R88, R88, R7.reuse ;  /* 0x0000000758587220 */ /* 0x080fe20000410000 */
[----:B------:R-:W0:Y:S01]  /*7ad0*/  SHFL.BFLY PT, R25, R10, 0x1, 0x1f ;  /* 0x0c201f000a197f89 */ /* 0x000e2200000e0000 */
[----:B------:R-:W-:Y:S01]  /*7ae0*/  FADD.FTZ R5, R125, R30 ;  /* 0x0000001e7d057221 */ /* 0x000fe20000010000 */
[-C--:B------:R-:W-:Y:S01]  /*7af0*/  FMUL.FTZ R89, R89, R7.reuse ;  /* 0x0000000759597220 */ /* 0x080fe20000410000 */
[-C--:B------:R-:W-:Y:S01]  /*7b00*/  FMUL.FTZ R92, R92, R7.reuse ;  /* 0x000000075c5c7220 */ /* 0x080fe20000410000 */
[----:B------:R-:W-:Y:S01]  /*7b10*/  MUFU.EX2 R61, R61 ;  /* 0x0000003d003d7308 */ /* 0x000fe20000000800 */
[----:B------:R-:W-:Y:S01]  /*7b20*/  FADD.FTZ R30, R150, R5 ;  /* 0x00000005961e7221 */ /* 0x000fe20000010000 */
[----:B------:R-:W-:Y:S01]  /*7b30*/  F2FP.BF16.F32.PACK_AB R150, R131, R150 ;  /* 0x000000968396723e */ /* 0x000fe200000010ff */
[-C--:B------:R-:W-:Y:S01]  /*7b40*/  FMUL.FTZ R93, R93, R7.reuse ;  /* 0x000000075d5d7220 */ /* 0x080fe20000410000 */
[-C--:B------:R-:W-:Y:S01]  /*7b50*/  FMUL.FTZ R96, R96, R7.reuse ;  /* 0x0000000760607220 */ /* 0x080fe20000410000 */
        /* <DEDUP_REMOVED lines=8> */
[-C--:B------:R-:W-:Y:S01]  /*7be0*/  FMUL.FTZ R105, R105, R7.reuse ;  /* 0x0000000769697220 */ /* 0x080fe20000410000 */
[-C--:B------:R-:W-:Y:S01]  /*7bf0*/  FMUL.FTZ R108, R108, R7.reuse ;  /* 0x000000076c6c7220 */ /* 0x080fe20000410000 */
[-C--:B------:R-:W-:Y:S01]  /*7c00*/  FMUL.FTZ R109, R109, R7.reuse ;  /* 0x000000076d6d7220 */ /* 0x080fe20000410000 */
[----:B------:R-:W-:Y:S01]  /*7c10*/  MUFU.EX2 R63, R63 ;  /* 0x0000003f003f7308 */ /* 0x000fe20000000800 */
[-C--:B------:R-:W-:Y:S01]  /*7c20*/  FMUL.FTZ R112, R112, R7.reuse ;  /* 0x0000000770707220 */ /* 0x080fe20000410000 */
[-C--:B------:R-:W-:Y:S01]  /*7c30*/  FMUL.FTZ R113, R113, R7.reuse ;  /* 0x0000000771717220 */ /* 0x080fe20000410000 */
[----:B------:R-:W-:Y:S01]  /*7c40*/  FMUL.FTZ R116, R116, R7 ;  /* 0x0000000774747220 */ /* 0x000fe20000410000 */
[----:B0-----:R-:W-:Y:S01]  /*7c50*/  FMNMX.FTZ R25, R10, R25, !PT ;  /* 0x000000190a197209 */ /* 0x001fe20007810000 */
[----:B------:R-:W-:Y:S01]  /*7c60*/  FMUL.FTZ R117, R117, R7 ;  /* 0x0000000775757220 */ /* 0x000fe20000410000 */
[----:B------:R-:W-:-:S02]  /*7c70*/  IMAD.MOV.U32 R7, RZ, RZ, R13 ;  /* 0x000000ffff077224 */ /* 0x000fc400078e000d */
[C---:B------:R-:W-:Y:S01]  /*7c80*/  FSETP.NEU.FTZ.AND P2, PT, R25.reuse, -INF , PT ;  /* 0xff8000001900780b */ /* 0x040fe20003f5d000 */
[CC--:B------:R-:W-:Y:S01]  /*7c90*/  FMUL.FTZ R26, R25.reuse, R42.reuse ;  /* 0x0000002a191a7220 */ /* 0x0c0fe20000410000 */
[----:B------:R-:W-:Y:S02]  /*7ca0*/  MUFU.EX2 R120, R120 ;  /* 0x0000007800787308 */ /* 0x000fe40000000800 */
[----:B------:R-:W-:Y:S02]  /*7cb0*/  FSEL R30, R25, RZ, P2 ;  /* 0x000000ff191e7208 */ /* 0x000fe40001000000 */
[----:B------:R-:W-:Y:S02]  /*7cc0*/  FSEL R26, R26, RZ, P2 ;  /* 0x000000ff1a1a7208 */ /* 0x000fe40001000000 */
[----:B------:R-:W-:Y:S01]  /*7cd0*/  ISETP.GT.AND P2, PT, R6, UR26, PT ;  /* 0x0000001a06007c0c */ /* 0x000fe2000bf44270 */
[----:B------:R-:W-:Y:S01]  /*7ce0*/  FADD.FTZ R5, -R30, R11 ;  /* 0x0000000b1e057221 */ /* 0x000fe20000010100 */
[----:B------:R-:W-:Y:S01]  /*7cf0*/  FADD.FTZ R11, R37, R32 ;  /* 0x00000020250b7221 */ /* 0x000fe20000010000 */
[-CC-:B------:R-:W-:Y:S01]  /*7d00*/  FFMA.FTZ R10, R12, R42.reuse, -R26.reuse ;  /* 0x0000002a0c0a7223 */ /* 0x180fe2000001081a */
[-CC-:B------:R-:W-:Y:S01]  /*7d10*/  FFMA.FTZ R31, R31, R42.reuse, -R26.reuse ;  /* 0x0000002a1f1f7223 */ /* 0x180fe2000001081a */
[-C--:B------:R-:W-:Y:S01]  /*7d20*/  FMUL.FTZ R5, R5, R42.reuse ;  /* 0x0000002a05057220 */ /* 0x080fe20000410000 */
[----:B------:R-:W-:Y:S01]  /*7d30*/  FADD.FTZ R32, R146, R11 ;  /* 0x0000000b92207221 */ /* 0x000fe20000010000 */
[-CC-:B------:R-:W-:Y:S01]  /*7d40*/  FFMA.FTZ R12, R15, R42.reuse, -R26.reuse ;  /* 0x0000002a0f0c7223 */ /* 0x180fe2000001081a */
[-C--:B------:R-:W-:Y:S01]  /*7d50*/  FFMA.FTZ R15, R87, R42.reuse, -R26 ;  /* 0x0000002a570f7223 */ /* 0x080fe2000001081a */
[----:B------:R-:W-:Y:S01]  /*7d60*/  MUFU.EX2 R10, R10 ;  /* 0x0000000a000a7308 */ /* 0x000fe20000000800 */
[----:B------:R-:W-:Y:S01]  /*7d70*/  FADD.FTZ R73, R39, R32 ;  /* 0x0000002027497221 */ /* 0x000fe20000010000 */
[-CC-:B------:R-:W-:Y:S01]  /*7d80*/  FFMA.FTZ R14, R21, R42.reuse, -R26.reuse ;  /* 0x0000002a150e7223 */ /* 0x180fe2000001081a */
[-CC-:B------:R-:W-:Y:S01]  /*7d90*/  FFMA.FTZ R21, R121, R42.reuse, -R26.reuse ;  /* 0x0000002a79157223 */ /* 0x180fe2000001081a */
[-CC-:B------:R-:W-:Y:S01]  /*7da0*/  FFMA.FTZ R20, R123, R42.reuse, -R26.reuse ;  /* 0x0000002a7b147223 */ /* 0x180fe2000001081a */
[----:B------:R-:W-:Y:S01]  /*7db0*/  FADD.FTZ R34, R140, R73 ;  /* 0x000000498c227221 */ /* 0x000fe20000010000 */
[-CC-:B------:R-:W-:Y:S01]  /*7dc0*/  FFMA.FTZ R69, R127, R42.reuse, -R26.reuse ;  /* 0x0000002a7f457223 */ /* 0x180fe2000001081a */
[-C--:B------:R-:W-:Y:S01]  /*7dd0*/  FFMA.FTZ R22, R129, R42.reuse, -R26 ;  /* 0x0000002a81167223 */ /* 0x080fe2000001081a */
[----:B------:R0:W1:Y:S01]  /*7de0*/  MUFU.EX2 R11, R5 ;  /* 0x00000005000b7308 */ /* 0x0000620000000800 */
[----:B------:R-:W-:Y:S01]  /*7df0*/  FADD.FTZ R73, R41, R34 ;  /* 0x0000002229497221 */ /* 0x000fe20000010000 */
[-CC-:B------:R-:W-:Y:S01]  /*7e00*/  FFMA.FTZ R129, R47, R42.reuse, -R26.reuse ;  /* 0x0000002a2f817223 */ /* 0x180fe2000001081a */
[-CC-:B------:R-:W-:Y:S01]  /*7e10*/  FFMA.FTZ R29, R29, R42.reuse, -R26.reuse ;  /* 0x0000002a1d1d7223 */ /* 0x180fe2000001081a */
[-CC-:B------:R-:W-:Y:S01]  /*7e20*/  FFMA.FTZ R24, R33, R42.reuse, -R26.reuse ;  /* 0x0000002a21187223 */ /* 0x180fe2000001081a */
[----:B------:R-:W-:Y:S01]  /*7e30*/  FADD.FTZ R34, R142, R73 ;  /* 0x000000498e227221 */ /* 0x000fe20000010000 */
[-CC-:B------:R-:W-:Y:S01]  /*7e40*/  FFMA.FTZ R33, R139, R42.reuse, -R26.reuse ;  /* 0x0000002a8b217223 */ /* 0x180fe2000001081a */
[-C--:B------:R-:W-:Y:S01]  /*7e50*/  FFMA.FTZ R28, R141, R42.reuse, -R26 ;  /* 0x0000002a8d1c7223 */ /* 0x080fe2000001081a */
[----:B------:R-:W3:Y:S01]  /*7e60*/  MUFU.EX2 R31, R31 ;  /* 0x0000001f001f7308 */ /* 0x000ee20000000800 */
[----:B------:R-:W-:Y:S01]  /*7e70*/  FADD.FTZ R73, R23, R34 ;  /* 0x0000002217497221 */ /* 0x000fe20000010000 */
[-CC-:B0-----:R-:W-:Y:S01]  /*7e80*/  FFMA.FTZ R5, R45, R42.reuse, -R26.reuse ;  /* 0x0000002a2d057223 */ /* 0x181fe2000001081a */
[-CC-:B------:R-:W-:Y:S01]  /*7e90*/  FFMA.FTZ R71, R149, R42.reuse, -R26.reuse ;  /* 0x0000002a95477223 */ /* 0x180fe2000001081a */
[-CC-:B------:R-:W-:Y:S01]  /*7ea0*/  FFMA.FTZ R139, R151, R42.reuse, -R26.reuse ;  /* 0x0000002a978b7223 */ /* 0x180fe2000001081a */
[----:B--2---:R-:W-:Y:S01]  /*7eb0*/  FADD.FTZ R36, R136, R73 ;  /* 0x0000004988247221 */ /* 0x004fe20000010000 */
[-CC-:B------:R-:W-:Y:S01]  /*7ec0*/  FFMA.FTZ R153, R153, R42.reuse, -R26.reuse ;  /* 0x0000002a99997223 */ /* 0x180fe2000001081a */
[----:B------:R-:W-:Y:S01]  /*7ed0*/  FFMA.FTZ R32, R147, R42, -R26 ;  /* 0x0000002a93207223 */ /* 0x000fe2000001081a */
[----:B------:R-:W0:Y:S01]  /*7ee0*/  MUFU.EX2 R12, R12 ;  /* 0x0000000c000c7308 */ /* 0x000e220000000800 */
[----:B-1----:R-:W-:Y:S01]  /*7ef0*/  FFMA.FTZ R34, R11, R4, R10 ;  /* 0x000000040b227223 */ /* 0x002fe2000001000a */
[----:B------:R-:W-:Y:S01]  /*7f00*/  FADD.FTZ R75, R19, R36 ;  /* 0x00000024134b7221 */ /* 0x000fe20000010000 */
[-CC-:B------:R-:W-:Y:S01]  /*7f10*/  FFMA.FTZ R43, R43, R42.reuse, -R26.reuse ;  /* 0x0000002a2b2b7223 */ /* 0x180fe2000001081a */
[----:B------:R-:W-:Y:S01]  /*7f20*/  FFMA.FTZ R45, R143, R42, -R26 ;  /* 0x0000002a8f2d7223 */ /* 0x000fe2000001081a */
[----:B------:R-:W-:Y:S01]  /*7f30*/  F2FP.BF16.F32.PACK_AB R142, R23, R142 ;  /* 0x0000008e178e723e */ /* 0x000fe200000010ff */
[----:B------:R-:W-:Y:S01]  /*7f40*/  FADD.FTZ R38, R138, R75 ;  /* 0x0000004b8a267221 */ /* 0x000fe20000010000 */
[----:B------:R-:W-:Y:S01]  /*7f50*/  F2FP.BF16.F32.PACK_AB R136, R19, R136 ;  /* 0x000000881388723e */ /* 0x000fe200000010ff */
[----:B------:R-:W1:Y:S01]  /*7f60*/  MUFU.EX2 R15, R15 ;  /* 0x0000000f000f7308 */ /* 0x000e620000000800 */
[----:B---3--:R-:W-:Y:S01]  /*7f70*/  FADD.FTZ R73, R31, R34 ;  /* 0x000000221f497221 */ /* 0x008fe20000010000 */
[-CC-:B------:R-:W-:Y:S01]  /*7f80*/  FFMA.FTZ R34, R145, R42.reuse, -R26.reuse ;  /* 0x0000002a91227223 */ /* 0x180fe2000001081a */
[-CC-:B------:R-:W-:Y:S01]  /*7f90*/  FFMA.FTZ R49, R49, R42.reuse, -R26.reuse ;  /* 0x0000002a31317223 */ /* 0x180fe2000001081a */
[-CC-:B------:R-:W-:Y:S01]  /*7fa0*/  FFMA.FTZ R155, R155, R42.reuse, -R26.reuse ;  /* 0x0000002a9b9b7223 */ /* 0x180fe2000001081a */
[-CC-:B------:R-:W-:Y:S01]  /*7fb0*/  FFMA.FTZ R51, R51, R42.reuse, -R26.reuse ;  /* 0x0000002a33337223 */ /* 0x180fe2000001081a */
[-CC-:B------:R-:W-:Y:S01]  /*7fc0*/  FFMA.FTZ R133, R133, R42.reuse, -R26.reuse ;  /* 0x0000002a85857223 */ /* 0x180fe2000001081a */
[-C--:B------:R-:W-:Y:S01]  /*7fd0*/  FFMA.FTZ R53, R53, R42.reuse, -R26 ;  /* 0x0000002a35357223 */ /* 0x080fe2000001081a */
[----:B------:R-:W2:Y:S01]  /*7fe0*/  MUFU.EX2 R14, R14 ;  /* 0x0000000e000e7308 */ /* 0x000ea20000000800 */
[----:B0-----:R-:W-:Y:S01]  /*7ff0*/  FADD.FTZ R36, R12, R73 ;  /* 0x000000490c247221 */ /* 0x001fe20000010000 */
[----:B------:R-:W-:Y:S01]  /*8000*/  FADD.FTZ R73, R27, R38 ;  /* 0x000000261b497221 */ /* 0x000fe20000010000 */
[-CC-:B------:R-:W-:Y:S01]  /*8010*/  FFMA.FTZ R135, R135, R42.reuse, -R26.reuse ;  /* 0x0000002a87877223 */ /* 0x180fe2000001081a */
[-CC-:B------:R-:W-:Y:S01]  /*8020*/  FFMA.FTZ R137, R137, R42.reuse, -R26.reuse ;  /* 0x0000002a89897223 */ /* 0x180fe2000001081a */
[----:B------:R-:W-:Y:S01]  /*8030*/  FFMA.FTZ R157, R157, R42, -R26 ;  /* 0x0000002a9d9d7223 */ /* 0x000fe2000001081a */
[----:B------:R-:W-:Y:S01]  /*8040*/  FADD.FTZ R38, R132, R73 ;  /* 0x0000004984267221 */ /* 0x000fe20000010000 */
[-C--:B------:R-:W-:Y:S01]  /*8050*/  FMUL.FTZ R90, R90, R11.reuse ;  /* 0x0000000b5a5a7220 */ /* 0x080fe20000410000 */
[----:B------:R-:W0:Y:S01]  /*8060*/  MUFU.EX2 R21, R21 ;  /* 0x0000001500157308 */ /* 0x000e220000000800 */
[----:B-1----:R-:W-:Y:S01]  /*8070*/  FADD.FTZ R47, R15, R36 ;  /* 0x000000240f2f7221 */ /* 0x002fe20000010000 */
[-C--:B------:R-:W-:Y:S01]  /*8080*/  FMUL.FTZ R91, R91, R11.reuse ;  /* 0x0000000b5b5b7220 */ /* 0x080fe20000410000 */
[-C--:B------:R-:W-:Y:S01]  /*8090*/  FMUL.FTZ R94, R94, R11.reuse ;  /* 0x0000000b5e5e7220 */ /* 0x080fe20000410000 */
[-C--:B------:R-:W-:Y:S01]  /*80a0*/  FMUL.FTZ R95, R95, R11.reuse ;  /* 0x0000000b5f5f7220 */ /* 0x080fe20000410000 */
[-C--:B------:R-:W-:Y:S01]  /*80b0*/  FMUL.FTZ R98, R98, R11.reuse ;  /* 0x0000000b62627220 */ /* 0x080fe20000410000 */
[-C--:B------:R-:W-:Y:S01]  /*80c0*/  FMUL.FTZ R99, R99, R11.reuse ;  /* 0x0000000b63637220 */ /* 0x080fe20000410000 */
[-C--:B------:R-:W-:Y:S01]  /*80d0*/  FMUL.FTZ R102, R102, R11.reuse ;  /* 0x0000000b66667220 */ /* 0x080fe20000410000 */
[----:B------:R-:W-:Y:S01]  /*80e0*/  MUFU.EX2 R20, R20 ;  /* 0x0000001400147308 */ /* 0x000fe20000000800 */
[----:B--2---:R-:W-:Y:S01]  /*80f0*/  FADD.FTZ R36, R14, R47 ;  /* 0x0000002f0e247221 */ /* 0x004fe20000010000 */
[----:B------:R-:W-:Y:S01]  /*8100*/  FADD.FTZ R47, R35, R38 ;  /* 0x00000026232f7221 */ /* 0x000fe20000010000 */
[-C--:B------:R-:W-:Y:S01]  /*8110*/  FMUL.FTZ R103, R103, R11.reuse ;  /* 0x0000000b67677220 */ /* 0x080fe20000410000 */
[-C--:B------:R-:W-:Y:S01]  /*8120*/  FMUL.FTZ R106, R106, R11.reuse ;  /* 0x0000000b6a6a7220 */ /* 0x080fe20000410000 */
[-C--:B------:R-:W-:Y:S01]  /*8130*/  FMUL.FTZ R107, R107, R11.reuse ;  /* 0x0000000b6b6b7220 */ /* 0x080fe20000410000 */
[----:B------:R-:W-:Y:S01]  /*8140*/  FADD.FTZ R38, R134, R47 ;  /* 0x0000002f86267221 */ /* 0x000fe20000010000 */
[-C--:B------:R-:W-:Y:S01]  /*8150*/  FMUL.FTZ R110, R110, R11.reuse ;  /* 0x0000000b6e6e7220 */ /* 0x080fe20000410000 */
[----:B------:R-:W1:Y:S01]  /*8160*/  MUFU.EX2 R69, R69 ;  /* 0x0000004500457308 */ /* 0x000e620000000800 */
[-C--:B------:R-:W-:Y:S01]  /*8170*/  FMUL.FTZ R111, R111, R11.reuse ;  /* 0x0000000b6f6f7220 */ /* 0x080fe20000410000 */
[----:B------:R-:W-:Y:S01]  /*8180*/  FADD.FTZ R47, R55, R38 ;  /* 0x00000026372f7221 */ /* 0x000fe20000010000 */
[-C--:B------:R-:W-:Y:S01]  /*8190*/  FMUL.FTZ R114, R114, R11.reuse ;  /* 0x0000000b72727220 */ /* 0x080fe20000410000 */
[-C--:B------:R-:W-:Y:S01]  /*81a0*/  FMUL.FTZ R115, R115, R11.reuse ;  /* 0x0000000b73737220 */ /* 0x080fe20000410000 */
[-C--:B------:R-:W-:Y:S01]  /*81b0*/  FMUL.FTZ R118, R118, R11.reuse ;  /* 0x0000000b76767220 */ /* 0x080fe20000410000 */
[----:B------:R-:W-:Y:S01]  /*81c0*/  FADD.FTZ R40, R128, R47 ;  /* 0x0000002f80287221 */ /* 0x000fe20000010000 */
[----:B------:R-:W-:Y:S01]  /*81d0*/  FMUL.FTZ R119, R119, R11 ;  /* 0x0000000b77777220 */ /* 0x000fe20000410000 */
[----:B------:R-:W-:Y:S01]  /*81e0*/  MUFU.EX2 R22, R22 ;  /* 0x0000001600167308 */ /* 0x000fe20000000800 */
[----:B------:R-:W-:Y:S01]  /*81f0*/  F2FP.BF16.F32.PACK_AB R146, R39, R146 ;  /* 0x000000922792723e */ /* 0x000fe200000010ff */
[----:B------:R-:W-:Y:S01]  /*8200*/  FADD.FTZ R47, R57, R40 ;  /* 0x00000028392f7221 */ /* 0x000fe20000010000 */
[----:B------:R-:W-:Y:S01]  /*8210*/  F2FP.BF16.F32.PACK_AB R140, R41, R140 ;  /* 0x0000008c298c723e */ /* 0x000fe200000010ff */
[----:B------:R-:W-:Y:S01]  /*8220*/  VIADD R6, R6, 0xffffffff ;  /* 0xffffffff06067836 */ /* 0x000fe20000000000 */
[----:B------:R-:W-:Y:S01]  /*8230*/  F2FP.BF16.F32.PACK_AB R138, R27, R138 ;  /* 0x0000008a1b8a723e */ /* 0x000fe200000010ff */
[----:B------:R-:W-:Y:S01]  /*8240*/  FADD.FTZ R40, R130, R47 ;  /* 0x0000002f82287221 */ /* 0x000fe20000010000 */
[----:B------:R-:W-:Y:S01]  /*8250*/  F2FP.BF16.F32.PACK_AB R132, R35, R132 ;  /* 0x000000842384723e */ /* 0x000fe200000010ff */
[----:B------:R-:W2:Y:S01]  /*8260*/  MUFU.EX2 R29, R29 ;  /* 0x0000001d001d7308 */ /* 0x000ea20000000800 */
[----:B------:R-:W-:Y:S01]  /*8270*/  F2FP.BF16.F32.PACK_AB R134, R55, R134 ;  /* 0x000000863786723e */ /* 0x000fe200000010ff */
[----:B------:R-:W-:Y:S01]  /*8280*/  FADD.FTZ R37, R59, R40 ;  /* 0x000000283b257221 */ /* 0x000fe20000010000 */
[----:B------:R-:W-:Y:S01]  /*8290*/  F2FP.BF16.F32.PACK_AB R128, R57, R128 ;  /* 0x000000803980723e */ /* 0x000fe200000010ff */
[----:B------:R-:W-:Y:S01]  /*82a0*/  IMAD.MOV.U32 R11, RZ, RZ, R25 ;  /* 0x000000ffff0b7224 */ /* 0x000fe200078e0019 */
[----:B------:R-:W-:Y:S01]  /*82b0*/  F2FP.BF16.F32.PACK_AB R130, R59, R130 ;  /* 0x000000823b82723e */ /* 0x000fe200000010ff */
[----:B------:R-:W-:Y:S01]  /*82c0*/  FADD.FTZ R40, R124, R37 ;  /* 0x000000257c287221 */ /* 0x000fe20000010000 */
[----:B------:R-:W-:Y:S01]  /*82d0*/  F2FP.BF16.F32.PACK_AB R124, R61, R124 ;  /* 0x0000007c3d7c723e */ /* 0x000fe200000010ff */
[----:B------:R3:W-:Y:S01]  /*82e0*/  MUFU.EX2 R4, R5 ;  /* 0x0000000500047308 */ /* 0x0007e20000000800 */
[----:B------:R-:W-:Y:S01]  /*82f0*/  F2FP.BF16.F32.PACK_AB R149, R31, R10 ;  /* 0x0000000a1f95723e */ /* 0x000fe200000010ff */
[----:B------:R-:W-:Y:S01]  /*8300*/  FADD.FTZ R23, R61, R40 ;  /* 0x000000283d177221 */ /* 0x000fe20000010000 */
[----:B------:R-:W-:-:S02]  /*8310*/  F2FP.BF16.F32.PACK_AB R151, R15, R12 ;  /* 0x0000000c0f97723e */ /* 0x000fc400000010ff */
[----:B0-----:R-:W-:Y:S02]  /*8320*/  F2FP.BF16.F32.PACK_AB R145, R21, R14 ;  /* 0x0000000e1591723e */ /* 0x001fe400000010ff */
[----:B-1----:R-:W-:Y:S01]  /*8330*/  F2FP.BF16.F32.PACK_AB R147, R69, R20 ;  /* 0x000000144593723e */ /* 0x002fe200000010ff */
[----:B------:R-:W0:Y:S01]  /*8340*/  MUFU.EX2 R24, R24 ;  /* 0x0000001800187308 */ /* 0x000e220000000800 */
[----:B---3--:R-:W-:Y:S01]  /*8350*/  FADD.FTZ R5, R21, R36 ;  /* 0x0000002415057221 */ /* 0x008fe20000010000 */
[----:B--2---:R-:W-:-:S03]  /*8360*/  F2FP.BF16.F32.PACK_AB R141, R29, R22 ;  /* 0x000000161d8d723e */ /* 0x004fc600000010ff */
[----:B------:R-:W-:-:S03]  /*8370*/  FADD.FTZ R36, R20, R5 ;  /* 0x0000000514247221 */ /* 0x000fc60000010000 */
[----:B------:R-:W1:Y:S01]  /*8380*/  MUFU.EX2 R33, R33 ;  /* 0x0000002100217308 */ /* 0x000e620000000800 */
[----:B------:R-:W-:Y:S01]  /*8390*/  FADD.FTZ R5, R69, R36 ;  /* 0x0000002445057221 */ /* 0x000fe20000010000 */
[-CC-:B------:R-:W-:Y:S01]  /*83a0*/  FFMA.FTZ R36, R18, R42.reuse, -R26.reuse ;  /* 0x0000002a12247223 */ /* 0x180fe2000001081a */
[----:B------:R-:W-:Y:S02]  /*83b0*/  FFMA.FTZ R26, R58, R42, -R26 ;  /* 0x0000002a3a1a7223 */ /* 0x000fe4000001081a */
[----:B------:R-:W-:-:S03]  /*83c0*/  FADD.FTZ R38, R22, R5 ;  /* 0x0000000516267221 */ /* 0x000fc60000010000 */
[----:B------:R-:W2:Y:S01]  /*83d0*/  MUFU.EX2 R28, R28 ;  /* 0x0000001c001c7308 */ /* 0x000ea20000000800 */
[----:B------:R-:W-:-:S04]  /*83e0*/  FADD.FTZ R5, R29, R38 ;  /* 0x000000261d057221 */ /* 0x000fc80000010000 */
[----:B0-----:R-:W-:-:S03]  /*83f0*/  FADD.FTZ R38, R24, R5 ;  /* 0x0000000518267221 */ /* 0x001fc60000010000 */
        /* <DEDUP_REMOVED lines=8> */
[----:B-1----:R-:W-:Y:S01]  /*8480*/  FADD.FTZ R5, R139, R38 ;  /* 0x000000268b057221 */ /* 0x002fe20000010000 */
[----:B------:R-:W-:Y:S01]  /*8490*/  FADD.FTZ R38, R126, R23 ;  /* 0x000000177e267221 */ /* 0x000fe20000010000 */
[----:B------:R-:W-:-:S03]  /*84a0*/  F2FP.BF16.F32.PACK_AB R126, R63, R126 ;  /* 0x0000007e3f7e723e */ /* 0x000fc600000010ff */
[----:B------:R-:W-:Y:S02]  /*84b0*/  FADD.FTZ R19, R63, R38 ;  /* 0x000000263f137221 */ /* 0x000fe40000010000 */
[----:B------:R-:W1:Y:S01]  /*84c0*/  MUFU.EX2 R43, R43 ;  /* 0x0000002b002b7308 */ /* 0x000e620000000800 */
[----:B--2---:R-:W-:Y:S01]  /*84d0*/  FADD.FTZ R5, R30, R5 ;  /* 0x000000051e057221 */ /* 0x004fe20000010000 */
[----:B------:R-:W-:Y:S01]  /*84e0*/  FADD.FTZ R40, R120, R19 ;  /* 0x0000001378287221 */ /* 0x000fe20000010000 */
[----:B------:R-:W-:-:S05]  /*84f0*/  F2FP.BF16.F32.PACK_AB R139, R30, R139 ;  /* 0x0000008b1e8b723e */ /* 0x000fca00000010ff */
[----:B------:R-:W2:Y:S01]  /*8500*/  MUFU.EX2 R65, R65 ;  /* 0x0000004100417308 */ /* 0x000ea20000000800 */
[----:B0-----:R-:W-:-:S07]  /*8510*/  FADD.FTZ R38, R32, R5 ;  /* 0x0000000520267221 */ /* 0x001fce0000010000 */
[----:B------:R-:W0:Y:S01]  /*8520*/  MUFU.EX2 R45, R45 ;  /* 0x0000002d002d7308 */ /* 0x000e220000000800 */
[----:B-1----:R-:W-:-:S04]  /*8530*/  FADD.FTZ R5, R43, R38 ;  /* 0x000000262b057221 */ /* 0x002fc80000010000 */
[----:B------:R-:W-:-:S03]  /*8540*/  FADD.FTZ R38, R4, R5 ;  /* 0x0000000504267221 */ /* 0x000fc60000010000 */
        /* <DEDUP_REMOVED lines=13> */
[----:B-1----:R-:W-:-:S07]  /*8620*/  FADD.FTZ R38, R18, R19 ;  /* 0x0000001312267221 */ /* 0x002fce0000010000 */
[----:B------:R1:W3:Y:S01]  /*8630*/  MUFU.EX2 R23, R133 ;  /* 0x0000008500177308 */ /* 0x0002e20000000800 */
[C---:B--2---:R-:W-:Y:S01]  /*8640*/  FADD.FTZ R38, R131.reuse, R38 ;  /* 0x0000002683267221 */ /* 0x044fe20000010000 */
[----:B------:R-:W-:-:S06]  /*8650*/  F2FP.BF16.F32.PACK_AB R131, R131, R18 ;  /* 0x000000128383723e */ /* 0x000fcc00000010ff */
[----:B------:R-:W2:Y:S01]  /*8660*/  MUFU.EX2 R53, R53 ;  /* 0x0000003500357308 */ /* 0x000ea20000000800 */
[----:B0-----:R-:W-:Y:S01]  /*8670*/  FADD.FTZ R38, R125, R38 ;  /* 0x000000267d267221 */ /* 0x001fe20000010000 */
[----:B-1----:R-:W-:-:S06]  /*8680*/  F2FP.BF16.F32.PACK_AB R133, R43, R32 ;  /* 0x000000202b85723e */ /* 0x002fcc00000010ff */
[----:B------:R0:W1:Y:S01]  /*8690*/  MUFU.EX2 R127, R135 ;  /* 0x00000087007f7308 */ /* 0x0000620000000800 */
[C---:B---3--:R-:W-:Y:S01]  /*86a0*/  FADD.FTZ R38, R23.reuse, R38 ;  /* 0x0000002617267221 */ /* 0x048fe20000010000 */
[----:B------:R-:W-:-:S06]  /*86b0*/  F2FP.BF16.F32.PACK_AB R125, R23, R125 ;  /* 0x0000007d177d723e */ /* 0x000fcc00000010ff */
[----:B------:R3:W4:Y:S01]  /*86c0*/  MUFU.EX2 R121, R137 ;  /* 0x0000008900797308 */ /* 0x0007220000000800 */
[----:B--2---:R-:W-:Y:S01]  /*86d0*/  FADD.FTZ R38, R53, R38 ;  /* 0x0000002635267221 */ /* 0x004fe20000010000 */
[----:B0-----:R-:W-:-:S06]  /*86e0*/  F2FP.BF16.F32.PACK_AB R135, R45, R4 ;  /* 0x000000042d87723e */ /* 0x001fcc00000010ff */
[----:B------:R-:W0:Y:S01]  /*86f0*/  MUFU.EX2 R157, R157 ;  /* 0x0000009d009d7308 */ /* 0x000e220000000800 */
[----:B-1----:R-:W-:Y:S01]  /*8700*/  FADD.FTZ R38, R127, R38 ;  /* 0x000000267f267221 */ /* 0x002fe20000010000 */
[----:B---3--:R-:W-:Y:S02]  /*8710*/  F2FP.BF16.F32.PACK_AB R137, R71, R28 ;  /* 0x0000001c4789723e */ /* 0x008fe400000010ff */
[----:B------:R-:W-:-:S04]  /*8720*/  F2FP.BF16.F32.PACK_AB R127, R127, R53 ;  /* 0x000000357f7f723e */ /* 0x000fc800000010ff */
[----:B------:R-:W1:Y:S01]  /*8730*/  MUFU.EX2 R123, R36 ;  /* 0x00000024007b7308 */ /* 0x000e620000000800 */
[----:B----4-:R-:W-:-:S07]  /*8740*/  FADD.FTZ R38, R121, R38 ;  /* 0x0000002679267221 */ /* 0x010fce0000010000 */
[----:B------:R-:W2:Y:S01]  /*8750*/  MUFU.EX2 R67, R67 ;  /* 0x0000004300437308 */ /* 0x000ea20000000800 */
[C---:B0-----:R-:W-:Y:S01]  /*8760*/  FADD.FTZ R38, R157.reuse, R38 ;  /* 0x000000269d267221 */ /* 0x041fe20000010000 */
[----:B------:R-:W-:-:S06]  /*8770*/  F2FP.BF16.F32.PACK_AB R121, R157, R121 ;  /* 0x000000799d79723e */ /* 0x000fcc00000010ff */
[----:B------:R-:W0:Y:S01]  /*8780*/  MUFU.EX2 R26, R26 ;  /* 0x0000001a001a7308 */ /* 0x000e220000000800 */
[----:B-1----:R-:W-:Y:S01]  /*8790*/  FADD.FTZ R38, R123, R38 ;  /* 0x000000267b267221 */ /* 0x002fe20000010000 */
[C---:B--2---:R-:W-:Y:S01]  /*87a0*/  FADD.FTZ R5, R67.reuse, R40 ;  /* 0x0000002843057221 */ /* 0x044fe20000010000 */
[----:B------:R-:W-:Y:S02]  /*87b0*/  F2FP.BF16.F32.PACK_AB R122, R67, R122 ;  /* 0x0000007a437a723e */ /* 0x000fe400000010ff */
[C---:B0-----:R-:W-:Y:S01]  /*87c0*/  FADD.FTZ R4, R26.reuse, R38 ;  /* 0x000000261a047221 */ /* 0x041fe20000010000 */
[----:B------:R-:W-:Y:S01]  /*87d0*/  F2FP.BF16.F32.PACK_AB R123, R26, R123 ;  /* 0x0000007b1a7b723e */ /* 0x000fe200000010ff */
[----:B------:R-:W-:Y:S06]  /*87e0*/  @P2 BRA `(.L_x_857) ;  /* 0xffffffc800a82947 */ /* 0x000fec000383ffff */
[----:B------:R-:W-:Y:S02]  /*87f0*/  IMAD.MOV.U32 R11, RZ, RZ, R25 ;  /* 0x000000ffff0b7224 */ /* 0x000fe400078e0019 */
[----:B------:R-:W-:-:S07]  /*8800*/  IMAD.MOV.U32 R7, RZ, RZ, R13 ;  /* 0x000000ffff077224 */ /* 0x000fce00078e000d */
.L_x_840:
[----:B------:R-:W0:Y:S01]  /*8810*/  S2UR UR6, SR_CTAID.X ;  /* 0x00000000000679c3 */ /* 0x000e220000002500 */
[----:B------:R-:W-:Y:S01]  /*8820*/  ULDC UR7, c[0x0][0x448] ;  /* 0x0001120000077ab9 */ /* 0x000fe20000000800 */
[----:B------:R-:W-:Y:S01]  /*8830*/  IADD3 R13, -R44, 0x1, RZ ;  /* 0x000000012c0d7810 */ /* 0x000fe20007ffe1ff */
[----:B------:R-:W-:Y:S01]  /*8840*/  UISETP.NE.AND UP0, UPT, UR7, 0x1, UPT ;  /* 0x000000010700788c */ /* 0x000fe2000bf05270 */
[----:B------:R-:W-:Y:S01]  /*8850*/  ULDC UR14, c[0x0][0x9e4] ;  /* 0x00027900000e7ab9 */ /* 0x000fe20000000800 */
[----:B------:R-:W-:Y:S02]  /*8860*/  UMOV UR10, 0xc0 ;  /* 0x000000c0000a7882 */ /* 0x000fe40000000000 */
[----:B------:R-:W-:Y:S01]  /*8870*/  IMAD R13, R16, UR27, R13 ;  /* 0x0000001b100d7c24 */ /* 0x000fe2000f8e020d */
[----:B------:R-:W-:-:S04]  /*8880*/  UISETP.GE.AND UP1, UPT, UR14, 0x1, UPT ;  /* 0x000000010e00788c */ /* 0x000fc8000bf26270 */
[----:B------:R-:W-:Y:S02]  /*8890*/  R2UR UR11, R13 ;  /* 0x000000000d0b72ca */ /* 0x000fe400000e0000 */
[----:B------:R-:W-:Y:S01]  /*88a0*/  PLOP3.LUT P6, PT, PT, PT, UP1, 0x80, 0x0 ;  /* 0x000000000000781c */ /* 0x000fe20003fcf018 */
[----:B------:R-:W-:Y:S01]  /*88b0*/  @UP0 ULDC UR15, c[0x0][0x450] ;  /* 0x00011400000f0ab9 */ /* 0x000fe20000000800 */
[----:B0-----:R-:W-:-:S03]  /*88c0*/  UIMAD UR10, UR6, UR10, 0xbf ;  /* 0x000000bf060a74a4 */ /* 0x001fc6000f8e020a */
[----:B------:R-:W-:Y:S02]  /*88d0*/  @UP0 ULDC UR6, c[0x0][0x44c] ;  /* 0x0001130000060ab9 */ /* 0x000fe40000000800 */
[----:B------:R-:W-:-:S04]  /*88e0*/  UIMAD.WIDE.U32 UR6, UR10, UR6, URZ ;  /* 0x000000060a0672a5 */ /* 0x000fc8000f8e003f */
[----:B------:R-:W-:-:S04]  /*88f0*/  @UP0 USHF.R.U32.HI UR10, URZ, UR15, UR7 ;  /* 0x0000000f3f0a0299 */ /* 0x000fc80008011607 */
[----:B------:R-:W-:-:S03]  /*8900*/  UIADD3 UR10, UR11, UR10, URZ ;  /* 0x0000000a0b0a7290 */ /* 0x000fc6000fffe03f */
[----:B------:R-:W-:Y:S02]  /*8910*/  ULDC UR11, c[0x0][0x9dc] ;  /* 0x00027700000b7ab9 */ /* 0x000fe40000000800 */
[----:B------:R-:W-:Y:S01]  /*8920*/  UIADD3 UR11, UR10, -UR11, URZ ;  /* 0x8000000b0a0b7290 */ /* 0x000fe2000fffe03f */
[----:B------:R-:W-:Y:S11]  /*8930*/  @!P6 BRA `(.L_x_858) ;  /* 0x000000000044e947 */ /* 0x000ff60003800000 */
        /* <DEDUP_REMOVED lines=10> */
.L_x_859:
[----:B------:R-:W-:-:S11]  /*89e0*/  UISETP.NE.AND UP1, UPT, UR14, 0x1, UPT ;  /* 0x000000010e00788c */ /* 0x000fd6000bf25270 */
[----:B------:R-:W-:Y:S02]  /*89f0*/  @UP1 ULDC.64 UR18, c[0x0][0x9e8] ;  /* 0x00027a0000121ab9 */ /* 0x000fe40000000a00 */
[----:B------:R-:W-:-:S04]  /*8a00*/  UIMAD.WIDE.U32 UR6, UR10, UR18, URZ ;  /* 0x000000120a0672a5 */ /* 0x000fc8000f8e003f */
[----:B------:R-:W-:-:S12]  /*8a10*/  @UP1 USHF.R.U32.HI UR10, URZ, UR19, UR7 ;  /* 0x000000133f0a1299 */ /* 0x000fd80008011607 */
.L_x_860:
[----:B------:R-:W-:-:S04]  /*8a20*/  UIMAD UR10, UR10, UR14, URZ ;  /* 0x0000000e0a0a72a4 */ /* 0x000fc8000f8e023f */
[----:B------:R-:W-:-:S04]  /*8a30*/  UISETP.LT.AND UP1, UPT, UR11, UR10, UPT ;  /* 0x0000000a0b00728c */ /* 0x000fc8000bf21270 */
[----:B------:R-:W-:-:S12]  /*8a40*/  USEL UR11, UR11, UR10, !UP1 ;  /* 0x0000000a0b0b7287 */ /* 0x000fd8000c800000 */
.L_x_858:
[----:B------:R-:W-:-:S04]  /*8a50*/  UIADD3 UR11, UR11, 0x7f, URZ ;  /* 0x0000007f0b0b7890 */ /* 0x000fc8000fffe03f */
[----:B------:R-:W-:-:S04]  /*8a60*/  USHF.R.S32.HI UR6, URZ, 0x1f, UR11 ;  /* 0x0000001f3f067899 */ /* 0x000fc8000801140b */
[----:B------:R-:W-:-:S04]  /*8a70*/  ULEA.HI UR6, UR6, UR11, URZ, 0x7 ;  /* 0x0000000b06067291 */ /* 0x000fc8000f8f383f */
[----:B------:R-:W-:-:S04]  /*8a80*/  USHF.R.S32.HI UR6, URZ, 0x7, UR6 ;  /* 0x000000073f067899 */ /* 0x000fc80008011406 */
[----:B------:R-:W-:-:S04]  /*8a90*/  UISETP.LT.AND UP1, UPT, UR37, UR6, UPT ;  /* 0x000000062500728c */ /* 0x000fc8000bf21270 */
[----:B------:R-:W-:-:S06]  /*8aa0*/  USEL UR6, UR37, UR6, !UP1 ;  /* 0x0000000625067287 */ /* 0x000fcc000c800000 */
[----:B------:R-:W-:-:S13]  /*8ab0*/  ISETP.GE.AND P2, PT, R6, UR6, PT ;  /* 0x0000000606007c0c */ /* 0x000fda000bf46270 */
[----:B------:R-:W-:Y:S05]  /*8ac0*/  @!P2 BRA `(.L_x_861) ;  /* 0x000000240030a947 */ /* 0x000fea0003800000 */
[----:B------:R-:W-:Y:S01]  /*8ad0*/  IMAD.MOV.U32 R10, RZ, RZ, R11 ;  /* 0x000000ffff0a7224 */ /* 0x000fe200078e000b */
[----:B------:R-:W-:Y:S01]  /*8ae0*/  UMOV UR26, UR5 ;  /* 0x00000005001a7c82 */ /* 0x000fe20008000000 */
[----:B------:R-:W-:Y:S01]  /*8af0*/  IMAD.MOV.U32 R12, RZ, RZ, R7 ;  /* 0x000000ffff0c7224 */ /* 0x000fe200078e0007 */
[----:B------:R-:W-:Y:S01]  /*8b00*/  UMOV UR7, UR4 ;  /* 0x0000000400077c82 */ /* 0x000fe20008000000 */
[----:B------:R-:W-:-:S05]  /*8b10*/  ULDC UR27, c[0x0][0x9d8] ;  /* 0x00027600001b7ab9 */ /* 0x000fca0000000800 */
.L_x_870:
        /* <DEDUP_REMOVED lines=9> */
.L_x_863:
[----:B------:R-:W-:Y:S01]  /*8bb0*/  ULEA UR10, UR4, UR38, 0x3 ;  /* 0x00000026040a7291 */ /* 0x000fe2000f8e183f */
[----:B------:R-:W-:-:S05]  /*8bc0*/  IMAD.U32 R7, RZ, RZ, UR5 ;  /* 0x00000005ff077e24 */ /* 0x000fca000f8e00ff */
[----:B------:R-:W-:-:S04]  /*8bd0*/  SHF.L.U32 R7, R7, 0x1f, RZ ;  /* 0x0000001f07077819 */ /* 0x000fc800000006ff */
[----:B------:R0:W1:Y:S01]  /*8be0*/  SYNCS.PHASECHK.TRANS64.TRYWAIT P2, [UR10+0x16830], R7 ;  /* 0x01683007ff0075a7 */ /* 0x000062000804014a */
[----:B------:R-:W-:Y:S05]  /*8bf0*/  @!P0 BRA `(.L_x_864) ;  /* 0x0000000000048947 */ /* 0x000fea0003800000 */
[----:B------:R-:W-:Y:S01]  /*8c00*/  BPT.TRAP 0x1 ;  /* 0x000000040000795c */ /* 0x000fe20000300000 */
.L_x_864:
[----:B-1----:R-:W-:Y:S05]  /*8c10*/  @P2 BRA `(.L_x_862) ;  /* 0x0000000000082947 */ /* 0x002fea0003800000 */
[----:B------:R-:W1:Y:S02]  /*8c20*/  SYNCS.PHASECHK.TRANS64.TRYWAIT P2, [UR10+0x16830], R7 ;  /* 0x01683007ff0075a7 */ /* 0x000e64000804014a */
[----:B-1----:R-:W-:Y:S05]  /*8c30*/  @!P2 BRA `(.L_x_865) ;  /* 0x000000ac0094a947 */ /* 0x002fea0003800000 */
.L_x_862:
        /* <DEDUP_REMOVED lines=27> */
.L_x_867:
[----:B------:R-:W-:Y:S01]  /*8df0*/  ULEA UR10, UR7, UR38, 0x3 ;  /* 0x00000026070a7291 */ /* 0x000fe2000f8e183f */
[----:B------:R-:W-:-:S05]  /*8e00*/  IMAD.U32 R7, RZ, RZ, UR26 ;  /* 0x0000001aff077e24 */ /* 0x000fca000f8e00ff */
[----:B------:R-:W-:-:S04]  /*8e10*/  SHF.L.U32 R7, R7, 0x1f, RZ ;  /* 0x0000001f07077819 */ /* 0x000fc800000006ff */
[----:B------:R0:W1:Y:S01]  /*8e20*/  SYNCS.PHASECHK.TRANS64.TRYWAIT P2, [UR10+0x16850], R7 ;  /* 0x01685007ff0075a7 */ /* 0x000062000804014a */
[----:B------:R-:W-:Y:S05]  /*8e30*/  @!P0 BRA `(.L_x_868) ;  /* 0x0000000000048947 */ /* 0x000fea0003800000 */
[----:B------:R-:W-:Y:S01]  /*8e40*/  BPT.TRAP 0x1 ;  /* 0x000000040000795c */ /* 0x000fe20000300000 */
.L_x_868:
[----:B-1----:R-:W-:Y:S05]  /*8e50*/  @P2 BRA `(.L_x_866) ;  /* 0x0000000000082947 */ /* 0x002fea0003800000 */
[----:B------:R-:W1:Y:S02]  /*8e60*/  SYNCS.PHASECHK.TRANS64.TRYWAIT P2, [UR10+0x16850], R7 ;  /* 0x01685007ff0075a7 */ /* 0x000e64000804014a */
[----:B-1----:R-:W-:Y:S05]  /*8e70*/  @!P2 BRA `(.L_x_869) ;  /* 0x000000ac001ca947 */ /* 0x002fea0003800000 */
.L_x_866:
[----:B------:R-:W-:Y:S01]  /*8e80*/  UIADD3 UR10, UR38, 0x400, URZ ;  /* 0x00000400260a7890 */ /* 0x000fe2000fffe03f */
[----:B------:R-:W-:Y:S01]  /*8e90*/  WARPGROUP.ARRIVE ;  /* 0x00000000000079c5 */ /* 0x000fe20000000000 */
[----:B------:R-:W-:Y:S01]  /*8ea0*/  UMOV UR11, 0x40000040 ;  /* 0x40000040000b7882 */ /* 0x000fe20000000000 */
[----:B------:R-:W-:Y:S01]  /*8eb0*/  UMOV UR15, 0x40000040 ;  /* 0x40000040000f7882 */ /* 0x000fe20000000000 */
[----:B------:R-:W-:Y:S01]  /*8ec0*/  USHF.R.U32.HI UR10, URZ, 0x4, UR10 ;  /* 0x000000043f0a7899 */ /* 0x000fe2000801160a */
[----:B------:R-:W-:Y:S01]  /*8ed0*/  FMUL.FTZ R11, R24, UR27 ;  /* 0x0000001b180b7c20 */ /* 0x000fe20008410000 */
[----:B-1----:R-:W-:Y:S01]  /*8ee0*/  FMUL.FTZ R14, R25, UR27 ;  /* 0x0000001b190e7c20 */ /* 0x002fe20008410000 */
[----:B------:R-:W-:Y:S01]  /*8ef0*/  FMUL.FTZ R18, R28, UR27 ;  /* 0x0000001b1c127c20 */ /* 0x000fe20008410000 */
[----:B------:R-:W-:Y:S01]  /*8f00*/  ULOP3.LUT UR10, UR10, 0x3fff, URZ, 0xc0, !UPT ;  /* 0x00003fff0a0a7892 */ /* 0x000fe2000f8ec03f */
[----:B------:R-:W-:Y:S01]  /*8f10*/  FMUL.FTZ R20, R29, UR27 ;  /* 0x0000001b1d147c20 */ /* 0x000fe20008410000 */
[----:B------:R-:W-:Y:S01]  /*8f20*/  FMUL.FTZ R22, R32, UR27 ;  /* 0x0000001b20167c20 */ /* 0x000fe20008410000 */
[----:B------:R-:W0:Y:S01]  /*8f30*/  MUFU.TANH R11, R11 ;  /* 0x0000000b000b7308 */ /* 0x000e220000002400 */
[----:B------:R-:W-:Y:S01]  /*8f40*/  ULEA UR10, UR7, UR10, 0xa ;  /* 0x0000000a070a7291 */ /* 0x000fe2000f8e503f */
[----:B------:R-:W-:Y:S01]  /*8f50*/  FMUL.FTZ R23, R33, UR27 ;  /* 0x0000001b21177c20 */ /* 0x000fe20008410000 */
[----:B------:R-:W-:Y:S01]  /*8f60*/  FMUL.FTZ R13, R26, UR27 ;  /* 0x0000001b1a0d7c20 */ /* 0x000fe20008410000 */
[----:B------:R-:W-:Y:S01]  /*8f70*/  FMUL.FTZ R26, R36, UR27 ;  /* 0x0000001b241a7c20 */ /* 0x000fe20008410000 */
[----:B------:R-:W-:Y:S01]  /*8f80*/  UIADD3 UR14, UR10, 0x80, URZ ;  /* 0x000000800a0e7890 */ /* 0x000fe2000fffe03f */
[----:B------:R-:W-:Y:S01]  /*8f90*/  FMUL.FTZ R28, R37, UR27 ;  /* 0x0000001b251c7c20 */ /* 0x000fe20008410000 */
[----:B------:R-:W-:Y:S01]  /*8fa0*/  FMUL.FTZ R19, R30, UR27 ;  /* 0x0000001b1e137c20 */ /* 0x000fe20008410000 */
[----:B------:R-:W1:Y:S01]  /*8fb0*/  MUFU.TANH R14, R14 ;  /* 0x0000000e000e7308 */ /* 0x000e620000002400 */
[----:B------:R-:W-:Y:S01]  /*8fc0*/  FMUL.FTZ R30, R40, UR27 ;  /* 0x0000001b281e7c20 */ /* 0x000fe20008410000 */
[----:B------:R-:W-:Y:S01]  /*8fd0*/  HGMMA.64x64x16.F32.BF16 R88, R148, gdesc[UR8].tnspB, R88, gsb0 ;  /* 0x40e0000894587df0 */ /* 0x000fe20008001858 */
        /* <DEDUP_REMOVED lines=64> */
[----:B------:R-:W-:Y:S01]  /*93e0*/  UMOV UR11, 0x40000040 ;  /* 0x40000040000b7882 */ /* 0x000fe20000000000 */
[----:B------:R-:W-:Y:S01]  /*93f0*/  ISETP.GE.U32.AND P2, PT, R2, 0x180, PT ;  /* 0x000001800200780c */ /* 0x000fe20003f46070 */
[----:B------:R-:W-:-:S03]  /*9400*/  UMOV UR26, UR5 ;  /* 0x00000005001a7c82 */ /* 0x000fc60008000000 */
[----:B------:R-:W1:Y:S01]  /*9410*/  MUFU.TANH R34, R34 ;  /* 0x0000002200227308 */ /* 0x000e620000002400 */
[----:B--2---:R-:W-:Y:S01]  /*9420*/  FMNMX.FTZ R42, R30, R7, !PT ;  /* 0x000000071e2a7209 */ /* 0x004fe20007810000 */
[----:B------:R-:W-:Y:S02]  /*9430*/  WARPGROUP.DEPBAR.LE gsb0, 0x0 ;  /* 0x00008000000079c5 */ /* 0x000fe40000010000 */
[----:B------:R-:W-:-:S04]  /*9440*/  WARPGROUP.ARRIVE ;  /* 0x00000000000079c5 */ /* 0x000fc80000000000 */
[----:B------:R-:W2:Y:S01]  /*9450*/  MUFU.TANH R36, R36 ;  /* 0x0000002400247308 */ /* 0x000ea20000002400 */
[----:B0-----:R-:W-:Y:S01]  /*9460*/  FMNMX.FTZ R7, R31, R42, !PT ;  /* 0x0000002a1f077209 */ /* 0x001fe20007810000 */
[----:B------:R-:W-:Y:S01]  /*9470*/  FMUL.FTZ R149, R72, UR27 ;  /* 0x0000001b48957c20 */ /* 0x000fe20008410000 */
[----:B------:R-:W-:Y:S01]  /*9480*/  FMUL.FTZ R151, R76, UR27 ;  /* 0x0000001b4c977c20 */ /* 0x000fe20008410000 */
[----:B------:R-:W-:Y:S01]  /*9490*/  HGMMA.64x64x16.F32.BF16 R88, R144, gdesc[UR12].tnspB, R88, gsb0 ;  /* 0x40e0000c90587df0 */ /* 0x000fe20008001858 */
[----:B------:R-:W-:Y:S01]  /*94a0*/  UIADD3 UR14, UR10, 0x100, URZ ;  /* 0x000001000a0e7890 */ /* 0x000fe2000fffe03f */
[----:B-1----:R-:W-:Y:S01]  /*94b0*/  FMNMX.FTZ R7, R34, R7, !PT ;  /* 0x0000000722077209 */ /* 0x002fe20007810000 */
[----:B------:R-:W-:Y:S01]  /*94c0*/  UMOV UR15, 0x40000040 ;  /* 0x40000040000f7882 */ /* 0x000fe20000000000 */
[----:B------:R-:W0:Y:S08]  /*94d0*/  MUFU.TANH R38, R38 ;  /* 0x0000002600267308 */ /* 0x000e300000002400 */
        /* <DEDUP_REMOVED lines=19> */
[----:B------:R-:W-:Y:S01]  /*9610*/  WARPGROUP.ARRIVE ;  /* 0x00000000000079c5 */ /* 0x000fe20000000000 */
[----:B------:R-:W-:Y:S01]  /*9620*/  FMUL.FTZ R145, R66, UR27 ;  /* 0x0000001b42917c20 */ /* 0x000fe20008410000 */
[----:B------:R-:W-:Y:S02]  /*9630*/  FMUL.FTZ R147, R70, UR27 ;  /* 0x0000001b46937c20 */ /* 0x000fe40008410000 */
[----:B------:R-:W1:Y:S01]  /*9640*/  MUFU.TANH R157, R157 ;  /* 0x0000009d009d7308 */ /* 0x000e620000002400 */
[----:B--2---:R-:W-:Y:S01]  /*9650*/  FMNMX.FTZ R42, R155, R42, !PT ;  /* 0x0000002a9b2a7209 */ /* 0x004fe20007810000 */
[----:B------:R-:W-:Y:S01]  /*9660*/  HGMMA.64x64x16.F32.BF16 R88, R140, gdesc[UR12].tnspB, R88, gsb0 ;  /* 0x40e0000c8c587df0 */ /* 0x000fe20008001858 */
[----:B------:R-:W-:Y:S01]  /*9670*/  UIADD3 UR14, UR10, 0x180, URZ ;  /* 0x000001800a0e7890 */ /* 0x000fe2000fffe03f */
[----:B------:R-:W-:-:S04]  /*9680*/  UMOV UR15, 0x40000040 ;  /* 0x40000040000f7882 */ /* 0x000fc80000000000 */
        /* <DEDUP_REMOVED lines=17> */
[----:B--2---:R-:W-:Y:S01]  /*97a0*/  FMNMX.FTZ R7, R81, R42, !PT ;  /* 0x0000002a51077209 */ /* 0x004fe20007810000 */
[----:B------:R-:W-:Y:S02]  /*97b0*/  WARPGROUP.DEPBAR.LE gsb0, 0x0 ;  /* 0x00008000000079c5 */ /* 0x000fe40000010000 */
[----:B------:R-:W-:Y:S01]  /*97c0*/  WARPGROUP.ARRIVE ;  /* 0x00000000000079c5 */ /* 0x000fe20000000000 */
[----:B0-----:R-:W-:-:S03]  /*97d0*/  FMNMX.FTZ R42, R46, R7, !PT ;  /* 0x000000072e2a7209 */ /* 0x001fc60007810000 */
[----:B------:R-:W0:Y:S01]  /*97e0*/  MUFU.TANH R13, R13 ;  /* 0x0000000d000d7308 */ /* 0x000e220000002400 */
[----:B------:R-:W-:Y:S01]  /*97f0*/  FMUL.FTZ R141, R86, UR27 ;  /* 0x0000001b568d7c20 */ /* 0x000fe20008410000 */
[----:B------:R-:W-:Y:S01]  /*9800*/  HGMMA.64x64x16.F32.BF16 R88, R136, gdesc[UR12].tnspB, R88, gsb0 ;  /* 0x40e0000c88587df0 */ /* 0x000fe20008001858 */
[----:B-1----:R-:W-:Y:S01]  /*9810*/  FMNMX.FTZ R42, R85, R42, !PT ;  /* 0x0000002a552a7209 */ /* 0x002fe20007810000 */
[----:B------:R-:W-:Y:S01]  /*9820*/  UIADD3 UR14, UR10, 0x200, URZ ;  /* 0x000002000a0e7890 */ /* 0x000fe2000fffe03f */
[----:B------:R-:W-:-:S03]  /*9830*/  UMOV UR15, 0x40000040 ;  /* 0x40000040000f7882 */ /* 0x000fc60000000000 */
[----:B------:R-:W1:Y:S01]  /*9840*/  MUFU.TANH R15, R15 ;  /* 0x0000000f000f7308 */ /* 0x000e620000002400 */
[----:B------:R-:W2:Y:S07]  /*9850*/  SHFL.BFLY PT, R7, R42, 0x2, 0x1f ;  /* 0x0c401f002a077f89 */ /* 0x000eae00000e0000 */
[----:B------:R-:W3:Y:S08]  /*9860*/  MUFU.TANH R19, R19 ;  /* 0x0000001300137308 */ /* 0x000ef00000002400 */
[----:B------:R-:W4:Y:S08]  /*9870*/  MUFU.TANH R21, R21 ;  /* 0x0000001500157308 */ /* 0x000f300000002400 */
[----:B------:R-:W5:Y:S01]  /*9880*/  MUFU.TANH R24, R24 ;  /* 0x0000001800187308 */ /* 0x000f620000002400 */
[----:B--2---:R-:W-:-:S02]  /*9890*/  FMNMX.FTZ R7, R42, R7, !PT ;  /* 0x000000072a077209 */ /* 0x004fc40007810000 */
[----:B------:R-:W2:Y:S03]  /*98a0*/  LDC R42, c[0x0][0x988] ;  /* 0x00026200ff2a7b82 */ /* 0x000ea60000000800 */
[----:B------:R-:W0:Y:S02]  /*98b0*/  SHFL.BFLY PT, R54, R7, 0x1, 0x1f ;  /* 0x0c201f0007367f89 */ /* 0x000e2400000e0000 */
[----:B------:R-:W5:Y:S08]  /*98c0*/  MUFU.TANH R25, R25 ;  /* 0x0000001900197308 */ /* 0x000f700000002400 */
[----:B------:R-:W5:Y:S08]  /*98d0*/  MUFU.TANH R27, R27 ;  /* 0x0000001b001b7308 */ /* 0x000f700000002400 */
[----:B------:R-:W5:Y:S01]  /*98e0*/  MUFU.TANH R29, R29 ;  /* 0x0000001d001d7308 */ /* 0x000f620000002400 */
[----:B0-----:R-:W-:-:S07]  /*98f0*/  FMNMX.FTZ R7, R7, R54, !PT ;  /* 0x0000003607077209 */ /* 0x001fce0007810000 */
[----:B------:R-:W0:Y:S01]  /*9900*/  MUFU.TANH R32, R32 ;  /* 0x0000002000207308 */ /* 0x000e220000002400 */
[----:B------:R-:W-:-:S04]  /*9910*/  FADD.FTZ R143, -R7, R12 ;  /* 0x0000000c078f7221 */ /* 0x000fc80000010100 */
[-C--:B--2---:R-:W-:Y:S01]  /*9920*/  FMUL.FTZ R12, R143, R42.reuse ;  /* 0x0000002a8f0c7220 */ /* 0x084fe20000410000 */
[-C--:B------:R-:W-:Y:S02]  /*9930*/  FMUL.FTZ R143, R7, R42.reuse ;  /* 0x0000002a078f7220 */ /* 0x080fe40000410000 */
[----:B------:R-:W2:Y:S02]  /*9940*/  MUFU.TANH R33, R33 ;  /* 0x0000002100217308 */ /* 0x000ea40000002400 */
[-CC-:B------:R-:W-:Y:S01]  /*9950*/  FFMA.FTZ R150, R18, R42.reuse, -R143.reuse ;  /* 0x0000002a12967223 */ /* 0x180fe2000001088f */
[--C-:B------:R-:W-:Y:S01]  /*9960*/  FFMA.FTZ R18, R20, R42, -R143.reuse ;  /* 0x0000002a14127223 */ /* 0x100fe2000001088f */
[----:B------:R-:W-:Y:S01]  /*9970*/  FMNMX.FTZ R20, R13, R10, !PT ;  /* 0x0000000a0d147209 */ /* 0x000fe20007810000 */
[-CC-:B------:R-:W-:Y:S01]  /*9980*/  FFMA.FTZ R148, R11, R42.reuse, -R143.reuse ;  /* 0x0000002a0b947223 */ /* 0x180fe2000001088f */
[----:B------:R-:W-:Y:S01]  /*9990*/  FFMA.FTZ R144, R22, R42, -R143 ;  /* 0x0000002a16907223 */ /* 0x000fe2000001088f */
[----:B------:R-:W-:-:S02]  /*99a0*/  WARPGROUP.DEPBAR.LE gsb0, 0x0 ;  /* 0x00008000000079c5 */ /* 0x000fc40000010000 */
[----:B------:R-:W-:Y:S01]  /*99b0*/  WARPGROUP.ARRIVE ;  /* 0x00000000000079c5 */ /* 0x000fe20000000000 */
[----:B-1----:R-:W-:Y:S01]  /*99c0*/  FMNMX.FTZ R20, R15, R20, !PT ;  /* 0x000000140f147209 */ /* 0x002fe20007810000 */
[----:B------:R-:W1:Y:S01]  /*99d0*/  MUFU.TANH R35, R35 ;  /* 0x0000002300237308 */ /* 0x000e620000002400 */
[-CC-:B------:R-:W-:Y:S01]  /*99e0*/  FFMA.FTZ R140, R30, R42.reuse, -R143.reuse ;  /* 0x0000002a1e8c7223 */ /* 0x180fe2000001088f */
[--C-:B------:R-:W-:Y:S01]  /*99f0*/  FFMA.FTZ R139, R31, R42, -R143.reuse ;  /* 0x0000002a1f8b7223 */ /* 0x100fe2000001088f */
[----:B---3--:R-:W-:Y:S01]  /*9a00*/  FMNMX.FTZ R20, R19, R20, !PT ;  /* 0x0000001413147209 */ /* 0x008fe20007810000 */
[----:B------:R-:W-:Y:S01]  /*9a10*/  HGMMA.64x64x16.F32.BF16 R88, R132, gdesc[UR12].tnspB, R88, gsb0 ;  /* 0x40e0000c84587df0 */ /* 0x000fe20008001858 */
[----:B------:R-:W-:Y:S01]  /*9a20*/  UIADD3 UR14, UR10, 0x280, URZ ;  /* 0x000002800a0e7890 */ /* 0x000fe2000fffe03f */
[--C-:B------:R-:W-:Y:S01]  /*9a30*/  FFMA.FTZ R31, R36, R42, -R143.reuse ;  /* 0x0000002a241f7223 */ /* 0x100fe2000001088f */
[----:B------:R-:W-:Y:S01]  /*9a40*/  UMOV UR15, 0x40000040 ;  /* 0x40000040000f7882 */ /* 0x000fe20000000000 */
[----:B----4-:R-:W-:Y:S01]  /*9a50*/  FMNMX.FTZ R11, R21, R20, !PT ;  /* 0x00000014150b7209 */ /* 0x010fe20007810000 */
[----:B------:R-:W3:Y:S01]  /*9a60*/  MUFU.TANH R37, R37 ;  /* 0x0000002500257308 */ /* 0x000ee20000002400 */
[-CC-:B------:R-:W-:Y:S01]  /*9a70*/  FFMA.FTZ R138, R43, R42.reuse, -R143.reuse ;  /* 0x0000002a2b8a7223 */ /* 0x180fe2000001088f */
[-CC-:B------:R-:W-:Y:S01]  /*9a80*/  FFMA.FTZ R43, R53, R42.reuse, -R143.reuse ;  /* 0x0000002a352b7223 */ /* 0x180fe2000001088f */
[----:B-----5:R-:W-:Y:S01]  /*9a90*/  FMNMX.FTZ R20, R24, R11, !PT ;  /* 0x0000000b18147209 */ /* 0x020fe20007810000 */
[-CC-:B------:R-:W-:Y:S01]  /*9aa0*/  FFMA.FTZ R53, R65, R42.reuse, -R143.reuse ;  /* 0x0000002a41357223 */ /* 0x180fe2000001088f */
[-CC-:B------:R-:W-:Y:S01]  /*9ab0*/  FFMA.FTZ R136, R38, R42.reuse, -R143.reuse ;  /* 0x0000002a26887223 */ /* 0x180fe2000001088f */
[--C-:B------:R-:W-:Y:S01]  /*9ac0*/  FFMA.FTZ R65, R77, R42, -R143.reuse ;  /* 0x0000002a4d417223 */ /* 0x100fe2000001088f */
[----:B------:R-:W-:Y:S01]  /*9ad0*/  FMNMX.FTZ R20, R25, R20, !PT ;  /* 0x0000001419147209 */ /* 0x000fe20007810000 */
[----:B------:R-:W4:Y:S01]  /*9ae0*/  MUFU.TANH R39, R39 ;  /* 0x0000002700277308 */ /* 0x000f220000002400 */
[-CC-:B------:R-:W-:Y:S01]  /*9af0*/  FFMA.FTZ R137, R28, R42.reuse, -R143.reuse ;  /* 0x0000002a1c897223 */ /* 0x180fe2000001088f */
[--C-:B------:R-:W-:Y:S01]  /*9b00*/  FFMA.FTZ R14, R14, R42, -R143.reuse ;  /* 0x0000002a0e0e7223 */ /* 0x100fe2000001088f */
[----:B------:R-:W-:Y:S01]  /*9b10*/  FMNMX.FTZ R20, R27, R20, !PT ;  /* 0x000000141b147209 */ /* 0x000fe20007810000 */
[-CC-:B------:R-:W-:Y:S01]  /*9b20*/  FFMA.FTZ R28, R149, R42.reuse, -R143.reuse ;  /* 0x0000002a951c7223 */ /* 0x180fe2000001088f */
[-CC-:B------:R-:W-:Y:S01]  /*9b30*/  FFMA.FTZ R40, R40, R42.reuse, -R143.reuse ;  /* 0x0000002a28287223 */ /* 0x180fe2000001088f */
[--C-:B------:R-:W-:Y:S01]  /*9b40*/  FFMA.FTZ R142, R34, R42, -R143.reuse ;  /* 0x0000002a228e7223 */ /* 0x100fe2000001088f */
[----:B------:R-:W-:Y:S01]  /*9b50*/  FMNMX.FTZ R11, R29, R20, !PT ;  /* 0x000000141d0b7209 */ /* 0x000fe20007810000 */
[----:B------:R-:W5:Y:S01]  /*9b60*/  MUFU.TANH R41, R41 ;  /* 0x0000002900297308 */ /* 0x000f620000002400 */
[-CC-:B------:R-:W-:Y:S01]  /*9b70*/  FFMA.FTZ R34, R44, R42.reuse, -R143.reuse ;  /* 0x0000002a2c227223 */ /* 0x180fe2000001088f */
[-CC-:B------:R-:W-:Y:S01]  /*9b80*/  FFMA.FTZ R23, R23, R42.reuse, -R143.reuse ;  /* 0x0000002a17177223 */ /* 0x180fe2000001088f */
[----:B0-----:R-:W-:Y:S01]  /*9b90*/  FMNMX.FTZ R20, R32, R11, !PT ;  /* 0x0000000b20147209 */ /* 0x001fe20007810000 */
[-CC-:B------:R-:W-:Y:S01]  /*9ba0*/  FFMA.FTZ R146, R26, R42.reuse, -R143.reuse ;  /* 0x0000002a1a927223 */ /* 0x180fe2000001088f */
[-CC-:B------:R-:W-:Y:S01]  /*9bb0*/  FFMA.FTZ R45, R45, R42.reuse, -R143.reuse ;  /* 0x0000002a2d2d7223 */ /* 0x180fe2000001088f */
[--C-:B------:R-:W-:Y:S01]  /*9bc0*/  FFMA.FTZ R26, R157, R42, -R143.reuse ;  /* 0x0000002a9d1a7223 */ /* 0x100fe2000001088f */
[----:B--2---:R-:W-:Y:S01]  /*9bd0*/  FMNMX.FTZ R20, R33, R20, !PT ;  /* 0x0000001421147209 */ /* 0x004fe20007810000 */
[----:B------:R-:W0:Y:S01]  /*9be0*/  MUFU.TANH R47, R47 ;  /* 0x0000002f002f7308 */ /* 0x000e220000002400 */
[----:B------:R-:W-:-:S02]  /*9bf0*/  FFMA.FTZ R46, R46, R42, -R143 ;  /* 0x0000002a2e2e7223 */ /* 0x000fc4000001088f */
[----:B-1----:R-:W-:-:S04]  /*9c00*/  FMNMX.FTZ R20, R35, R20, !PT ;  /* 0x0000001423147209 */ /* 0x002fc80007810000 */
[----:B---3--:R-:W-:Y:S01]  /*9c10*/  FMNMX.FTZ R20, R37, R20, !PT ;  /* 0x0000001425147209 */ /* 0x008fe20007810000 */
[----:B------:R-:W1:Y:S03]  /*9c20*/  MUFU.TANH R49, R49 ;  /* 0x0000003100317308 */ /* 0x000e660000002400 */
[----:B----4-:R-:W-:-:S04]  /*9c30*/  FMNMX.FTZ R20, R39, R20, !PT ;  /* 0x0000001427147209 */ /* 0x010fc80007810000 */
[----:B-----5:R-:W-:Y:S01]  /*9c40*/  FMNMX.FTZ R20, R41, R20, !PT ;  /* 0x0000001429147209 */ /* 0x020fe20007810000 */
[----:B------:R-:W2:Y:S03]  /*9c50*/  MUFU.TANH R55, R55 ;  /* 0x0000003700377308 */ /* 0x000ea60000002400 */
[----:B0-----:R-:W-:-:S05]  /*9c60*/  FMNMX.FTZ R20, R47, R20, !PT ;  /* 0x000000142f147209 */ /* 0x001fca0007810000 */
[----:B------:R-:W0:Y:S01]  /*9c70*/  MUFU.TANH R57, R57 ;  /* 0x0000003900397308 */ /* 0x000e220000002400 */
[----:B-1----:R-:W-:-:S07]  /*9c80*/  FMNMX.FTZ R20, R49, R20, !PT ;  /* 0x0000001431147209 */ /* 0x002fce0007810000 */
[----:B------:R-:W1:Y:S01]  /*9c90*/  MUFU.TANH R153, R153 ;  /* 0x0000009900997308 */ /* 0x000e620000002400 */
[----:B--2---:R-:W-:-:S07]  /*9ca0*/  FMNMX.FTZ R20, R55, R20, !PT ;  /* 0x0000001437147209 */ /* 0x004fce0007810000 */
[----:B------:R-:W2:Y:S01]  /*9cb0*/  MUFU.TANH R63, R63 ;  /* 0x0000003f003f7308 */ /* 0x000ea20000002400 */
[----:B0-----:R-:W-:-:S07]  /*9cc0*/  FMNMX.FTZ R20, R57, R20, !PT ;  /* 0x0000001439147209 */ /* 0x001fce0007810000 */
[----:B------:R-:W0:Y:S01]  /*9cd0*/  MUFU.TANH R145, R145 ;  /* 0x0000009100917308 */ /* 0x000e220000002400 */
[----:B------:R-:W-:Y:S02]  /*9ce0*/  WARPGROUP.DEPBAR.LE gsb0, 0x0 ;  /* 0x00008000000079c5 */ /* 0x000fe40000010000 */
[----:B------:R-:W-:Y:S01]  /*9cf0*/  WARPGROUP.ARRIVE ;  /* 0x00000000000079c5 */ /* 0x000fe20000000000 */
[----:B-1----:R-:W-:Y:S01]  /*9d00*/  FMNMX.FTZ R22, R153, R20, !PT ;  /* 0x0000001499167209 */ /* 0x002fe20007810000 */
[-CC-:B------:R-:W-:Y:S01]  /*9d10*/  FFMA.FTZ R132, R51, R42.reuse, -R143.reuse ;  /* 0x0000002a33847223 */ /* 0x180fe2000001088f */
[-CC-:B------:R-:W-:Y:S01]  /*9d20*/  FFMA.FTZ R134, R59, R42.reuse, -R143.reuse ;  /* 0x0000002a3b867223 */ /* 0x180fe2000001088f */
[--C-:B------:R-:W-:Y:S01]  /*9d30*/  FFMA.FTZ R51, R61, R42, -R143.reuse ;  /* 0x0000002a3d337223 */ /* 0x100fe2000001088f */
[----:B------:R-:W1:Y:S01]  /*9d40*/  MUFU.TANH R67, R67 ;  /* 0x0000004300437308 */ /* 0x000e620000002400 */
[----:B------:R-:W-:Y:S01]  /*9d50*/  HGMMA.64x64x16.F32.BF16 R88, R128, gdesc[UR12].tnspB, R88, gsb0 ;  /* 0x40e0000c80587df0 */ /* 0x000fe20008001858 */
[----:B------:R-:W-:Y:S01]  /*9d60*/  UIADD3 UR14, UR10, 0x300, URZ ;  /* 0x000003000a0e7890 */ /* 0x000fe2000fffe03f */
[----:B--2---:R-:W-:Y:S01]  /*9d70*/  FMNMX.FTZ R22, R63, R22, !PT ;  /* 0x000000163f167209 */ /* 0x004fe20007810000 */
[----:B------:R-:W-:Y:S01]  /*9d80*/  UMOV UR15, 0x40000040 ;  /* 0x40000040000f7882 */ /* 0x000fe20000000000 */
[----:B------:R-:W-:Y:S01]  /*9d90*/  UIADD3 UR10, UR10, 0x380, URZ ;  /* 0x000003800a0a7890 */ /* 0x000fe2000fffe03f */
[-CC-:B------:R-:W-:Y:S01]  /*9da0*/  FFMA.FTZ R59, R69, R42.reuse, -R143.reuse ;  /* 0x0000002a453b7223 */ /* 0x180fe2000001088f */
[--C-:B------:R-:W-:Y:S01]  /*9db0*/  FFMA.FTZ R61, R73, R42, -R143.reuse ;  /* 0x0000002a493d7223 */ /* 0x100fe2000001088f */
[----:B------:R-:W2:Y:S01]  /*9dc0*/  MUFU.TANH R147, R147 ;  /* 0x0000009300937308 */ /* 0x000ea20000002400 */
[----:B0-----:R-:W-:Y:S01]  /*9dd0*/  FMNMX.FTZ R22, R145, R22, !PT ;  /* 0x0000001691167209 */ /* 0x001fe20007810000 */
[-CC-:B------:R-:W-:Y:S01]  /*9de0*/  FFMA.FTZ R69, R81, R42.reuse, -R143.reuse ;  /* 0x0000002a51457223 */ /* 0x180fe2000001088f */
[----:B------:R-:W-:-:S05]  /*9df0*/  FFMA.FTZ R73, R85, R42, -R143 ;  /* 0x0000002a55497223 */ /* 0x000fca000001088f */
        /* <DEDUP_REMOVED lines=17> */
[----:B------:R-:W-:-:S04]  /*9f10*/  WARPGROUP.ARRIVE ;  /* 0x00000000000079c5 */ /* 0x000fc80000000000 */
[----:B------:R-:W2:Y:S01]  /*9f20*/  MUFU.TANH R87, R87 ;  /* 0x0000005700577308 */ /* 0x000ea20000002400 */
[----:B0-----:R-:W-:Y:S01]  /*9f30*/  FMNMX.FTZ R22, R83, R22, !PT ;  /* 0x0000001653167209 */ /* 0x001fe20007810000 */
[----:B------:R-:W-:Y:S03]  /*9f40*/  HGMMA.64x64x16.F32.BF16 R88, R124, gdesc[UR12].tnspB, R88, gsb0 ;  /* 0x40e0000c7c587df0 */ /* 0x000fe60008001858 */
[----:B-1----:R-:W-:-:S03]  /*9f50*/  FMNMX.FTZ R22, R141, R22, !PT ;  /* 0x000000168d167209 */ /* 0x002fc60007810000 */
[----:B------:R-:W-:Y:S08]  /*9f60*/  MUFU.EX2 R12, R12 ;  /* 0x0000000c000c7308 */ /* 0x000ff00000000800 */
[----:B------:R-:W0:Y:S01]  /*9f70*/  MUFU.EX2 R148, R148 ;  /* 0x0000009400947308 */ /* 0x000e220000000800 */
[----:B--2---:R-:W-:Y:S01]  /*9f80*/  FMNMX.FTZ R11, R87, R22, !PT ;  /* 0x00000016570b7209 */ /* 0x004fe20007810000 */
[----:B------:R-:W-:-:S04]  /*9f90*/  FFMA.FTZ R22, R155, R42, -R143 ;  /* 0x0000002a9b167223 */ /* 0x000fc8000001088f */
[----:B------:R-:W1:Y:S02]  /*9fa0*/  SHFL.BFLY PT, R30, R11, 0x2, 0x1f ;  /* 0x0c401f000b1e7f89 */ /* 0x000e6400000e0000 */
[----:B------:R-:W2:Y:S08]  /*9fb0*/  MUFU.EX2 R14, R14 ;  /* 0x0000000e000e7308 */ /* 0x000eb00000000800 */
[----:B------:R-:W-:Y:S01]  /*9fc0*/  MUFU.EX2 R20, R40 ;  /* 0x0000002800147308 */ /* 0x000fe20000000800 */
[----:B0-----:R-:W-:-:S07]  /*9fd0*/  FFMA.FTZ R5, R12, R5, R148 ;  /* 0x000000050c057223 */ /* 0x001fce0000010094 */
[----:B------:R-:W0:Y:S01]  /*9fe0*/  MUFU.EX2 R150, R150 ;  /* 0x0000009600967308 */ /* 0x000e220000000800 */
[C---:B--2---:R-:W-:Y:S01]  /*9ff0*/  FADD.FTZ R5, R14.reuse, R5 ;  /* 0x000000050e057221 */ /* 0x044fe20000010000 */
[----:B------:R-:W-:Y:S02]  /*a000*/  F2FP.BF16.F32.PACK_AB R148, R14, R148 ;  /* 0x000000940e94723e */ /* 0x000fe400000010ff */
[----:B-1----:R-:W-:Y:S01]  /*a010*/  FMNMX.FTZ R36, R11, R30, !PT ;  /* 0x0000001e0b247209 */ /* 0x002fe20007810000 */
[----:B------:R-:W-:-:S03]  /*a020*/  FFMA.FTZ R30, R151, R42, -R143 ;  /* 0x0000002a971e7223 */ /* 0x000fc6000001088f */
[----:B------:R-:W1:Y:S01]  /*a030*/  MUFU.EX2 R18, R18 ;  /* 0x0000001200127308 */ /* 0x000e620000000800 */
[----:B------:R-:W2:Y:S07]  /*a040*/  SHFL.BFLY PT, R11, R36, 0x1, 0x1f ;  /* 0x0c201f00240b7f89 */ /* 0x000eae00000e0000 */
[----:B------:R-:W3:Y:S01]  /*a050*/  MUFU.EX2 R144, R144 ;  /* 0x0000009000907308 */ /* 0x000ee20000000800 */
[----:B0-----:R-:W-:-:S07]  /*a060*/  FADD.FTZ R5, R150, R5 ;  /* 0x0000000596057221 */ /* 0x001fce0000010000 */
[----:B------:R-:W0:Y:S01]  /*a070*/  MUFU.EX2 R23, R23 ;  /* 0x0000001700177308 */ /* 0x000e220000000800 */
[C---:B-1----:R-:W-:Y:S01]  /*a080*/  FADD.FTZ R5, R18.reuse, R5 ;  /* 0x0000000512057221 */ /* 0x042fe20000010000 */
[----:B------:R-:W-:-:S06]  /*a090*/  F2FP.BF16.F32.PACK_AB R150, R18, R150 ;  /* 0x000000961296723e */ /* 0x000fcc00000010ff */
[----:B------:R-:W-:Y:S01]  /*a0a0*/  MUFU.EX2 R146, R146 ;  /* 0x0000009200927308 */ /* 0x000fe20000000800 */
[----:B---3--:R-:W-:Y:S01]  /*a0b0*/  FADD.FTZ R62, R144, R5 ;  /* 0x00000005903e7221 */ /* 0x008fe20000010000 */
[----:B--2---:R-:W-:-:S05]  /*a0c0*/  FMNMX.FTZ R11, R36, R11, !PT ;  /* 0x0000000b240b7209 */ /* 0x004fca0007810000 */
[C---:B------:R-:W-:Y:S01]  /*a0d0*/  FADD.FTZ R77, -R11.reuse, R10 ;  /* 0x0000000a0b4d7221 */ /* 0x040fe20000010100 */
[-C--:B------:R-:W-:Y:S01]  /*a0e0*/  FMUL.FTZ R38, R11, R42.reuse ;  /* 0x0000002a0b267220 */ /* 0x080fe20000410000 */
[----:B------:R-:W-:Y:S01]  /*a0f0*/  MUFU.EX2 R137, R137 ;  /* 0x0000008900897308 */ /* 0x000fe20000000800 */
[----:B------:R-:W-:Y:S02]  /*a100*/  WARPGROUP.DEPBAR.LE gsb0, 0x0 ;  /* 0x00008000000079c5 */ /* 0x000fe40000010000 */
[----:B------:R-:W-:Y:S01]  /*a110*/  WARPGROUP.ARRIVE ;  /* 0x00000000000079c5 */ /* 0x000fe20000000000 */
[-C--:B------:R-:W-:Y:S01]  /*a120*/  FMUL.FTZ R77, R77, R42.reuse ;  /* 0x0000002a4d4d7220 */ /* 0x080fe20000410000 */
[-CC-:B------:R-:W-:Y:S01]  /*a130*/  FFMA.FTZ R10, R13, R42.reuse, -R38.reuse ;  /* 0x0000002a0d0a7223 */ /* 0x180fe20000010826 */
[-CC-:B------:R-:W-:Y:S01]  /*a140*/  FFMA.FTZ R149, R15, R42.reuse, -R38.reuse ;  /* 0x0000002a0f957223 */ /* 0x180fe20000010826 */
[-CC-:B------:R-:W-:Y:S01]  /*a150*/  FFMA.FTZ R151, R19, R42.reuse, -R38.reuse ;  /* 0x0000002a13977223 */ /* 0x180fe20000010826 */
[-CC-:B------:R-:W-:Y:S01]  /*a160*/  FFMA.FTZ R40, R21, R42.reuse, -R38.reuse ;  /* 0x0000002a15287223 */ /* 0x180fe20000010826 */
[----:B------:R-:W-:Y:S01]  /*a170*/  HGMMA.64x64x16.F32.BF16 R88, R120, gdesc[UR8].tnspB, R88, gsb0 ;  /* 0x40e0000878587df0 */ /* 0x000fe20008001858 */
[----:B------:R-:W-:Y:S01]  /*a180*/  MUFU.EX2 R77, R77 ;  /* 0x0000004d004d7308 */ /* 0x000fe20000000800 */
[-CC-:B------:R-:W-:Y:S01]  /*a190*/  FFMA.FTZ R13, R24, R42.reuse, -R38.reuse ;  /* 0x0000002a180d7223 */ /* 0x180fe20000010826 */
[----:B------:R-:W-:Y:S01]  /*a1a0*/  FFMA.FTZ R44, R29, R42, -R38 ;  /* 0x0000002a1d2c7223 */ /* 0x000fe20000010826 */
[----:B------:R-:W-:-:S02]  /*a1b0*/  IMAD.U32 R29, RZ, RZ, UR4 ;  /* 0x00000004ff1d7e24 */ /* 0x000fc4000f8e00ff */
[-CC-:B------:R-:W-:Y:S01]  /*a1c0*/  FFMA.FTZ R15, R27, R42.reuse, -R38.reuse ;  /* 0x0000002a1b0f7223 */ /* 0x180fe20000010826 */
[-CC-:B------:R-:W-:Y:S01]  /*a1d0*/  FFMA.FTZ R24, R25, R42.reuse, -R38.reuse ;  /* 0x0000002a19187223 */ /* 0x180fe20000010826 */
[----:B------:R-:W-:Y:S02]  /*a1e0*/  VIADD R27, R17, 0x9 ;  /* 0x00000009111b7836 */ /* 0x000fe40000000000 */
[-CC-:B------:R-:W-:Y:S01]  /*a1f0*/  FFMA.FTZ R19, R32, R42.reuse, -R38.reuse ;  /* 0x0000002a20137223 */ /* 0x180fe20000010826 */
[----:B------:R-:W1:Y:S01]  /*a200*/  MUFU.EX2 R10, R10 ;  /* 0x0000000a000a7308 */ /* 0x000e620000000800 */
[----:B------:R-:W-:Y:S01]  /*a210*/  @!P1 LEA R29, R29, UR38, 0x3 ;  /* 0x000000261d1d9c11 */ /* 0x000fe2000f8e18ff */
[-CC-:B------:R-:W-:Y:S01]  /*a220*/  FFMA.FTZ R32, R33, R42.reuse, -R38.reuse ;  /* 0x0000002a21207223 */ /* 0x180fe20000010826 */
[----:B------:R-:W-:Y:S01]  /*a230*/  SEL R27, R27, 0x9, !P2 ;  /* 0x000000091b1b7807 */ /* 0x000fe20005000000 */
[-CC-:B------:R-:W-:Y:S01]  /*a240*/  FFMA.FTZ R143, R35, R42.reuse, -R38.reuse ;  /* 0x0000002a238f7223 */ /* 0x180fe20000010826 */
[----:B------:R-:W-:Y:S01]  /*a250*/  FFMA.FTZ R21, R39, R42, -R38 ;  /* 0x0000002a27157223 */ /* 0x000fe20000010826 */
[----:B------:R-:W-:-:S02]  /*a260*/  @!P1 VIADD R29, R29, 0x16840 ;  /* 0x000168401d1d9836 */ /* 0x000fc40000000000 */
[-CC-:B------:R-:W-:Y:S01]  /*a270*/  FFMA.FTZ R54, R41, R42.reuse, -R38.reuse ;  /* 0x0000002a29367223 */ /* 0x180fe20000010826 */
[----:B------:R-:W2:Y:S01]  /*a280*/  MUFU.EX2 R149, R149 ;  /* 0x0000009500957308 */ /* 0x000ea20000000800 */
[-CC-:B------:R-:W-:Y:S01]  /*a290*/  FFMA.FTZ R25, R47, R42.reuse, -R38.reuse ;  /* 0x0000002a2f197223 */ /* 0x180fe20000010826 */
[-CC-:B------:R-:W-:Y:S01]  /*a2a0*/  FFMA.FTZ R56, R49, R42.reuse, -R38.reuse ;  /* 0x0000002a31387223 */ /* 0x180fe20000010826 */
[----:B------:R-:W-:Y:S01]  /*a2b0*/  @!P1 PRMT R29, RZ, 0x654, R29 ;  /* 0x00000654ff1d9816 */ /* 0x000fe2000000001d */
[-CC-:B------:R-:W-:Y:S01]  /*a2c0*/  FFMA.FTZ R133, R55, R42.reuse, -R38.reuse ;  /* 0x0000002a37857223 */ /* 0x180fe20000010826 */
[-CC-:B------:R-:W-:Y:S01]  /*a2d0*/  FFMA.FTZ R58, R57, R42.reuse, -R38.reuse ;  /* 0x0000002a393a7223 */ /* 0x180fe20000010826 */
[----:B------:R-:W-:Y:S01]  /*a2e0*/  FFMA.FTZ R135, R153, R42, -R38 ;  /* 0x0000002a99877223 */ /* 0x000fe20000010826 */
[----:B0-----:R-:W-:Y:S01]  /*a2f0*/  F2FP.BF16.F32.PACK_AB R144, R23, R144 ;  /* 0x000000901790723e */ /* 0x001fe200000010ff */
[----:B------:R-:W-:Y:S01]  /*a300*/  MUFU.EX2 R151, R151 ;  /* 0x0000009700977308 */ /* 0x000fe20000000800 */
[----:B-1----:R-:W-:Y:S01]  /*a310*/  FFMA.FTZ R4, R77, R4, R10 ;  /* 0x000000044d047223 */ /* 0x002fe2000001000a */
[-CC-:B------:R-:W-:Y:S01]  /*a320*/  FFMA.FTZ R129, R145, R42.reuse, -R38.reuse ;  /* 0x0000002a91817223 */ /* 0x180fe20000010826 */
[-CC-:B------:R-:W-:Y:S01]  /*a330*/  FFMA.FTZ R67, R67, R42.reuse, -R38.reuse ;  /* 0x0000002a43437223 */ /* 0x180fe20000010826 */
[-CC-:B------:R-:W-:Y:S01]  /*a340*/  FFMA.FTZ R131, R147, R42.reuse, -R38.reuse ;  /* 0x0000002a93837223 */ /* 0x180fe20000010826 */
[-CC-:B------:R-:W-:Y:S01]  /*a350*/  FFMA.FTZ R125, R48, R42.reuse, -R38.reuse ;  /* 0x0000002a307d7223 */ /* 0x180fe20000010826 */
[-CC-:B------:R-:W-:Y:S01]  /*a360*/  FFMA.FTZ R71, R71, R42.reuse, -R38.reuse ;  /* 0x0000002a47477223 */ /* 0x180fe20000010826 */
[-C--:B------:R-:W-:Y:S01]  /*a370*/  FFMA.FTZ R75, R75, R42.reuse, -R38 ;  /* 0x0000002a4b4b7223 */ /* 0x080fe20000010826 */
[----:B------:R-:W-:Y:S01]  /*a380*/  MUFU.EX2 R40, R40 ;  /* 0x0000002800287308 */ /* 0x000fe20000000800 */
[----:B--2---:R-:W-:Y:S01]  /*a390*/  FADD.FTZ R60, R149, R4 ;  /* 0x00000004953c7221 */ /* 0x004fe20000010000 */
[--C-:B------:R-:W-:Y:S01]  /*a3a0*/  FFMA.FTZ R4, R63, R42, -R38.reuse ;  /* 0x0000002a3f047223 */ /* 0x100fe20000010826 */
[----:B------:R-:W-:Y:S01]  /*a3b0*/  F2FP.BF16.F32.PACK_AB R149, R149, R10 ;  /* 0x0000000a9595723e */ /* 0x000fe200000010ff */
[-CC-:B------:R-:W-:Y:S01]  /*a3c0*/  FFMA.FTZ R79, R79, R42.reuse, -R38.reuse ;  /* 0x0000002a4f4f7223 */ /* 0x180fe20000010826 */
[-CC-:B------:R-:W-:Y:S01]  /*a3d0*/  FFMA.FTZ R52, R52, R42.reuse, -R38.reuse ;  /* 0x0000002a34347223 */ /* 0x180fe20000010826 */
[----:B------:R-:W-:Y:S01]  /*a3e0*/  FFMA.FTZ R83, R83, R42, -R38 ;  /* 0x0000002a53537223 */ /* 0x000fe20000010826 */
[C---:B------:R-:W-:Y:S01]  /*a3f0*/  ISETP.GT.AND P2, PT, R6.reuse, UR6, PT ;  /* 0x0000000606007c0c */ /* 0x040fe2000bf44270 */
[----:B------:R-:W-:Y:S01]  /*a400*/  MUFU.EX2 R13, R13 ;  /* 0x0000000d000d7308 */ /* 0x000fe20000000800 */
[----:B------:R-:W-:-:S07]  /*a410*/  VIADD R6, R6, 0xffffffff ;  /* 0xffffffff06067836 */ /* 0x000fce0000000000 */
[----:B------:R-:W0:Y:S08]  /*a420*/  MUFU.EX2 R24, R24 ;  /* 0x0000001800187308 */ /* 0x000e300000000800 */
[----:B------:R-:W-:Y:S08]  /*a430*/  MUFU.EX2 R15, R15 ;  /* 0x0000000f000f7308 */ /* 0x000ff00000000800 */
[----:B------:R-:W1:Y:S01]  /*a440*/  MUFU.EX2 R44, R44 ;  /* 0x0000002c002c7308 */ /* 0x000e620000000800 */
[----:B0-----:R-:W-:-:S07]  /*a450*/  F2FP.BF16.F32.PACK_AB R145, R24, R13 ;  /* 0x0000000d1891723e */ /* 0x001fce00000010ff */
[----:B------:R-:W0:Y:S01]  /*a460*/  MUFU.EX2 R140, R140 ;  /* 0x0000008c008c7308 */ /* 0x000e220000000800 */
[----:B------:R-:W-:Y:S02]  /*a470*/  WARPGROUP.DEPBAR.LE gsb0, 0x0 ;  /* 0x00008000000079c5 */ /* 0x000fe40000010000 */
[----:B------:R2:W-:Y:S06]  /*a480*/  BAR.ARV R27, 0x100 ;  /* 0x0004001b0000751d */ /* 0x0005ec0000002000 */
[----:B------:R3:W-:Y:S01]  /*a490*/  @!P1 SYNCS.ARRIVE.TRANS64.RED.A1T0 RZ, [R29+URZ], RZ ;  /* 0x000000ff1dff99a7 */ /* 0x0007e2000810043f */
[----:B------:R-:W4:Y:S01]  /*a4a0*/  MUFU.EX2 R19, R19 ;  /* 0x0000001300137308 */ /* 0x000f220000000800 */
[----:B--2---:R-:W-:Y:S01]  /*a4b0*/  FADD.FTZ R27, R151, R60 ;  /* 0x0000003c971b7221 */ /* 0x004fe20000010000 */
[----:B-1----:R-:W-:Y:S01]  /*a4c0*/  F2FP.BF16.F32.PACK_AB R147, R44, R15 ;  /* 0x0000000f2c93723e */ /* 0x002fe200000010ff */
[-C--:B------:R-:W-:Y:S01]  /*a4d0*/  FMUL.FTZ R88, R88, R12.reuse ;  /* 0x0000000c58587220 */ /* 0x080fe20000410000 */
[----:B------:R-:W-:Y:S01]  /*a4e0*/  FMUL.FTZ R89, R89, R12 ;  /* 0x0000000c59597220 */ /* 0x000fe20000410000 */
[----:B------:R-:W-:Y:S01]  /*a4f0*/  FADD.FTZ R60, R40, R27 ;  /* 0x0000001b283c7221 */ /* 0x000fe20000010000 */
[----:B------:R-:W-:Y:S01]  /*a500*/  FADD.FTZ R27, R23, R62 ;  /* 0x0000003e171b7221 */ /* 0x000fe20000010000 */
[----:B---3--:R-:W-:Y:S01]  /*a510*/  IMAD.U32 R29, RZ, RZ, UR7 ;  /* 0x00000007ff1d7e24 */ /* 0x008fe2000f8e00ff */
[----:B------:R-:W1:Y:S01]  /*a520*/  MUFU.EX2 R139, R139 ;  /* 0x0000008b008b7308 */ /* 0x000e620000000800 */
[----:B------:R-:W-:Y:S01]  /*a530*/  FADD.FTZ R5, R13, R60 ;  /* 0x0000003c0d057221 */ /* 0x000fe20000010000 */
[----:B------:R-:W-:Y:S01]  /*a540*/  FADD.FTZ R62, R146, R27 ;  /* 0x0000001b923e7221 */ /* 0x000fe20000010000 */
[----:B------:R-:W-:Y:S01]  /*a550*/  UMOV UR7, UR4 ;  /* 0x0000000400077c82 */ /* 0x000fe20008000000 */
[----:B------:R-:W-:Y:S01]  /*a560*/  @!P1 LEA R29, R29, UR38, 0x3 ;  /* 0x000000261d1d9c11 */ /* 0x000fe2000f8e18ff */
[----:B------:R-:W-:Y:S01]  /*a570*/  FADD.FTZ R60, R24, R5 ;  /* 0x00000005183c7221 */ /* 0x000fe20000010000 */
[C---:B------:R-:W-:Y:S01]  /*a580*/  FADD.FTZ R27, R137.reuse, R62 ;  /* 0x0000003e891b7221 */ /* 0x040fe20000010000 */
[----:B------:R-:W-:Y:S01]  /*a590*/  F2FP.BF16.F32.PACK_AB R146, R137, R146 ;  /* 0x000000928992723e */ /* 0x000fe200000010ff */
[----:B------:R-:W2:Y:S01]  /*a5a0*/  MUFU.EX2 R32, R32 ;  /* 0x0000002000207308 */ /* 0x000ea20000000800 */
[----:B------:R-:W-:Y:S01]  /*a5b0*/  FADD.FTZ R5, R15, R60 ;  /* 0x0000003c0f057221 */ /* 0x000fe20000010000 */
[----:B------:R-:W-:-:S02]  /*a5c0*/  @!P1 VIADD R29, R29, 0x16860 ;  /* 0x000168601d1d9836 */ /* 0x000fc40000000000 */
[----:B0-----:R-:W-:Y:S01]  /*a5d0*/  FADD.FTZ R62, R140, R27 ;  /* 0x0000001b8c3e7221 */ /* 0x001fe20000010000 */
[----:B------:R-:W-:Y:S01]  /*a5e0*/  FFMA.FTZ R27, R50, R42, -R38 ;  /* 0x0000002a321b7223 */ /* 0x000fe20000010826 */
[----:B------:R-:W-:Y:S01]  /*a5f0*/  FADD.FTZ R60, R44, R5 ;  /* 0x000000052c3c7221 */ /* 0x000fe20000010000 */
[----:B------:R-:W-:Y:S01]  /*a600*/  FMUL.FTZ R92, R92, R12 ;  /* 0x0000000c5c5c7220 */ /* 0x000fe20000410000 */
[----:B------:R-:W-:Y:S01]  /*a610*/  @!P1 PRMT R29, RZ, 0x654, R29 ;  /* 0x00000654ff1d9816 */ /* 0x000fe2000000001d */
[----:B------:R0:W-:Y:S01]  /*a620*/  MUFU.EX2 R36, R46 ;  /* 0x0000002e00247308 */ /* 0x0001e20000000800 */
[----:B----4-:R-:W-:Y:S01]  /*a630*/  FADD.FTZ R5, R19, R60 ;  /* 0x0000003c13057221 */ /* 0x010fe20000010000 */
[----:B-1----:R-:W-:Y:S01]  /*a640*/  F2FP.BF16.F32.PACK_AB R140, R139, R140 ;  /* 0x0000008c8b8c723e */ /* 0x002fe200000010ff */
[----:B------:R1:W-:Y:S01]  /*a650*/  @!P1 SYNCS.ARRIVE.TRANS64.RED.A1T0 RZ, [R29+URZ], RZ ;  /* 0x000000ff1dff99a7 */ /* 0x0003e2000810043f */
[-C--:B------:R-:W-:Y:S01]  /*a660*/  FMUL.FTZ R93, R93, R12.reuse ;  /* 0x0000000c5d5d7220 */ /* 0x080fe20000410000 */
[-C--:B------:R-:W-:Y:S01]  /*a670*/  FMUL.FTZ R96, R96, R12.reuse ;  /* 0x0000000c60607220 */ /* 0x080fe20000410000 */
[-C--:B------:R-:W-:Y:S01]  /*a680*/  FMUL.FTZ R97, R97, R12.reuse ;  /* 0x0000000c61617220 */ /* 0x080fe20000410000 */
[----:B------:R-:W-:Y:S01]  /*a690*/  FMUL.FTZ R100, R100, R12 ;  /* 0x0000000c64647220 */ /* 0x000fe20000410000 */
[----:B------:R-:W3:Y:S01]  /*a6a0*/  MUFU.EX2 R142, R142 ;  /* 0x0000008e008e7308 */ /* 0x000ee20000000800 */
[-C--:B0-----:R-:W-:Y:S01]  /*a6b0*/  FFMA.FTZ R46, R37, R42.reuse, -R38 ;  /* 0x0000002a252e7223 */ /* 0x081fe20000010826 */
[----:B--2---:R-:W-:Y:S01]  /*a6c0*/  FADD.FTZ R50, R32, R5 ;  /* 0x0000000520327221 */ /* 0x004fe20000010000 */
[----:B-1----:R-:W-:Y:S01]  /*a6d0*/  FADD.FTZ R29, R139, R62 ;  /* 0x0000003e8b1d7221 */ /* 0x002fe20000010000 */
[-CC-:B------:R-:W-:Y:S01]  /*a6e0*/  FFMA.FTZ R5, R141, R42.reuse, -R38.reuse ;  /* 0x0000002a8d057223 */ /* 0x180fe20000010826 */
[----:B------:R-:W-:Y:S01]  /*a6f0*/  FFMA.FTZ R38, R87, R42, -R38 ;  /* 0x0000002a57267223 */ /* 0x000fe20000010826 */
[-C--:B------:R-:W-:Y:S01]  /*a700*/  FMUL.FTZ R101, R101, R12.reuse ;  /* 0x0000000c65657220 */ /* 0x080fe20000410000 */
[-C--:B------:R-:W-:Y:S01]  /*a710*/  FMUL.FTZ R104, R104, R12.reuse ;  /* 0x0000000c68687220 */ /* 0x080fe20000410000 */
[----:B------:R-:W0:Y:S01]  /*a720*/  MUFU.EX2 R143, R143 ;  /* 0x0000008f008f7308 */ /* 0x000e220000000800 */
[-C--:B------:R-:W-:Y:S01]  /*a730*/  FMUL.FTZ R105, R105, R12.reuse ;  /* 0x0000000c69697220 */ /* 0x080fe20000410000 */
[-C--:B------:R-:W-:Y:S01]  /*a740*/  FMUL.FTZ R108, R108, R12.reuse ;  /* 0x0000000c6c6c7220 */ /* 0x080fe20000410000 */
[-C--:B------:R-:W-:Y:S01]  /*a750*/  FMUL.FTZ R109, R109, R12.reuse ;  /* 0x0000000c6d6d7220 */ /* 0x080fe20000410000 */
[-C--:B------:R-:W-:Y:S01]  /*a760*/  FMUL.FTZ R112, R112, R12.reuse ;  /* 0x0000000c70707220 */ /* 0x080fe20000410000 */
[-C--:B------:R-:W-:Y:S01]  /*a770*/  FMUL.FTZ R113, R113, R12.reuse ;  /* 0x0000000c71717220 */ /* 0x080fe20000410000 */
[-C--:B------:R-:W-:Y:S01]  /*a780*/  FMUL.FTZ R116, R116, R12.reuse ;  /* 0x0000000c74747220 */ /* 0x080fe20000410000 */
[----:B------:R-:W-:Y:S01]  /*a790*/  FMUL.FTZ R117, R117, R12 ;  /* 0x0000000c75757220 */ /* 0x000fe20000410000 */
[----:B------:R-:W1:Y:S01]  /*a7a0*/  MUFU.EX2 R31, R31 ;  /* 0x0000001f001f7308 */ /* 0x000e620000000800 */
[----:B---3--:R-:W-:Y:S01]  /*a7b0*/  FADD.FTZ R60, R142, R29 ;  /* 0x0000001d8e3c7221 */ /* 0x008fe20000010000 */
[----:B------:R-:W-:Y:S01]  /*a7c0*/  F2FP.BF16.F32.PACK_AB R151, R40, R151 ;  /* 0x000000972897723e */ /* 0x000fe200000010ff */
[----:B------:R-:W-:Y:S01]  /*a7d0*/  FMUL.FTZ R90, R90, R77 ;  /* 0x0000004d5a5a7220 */ /* 0x000fe20000410000 */
[----:B------:R-:W-:Y:S01]  /*a7e0*/  F2FP.BF16.F32.PACK_AB R141, R32, R19 ;  /* 0x00000013208d723e */ /* 0x000fe200000010ff */
[-C--:B------:R-:W-:Y:S01]  /*a7f0*/  FMUL.FTZ R91, R91, R77.reuse ;  /* 0x0000004d5b5b7220 */ /* 0x080fe20000410000 */
[-C--:B------:R-:W-:Y:S01]  /*a800*/  FMUL.FTZ R94, R94, R77.reuse ;  /* 0x0000004d5e5e7220 */ /* 0x080fe20000410000 */
[-C--:B------:R-:W-:Y:S01]  /*a810*/  FMUL.FTZ R95, R95, R77.reuse ;  /* 0x0000004d5f5f7220 */ /* 0x080fe20000410000 */
[----:B------:R-:W2:Y:S01]  /*a820*/  MUFU.EX2 R46, R46 ;  /* 0x0000002e002e7308 */ /* 0x000ea20000000800 */
[----:B0-----:R-:W-:Y:S01]  /*a830*/  FADD.FTZ R29, R143, R50 ;  /* 0x000000328f1d7221 */ /* 0x001fe20000010000 */
[-C--:B------:R-:W-:Y:S01]  /*a840*/  FMUL.FTZ R98, R98, R77.reuse ;  /* 0x0000004d62627220 */ /* 0x080fe20000410000 */
[-C--:B------:R-:W-:Y:S01]  /*a850*/  FMUL.FTZ R99, R99, R77.reuse ;  /* 0x0000004d63637220 */ /* 0x080fe20000410000 */
[-C--:B------:R-:W-:Y:S01]  /*a860*/  FMUL.FTZ R102, R102, R77.reuse ;  /* 0x0000004d66667220 */ /* 0x080fe20000410000 */
[-C--:B------:R-:W-:Y:S01]  /*a870*/  FMUL.FTZ R103, R103, R77.reuse ;  /* 0x0000004d67677220 */ /* 0x080fe20000410000 */
[-C--:B------:R-:W-:Y:S01]  /*a880*/  FMUL.FTZ R106, R106, R77.reuse ;  /* 0x0000004d6a6a7220 */ /* 0x080fe20000410000 */
[-C--:B------:R-:W-:Y:S01]  /*a890*/  FMUL.FTZ R107, R107, R77.reuse ;  /* 0x0000004d6b6b7220 */ /* 0x080fe20000410000 */
[----:B------:R-:W0:Y:S01]  /*a8a0*/  MUFU.EX2 R136, R136 ;  /* 0x0000008800887308 */ /* 0x000e220000000800 */
[C---:B-1----:R-:W-:Y:S01]  /*a8b0*/  FADD.FTZ R33, R31.reuse, R60 ;  /* 0x0000003c1f217221 */ /* 0x042fe20000010000 */
[----:B------:R-:W-:Y:S01]  /*a8c0*/  F2FP.BF16.F32.PACK_AB R142, R31, R142 ;  /* 0x0000008e1f8e723e */ /* 0x000fe200000010ff */
[-C--:B------:R-:W-:Y:S01]  /*a8d0*/  FMUL.FTZ R110, R110, R77.reuse ;  /* 0x0000004d6e6e7220 */ /* 0x080fe20000410000 */
[-C--:B------:R-:W-:Y:S01]  /*a8e0*/  FMUL.FTZ R111, R111, R77.reuse ;  /* 0x0000004d6f6f7220 */ /* 0x080fe20000410000 */
[-C--:B------:R-:W-:Y:S01]  /*a8f0*/  FMUL.FTZ R114, R114, R77.reuse ;  /* 0x0000004d72727220 */ /* 0x080fe20000410000 */
[-C--:B------:R-:W-:Y:S01]  /*a900*/  FMUL.FTZ R115, R115, R77.reuse ;  /* 0x0000004d73737220 */ /* 0x080fe20000410000 */
[----:B------:R-:W-:Y:S01]  /*a910*/  FMUL.FTZ R118, R118, R77 ;  /* 0x0000004d76767220 */ /* 0x000fe20000410000 */
[----:B------:R-:W1:Y:S01]  /*a920*/  MUFU.EX2 R21, R21 ;  /* 0x0000001500157308 */ /* 0x000e620000000800 */
[C---:B--2---:R-:W-:Y:S01]  /*a930*/  FADD.FTZ R60, R46.reuse, R29 ;  /* 0x0000001d2e3c7221 */ /* 0x044fe20000010000 */
[----:B------:R-:W-:Y:S01]  /*a940*/  F2FP.BF16.F32.PACK_AB R143, R46, R143 ;  /* 0x0000008f2e8f723e */ /* 0x000fe200000010ff */
[----:B------:R-:W-:Y:S01]  /*a950*/  FMUL.FTZ R119, R119, R77 ;  /* 0x0000004d77777220 */ /* 0x000fe20000410000 */
[----:B------:R-:W-:-:S04]  /*a960*/  IMAD.MOV.U32 R12, RZ, RZ, R7 ;  /* 0x000000ffff0c7224 */ /* 0x000fc800078e0007 */
[----:B------:R-:W2:Y:S01]  /*a970*/  MUFU.EX2 R54, R54 ;  /* 0x0000003600367308 */ /* 0x000ea20000000800 */
[----:B0-----:R-:W-:Y:S01]  /*a980*/  FADD.FTZ R33, R136, R33 ;  /* 0x0000002188217221 */ /* 0x001fe20000010000 */
[----:B------:R-:W-:-:S03]  /*a990*/  F2FP.BF16.F32.PACK_AB R136, R20, R136 ;  /* 0x000000881488723e */ /* 0x000fc600000010ff */
[----:B------:R-:W-:-:S03]  /*a9a0*/  FADD.FTZ R33, R20, R33 ;  /* 0x0000002114217221 */ /* 0x000fc60000010000 */
        /* <DEDUP_REMOVED lines=64> */
[----:B------:R-:W-:Y:S01]  /*adb0*/  F2FP.BF16.F32.PACK_AB R125, R10, R125 ;  /* 0x0000007d0a7d723e */ /* 0x000fe200000010ff */
[----:B------:R-:W-:-:S05]  /*adc0*/  IMAD.MOV.U32 R10, RZ, RZ, R11 ;  /* 0x000000ffff0a7224 */ /* 0x000fca00078e000b */
        /* <DEDUP_REMOVED lines=14> */
[----:B------:R2:W3:Y:S01]  /*aeb0*/  MUFU.EX2 R14, R5 ;  /* 0x00000005000e7308 */ /* 0x0004e20000000800 */
[----:B0-----:R-:W-:-:S07]  /*aec0*/  F2FP.BF16.F32.PACK_AB R120, R69, R34 ;  /* 0x000000224578723e */ /* 0x001fce00000010ff */
[----:B------:R-:W0:Y:S01]  /*aed0*/  MUFU.EX2 R73, R73 ;  /* 0x0000004900497308 */ /* 0x000e220000000800 */
[----:B--2---:R-:W-:Y:S01]  /*aee0*/  FADD.FTZ R5, R69, R4 ;  /* 0x0000000445057221 */ /* 0x004fe20000010000 */
[C---:B-1----:R-:W-:Y:S01]  /*aef0*/  FADD.FTZ R13, R83.reuse, R13 ;  /* 0x0000000d530d7221 */ /* 0x042fe20000010000 */
[----:B------:R-:W-:Y:S02]  /*af00*/  F2FP.BF16.F32.PACK_AB R121, R83, R52 ;  /* 0x000000345379723e */ /* 0x000fe400000010ff */
[----:B------:R-:W-:-:S03]  /*af10*/  FADD.FTZ R4, R36, R5 ;  /* 0x0000000524047221 */ /* 0x000fc60000010000 */
[----:B------:R-:W1:Y:S01]  /*af20*/  MUFU.EX2 R38, R38 ;  /* 0x0000002600267308 */ /* 0x000e620000000800 */
[----:B---3--:R-:W-:Y:S01]  /*af30*/  FADD.FTZ R13, R14, R13 ;  /* 0x0000000d0e0d7221 */ /* 0x008fe20000010000 */
[C---:B0-----:R-:W-:Y:S01]  /*af40*/  FADD.FTZ R5, R73.reuse, R4 ;  /* 0x0000000449057221 */ /* 0x041fe20000010000 */
[----:B------:R-:W-:Y:S02]  /*af50*/  F2FP.BF16.F32.PACK_AB R122, R73, R36 ;  /* 0x00000024497a723e */ /* 0x000fe400000010ff */
[C---:B-1----:R-:W-:Y:S01]  /*af60*/  FADD.FTZ R4, R38.reuse, R13 ;  /* 0x0000000d26047221 */ /* 0x042fe20000010000 */
[----:B------:R-:W-:Y:S01]  /*af70*/  F2FP.BF16.F32.PACK_AB R123, R38, R14 ;  /* 0x0000000e267b723e */ /* 0x000fe200000010ff */
[----:B------:R-:W-:Y:S06]  /*af80*/  @P2 BRA `(.L_x_870) ;  /* 0xffffffd800e42947 */ /* 0x000fec000383ffff */
.L_x_861:
[----:B------:R-:W-:-:S13]  /*af90*/  ISETP.GE.AND P2, PT, R6, UR37, PT ;  /* 0x0000002506007c0c */ /* 0x000fda000bf46270 */
[----:B------:R-:W-:Y:S05]  /*afa0*/  @!P2 BRA `(.L_x_871) ;  /* 0x00000034006ca947 */ /* 0x000fea0003800000 */
[----:B------:R-:W-:Y:S01]  /*afb0*/  VIADD R13, R17, 0x9 ;  /* 0x00000009110d7836 */ /* 0x000fe20000000000 */
[----:B------:R-:W-:Y:S01]  /*afc0*/  ISETP.GE.U32.AND P2, PT, R2, 0x180, PT ;  /* 0x000001800200780c */ /* 0x000fe20003f46070 */
[----:B------:R-:W-:Y:S01]  /*afd0*/  IMAD.MOV.U32 R12, RZ, RZ, R11 ;  /* 0x000000ffff0c7224 */ /* 0x000fe200078e000b */
[----:B------:R-:W-:Y:S01]  /*afe0*/  UMOV UR7, UR5 ;  /* 0x0000000500077c82 */ /* 0x000fe20008000000 */
[----:B------:R-:W-:Y:S01]  /*aff0*/  IMAD.MOV.U32 R10, RZ, RZ, R7 ;  /* 0x000000ffff0a7224 */ /* 0x000fe200078e0007 */
[----:B------:R-:W-:Y:S01]  /*b000*/  SEL R13, R13, 0x9, !P2 ;  /* 0x000000090d0d7807 */ /* 0x000fe20005000000 */
[----:B------:R-:W-:Y:S01]  /*b010*/  VIADD R17, R17, 0x8 ;  /* 0x0000000811117836 */ /* 0x000fe20000000000 */
[----:B------:R-:W-:Y:S01]  /*b020*/  UMOV UR6, UR4 ;  /* 0x0000000400067c82 */ /* 0x000fe20008000000 */
[----:B------:R-:W-:Y:S01]  /*b030*/  ULDC UR26, c[0x0][0x9e4] ;  /* 0x00027900001a7ab9 */ /* 0x000fe20000000800 */
[----:B------:R-:W-:Y:S01]  /*b040*/  ULDC UR27, c[0x0][0x288] ;  /* 0x0000a200001b7ab9 */ /* 0x000fe20000000800 */
[----:B------:R-:W-:Y:S01]  /*b050*/  ULDC UR28, c[0x0][0x2f0] ;  /* 0x0000bc00001c7ab9 */ /* 0x000fe20000000800 */
[----:B------:R-:W-:Y:S01]  /*b060*/  ULDC UR29, c[0x0][0x9d8] ;  /* 0x00027600001d7ab9 */ /* 0x000fe20000000800 */
[----:B------:R-:W-:-:S05]  /*b070*/  ULDC UR30, c[0x0][0x9e0] ;  /* 0x00027800001e7ab9 */ /* 0x000fca0000000800 */
.L_x_888:
        /* <DEDUP_REMOVED lines=9> */
.L_x_873:
[----:B------:R-:W-:Y:S01]  /*b110*/  ULEA UR10, UR4, UR38, 0x3 ;  /* 0x00000026040a7291 */ /* 0x000fe2000f8e183f */
[----:B------:R-:W-:-:S05]  /*b120*/  IMAD.U32 R7, RZ, RZ, UR5 ;  /* 0x00000005ff077e24 */ /* 0x000fca000f8e00ff */
[----:B------:R-:W-:-:S04]  /*b130*/  SHF.L.U32 R7, R7, 0x1f, RZ ;  /* 0x0000001f07077819 */ /* 0x000fc800000006ff */
[----:B------:R0:W1:Y:S01]  /*b140*/  SYNCS.PHASECHK.TRANS64.TRYWAIT P2, [UR10+0x16830], R7 ;  /* 0x01683007ff0075a7 */ /* 0x000062000804014a */
[----:B------:R-:W-:Y:S05]  /*b150*/  @!P0 BRA `(.L_x_874) ;  /* 0x0000000000048947 */ /* 0x000fea0003800000 */
[----:B------:R-:W-:Y:S01]  /*b160*/  BPT.TRAP 0x1 ;  /* 0x000000040000795c */ /* 0x000fe20000300000 */
.L_x_874:
[----:B-1----:R-:W-:Y:S05]  /*b170*/  @P2 BRA `(.L_x_872) ;  /* 0x0000000000082947 */ /* 0x002fea0003800000 */
[----:B------:R-:W1:Y:S02]  /*b180*/  SYNCS.PHASECHK.TRANS64.TRYWAIT P2, [UR10+0x16830], R7 ;  /* 0x01683007ff0075a7 */ /* 0x000e64000804014a */
[----:B-1----:R-:W-:Y:S05]  /*b190*/  @!P2 BRA `(.L_x_875) ;  /* 0x00000088006ca947 */ /* 0x002fea0003800000 */
.L_x_872:
[----:B------:R2:W-:Y:S01]  /*b1a0*/  BAR.SYNC.DEFER_BLOCKING R17, 0x100 ;  /* 0x000400110000751d */ /* 0x0005e20000010000 */
[----:B------:R-:W-:Y:S01]  /*b1b0*/  R2UR UR20, R8 ;  /* 0x00000000081472ca */ /* 0x000fe200000e0000 */
[----:B------:R-:W-:Y:S01]  /*b1c0*/  ULEA UR22, UR4, UR24, 0xa ;  /* 0x0000001804167291 */ /* 0x000fe2000f8e503f */
[----:B------:R-:W-:-:S03]  /*b1d0*/  R2UR UR21, R9 ;  /* 0x00000000091572ca */ /* 0x000fc600000e0000 */
[----:B------:R-:W-:Y:S01]  /*b1e0*/  UMOV UR23, 0x40000040 ;  /* 0x4000004000177882 */ /* 0x000fe20000000000 */
[----:B------:R-:W-:Y:S01]  /*b1f0*/  UIADD3 UR14, UR22, 0x2, URZ ;  /* 0x00000002160e7890 */ /* 0x000fe2000fffe03f */
[----:B------:R-:W-:Y:S01]  /*b200*/  UMOV UR15, 0x40000040 ;  /* 0x40000040000f7882 */ /* 0x000fe20000000000 */
[----:B------:R-:W-:Y:S01]  /*b210*/  UIADD3 UR18, UR22, 0x4, URZ ;  /* 0x0000000416127890 */ /* 0x000fe2000fffe03f */
[----:B------:R-:W-:Y:S01]  /*b220*/  UMOV UR19, 0x40000040 ;  /* 0x4000004000137882 */ /* 0x000fe20000000000 */
[----:B------:R-:W-:Y:S01]  /*b230*/  UIADD3 UR10, UR22, 0x6, URZ ;  /* 0x00000006160a7890 */ /* 0x000fe2000fffe03f */
        /* <DEDUP_REMOVED lines=13> */
[----:B--2---:R-:W-:Y:S05]  /*b310*/  @P3 BRA `(.L_x_876) ;  /* 0x00000000002c3947 */ /* 0x004fea0003800000 */
[----:B------:R-:W-:Y:S05]  /*b320*/  @!P0 BRA `(.L_x_877) ;  /* 0x0000000000048947 */ /* 0x000fea0003800000 */
[----:B------:R-:W-:Y:S01]  /*b330*/  BPT.TRAP 0x1 ;  /* 0x000000040000795c */ /* 0x000fe20000300000 */
.L_x_877:
[----:B------:R-:W-:Y:S01]  /*b340*/  ULEA UR10, UR6, UR38, 0x3 ;  /* 0x00000026060a7291 */ /* 0x000fe2000f8e183f */
[----:B01----:R-:W-:-:S05]  /*b350*/  IMAD.U32 R7, RZ, RZ, UR7 ;  /* 0x00000007ff077e24 */ /* 0x003fca000f8e00ff */
[----:B------:R-:W-:-:S04]  /*b360*/  SHF.L.U32 R7, R7, 0x1f, RZ ;  /* 0x0000001f07077819 */ /* 0x000fc800000006ff */
[----:B------:R0:W1:Y:S01]  /*b370*/  SYNCS.PHASECHK.TRANS64.TRYWAIT P2, [UR10+0x16850], R7 ;  /* 0x01685007ff0075a7 */ /* 0x000062000804014a */
[----:B------:R-:W-:Y:S05]  /*b380*/  @!P0 BRA `(.L_x_878) ;  /* 0x0000000000048947 */ /* 0x000fea0003800000 */
[----:B------:R-:W-:Y:S01]  /*b390*/  BPT.TRAP 0x1 ;  /* 0x000000040000795c */ /* 0x000fe20000300000 */
.L_x_878:
[----:B-1----:R-:W-:Y:S05]  /*b3a0*/  @P2 BRA `(.L_x_876) ;  /* 0x0000000000082947 */ /* 0x002fea0003800000 */
[----:B------:R-:W1:Y:S02]  /*b3b0*/  SYNCS.PHASECHK.TRANS64.TRYWAIT P2, [UR10+0x16850], R7 ;  /* 0x01685007ff0075a7 */ /* 0x000e64000804014a */
[----:B-1----:R-:W-:Y:S05]  /*b3c0*/  @!P2 BRA `(.L_x_879) ;  /* 0x0000008400f8a947 */ /* 0x002fea0003800000 */
.L_x_876:
[----:B------:R-:W-:Y:S01]  /*b3d0*/  UIADD3 UR7, UR38, 0x400, URZ ;  /* 0x0000040026077890 */ /* 0x000fe2000fffe03f */
[----:B------:R-:W-:Y:S01]  /*b3e0*/  WARPGROUP.ARRIVE ;  /* 0x00000000000079c5 */ /* 0x000fe20000000000 */
[----:B------:R-:W-:Y:S01]  /*b3f0*/  UMOV UR11, 0x40000040 ;  /* 0x40000040000b7882 */ /* 0x000fe20000000000 */
[----:B------:R-:W-:Y:S01]  /*b400*/  PLOP3.LUT P2, PT, PT, PT, UP0, 0x80, 0x0 ;  /* 0x000000000000781c */ /* 0x000fe20003f4f008 */
[----:B------:R-:W-:Y:S01]  /*b410*/  USHF.R.U32.HI UR7, URZ, 0x4, UR7 ;  /* 0x000000043f077899 */ /* 0x000fe20008011607 */
[----:B------:R-:W-:Y:S01]  /*b420*/  FMUL.FTZ R19, R31, UR29 ;  /* 0x0000001d1f137c20 */ /* 0x000fe20008410000 */
[----:B------:R-:W-:Y:S01]  /*b430*/  FMUL.FTZ R31, R37, UR29 ;  /* 0x0000001d251f7c20 */ /* 0x000fe20008410000 */
[----:B------:R-:W-:Y:S01]  /*b440*/  IMAD.U32 R37, RZ, RZ, UR4 ;  /* 0x00000004ff257e24 */ /* 0x000fe2000f8e00ff */
[----:B------:R-:W-:Y:S01]  /*b450*/  ULOP3.LUT UR7, UR7, 0x3fff, URZ, 0xc0, !UPT ;  /* 0x00003fff07077892 */ /* 0x000fe2000f8ec03f */
[----:B------:R-:W-:Y:S01]  /*b460*/  FMUL.FTZ R18, R30, UR29 ;  /* 0x0000001d1e127c20 */ /* 0x000fe20008410000 */
[----:B------:R-:W-:Y:S01]  /*b470*/  FMUL.FTZ R20, R28, UR29 ;  /* 0x0000001d1c147c20 */ /* 0x000fe20008410000 */
[----:B------:R-:W-:Y:S01]  /*b480*/  FMUL.FTZ R30, R43, UR29 ;  /* 0x0000001d2b1e7c20 */ /* 0x000fe20008410000 */
[----:B------:R-:W-:Y:S01]  /*b490*/  ULEA UR7, UR6, UR7, 0xa ;  /* 0x0000000706077291 */ /* 0x000fe2000f8e503f */
[----:B------:R-:W-:Y:S01]  /*b4a0*/  FMUL.FTZ R28, R42, UR29 ;  /* 0x0000001d2a1c7c20 */ /* 0x000fe20008410000 */
[----:B------:R-:W-:Y:S01]  /*b4b0*/  FMUL.FTZ R43, R58, UR29 ;  /* 0x0000001d3a2b7c20 */ /* 0x000fe20008410000 */
[----:B------:R-:W-:Y:S01]  /*b4c0*/  FMUL.FTZ R42, R45, UR29 ;  /* 0x0000001d2d2a7c20 */ /* 0x000fe20008410000 */
[----:B------:R-:W-:Y:S01]  /*b4d0*/  FMUL.FTZ R44, R44, UR29 ;  /* 0x0000001d2c2c7c20 */ /* 0x000fe20008410000 */
[----:B------:R-:W-:Y:S01]  /*b4e0*/  FMUL.FTZ R45, R62, UR29 ;  /* 0x0000001d3e2d7c20 */ /* 0x000fe20008410000 */
[----:B------:R-:W-:Y:S01]  /*b4f0*/  @!P1 LEA R37, R37, UR38, 0x3 ;  /* 0x0000002625259c11 */ /* 0x000fe2000f8e18ff */
        /* <DEDUP_REMOVED lines=8> */
[----:B------:R-:W-:-:S02]  /*b580*/  IMAD.MOV.U32 R76, RZ, RZ, R0 ;  /* 0x000000ffff4c7224 */ /* 0x000fc400078e0000 */
[----:B------:R-:W-:Y:S01]  /*b590*/  FMUL.FTZ R46, R63, UR29 ;  /* 0x0000001d3f2e7c20 */ /* 0x000fe20008410000 */
[----:B------:R-:W-:Y:S01]  /*b5a0*/  FMUL.FTZ R63, R65, UR29 ;  /* 0x0000001d413f7c20 */ /* 0x000fe20008410000 */
[----:B------:R-:W-:Y:S01]  /*b5b0*/  FMUL.FTZ R65, R68, UR29 ;  /* 0x0000001d44417c20 */ /* 0x000fe20008410000 */
[----:B------:R-:W-:Y:S02]  /*b5c0*/  IMAD.SHL.U32 R68, R6, 0x80, RZ ;  /* 0x0000008006447824 */ /* 0x000fe400078e00ff */
[----:B------:R-:W-:Y:S01]  /*b5d0*/  FMUL.FTZ R15, R25, UR29 ;  /* 0x0000001d190f7c20 */ /* 0x000fe20008410000 */
[----:B------:R-:W-:Y:S01]  /*b5e0*/  FMUL.FTZ R21, R29, UR29 ;  /* 0x0000001d1d157c20 */ /* 0x000fe20008410000 */
[----:B01----:R-:W-:Y:S01]  /*b5f0*/  FMUL.FTZ R7, R24, UR29 ;  /* 0x0000001d18077c20 */ /* 0x003fe20008410000 */
        /* <DEDUP_REMOVED lines=8> */
[----:B------:R-:W-:Y:S01]  /*b680*/  IADD3 R36, -R68, 0x1, RZ ;  /* 0x0000000144247810 */ /* 0x000fe20007ffe1ff */
        /* <DEDUP_REMOVED lines=16> */
[----:B------:R-:W0:Y:S08]  /*b790*/  MUFU.TANH R7, R7 ;  /* 0x0000000700077308 */ /* 0x000e300000002400 */
[----:B------:R-:W1:Y:S08]  /*b7a0*/  MUFU.TANH R15, R15 ;  /* 0x0000000f000f7308 */ /* 0x000e700000002400 */
        /* <DEDUP_REMOVED lines=56> */
[----:B------:R-:W-:Y:S01]  /*bb30*/  FMUL.FTZ R75, R84, UR29 ;  /* 0x0000001d544b7c20 */ /* 0x000fe20008410000 */
[----:B------:R-:W-:Y:S01]  /*bb40*/  HGMMA.64x64x16.F32.BF16 R88, R132, gdesc[UR8].tnspB, R88, gsb0 ;  /* 0x40e0000884587df0 */ /* 0x000fe20008001858 */
[----:B------:R-:W-:Y:S01]  /*bb50*/  UIADD3 UR10, UR7, 0x280, URZ ;  /* 0x00000280070a7890 */ /* 0x000fe2000fffe03f */
[----:B------:R-:W0:Y:S01]  /*bb60*/  MUFU.TANH R136, R136 ;  /* 0x0000008800887308 */ /* 0x000e220000002400 */
[----:B------:R-:W-:-:S07]  /*bb70*/  UMOV UR11, 0x40000040 ;  /* 0x40000040000b7882 */ /* 0x000fce0000000000 */
        /* <DEDUP_REMOVED lines=11> */
[----:B------:R-:W-:-:S04]  /*bc30*/  FMUL.FTZ R134, R48, UR29 ;  /* 0x0000001d30867c20 */ /* 0x000fc80008410000 */
[----:B------:R5:W0:Y:S01]  /*bc40*/  MUFU.TANH R132, R44 ;  /* 0x0000002c00847308 */ /* 0x000a220000002400 */
[----:B------:R-:W-:Y:S01]  /*bc50*/  FMUL.FTZ R133, R49, UR29 ;  /* 0x0000001d31857c20 */ /* 0x000fe20008410000 */
[----:B------:R-:W-:Y:S01]  /*bc60*/  FMUL.FTZ R135, R53, UR29 ;  /* 0x0000001d35877c20 */ /* 0x000fe20008410000 */
[----:B------:R-:W-:Y:S01]  /*bc70*/  FMUL.FTZ R48, R67, UR29 ;  /* 0x0000001d43307c20 */ /* 0x000fe20008410000 */
[----:B------:R-:W-:Y:S01]  /*bc80*/  HGMMA.64x64x16.F32.BF16 R88, R128, gdesc[UR8].tnspB, R88, gsb0 ;  /* 0x40e0000880587df0 */ /* 0x000fe20008001858 */
[----:B------:R-:W-:Y:S01]  /*bc90*/  UIADD3 UR10, UR7, 0x300, URZ ;  /* 0x00000300070a7890 */ /* 0x000fe2000fffe03f */
[----:B------:R-:W-:Y:S01]  /*bca0*/  FMUL.FTZ R49, R70, UR29 ;  /* 0x0000001d46317c20 */ /* 0x000fe20008410000 */
[----:B------:R-:W-:Y:S01]  /*bcb0*/  UMOV UR11, 0x40000040 ;  /* 0x40000040000b7882 */ /* 0x000fe20000000000 */
[----:B------:R-:W-:Y:S01]  /*bcc0*/  FMUL.FTZ R67, R77, UR29 ;  /* 0x0000001d4d437c20 */ /* 0x000fe20008410000 */
[----:B-----5:R-:W-:Y:S01]  /*bcd0*/  FMUL.FTZ R44, R59, UR29 ;  /* 0x0000001d3b2c7c20 */ /* 0x020fe20008410000 */
[----:B------:R-:W-:Y:S01]  /*bce0*/  FMUL.FTZ R59, R61, UR29 ;  /* 0x0000001d3d3b7c20 */ /* 0x000fe20008410000 */
[----:B------:R-:W-:Y:S01]  /*bcf0*/  FMUL.FTZ R61, R64, UR29 ;  /* 0x0000001d403d7c20 */ /* 0x000fe20008410000 */
[----:B------:R-:W-:Y:S01]  /*bd00*/  FMUL.FTZ R64, R73, UR29 ;  /* 0x0000001d49407c20 */ /* 0x000fe20008410000 */
[----:B------:R-:W-:Y:S01]  /*bd10*/  FMUL.FTZ R53, R78, UR29 ;  /* 0x0000001d4e357c20 */ /* 0x000fe20008410000 */
[----:B------:R-:W-:Y:S01]  /*bd20*/  FMUL.FTZ R70, R85, UR29 ;  /* 0x0000001d55467c20 */ /* 0x000fe20008410000 */
        /* <DEDUP_REMOVED lines=20> */
[----:B------:R-:W-:-:S04]  /*be70*/  @UP0 ULDC UR7, c[0x0][0x450] ;  /* 0x0001140000070ab9 */ /* 0x000fc80000000800 */
[----:B------:R-:W-:Y:S01]  /*be80*/  @P2 SHF.R.U32.HI R76, RZ, UR7, R58 ;  /* 0x00000007ff4c2c19 */ /* 0x000fe2000801163a */
[----:B------:R-:W-:Y:S01]  /*be90*/  @!P1 VIADD R58, R37, 0x16840 ;  /* 0x00016840253a9836 */ /* 0x000fe20000000000 */
[----:B------:R-:W0:Y:S01]  /*bea0*/  MUFU.TANH R53, R53 ;  /* 0x0000003500357308 */ /* 0x000e220000002400 */
[----:B------:R-:W-:Y:S02]  /*beb0*/  IMAD R37, R3, -0x2, R36 ;  /* 0xfffffffe03257824 */ /* 0x000fe400078e0224 */
[----:B------:R-:W5:Y:S01]  /*bec0*/  SHFL.IDX PT, R73, R76, RZ, 0x1c1f ;  /* 0x001c1fff4c497589 */ /* 0x000f6200000e0000 */
[----:B------:R-:W-:Y:S01]  /*bed0*/  @!P1 PRMT R58, RZ, 0x654, R58 ;  /* 0x00000654ff3a9816 */ /* 0x000fe2000000003a */
[----:B------:R-:W-:-:S03]  /*bee0*/  IMAD R37, R16, UR28, R37 ;  /* 0x0000001c10257c24 */ /* 0x000fc6000f8e0225 */
[----:B------:R-:W0:Y:S01]  /*bef0*/  MUFU.TANH R75, R75 ;  /* 0x0000004b004b7308 */ /* 0x000e220000002400 */
[----:B------:R-:W-:-:S04]  /*bf00*/  VIADD R37, R37, -UR27 ;  /* 0x8000001b25257c36 */ /* 0x000fc80008000000 */
[C---:B------:R-:W-:Y:S02]  /*bf10*/  VIADD R74, R37.reuse, UR30 ;  /* 0x0000001e254a7c36 */ /* 0x040fe40008000000 */
[----:B------:R-:W-:Y:S01]  /*bf20*/  VIADD R72, R37, UR25 ;  /* 0x0000001925487c36 */ /* 0x000fe20008000000 */
[----:B------:R-:W0:Y:S08]  /*bf30*/  MUFU.TANH R70, R70 ;  /* 0x0000004600467308 */ /* 0x000e300000002400 */
[----:B------:R-:W0:Y:S01]  /*bf40*/  MUFU.TANH R57, R57 ;  /* 0x0000003900397308 */ /* 0x000e220000002400 */
[----:B-----5:R-:W-:-:S02]  /*bf50*/  IMAD.IADD R80, R74, 0x1, R73 ;  /* 0x000000014a507824 */ /* 0x020fc400078e0249 */
[----:B------:R-:W-:Y:S01]  /*bf60*/  IMAD.IADD R78, R72, 0x1, R73 ;  /* 0x00000001484e7824 */ /* 0x000fe200078e0249 */
[----:B------:R-:W-:Y:S02]  /*bf70*/  WARPGROUP.DEPBAR.LE gsb0, 0x0 ;  /* 0x00008000000079c5 */ /* 0x000fe40000010000 */
[----:B------:R-:W-:-:S06]  /*bf80*/  WARPGROUP.ARRIVE ;  /* 0x00000000000079c5 */ /* 0x000fcc0000000000 */
[----:B------:R-:W-:Y:S03]  /*bf90*/  HGMMA.64x64x16.F32.BF16 R88, R120, gdesc[UR8].tnspB, R88, gsb0 ;  /* 0x40e0000878587df0 */ /* 0x000fe60008001858 */
[----:B------:R-:W-:Y:S02]  /*bfa0*/  WARPGROUP.DEPBAR.LE gsb0, 0x0 ;  /* 0x00008000000079c5 */ /* 0x000fe40000010000 */
[----:B------:R0:W-:Y:S06]  /*bfb0*/  BAR.ARV R13, 0x100 ;  /* 0x0004000d0000751d */ /* 0x0001ec0000002000 */
[----:B------:R5:W-:Y:S02]  /*bfc0*/  @!P1 SYNCS.ARRIVE.TRANS64.RED.A1T0 RZ, [R58+URZ], RZ ;  /* 0x000000ff3aff99a7 */ /* 0x000be4000810043f */
[----:B-----5:R-:W-:-:S06]  /*bfd0*/  FMUL.FTZ R58, R87, UR29 ;  /* 0x0000001d573a7c20 */ /* 0x020fcc0008410000 */
[----:B------:R-:W0:Y:S01]  /*bfe0*/  MUFU.TANH R58, R58 ;  /* 0x0000003a003a7308 */ /* 0x000e220000002400 */
[----:B-1234-:R-:W-:Y:S05]  /*bff0*/  @!P6 BRA `(.L_x_880) ;  /* 0x00000000005ce947 */ /* 0x01efea0003800000 */
[----:B------:R-:W-:Y:S01]  /*c000*/  IMAD R36, R16, UR28, R73 ;  /* 0x0000001c10247c24 */ /* 0x000fe2000f8e0249 */
[----:B------:R-:W-:Y:S03]  /*c010*/  BSSY B0, `(.L_x_881) ;  /* 0x0000011000007945 */ /* 0x000fe60003800000 */
[----:B------:R-:W-:-:S05]  /*c020*/  VIADD R73, R36, -UR27 ;  /* 0x8000001b24497c36 */ /* 0x000fca0008000000 */
[----:B------:R-:W-:-:S13]  /*c030*/  ISETP.GT.AND P2, PT, R73, -0x1, PT ;  /* 0xffffffff4900780c */ /* 0x000fda0003f44270 */
[----:B------:R-:W-:Y:S05]  /*c040*/  @P2 BRA `(.L_x_882) ;  /* 0x0000000000202947 */ /* 0x000fea0003800000 */
[----:B------:R-:W-:Y:S01]  /*c050*/  IMAD.U32 R77, RZ, RZ, UR26 ;  /* 0x0000001aff4d7e24 */ /* 0x000fe2000f8e00ff */
[----:B------:R-:W-:-:S04]  /*c060*/  LOP3.LUT R73, RZ, R73, RZ, 0x33, !PT ;  /* 0x00000049ff497212 */ /* 0x000fc800078e33ff */
[----:B------:R-:W-:-:S13]  /*c070*/  ISETP.NE.AND P2, PT, R77, 0x1, PT ;  /* 0x000000014d00780c */ /* 0x000fda0003f45270 */
[----:B------:R-:W1:Y:S02]  /*c080*/  @P2 LDC.64 R36, c[0x0][0x9e8] ;  /* 0x00027a00ff242b82 */ /* 0x000e640000000a00 */
[----:B-1----:R-:W-:-:S05]  /*c090*/  @P2 IMAD.HI.U32 R36, R73, R36, RZ ;  /* 0x0000002449242227 */ /* 0x002fca00078e00ff */
[----:B------:R-:W-:-:S04]  /*c0a0*/  @P2 SHF.R.U32.HI R73, RZ, R37, R36 ;  /* 0x00000025ff492219 */ /* 0x000fc80000011624 */
[----:B------:R-:W-:Y:S01]  /*c0b0*/  LOP3.LUT R73, RZ, R73, RZ, 0x33, !PT ;  /* 0x00000049ff497212 */ /* 0x000fe200078e33ff */
[----:B------:R-:W-:Y:S06]  /*c0c0*/  BRA `(.L_x_883) ;  /* 0x0000000000147947 */ /* 0x000fec0003800000 */
.L_x_882:
[----:B------:R-:W-:-:S05]  /*c0d0*/  IMAD.U32 R77, RZ, RZ, UR26 ;  /* 0x0000001aff4d7e24 */ /* 0x000fca000f8e00ff */
[----:B------:R-:W-:-:S13]  /*c0e0*/  ISETP.NE.AND P2, PT, R77, 0x1, PT ;  /* 0x000000014d00780c */ /* 0x000fda0003f45270 */
[----:B------:R-:W1:Y:S02]  /*c0f0*/  @P2 LDC.64 R36, c[0x0][0x9e8] ;  /* 0x00027a00ff242b82 */ /* 0x000e640000000a00 */
[----:B-1----:R-:W-:-:S05]  /*c100*/  @P2 IMAD.HI.U32 R36, R73, R36, RZ ;  /* 0x0000002449242227 */ /* 0x002fca00078e00ff */
[----:B------:R-:W-:-:S07]  /*c110*/  @P2 SHF.R.U32.HI R73, RZ, R37, R36 ;  /* 0x00000025ff492219 */ /* 0x000fce0000011624 */
.L_x_883:
[----:B------:R-:W-:Y:S05]  /*c120*/  BSYNC B0 ;  /* 0x0000000000007941 */ /* 0x000fea0003800000 */
.L_x_881:
[----:B------:R-:W-:-:S04]  /*c130*/  IMAD R36, R73, R77, -R68 ;  /* 0x0000004d49247224 */ /* 0x000fc800078e0a44 */
[----:B------:R-:W-:-:S05]  /*c140*/  IMAD R37, R3, -0x2, R36 ;  /* 0xfffffffe03257824 */ /* 0x000fca00078e0224 */
[----:B------:R-:W-:Y:S02]  /*c150*/  VIADDMNMX R80, R37, R77, R80, PT ;  /* 0x0000004d25507246 */ /* 0x000fe40003800150 */
[----:B------:R-:W-:-:S07]  /*c160*/  VIMNMX R78, R78, R37, !PT ;  /* 0x000000254e4e7248 */ /* 0x000fce0007fe0100 */
.L_x_880:
[----:B------:R-:W-:-:S04]  /*c170*/  ISETP.GT.AND P2, PT, R6, -0x1, PT ;  /* 0xffffffff0600780c */ /* 0x000fc80003f44270 */
[C---:B------:R-:W-:Y:S02]  /*c180*/  ISETP.GT.AND P4, PT, R78.reuse, RZ, P2 ;  /* 0x000000ff4e00720c */ /* 0x040fe40001784270 */
[----:B------:R-:W-:Y:S02]  /*c190*/  ISETP.GT.AND P5, PT, R78, 0x1, P2 ;  /* 0x000000014e00780c */ /* 0x000fe400017a4270 */
[C---:B------:R-:W-:Y:S02]  /*c1a0*/  ISETP.LT.OR P4, PT, R80.reuse, 0x1, P4 ;  /* 0x000000015000780c */ /* 0x040fe40002781670 */
[----:B------:R-:W-:Y:S02]  /*c1b0*/  ISETP.LT.OR P5, PT, R80, 0x2, P5 ;  /* 0x000000025000780c */ /* 0x000fe40002fa1670 */
[----:B0-----:R-:W-:Y:S02]  /*c1c0*/  FSEL R121, R7, -INF , !P4 ;  /* 0xff80000007797808 */ /* 0x001fe40006000000 */
[----:B------:R-:W-:Y:S01]  /*c1d0*/  FSEL R125, R15, -INF , !P5 ;  /* 0xff8000000f7d7808 */ /* 0x000fe20006800000 */
[----:B------:R-:W0:Y:S01]  /*c1e0*/  SHFL.IDX PT, R7, R76, 0x1, 0x1c1f ;  /* 0x003c1f004c077f89 */ /* 0x000e2200000e0000 */
[----:B------:R-:W-:-:S02]  /*c1f0*/  ISETP.GT.AND P3, PT, R78, 0x8, P2 ;  /* 0x000000084e00780c */ /* 0x000fc40001764270 */
[C---:B------:R-:W-:Y:S02]  /*c200*/  ISETP.GT.AND P4, PT, R78.reuse, 0x9, P2 ;  /* 0x000000094e00780c */ /* 0x040fe40001784270 */
[----:B------:R-:W-:Y:S02]  /*c210*/  ISETP.GT.AND P5, PT, R78, 0x10, P2 ;  /* 0x000000104e00780c */ /* 0x000fe400017a4270 */
[C---:B------:R-:W-:Y:S02]  /*c220*/  ISETP.LT.OR P3, PT, R80.reuse, 0x9, P3 ;  /* 0x000000095000780c */ /* 0x040fe40001f61670 */
[C---:B------:R-:W-:Y:S02]  /*c230*/  ISETP.LT.OR P4, PT, R80.reuse, 0xa, P4 ;  /* 0x0000000a5000780c */ /* 0x040fe40002781670 */
[----:B------:R-:W-:Y:S02]  /*c240*/  ISETP.LT.OR P5, PT, R80, 0x11, P5 ;  /* 0x000000115000780c */ /* 0x000fe40002fa1670 */
[----:B------:R-:W-:-:S02]  /*c250*/  FSEL R131, R20, -INF , !P3 ;  /* 0xff80000014837808 */ /* 0x000fc40005800000 */
[----:B------:R-:W-:Y:S02]  /*c260*/  FSEL R139, R21, -INF , !P4 ;  /* 0xff800000158b7808 */ /* 0x000fe40006000000 */
[----:B------:R-:W-:Y:S02]  /*c270*/  FSEL R143, R25, -INF , !P5 ;  /* 0xff800000198f7808 */ /* 0x000fe40006800000 */
[C---:B------:R-:W-:Y:S02]  /*c280*/  ISETP.GT.AND P3, PT, R78.reuse, 0x11, P2 ;  /* 0x000000114e00780c */ /* 0x040fe40001764270 */
[C---:B------:R-:W-:Y:S02]  /*c290*/  ISETP.GT.AND P4, PT, R78.reuse, 0x18, P2 ;  /* 0x000000184e00780c */ /* 0x040fe40001784270 */
[----:B------:R-:W-:Y:S01]  /*c2a0*/  ISETP.GT.AND P5, PT, R78, 0x19, P2 ;  /* 0x000000194e00780c */ /* 0x000fe200017a4270 */
[----:B0-----:R-:W-:Y:S01]  /*c2b0*/  IMAD.IADD R36, R72, 0x1, R7 ;  /* 0x0000000148247824 */ /* 0x001fe200078e0207 */
[----:B------:R-:W-:-:S02]  /*c2c0*/  ISETP.LT.OR P3, PT, R80, 0x12, P3 ;  /* 0x000000125000780c */ /* 0x000fc40001f61670 */
[C---:B------:R-:W-:Y:S02]  /*c2d0*/  ISETP.LT.OR P4, PT, R80.reuse, 0x19, P4 ;  /* 0x000000195000780c */ /* 0x040fe40002781670 */
[----:B------:R-:W-:Y:S02]  /*c2e0*/  ISETP.LT.OR P5, PT, R80, 0x1a, P5 ;  /* 0x0000001a5000780c */ /* 0x000fe40002fa1670 */
[----:B------:R-:W-:Y:S02]  /*c2f0*/  FSEL R145, R27, -INF , !P3 ;  /* 0xff8000001b917808 */ /* 0x000fe40005800000 */
[----:B------:R-:W-:Y:S02]  /*c300*/  FSEL R153, R29, -INF , !P4 ;  /* 0xff8000001d997808 */ /* 0x000fe40006000000 */
[----:B------:R-:W-:Y:S02]  /*c310*/  FSEL R149, R31, -INF , !P5 ;  /* 0xff8000001f957808 */ /* 0x000fe40006800000 */
[----:B------:R-:W-:-:S02]  /*c320*/  ISETP.GT.AND P3, PT, R78, 0x20, P2 ;  /* 0x000000204e00780c */ /* 0x000fc40001764270 */
[C---:B------:R-:W-:Y:S02]  /*c330*/  ISETP.GT.AND P4, PT, R78.reuse, 0x21, P2 ;  /* 0x000000214e00780c */ /* 0x040fe40001784270 */
[----:B------:R-:W-:Y:S02]  /*c340*/  ISETP.GT.AND P5, PT, R78, 0x28, P2 ;  /* 0x000000284e00780c */ /* 0x000fe400017a4270 */
[C---:B------:R-:W-:Y:S02]  /*c350*/  ISETP.LT.OR P3, PT, R80.reuse, 0x21, P3 ;  /* 0x000000215000780c */ /* 0x040fe40001f61670 */
[C---:B------:R-:W-:Y:S02]  /*c360*/  ISETP.LT.OR P4, PT, R80.reuse, 0x22, P4 ;  /* 0x000000225000780c */ /* 0x040fe40002781670 */
[----:B------:R-:W-:Y:S02]  /*c370*/  ISETP.LT.OR P5, PT, R80, 0x29, P5 ;  /* 0x000000295000780c */ /* 0x000fe40002fa1670 */
[----:B------:R-:W-:Y:S01]  /*c380*/  FSEL R147, R32, -INF , !P3 ;  /* 0xff80000020937808 */ /* 0x000fe20005800000 */
[----:B------:R-:W-:Y:S01]  /*c390*/  IMAD.IADD R32, R74, 0x1, R7 ;  /* 0x000000014a207824 */ /* 0x000fe200078e0207 */
[----:B------:R-:W-:-:S02]  /*c3a0*/  FSEL R33, R33, -INF , !P4 ;  /* 0xff80000021217808 */ /* 0x000fc40006000000 */
[----:B------:R-:W-:Y:S02]  /*c3b0*/  FSEL R25, R132, -INF , !P5 ;  /* 0xff80000084197808 */ /* 0x000fe40006800000 */
[C---:B------:R-:W-:Y:S02]  /*c3c0*/  ISETP.GT.AND P3, PT, R78.reuse, 0x29, P2 ;  /* 0x000000294e00780c */ /* 0x040fe40001764270 */
[C---:B------:R-:W-:Y:S02]  /*c3d0*/  ISETP.GT.AND P4, PT, R78.reuse, 0x30, P2 ;  /* 0x000000304e00780c */ /* 0x040fe40001784270 */
[----:B------:R-:W-:Y:S02]  /*c3e0*/  ISETP.GT.AND P5, PT, R78, 0x31, P2 ;  /* 0x000000314e00780c */ /* 0x000fe400017a4270 */
[C---:B------:R-:W-:Y:S02]  /*c3f0*/  ISETP.LT.OR P3, PT, R80.reuse, 0x2a, P3 ;  /* 0x0000002a5000780c */ /* 0x040fe40001f61670 */
[----:B------:R-:W-:-:S02]  /*c400*/  ISETP.LT.OR P4, PT, R80, 0x31, P4 ;  /* 0x000000315000780c */ /* 0x000fc40002781670 */
[----:B------:R-:W-:Y:S02]  /*c410*/  ISETP.LT.OR P5, PT, R80, 0x32, P5 ;  /* 0x000000325000780c */ /* 0x000fe40002fa1670 */
[----:B------:R-:W-:Y:S02]  /*c420*/  FSEL R15, R42, -INF , !P3 ;  /* 0xff8000002a0f7808 */ /* 0x000fe40005800000 */
[----:B------:R-:W-:Y:S02]  /*c430*/  FSEL R27, R134, -INF , !P4 ;  /* 0xff800000861b7808 */ /* 0x000fe40006000000 */
[----:B------:R-:W-:Y:S02]  /*c440*/  FSEL R133, R133, -INF , !P5 ;  /* 0xff80000085857808 */ /* 0x000fe40006800000 */
[C---:B------:R-:W-:Y:S02]  /*c450*/  ISETP.GT.AND P3, PT, R78.reuse, 0x38, P2 ;  /* 0x000000384e00780c */ /* 0x040fe40001764270 */
[----:B------:R-:W-:-:S02]  /*c460*/  ISETP.GT.AND P4, PT, R78, 0x39, P2 ;  /* 0x000000394e00780c */ /* 0x000fc40001784270 */
[----:B------:R-:W-:Y:S02]  /*c470*/  ISETP.GT.AND P5, PT, R78, 0x40, P2 ;  /* 0x000000404e00780c */ /* 0x000fe400017a4270 */
        /* <DEDUP_REMOVED lines=50> */
[----:B------:R-:W-:Y:S01]  /*c7a0*/  FSEL R67, R70, -INF , !P5 ;  /* 0xff80000046437808 */ /* 0x000fe20006800000 */
[----:B------:R-:W-:Y:S06]  /*c7b0*/  @!P6 BRA `(.L_x_884) ;  /* 0x00000000005ce947 */ /* 0x000fec0003800000 */
        /* <DEDUP_REMOVED lines=13> */
.L_x_886:
[----:B------:R-:W-:-:S05]  /*c890*/  IMAD.U32 R42, RZ, RZ, UR26 ;  /* 0x0000001aff2a7e24 */ /* 0x000fca000f8e00ff */
[----:B------:R-:W-:-:S13]  /*c8a0*/  ISETP.NE.AND P3, PT, R42, 0x1, PT ;  /* 0x000000012a00780c */ /* 0x000fda0003f65270 */
[----:B------:R-:W0:Y:S02]  /*c8b0*/  @P3 LDC.64 R20, c[0x0][0x9e8] ;  /* 0x00027a00ff143b82 */ /* 0x000e240000000a00 */
[----:B0-----:R-:W-:-:S05]  /*c8c0*/  @P3 IMAD.HI.U32 R20, R7, R20, RZ ;  /* 0x0000001407143227 */ /* 0x001fca00078e00ff */
[----:B------:R-:W-:-:S07]  /*c8d0*/  @P3 SHF.R.U32.HI R7, RZ, R21, R20 ;  /* 0x00000015ff073219 */ /* 0x000fce0000011614 */
.L_x_887:
[----:B------:R-:W-:Y:S05]  /*c8e0*/  BSYNC B0 ;  /* 0x0000000000007941 */ /* 0x000fea0003800000 */
.L_x_885:
[----:B------:R-:W-:-:S04]  /*c8f0*/  IMAD R68, R7, R42, -R68 ;  /* 0x0000002a07447224 */ /* 0x000fc800078e0a44 */
[----:B------:R-:W-:-:S05]  /*c900*/  IMAD R7, R3, -0x2, R68 ;  /* 0xfffffffe03077824 */ /* 0x000fca00078e0244 */
[----:B------:R-:W-:Y:S02]  /*c910*/  VIADDMNMX R32, R7, R42, R32, PT ;  /* 0x0000002a07207246 */ /* 0x000fe40003800120 */
[----:B------:R-:W-:-:S07]  /*c920*/  VIMNMX R36, R36, R7, !PT ;  /* 0x0000000724247248 */ /* 0x000fce0007fe0100 */
.L_x_884:
[----:B------:R-:W-:Y:S01]  /*c930*/  FMNMX.FTZ R20, R121, R10, !PT ;  /* 0x0000000a79147209 */ /* 0x000fe20007810000 */
[----:B------:R-:W0:Y:S01]  /*c940*/  LDC R42, c[0x0][0x988] ;  /* 0x00026200ff2a7b82 */ /* 0x000e220000000800 */
[----:B------:R-:W-:Y:S01]  /*c950*/  ISETP.GT.AND P4, PT, R36, 0x8, P2 ;  /* 0x000000082400780c */ /* 0x000fe20001784270 */
[----:B------:R-:W-:Y:S01]  /*c960*/  UMOV UR7, UR5 ;  /* 0x0000000500077c82 */ /* 0x000fe20008000000 */
[----:B------:R-:W-:Y:S02]  /*c970*/  FMNMX.FTZ R20, R125, R20, !PT ;  /* 0x000000147d147209 */ /* 0x000fe40007810000 */
[----:B------:R-:W-:Y:S02]  /*c980*/  ISETP.LT.OR P4, PT, R32, 0x9, P4 ;  /* 0x000000092000780c */ /* 0x000fe40002781670 */
[----:B------:R-:W-:Y:S02]  /*c990*/  FMNMX.FTZ R20, R131, R20, !PT ;  /* 0x0000001483147209 */ /* 0x000fe40007810000 */
[----:B------:R-:W-:-:S02]  /*c9a0*/  FSEL R85, R18, -INF , !P4 ;  /* 0xff80000012557808 */ /* 0x000fc40006000000 */
[----:B------:R-:W-:Y:S02]  /*c9b0*/  FMNMX.FTZ R20, R139, R20, !PT ;  /* 0x000000148b147209 */ /* 0x000fe40007810000 */
[----:B------:R-:W-:Y:S02]  /*c9c0*/  ISETP.GT.AND P4, PT, R36, 0x11, P2 ;  /* 0x000000112400780c */ /* 0x000fe40001784270 */
        /* <DEDUP_REMOVED lines=11> */
[----:B------:R-:W-:Y:S02]  /*ca80*/  FSEL R123, R26, -INF , !P4 ;  /* 0xff8000001a7b7808 */ /* 0x000fe40006000000 */
        /* <DEDUP_REMOVED lines=9> */
[----:B------:R-:W-:-:S02]  /*cb20*/  ISETP.GT.AND P5, PT, R36, 0x10, P2 ;  /* 0x000000102400780c */ /* 0x000fc400017a4270 */
[----:B------:R-:W-:Y:S02]  /*cb30*/  FMNMX.FTZ R20, R135, R20, !PT ;  /* 0x0000001487147209 */ /* 0x000fe40007810000 */
[----:B------:R-:W-:Y:S02]  /*cb40*/  ISETP.GT.AND P3, PT, R36, 0x9, P2 ;  /* 0x000000092400780c */ /* 0x000fe40001764270 */
[----:B------:R-:W-:Y:S02]  /*cb50*/  FMNMX.FTZ R20, R137, R20, !PT ;  /* 0x0000001489147209 */ /* 0x000fe40007810000 */
[----:B------:R-:W-:Y:S02]  /*cb60*/  FSEL R129, R30, -INF , !P4 ;  /* 0xff8000001e817808 */ /* 0x000fe40006000000 */
[----:B------:R-:W-:Y:S02]  /*cb70*/  FMNMX.FTZ R20, R31, R20, !PT ;  /* 0x000000141f147209 */ /* 0x000fe40007810000 */
[----:B------:R-:W-:-:S02]  /*cb80*/  ISETP.GT.AND P4, PT, R36, RZ, P2 ;  /* 0x000000ff2400720c */ /* 0x000fc40001784270 */
[----:B------:R-:W-:Y:S02]  /*cb90*/  FMNMX.FTZ R20, R37, R20, !PT ;  /* 0x0000001425147209 */ /* 0x000fe40007810000 */
[C---:B------:R-:W-:Y:S02]  /*cba0*/  ISETP.LT.OR P5, PT, R32.reuse, 0x11, P5 ;  /* 0x000000112000780c */ /* 0x040fe40002fa1670 */
[----:B------:R-:W-:Y:S02]  /*cbb0*/  FMNMX.FTZ R20, R59, R20, !PT ;  /* 0x000000143b147209 */ /* 0x000fe40007810000 */
[C---:B------:R-:W-:Y:S02]  /*cbc0*/  ISETP.LT.OR P3, PT, R32.reuse, 0xa, P3 ;  /* 0x0000000a2000780c */ /* 0x040fe40001f61670 */
[----:B------:R-:W-:Y:S02]  /*cbd0*/  FMNMX.FTZ R20, R61, R20, !PT ;  /* 0x000000143d147209 */ /* 0x000fe40007810000 */
[----:B------:R-:W-:-:S02]  /*cbe0*/  ISETP.LT.OR P4, PT, R32, 0x1, P4 ;  /* 0x000000012000780c */ /* 0x000fc40002781670 */
[----:B------:R-:W-:Y:S02]  /*cbf0*/  FMNMX.FTZ R20, R63, R20, !PT ;  /* 0x000000143f147209 */ /* 0x000fe40007810000 */
[----:B------:R-:W-:Y:S02]  /*cc00*/  FSEL R87, R22, -INF , !P5 ;  /* 0xff80000016577808 */ /* 0x000fe40006800000 */
[----:B------:R-:W-:Y:S02]  /*cc10*/  FMNMX.FTZ R20, R65, R20, !PT ;  /* 0x0000001441147209 */ /* 0x000fe40007810000 */
[----:B------:R-:W-:Y:S02]  /*cc20*/  FSEL R19, R19, -INF , !P3 ;  /* 0xff80000013137808 */ /* 0x000fe40005800000 */
[----:B------:R-:W-:Y:S02]  /*cc30*/  FMNMX.FTZ R20, R83, R20, !PT ;  /* 0x0000001453147209 */ /* 0x000fe40007810000 */
[----:B------:R-:W-:-:S02]  /*cc40*/  ISETP.GT.AND P3, PT, R36, 0x18, P2 ;  /* 0x000000182400780c */ /* 0x000fc40001764270 */
[----:B------:R-:W-:Y:S02]  /*cc50*/  FMNMX.FTZ R20, R73, R20, !PT ;  /* 0x0000001449147209 */ /* 0x000fe40007810000 */
[----:B------:R-:W-:Y:S02]  /*cc60*/  FSEL R141, R11, -INF , !P4 ;  /* 0xff8000000b8d7808 */ /* 0x000fe40006000000 */
[----:B------:R-:W-:Y:S02]  /*cc70*/  FMNMX.FTZ R20, R77, R20, !PT ;  /* 0x000000144d147209 */ /* 0x000fe40007810000 */
[----:B------:R-:W-:Y:S02]  /*cc80*/  ISETP.LT.OR P3, PT, R32, 0x19, P3 ;  /* 0x000000192000780c */ /* 0x000fe40001f61670 */
[----:B------:R-:W-:Y:S02]  /*cc90*/  FMNMX.FTZ R20, R69, R20, !PT ;  /* 0x0000001445147209 */ /* 0x000fe40007810000 */
[----:B------:R-:W-:-:S02]  /*cca0*/  FMNMX.FTZ R18, R141, R12, !PT ;  /* 0x0000000c8d127209 */ /* 0x000fc40007810000 */
[----:B------:R-:W-:Y:S02]  /*ccb0*/  FMNMX.FTZ R20, R81, R20, !PT ;  /* 0x0000001451147209 */ /* 0x000fe40007810000 */
[----:B------:R-:W-:Y:S02]  /*ccc0*/  FMNMX.FTZ R18, R21, R18, !PT ;  /* 0x0000001215127209 */ /* 0x000fe40007810000 */
[----:B------:R-:W-:Y:S02]  /*ccd0*/  FMNMX.FTZ R20, R71, R20, !PT ;  /* 0x0000001447147209 */ /* 0x000fe40007810000 */
[----:B------:R-:W-:Y:S02]  /*cce0*/  FMNMX.FTZ R18, R85, R18, !PT ;  /* 0x0000001255127209 */ /* 0x000fe40007810000 */
[----:B------:R-:W-:Y:S02]  /*ccf0*/  FMNMX.FTZ R20, R79, R20, !PT ;  /* 0x000000144f147209 */ /* 0x000fe40007810000 */
[----:B------:R-:W-:-:S02]  /*cd00*/  FMNMX.FTZ R18, R19, R18, !PT ;  /* 0x0000001213127209 */ /* 0x000fc40007810000 */
[----:B------:R-:W-:Y:S02]  /*cd10*/  FMNMX.FTZ R20, R75, R20, !PT ;  /* 0x000000144b147209 */ /* 0x000fe40007810000 */
[----:B------:R-:W-:Y:S02]  /*cd20*/  FMNMX.FTZ R18, R87, R18, !PT ;  /* 0x0000001257127209 */ /* 0x000fe40007810000 */
[----:B------:R-:W-:Y:S02]  /*cd30*/  FMNMX.FTZ R20, R67, R20, !PT ;  /* 0x0000001443147209 */ /* 0x000fe40007810000 */
[----:B------:R-:W-:Y:S02]  /*cd40*/  FMNMX.FTZ R18, R23, R18, !PT ;  /* 0x0000001217127209 */ /* 0x000fe40007810000 */
[----:B------:R-:W-:Y:S01]  /*cd50*/  ISETP.GT.AND P4, PT, R36, 0x30, P2 ;  /* 0x000000302400780c */ /* 0x000fe20001784270 */
[----:B------:R-:W1:Y:S03]  /*cd60*/  SHFL.BFLY PT, R7, R20, 0x2, 0x1f ;  /* 0x0c401f0014077f89 */ /* 0x000e6600000e0000 */
[----:B------:R-:W-:-:S02]  /*cd70*/  ISETP.LT.OR P4, PT, R32, 0x31, P4 ;  /* 0x000000312000780c */ /* 0x000fc40002781670 */
        /* <DEDUP_REMOVED lines=10> */
[--C-:B------:R-:W-:Y:S01]  /*ce20*/  FFMA.FTZ R150, R131, R42, -R14.reuse ;  /* 0x0000002a83967223 */ /* 0x100fe2000001080e */
[----:B------:R-:W-:Y:S01]  /*ce30*/  FMNMX.FTZ R18, R121, R18, !PT ;  /* 0x0000001279127209 */ /* 0x000fe20007810000 */
[-CC-:B------:R-:W-:Y:S01]  /*ce40*/  FFMA.FTZ R144, R143, R42.reuse, -R14.reuse ;  /* 0x0000002a8f907223 */ /* 0x180fe2000001080e */
[----:B------:R-:W-:Y:S01]  /*ce50*/  ISETP.LT.OR P3, PT, R32, 0x21, P3 ;  /* 0x000000212000780c */ /* 0x000fe20001f61670 */
[--C-:B------:R-:W-:Y:S01]  /*ce60*/  FFMA.FTZ R11, R145, R42, -R14.reuse ;  /* 0x0000002a910b7223 */ /* 0x100fe2000001080e */
[----:B------:R-:W-:Y:S01]  /*ce70*/  FMNMX.FTZ R18, R123, R18, !PT ;  /* 0x000000127b127209 */ /* 0x000fe20007810000 */
        /* <DEDUP_REMOVED lines=8> */
[-CC-:B------:R-:W-:Y:S01]  /*cf00*/  FFMA.FTZ R136, R27, R42.reuse, -R14.reuse ;  /* 0x0000002a1b887223 */ /* 0x180fe2000001080e */
[----:B------:R-:W-:Y:S01]  /*cf10*/  FSEL R143, R38, -INF , !P4 ;  /* 0xff800000268f7808 */ /* 0x000fe20006000000 */
[-CC-:B------:R-:W-:Y:S01]  /*cf20*/  FFMA.FTZ R27, R135, R42.reuse, -R14.reuse ;  /* 0x0000002a871b7223 */ /* 0x180fe2000001080e */
[----:B------:R-:W-:Y:S01]  /*cf30*/  FSEL R131, R34, -INF , !P3 ;  /* 0xff80000022837808 */ /* 0x000fe20005800000 */
[-CC-:B------:R-:W-:Y:S01]  /*cf40*/  FFMA.FTZ R132, R137, R42.reuse, -R14.reuse ;  /* 0x0000002a89847223 */ /* 0x180fe2000001080e */
[C---:B------:R-:W-:Y:S01]  /*cf50*/  ISETP.GT.AND P3, PT, R36.reuse, 0x29, P2 ;  /* 0x000000292400780c */ /* 0x040fe20001764270 */
[-CC-:B------:R-:W-:Y:S01]  /*cf60*/  FFMA.FTZ R134, R37, R42.reuse, -R14.reuse ;  /* 0x0000002a25867223 */ /* 0x180fe2000001080e */
[----:B------:R-:W-:Y:S01]  /*cf70*/  ISETP.GT.AND P4, PT, R36, 0x38, P2 ;  /* 0x000000382400780c */ /* 0x000fe20001784270 */
[--C-:B------:R-:W-:Y:S01]  /*cf80*/  FFMA.FTZ R37, R63, R42, -R14.reuse ;  /* 0x0000002a3f257223 */ /* 0x100fe2000001080e */
[----:B------:R-:W-:Y:S01]  /*cf90*/  ISETP.LT.OR P3, PT, R32, 0x2a, P3 ;  /* 0x0000002a2000780c */ /* 0x000fe20001f61670 */
[----:B------:R-:W-:Y:S01]  /*cfa0*/  MUFU.EX2 R148, R148 ;  /* 0x0000009400947308 */ /* 0x000fe20000000800 */
[----:B------:R-:W-:Y:S01]  /*cfb0*/  FMNMX.FTZ R18, R129, R18, !PT ;  /* 0x0000001281127209 */ /* 0x000fe20007810000 */
[-CC-:B------:R-:W-:Y:S01]  /*cfc0*/  FFMA.FTZ R139, R139, R42.reuse, -R14.reuse ;  /* 0x0000002a8b8b7223 */ /* 0x180fe2000001080e */
[----:B------:R-:W-:Y:S01]  /*cfd0*/  FSEL R35, R35, -INF , !P3 ;  /* 0xff80000023237808 */ /* 0x000fe20005800000 */
[-CC-:B------:R-:W-:Y:S01]  /*cfe0*/  FFMA.FTZ R130, R65, R42.reuse, -R14.reuse ;  /* 0x0000002a41827223 */ /* 0x180fe2000001080e */
[----:B------:R-:W-:Y:S01]  /*cff0*/  ISETP.GT.AND P3, PT, R36, 0x31, P2 ;  /* 0x000000312400780c */ /* 0x000fe20001764270 */
[-CC-:B------:R-:W-:Y:S01]  /*d000*/  FFMA.FTZ R65, R67, R42.reuse, -R14.reuse ;  /* 0x0000002a43417223 */ /* 0x180fe2000001080e */
[C---:B------:R-:W-:Y:S01]  /*d010*/  ISETP.LT.OR P4, PT, R32.reuse, 0x39, P4 ;  /* 0x000000392000780c */ /* 0x040fe20002781670 */
[----:B------:R-:W-:Y:S01]  /*d020*/  MUFU.EX2 R127, R127 ;  /* 0x0000007f007f7308 */ /* 0x000fe20000000800 */
[----:B------:R-:W-:Y:S01]  /*d030*/  ISETP.LT.OR P3, PT, R32, 0x32, P3 ;  /* 0x000000322000780c */ /* 0x000fe20001f61670 */
[--C-:B------:R-:W-:Y:S01]  /*d040*/  FFMA.FTZ R33, R33, R42, -R14.reuse ;  /* 0x0000002a21217223 */ /* 0x100fe2000001080e */
[----:B------:R-:W-:Y:S01]  /*d050*/  FMNMX.FTZ R18, R131, R18, !PT ;  /* 0x0000001283127209 */ /* 0x000fe20007810000 */
[-CC-:B------:R-:W-:Y:S01]  /*d060*/  FFMA.FTZ R15, R15, R42.reuse, -R14.reuse ;  /* 0x0000002a0f0f7223 */ /* 0x180fe2000001080e */
[----:B------:R-:W-:Y:S01]  /*d070*/  FSEL R145, R39, -INF , !P3 ;  /* 0xff80000027917808 */ /* 0x000fe20005800000 */
[-CC-:B------:R-:W-:Y:S01]  /*d080*/  FFMA.FTZ R138, R29, R42.reuse, -R14.reuse ;  /* 0x0000002a1d8a7223 */ /* 0x180fe2000001080e */
[----:B------:R-:W-:Y:S01]  /*d090*/  ISETP.GT.AND P3, PT, R36, 0x39, P2 ;  /* 0x000000392400780c */ /* 0x000fe20001764270 */
[----:B------:R0:W-:Y:S01]  /*d0a0*/  MUFU.EX2 R39, R11 ;  /* 0x0000000b00277308 */ /* 0x0001e20000000800 */
[----:B------:R-:W-:Y:S01]  /*d0b0*/  FSEL R151, R40, -INF , !P4 ;  /* 0xff80000028977808 */ /* 0x000fe20006000000 */
[--C-:B------:R-:W-:Y:S01]  /*d0c0*/  FFMA.FTZ R29, R31, R42, -R14.reuse ;  /* 0x0000002a1f1d7223 */ /* 0x100fe2000001080e */
[----:B------:R-:W-:Y:S01]  /*d0d0*/  FMNMX.FTZ R18, R35, R18, !PT ;  /* 0x0000001223127209 */ /* 0x000fe20007810000 */
[-CC-:B------:R-:W-:Y:S01]  /*d0e0*/  FFMA.FTZ R122, R75, R42.reuse, -R14.reuse ;  /* 0x0000002a4b7a7223 */ /* 0x180fe2000001080e */
[----:B------:R-:W-:Y:S01]  /*d0f0*/  ISETP.GT.AND P4, PT, R36, 0x40, P2 ;  /* 0x000000402400780c */ /* 0x000fe20001784270 */
[--C-:B------:R-:W-:Y:S01]  /*d100*/  FFMA.FTZ R31, R59, R42, -R14.reuse ;  /* 0x0000002a3b1f7223 */ /* 0x100fe2000001080e */
[C---:B------:R-:W-:Y:S01]  /*d110*/  ISETP.LT.OR P3, PT, R32.reuse, 0x3a, P3 ;  /* 0x0000003a2000780c */ /* 0x040fe20001f61670 */
[----:B------:R-:W-:Y:S01]  /*d120*/  MUFU.EX2 R150, R150 ;  /* 0x0000009600967308 */ /* 0x000fe20000000800 */
[----:B------:R-:W-:Y:S01]  /*d130*/  FMNMX.FTZ R18, R143, R18, !PT ;  /* 0x000000128f127209 */ /* 0x000fe20007810000 */
[-CC-:B------:R-:W-:Y:S01]  /*d140*/  FFMA.FTZ R128, R61, R42.reuse, -R14.reuse ;  /* 0x0000002a3d807223 */ /* 0x180fe2000001080e */
[----:B------:R-:W-:Y:S01]  /*d150*/  ISETP.LT.OR P4, PT, R32, 0x41, P4 ;  /* 0x000000412000780c */ /* 0x000fe20002781670 */
[-CC-:B------:R-:W-:Y:S01]  /*d160*/  FFMA.FTZ R124, R73, R42.reuse, -R14.reuse ;  /* 0x0000002a497c7223 */ /* 0x180fe2000001080e */
[----:B------:R-:W-:Y:S01]  /*d170*/  FSEL R153, R41, -INF , !P3 ;  /* 0xff80000029997808 */ /* 0x000fe20005800000 */
[--C-:B------:R-:W-:Y:S01]  /*d180*/  FFMA.FTZ R41, R149, R42, -R14.reuse ;  /* 0x0000002a95297223 */ /* 0x100fe2000001080e */
[C---:B------:R-:W-:Y:S01]  /*d190*/  ISETP.GT.AND P3, PT, R36.reuse, 0x41, P2 ;  /* 0x000000412400780c */ /* 0x040fe20001764270 */
[----:B------:R-:W-:Y:S01]  /*d1a0*/  MUFU.EX2 R139, R139 ;  /* 0x0000008b008b7308 */ /* 0x000fe20000000800 */
[----:B------:R-:W-:Y:S01]  /*d1b0*/  FMNMX.FTZ R18, R145, R18, !PT ;  /* 0x0000001291127209 */ /* 0x000fe20007810000 */
[-CC-:B------:R-:W-:Y:S01]  /*d1c0*/  FFMA.FTZ R126, R69, R42.reuse, -R14.reuse ;  /* 0x0000002a457e7223 */ /* 0x180fe2000001080e */
[----:B------:R-:W-:Y:S01]  /*d1d0*/  FSEL R43, R43, -INF , !P4 ;  /* 0xff8000002b2b7808 */ /* 0x000fe20006000000 */
[-CC-:B------:R-:W-:Y:S01]  /*d1e0*/  FFMA.FTZ R59, R81, R42.reuse, -R14.reuse ;  /* 0x0000002a513b7223 */ /* 0x180fe2000001080e */
[----:B------:R-:W-:Y:S01]  /*d1f0*/  ISETP.GT.AND P4, PT, R36, 0x48, P2 ;  /* 0x000000482400780c */ /* 0x000fe20001784270 */
[--C-:B------:R-:W-:Y:S01]  /*d200*/  FFMA.FTZ R120, R71, R42, -R14.reuse ;  /* 0x0000002a47787223 */ /* 0x100fe2000001080e */
[C---:B------:R-:W-:Y:S01]  /*d210*/  ISETP.LT.OR P3, PT, R32.reuse, 0x42, P3 ;  /* 0x000000422000780c */ /* 0x040fe20001f61670 */
[----:B------:R-:W-:Y:S01]  /*d220*/  MUFU.EX2 R144, R144 ;  /* 0x0000009000907308 */ /* 0x000fe20000000800 */
[----:B------:R-:W-:Y:S01]  /*d230*/  FMNMX.FTZ R18, R151, R18, !PT ;  /* 0x0000001297127209 */ /* 0x000fe20007810000 */
[----:B------:R-:W-:Y:S01]  /*d240*/  FFMA.FTZ R61, R79, R42, -R14 ;  /* 0x0000002a4f3d7223 */ /* 0x000fe2000001080e */
[----:B------:R-:W-:-:S02]  /*d250*/  ISETP.LT.OR P4, PT, R32, 0x49, P4 ;  /* 0x000000492000780c */ /* 0x000fc40002781670 */
[----:B------:R-:W-:Y:S02]  /*d260*/  FSEL R147, R44, -INF , !P3 ;  /* 0xff8000002c937808 */ /* 0x000fe40005800000 */
[C---:B------:R-:W-:Y:S01]  /*d270*/  ISETP.GT.AND P3, PT, R36.reuse, 0x49, P2 ;  /* 0x000000492400780c */ /* 0x040fe20001764270 */
[----:B------:R-:W-:Y:S01]  /*d280*/  MUFU.EX2 R146, R146 ;  /* 0x0000009200927308 */ /* 0x000fe20000000800 */
[----:B------:R-:W-:Y:S02]  /*d290*/  FMNMX.FTZ R18, R153, R18, !PT ;  /* 0x0000001299127209 */ /* 0x000fe40007810000 */
[----:B------:R-:W-:Y:S02]  /*d2a0*/  FSEL R45, R45, -INF , !P4 ;  /* 0xff8000002d2d7808 */ /* 0x000fe40006000000 */
[----:B------:R-:W-:Y:S02]  /*d2b0*/  ISETP.GT.AND P4, PT, R36, 0x50, P2 ;  /* 0x000000502400780c */ /* 0x000fe40001784270 */
[----:B------:R-:W-:Y:S01]  /*d2c0*/  ISETP.LT.OR P3, PT, R32, 0x4a, P3 ;  /* 0x0000004a2000780c */ /* 0x000fe20001f61670 */
[----:B------:R-:W-:Y:S01]  /*d2d0*/  MUFU.EX2 R41, R41 ;  /* 0x0000002900297308 */ /* 0x000fe20000000800 */
[----:B------:R-:W-:-:S02]  /*d2e0*/  FMNMX.FTZ R18, R43, R18, !PT ;  /* 0x000000122b127209 */ /* 0x000fc40007810000 */
[----:B------:R-:W-:Y:S02]  /*d2f0*/  ISETP.LT.OR P4, PT, R32, 0x51, P4 ;  /* 0x000000512000780c */ /* 0x000fe40002781670 */
[----:B------:R-:W-:Y:S02]  /*d300*/  FSEL R149, R46, -INF , !P3 ;  /* 0xff8000002e957808 */ /* 0x000fe40005800000 */
[C---:B------:R-:W-:Y:S01]  /*d310*/  ISETP.GT.AND P3, PT, R36.reuse, 0x51, P2 ;  /* 0x000000512400780c */ /* 0x040fe20001764270 */
[----:B------:R-:W-:Y:S01]  /*d320*/  MUFU.EX2 R140, R140 ;  /* 0x0000008c008c7308 */ /* 0x000fe20000000800 */
[----:B------:R-:W-:Y:S02]  /*d330*/  FMNMX.FTZ R18, R147, R18, !PT ;  /* 0x0000001293127209 */ /* 0x000fe40007810000 */
[----:B------:R-:W-:Y:S02]  /*d340*/  FSEL R47, R47, -INF , !P4 ;  /* 0xff8000002f2f7808 */ /* 0x000fe40006000000 */
[----:B------:R-:W-:-:S02]  /*d350*/  ISETP.GT.AND P4, PT, R36, 0x58, P2 ;  /* 0x000000582400780c */ /* 0x000fc40001784270 */
[C---:B------:R-:W-:Y:S01]  /*d360*/  ISETP.LT.OR P3, PT, R32.reuse, 0x52, P3 ;  /* 0x000000522000780c */ /* 0x040fe20001f61670 */
[----:B------:R-:W-:Y:S01]  /*d370*/  MUFU.EX2 R33, R33 ;  /* 0x0000002100217308 */ /* 0x000fe20000000800 */
[----:B------:R-:W-:Y:S02]  /*d380*/  FMNMX.FTZ R18, R45, R18, !PT ;  /* 0x000000122d127209 */ /* 0x000fe40007810000 */
[----:B------:R-:W-:Y:S02]  /*d390*/  ISETP.LT.OR P4, PT, R32, 0x59, P4 ;  /* 0x000000592000780c */ /* 0x000fe40002781670 */
[----:B------:R-:W-:Y:S02]  /*d3a0*/  FSEL R155, R48, -INF , !P3 ;  /* 0xff800000309b7808 */ /* 0x000fe40005800000 */
[----:B------:R-:W-:Y:S01]  /*d3b0*/  FMNMX.FTZ R18, R149, R18, !PT ;  /* 0x0000001295127209 */ /* 0x000fe20007810000 */
[----:B------:R-:W-:Y:S01]  /*d3c0*/  MUFU.EX2 R142, R142 ;  /* 0x0000008e008e7308 */ /* 0x000fe20000000800 */
[----:B------:R-:W-:-:S02]  /*d3d0*/  ISETP.GT.AND P3, PT, R36, 0x59, P2 ;  /* 0x000000592400780c */ /* 0x000fc40001764270 */
[----:B------:R-:W-:Y:S02]  /*d3e0*/  FSEL R49, R49, -INF , !P4 ;  /* 0xff80000031317808 */ /* 0x000fe40006000000 */
[----:B------:R-:W-:Y:S02]  /*d3f0*/  FMNMX.FTZ R18, R47, R18, !PT ;  /* 0x000000122f127209 */ /* 0x000fe40007810000 */
[----:B------:R-:W-:Y:S01]  /*d400*/  ISETP.GT.AND P4, PT, R36, 0x60, P2 ;  /* 0x000000602400780c */ /* 0x000fe20001784270 */
[----:B------:R-:W-:Y:S01]  /*d410*/  MUFU.EX2 R15, R15 ;  /* 0x0000000f000f7308 */ /* 0x000fe20000000800 */
[C---:B------:R-:W-:Y:S02]  /*d420*/  ISETP.LT.OR P3, PT, R32.reuse, 0x5a, P3 ;  /* 0x0000005a2000780c */ /* 0x040fe40001f61670 */
[----:B------:R-:W-:Y:S02]  /*d430*/  FMNMX.FTZ R18, R155, R18, !PT ;  /* 0x000000129b127209 */ /* 0x000fe40007810000 */
[----:B------:R-:W-:-:S02]  /*d440*/  ISETP.LT.OR P4, PT, R32, 0x61, P4 ;  /* 0x000000612000780c */ /* 0x000fc40002781670 */
[----:B------:R-:W-:Y:S01]  /*d450*/  FSEL R157, R50, -INF , !P3 ;  /* 0xff800000329d7808 */ /* 0x000fe20005800000 */
[----:B------:R-:W-:Y:S01]  /*d460*/  MUFU.EX2 R136, R136 ;  /* 0x0000008800887308 */ /* 0x000fe20000000800 */
[C---:B------:R-:W-:Y:S02]  /*d470*/  ISETP.GT.AND P3, PT, R36.reuse, 0x61, P2 ;  /* 0x000000612400780c */ /* 0x040fe40001764270 */
[----:B------:R-:W-:Y:S02]  /*d480*/  FMNMX.FTZ R18, R49, R18, !PT ;  /* 0x0000001231127209 */ /* 0x000fe40007810000 */
[----:B------:R-:W-:Y:S02]  /*d490*/  FSEL R51, R51, -INF , !P4 ;  /* 0xff80000033337808 */ /* 0x000fe40006000000 */
[----:B------:R-:W-:Y:S01]  /*d4a0*/  ISETP.GT.AND P4, PT, R36, 0x68, P2 ;  /* 0x000000682400780c */ /* 0x000fe20001784270 */
[----:B------:R-:W-:Y:S01]  /*d4b0*/  MUFU.EX2 R25, R25 ;  /* 0x0000001900197308 */ /* 0x000fe20000000800 */
[----:B------:R-:W-:-:S02]  /*d4c0*/  ISETP.LT.OR P3, PT, R32, 0x62, P3 ;  /* 0x000000622000780c */ /* 0x000fc40001f61670 */
[----:B------:R-:W-:Y:S02]  /*d4d0*/  FMNMX.FTZ R18, R157, R18, !PT ;  /* 0x000000129d127209 */ /* 0x000fe40007810000 */
[----:B------:R-:W-:Y:S02]  /*d4e0*/  ISETP.LT.OR P4, PT, R32, 0x69, P4 ;  /* 0x000000692000780c */ /* 0x000fe40002781670 */
[----:B------:R-:W-:Y:S01]  /*d4f0*/  FSEL R133, R52, -INF , !P3 ;  /* 0xff80000034857808 */ /* 0x000fe20005800000 */
[----:B------:R-:W-:Y:S01]  /*d500*/  MUFU.EX2 R138, R138 ;  /* 0x0000008a008a7308 */ /* 0x000fe20000000800 */
[----:B------:R-:W-:Y:S02]  /*d510*/  ISETP.GT.AND P3, PT, R36, 0x69, P2 ;  /* 0x000000692400780c */ /* 0x000fe40001764270 */
[----:B------:R-:W-:Y:S02]  /*d520*/  FMNMX.FTZ R18, R51, R18, !PT ;  /* 0x0000001233127209 */ /* 0x000fe40007810000 */
[----:B------:R-:W-:-:S02]  /*d530*/  FSEL R53, R53, -INF , !P4 ;  /* 0xff80000035357808 */ /* 0x000fc40006000000 */
[----:B------:R-:W-:Y:S01]  /*d540*/  ISETP.GT.AND P4, PT, R36, 0x70, P2 ;  /* 0x000000702400780c */ /* 0x000fe20001784270 */
[----:B------:R-:W-:Y:S01]  /*d550*/  MUFU.EX2 R27, R27 ;  /* 0x0000001b001b7308 */ /* 0x000fe20000000800 */
[C---:B------:R-:W-:Y:S02]  /*d560*/  ISETP.LT.OR P3, PT, R32.reuse, 0x6a, P3 ;  /* 0x0000006a2000780c */ /* 0x040fe40001f61670 */
[----:B------:R-:W-:Y:S02]  /*d570*/  FMNMX.FTZ R18, R133, R18, !PT ;  /* 0x0000001285127209 */ /* 0x000fe40007810000 */
[----:B------:R-:W-:Y:S02]  /*d580*/  ISETP.LT.OR P4, PT, R32, 0x71, P4 ;  /* 0x000000712000780c */ /* 0x000fe40002781670 */
[----:B------:R-:W-:Y:S01]  /*d590*/  FSEL R135, R54, -INF , !P3 ;  /* 0xff80000036877808 */ /* 0x000fe20005800000 */
[----:B------:R-:W-:Y:S01]  /*d5a0*/  MUFU.EX2 R132, R132 ;  /* 0x0000008400847308 */ /* 0x000fe20000000800 */
[----:B------:R-:W-:-:S02]  /*d5b0*/  ISETP.GT.AND P3, PT, R36, 0x71, P2 ;  /* 0x000000712400780c */ /* 0x000fc40001764270 */
[----:B------:R-:W-:Y:S02]  /*d5c0*/  FMNMX.FTZ R18, R53, R18, !PT ;  /* 0x0000001235127209 */ /* 0x000fe40007810000 */
[----:B------:R-:W-:Y:S01]  /*d5d0*/  FSEL R137, R55, -INF , !P4 ;  /* 0xff80000037897808 */ /* 0x000fe20006000000 */
[----:B------:R-:W-:Y:S01]  /*d5e0*/  FFMA.FTZ R55, R83, R42, -R14 ;  /* 0x0000002a53377223 */ /* 0x000fe2000001080e */
[----:B------:R-:W-:Y:S01]  /*d5f0*/  ISETP.GT.AND P4, PT, R36, 0x78, P2 ;  /* 0x000000782400780c */ /* 0x000fe20001784270 */
[----:B------:R-:W-:Y:S01]  /*d600*/  MUFU.EX2 R29, R29 ;  /* 0x0000001d001d7308 */ /* 0x000fe20000000800 */
[----:B------:R-:W-:Y:S02]  /*d610*/  ISETP.LT.OR P3, PT, R32, 0x72, P3 ;  /* 0x000000722000780c */ /* 0x000fe40001f61670 */
[----:B------:R-:W-:Y:S02]  /*d620*/  FMNMX.FTZ R18, R135, R18, !PT ;  /* 0x0000001287127209 */ /* 0x000fe40007810000 */
[----:B------:R-:W-:Y:S01]  /*d630*/  ISETP.GT.AND P2, PT, R36, 0x79, P2 ;  /* 0x000000792400780c */ /* 0x000fe20001744270 */
[----:B------:R-:W-:Y:S01]  /*d640*/  IMAD.U32 R36, RZ, RZ, UR6 ;  /* 0x00000006ff247e24 */ /* 0x000fe2000f8e00ff */
[----:B------:R-:W-:Y:S01]  /*d650*/  ISETP.LT.OR P4, PT, R32, 0x79, P4 ;  /* 0x000000792000780c */ /* 0x000fe20002781670 */
[----:B------:R-:W-:Y:S01]  /*d660*/  MUFU.EX2 R134, R134 ;  /* 0x0000008600867308 */ /* 0x000fe20000000800 */
[----:B------:R-:W-:Y:S01]  /*d670*/  FSEL R56, R56, -INF , !P3 ;  /* 0xff80000038387808 */ /* 0x000fe20005800000 */
[----:B------:R-:W-:Y:S01]  /*d680*/  UMOV UR6, UR4 ;  /* 0x0000000400067c82 */ /* 0x000fe20008000000 */
[----:B0-----:R-:W-:-:S02]  /*d690*/  FMNMX.FTZ R11, R137, R18, !PT ;  /* 0x00000012890b7209 */ /* 0x001fc40007810000 */
[----:B------:R-:W-:Y:S02]  /*d6a0*/  ISETP.LT.OR P2, PT, R32, 0x7a, P2 ;  /* 0x0000007a2000780c */ /* 0x000fe40001741670 */
[----:B------:R-:W-:Y:S01]  /*d6b0*/  FSEL R18, R57, -INF , !P4 ;  /* 0xff80000039127808 */ /* 0x000fe20006000000 */
[----:B------:R-:W-:Y:S01]  /*d6c0*/  FFMA.FTZ R57, R77, R42, -R14 ;  /* 0x0000002a4d397223 */ /* 0x000fe2000001080e */
[----:B------:R-:W-:Y:S01]  /*d6d0*/  FMNMX.FTZ R11, R56, R11, !PT ;  /* 0x0000000b380b7209 */ /* 0x000fe20007810000 */
[----:B------:R-:W-:Y:S01]  /*d6e0*/  MUFU.EX2 R31, R31 ;  /* 0x0000001f001f7308 */ /* 0x000fe20000000800 */
[----:B------:R-:W-:Y:S02]  /*d6f0*/  FSEL R58, R58, -INF , !P2 ;  /* 0xff8000003a3a7808 */ /* 0x000fe40005000000 */
[----:B------:R-:W-:Y:S02]  /*d700*/  FMNMX.FTZ R11, R18, R11, !PT ;  /* 0x0000000b120b7209 */ /* 0x000fe40007810000 */
[----:B------:R-:W-:-:S02]  /*d710*/  FSEL R63, R7, RZ, P5 ;  /* 0x000000ff073f7208 */ /* 0x000fc40002800000 */
[----:B------:R-:W-:Y:S01]  /*d720*/  FMNMX.FTZ R11, R58, R11, !PT ;  /* 0x0000000b3a0b7209 */ /* 0x000fe20007810000 */
[----:B------:R-:W-:Y:S01]  /*d730*/  MUFU.EX2 R128, R128 ;  /* 0x0000008000807308 */ /* 0x000fe20000000800 */
[----:B------:R-:W-:Y:S01]  /*d740*/  @!P1 LEA R36, R36, UR38, 0x3 ;  /* 0x0000002624249c11 */ /* 0x000fe2000f8e18ff */
[----:B------:R-:W-:Y:S02]  /*d750*/  FADD.FTZ R63, -R63, R10 ;  /* 0x0000000a3f3f7221 */ /* 0x000fe40000010100 */
[----:B------:R-:W0:Y:S02]  /*d760*/  SHFL.BFLY PT, R20, R11, 0x2, 0x1f ;  /* 0x0c401f000b147f89 */ /* 0x000e2400000e0000 */
[----:B------:R-:W-:Y:S01]  /*d770*/  FMUL.FTZ R63, R63, R42 ;  /* 0x0000002a3f3f7220 */ /* 0x000fe20000410000 */
[----:B------:R-:W-:Y:S01]  /*d780*/  @!P1 VIADD R36, R36, 0x16860 ;  /* 0x0001686024249836 */ /* 0x000fe20000000000 */
[----:B------:R-:W-:Y:S04]  /*d790*/  MUFU.EX2 R37, R37 ;  /* 0x0000002500257308 */ /* 0x000fe80000000800 */
[----:B------:R-:W-:-:S04]  /*d7a0*/  @!P1 PRMT R36, RZ, 0x654, R36 ;  /* 0x00000654ff249816 */ /* 0x000fc80000000024 */
[----:B------:R-:W1:Y:S01]  /*d7b0*/  MUFU.EX2 R63, R63 ;  /* 0x0000003f003f7308 */ /* 0x000e620000000800 */
[----:B------:R2:W-:Y:S07]  /*d7c0*/  @!P1 SYNCS.ARRIVE.TRANS64.RED.A1T0 RZ, [R36+URZ], RZ ;  /* 0x000000ff24ff99a7 */ /* 0x0005ee000810043f */
[----:B------:R-:W-:Y:S01]  /*d7d0*/  MUFU.EX2 R130, R130 ;  /* 0x0000008200827308 */ /* 0x000fe20000000800 */
[----:B0-----:R-:W-:-:S07]  /*d7e0*/  FMNMX.FTZ R20, R11, R20, !PT ;  /* 0x000000140b147209 */ /* 0x001fce0007810000 */
[----:B------:R-:W-:Y:S01]  /*d7f0*/  MUFU.EX2 R55, R55 ;  /* 0x0000003700377308 */ /* 0x000fe20000000800 */
[----:B------:R-:W0:Y:S01]  /*d800*/  SHFL.BFLY PT, R11, R20, 0x1, 0x1f ;  /* 0x0c201f00140b7f89 */ /* 0x000e2200000e0000 */
[----:B-1----:R-:W-:Y:S01]  /*d810*/  FFMA.FTZ R32, R63, R5, R148 ;  /* 0x000000053f207223 */ /* 0x002fe20000010094 */
[----:B------:R-:W-:Y:S01]  /*d820*/  F2FP.BF16.F32.PACK_AB R148, R127, R148 ;  /* 0x000000947f94723e */ /* 0x000fe200000010ff */
[-C--:B------:R-:W-:Y:S01]  /*d830*/  FMUL.FTZ R88, R88, R63.reuse ;  /* 0x0000003f58587220 */ /* 0x080fe20000410000 */
[-C--:B------:R-:W-:Y:S01]  /*d840*/  FMUL.FTZ R89, R89, R63.reuse ;  /* 0x0000003f59597220 */ /* 0x080fe20000410000 */
[----:B------:R-:W-:Y:S01]  /*d850*/  FADD.FTZ R5, R127, R32 ;  /* 0x000000207f057221 */ /* 0x000fe20000010000 */
[-C--:B------:R-:W-:Y:S01]  /*d860*/  FMUL.FTZ R92, R92, R63.reuse ;  /* 0x0000003f5c5c7220 */ /* 0x080fe20000410000 */
[----:B------:R-:W-:Y:S01]  /*d870*/  MUFU.EX2 R124, R124 ;  /* 0x0000007c007c7308 */ /* 0x000fe20000000800 */
[-C--:B------:R-:W-:Y:S01]  /*d880*/  FMUL.FTZ R93, R93, R63.reuse ;  /* 0x0000003f5d5d7220 */ /* 0x080fe20000410000 */
[----:B------:R-:W-:Y:S01]  /*d890*/  FADD.FTZ R34, R150, R5 ;  /* 0x0000000596227221 */ /* 0x000fe20000010000 */
[----:B------:R-:W-:Y:S01]  /*d8a0*/  F2FP.BF16.F32.PACK_AB R150, R139, R150 ;  /* 0x000000968b96723e */ /* 0x000fe200000010ff */
[-C--:B------:R-:W-:Y:S01]  /*d8b0*/  FMUL.FTZ R96, R96, R63.reuse ;  /* 0x0000003f60607220 */ /* 0x080fe20000410000 */
[-C--:B------:R-:W-:Y:S01]  /*d8c0*/  FMUL.FTZ R97, R97, R63.reuse ;  /* 0x0000003f61617220 */ /* 0x080fe20000410000 */
[-C--:B------:R-:W-:Y:S01]  /*d8d0*/  FMUL.FTZ R100, R100, R63.reuse ;  /* 0x0000003f64647220 */ /* 0x080fe20000410000 */
[-C--:B------:R-:W-:Y:S01]  /*d8e0*/  FMUL.FTZ R101, R101, R63.reuse ;  /* 0x0000003f65657220 */ /* 0x080fe20000410000 */
[----:B------:R-:W-:Y:S01]  /*d8f0*/  MUFU.EX2 R57, R57 ;  /* 0x0000003900397308 */ /* 0x000fe20000000800 */
[-C--:B------:R-:W-:Y:S01]  /*d900*/  FMUL.FTZ R104, R104, R63.reuse ;  /* 0x0000003f68687220 */ /* 0x080fe20000410000 */
[-C--:B------:R-:W-:Y:S01]  /*d910*/  FMUL.FTZ R105, R105, R63.reuse ;  /* 0x0000003f69697220 */ /* 0x080fe20000410000 */
[-C--:B------:R-:W-:Y:S01]  /*d920*/  FMUL.FTZ R108, R108, R63.reuse ;  /* 0x0000003f6c6c7220 */ /* 0x080fe20000410000 */
[-C--:B------:R-:W-:Y:S01]  /*d930*/  FMUL.FTZ R109, R109, R63.reuse ;  /* 0x0000003f6d6d7220 */ /* 0x080fe20000410000 */
[-C--:B------:R-:W-:Y:S01]  /*d940*/  FMUL.FTZ R112, R112, R63.reuse ;  /* 0x0000003f70707220 */ /* 0x080fe20000410000 */
[-C--:B------:R-:W-:Y:S01]  /*d950*/  FMUL.FTZ R113, R113, R63.reuse ;  /* 0x0000003f71717220 */ /* 0x080fe20000410000 */
[----:B------:R-:W-:Y:S01]  /*d960*/  FMUL.FTZ R116, R116, R63 ;  /* 0x0000003f74747220 */ /* 0x000fe20000410000 */
[----:B------:R-:W-:Y:S01]  /*d970*/  MUFU.EX2 R126, R126 ;  /* 0x0000007e007e7308 */ /* 0x000fe20000000800 */
[----:B0-----:R-:W-:Y:S01]  /*d980*/  FMNMX.FTZ R11, R20, R11, !PT ;  /* 0x0000000b140b7209 */ /* 0x001fe20007810000 */
[----:B------:R-:W-:-:S03]  /*d990*/  FMUL.FTZ R117, R117, R63 ;  /* 0x0000003f75757220 */ /* 0x000fc60000410000 */
[C---:B------:R-:W-:Y:S01]  /*d9a0*/  FSETP.NEU.FTZ.AND P2, PT, R11.reuse, -INF , PT ;  /* 0xff8000000b00780b */ /* 0x040fe20003f5d000 */
[C---:B------:R-:W-:Y:S02]  /*d9b0*/  FMUL.FTZ R28, R11.reuse, R42 ;  /* 0x0000002a0b1c7220 */ /* 0x040fe40000410000 */
[----:B------:R-:W-:Y:S01]  /*d9c0*/  MUFU.EX2 R59, R59 ;  /* 0x0000003b003b7308 */ /* 0x000fe20000000800 */
[----:B------:R-:W-:Y:S02]  /*d9d0*/  FSEL R5, R11, RZ, P2 ;  /* 0x000000ff0b057208 */ /* 0x000fe40001000000 */
[----:B------:R-:W-:Y:S02]  /*d9e0*/  FSEL R28, R28, RZ, P2 ;  /* 0x000000ff1c1c7208 */ /* 0x000fe40001000000 */
[C---:B------:R-:W-:Y:S01]  /*d9f0*/  ISETP.GT.AND P2, PT, R6.reuse, UR37, PT ;  /* 0x0000002506007c0c */ /* 0x040fe2000bf44270 */
[----:B------:R-:W-:Y:S01]  /*da00*/  FADD.FTZ R5, -R5, R12 ;  /* 0x0000000c05057221 */ /* 0x000fe20000010100 */
[----:B------:R-:W-:-:S02]  /*da10*/  VIADD R6, R6, 0xffffffff ;  /* 0xffffffff06067836 */ /* 0x000fc40000000000 */
[-C--:B------:R-:W-:Y:S01]  /*da20*/  FFMA.FTZ R67, R19, R42.reuse, -R28 ;  /* 0x0000002a13437223 */ /* 0x080fe2000001081c */
[----:B------:R-:W-:Y:S01]  /*da30*/  FADD.FTZ R19, R139, R34 ;  /* 0x000000228b137221 */ /* 0x000fe20000010000 */
[-CC-:B------:R-:W-:Y:S01]  /*da40*/  FFMA.FTZ R10, R141, R42.reuse, -R28.reuse ;  /* 0x0000002a8d0a7223 */ /* 0x180fe2000001081c */
[-C--:B------:R-:W-:Y:S01]  /*da50*/  FMUL.FTZ R5, R5, R42.reuse ;  /* 0x0000002a05057220 */ /* 0x080fe20000410000 */
[-CC-:B------:R-:W-:Y:S01]  /*da60*/  FFMA.FTZ R21, R21, R42.reuse, -R28.reuse ;  /* 0x0000002a15157223 */ /* 0x180fe2000001081c */
        /* <DEDUP_REMOVED lines=24> */
[----:B------:R-:W-:Y:S01]  /*dbf0*/  FADD.FTZ R34, R142, R75 ;  /* 0x0000004b8e227221 */ /* 0x000fe20000010000 */
[-CC-:B------:R-:W-:Y:S01]  /*dc00*/  FFMA.FTZ R73, R153, R42.reuse, -R28.reuse ;  /* 0x0000002a99497223 */ /* 0x180fe2000001081c */
[----:B------:R-:W-:Y:S01]  /*dc10*/  FFMA.FTZ R12, R43, R42, -R28 ;  /* 0x0000002a2b0c7223 */ /* 0x000fe2000001081c */
[----:B------:R-:W0:Y:S01]  /*dc20*/  MUFU.EX2 R14, R14 ;  /* 0x0000000e000e7308 */ /* 0x000e220000000800 */
[----:B------:R-:W-:Y:S01]  /*dc30*/  FADD.FTZ R75, R15, R34 ;  /* 0x000000220f4b7221 */ /* 0x000fe20000010000 */
[----:B-1----:R-:W-:Y:S01]  /*dc40*/  FFMA.FTZ R34, R19, R4, R10 ;  /* 0x0000000413227223 */ /* 0x002fe2000001000a */
[--C-:B------:R-:W-:Y:S01]  /*dc50*/  FFMA.FTZ R43, R147, R42, -R28.reuse ;  /* 0x0000002a932b7223 */ /* 0x100fe2000001081c */
[----:B------:R-:W-:Y:S01]  /*dc60*/  F2FP.BF16.F32.PACK_AB R144, R39, R144 ;  /* 0x000000902790723e */ /* 0x000fe200000010ff */
[----:B--2---:R-:W-:Y:S01]  /*dc70*/  FADD.FTZ R36, R136, R75 ;  /* 0x0000004b88247221 */ /* 0x004fe20000010000 */
[----:B------:R-:W-:Y:S01]  /*dc80*/  FFMA.FTZ R45, R149, R42, -R28 ;  /* 0x0000002a952d7223 */ /* 0x000fe2000001081c */
[----:B------:R-:W-:Y:S01]  /*dc90*/  F2FP.BF16.F32.PACK_AB R142, R15, R142 ;  /* 0x0000008e0f8e723e */ /* 0x000fe200000010ff */
[----:B------:R-:W1:Y:S01]  /*dca0*/  MUFU.EX2 R67, R67 ;  /* 0x0000004300437308 */ /* 0x000e620000000800 */
[----:B---3--:R-:W-:Y:S01]  /*dcb0*/  FADD.FTZ R75, R21, R34 ;  /* 0x00000022154b7221 */ /* 0x008fe20000010000 */
[----:B------:R-:W-:Y:S01]  /*dcc0*/  FADD.FTZ R77, R25, R36 ;  /* 0x00000024194d7221 */ /* 0x000fe20000010000 */
[-CC-:B------:R-:W-:Y:S01]  /*dcd0*/  FFMA.FTZ R34, R155, R42.reuse, -R28.reuse ;  /* 0x0000002a9b227223 */ /* 0x180fe2000001081c */
[-CC-:B------:R-:W-:Y:S01]  /*dce0*/  FFMA.FTZ R125, R51, R42.reuse, -R28.reuse ;  /* 0x0000002a337d7223 */ /* 0x180fe2000001081c */
[-CC-:B------:R-:W-:Y:S01]  /*dcf0*/  FFMA.FTZ R133, R133, R42.reuse, -R28.reuse ;  /* 0x0000002a85857223 */ /* 0x180fe2000001081c */
[----:B------:R-:W-:Y:S01]  /*dd00*/  FADD.FTZ R38, R138, R77 ;  /* 0x0000004d8a267221 */ /* 0x000fe20000010000 */
[----:B------:R-:W-:Y:S01]  /*dd10*/  FFMA.FTZ R53, R53, R42, -R28 ;  /* 0x0000002a35357223 */ /* 0x000fe2000001081c */
[----:B------:R-:W2:Y:S01]  /*dd20*/  MUFU.EX2 R20, R20 ;  /* 0x0000001400147308 */ /* 0x000ea20000000800 */
[----:B0-----:R-:W-:Y:S01]  /*dd30*/  FADD.FTZ R36, R14, R75 ;  /* 0x0000004b0e247221 */ /* 0x001fe20000010000 */
[----:B------:R-:W-:Y:S01]  /*dd40*/  FADD.FTZ R49, R27, R38 ;  /* 0x000000261b317221 */ /* 0x000fe20000010000 */
[----:B------:R-:W-:Y:S01]  /*dd50*/  F2FP.BF16.F32.PACK_AB R136, R25, R136 ;  /* 0x000000881988723e */ /* 0x000fe200000010ff */
[-CC-:B------:R-:W-:Y:S01]  /*dd60*/  FFMA.FTZ R135, R135, R42.reuse, -R28.reuse ;  /* 0x0000002a87877223 */ /* 0x180fe2000001081c */
[-CC-:B------:R-:W-:Y:S01]  /*dd70*/  FFMA.FTZ R137, R137, R42.reuse, -R28.reuse ;  /* 0x0000002a89897223 */ /* 0x180fe2000001081c */
[----:B------:R-:W-:Y:S01]  /*dd80*/  FADD.FTZ R40, R132, R49 ;  /* 0x0000003184287221 */ /* 0x000fe20000010000 */
[-C--:B------:R-:W-:Y:S01]  /*dd90*/  FFMA.FTZ R56, R56, R42.reuse, -R28 ;  /* 0x0000002a38387223 */ /* 0x080fe2000001081c */
[----:B------:R-:W0:Y:S01]  /*dda0*/  MUFU.EX2 R23, R23 ;  /* 0x0000001700177308 */ /* 0x000e220000000800 */
[----:B-1----:R-:W-:Y:S01]  /*ddb0*/  FADD.FTZ R47, R67, R36 ;  /* 0x00000024432f7221 */ /* 0x002fe20000010000 */
[-CC-:B------:R-:W-:Y:S01]  /*ddc0*/  FFMA.FTZ R36, R157, R42.reuse, -R28.reuse ;  /* 0x0000002a9d247223 */ /* 0x180fe2000001081c */
[-CC-:B------:R-:W-:Y:S01]  /*ddd0*/  FFMA.FTZ R18, R18, R42.reuse, -R28.reuse ;  /* 0x0000002a12127223 */ /* 0x180fe2000001081c */
[----:B------:R-:W-:Y:S01]  /*dde0*/  FFMA.FTZ R28, R58, R42, -R28 ;  /* 0x0000002a3a1c7223 */ /* 0x000fe2000001081c */
[----:B------:R-:W-:Y:S01]  /*ddf0*/  F2FP.BF16.F32.PACK_AB R149, R21, R10 ;  /* 0x0000000a1595723e */ /* 0x000fe200000010ff */
[-C--:B------:R-:W-:Y:S01]  /*de00*/  FMUL.FTZ R90, R90, R19.reuse ;  /* 0x000000135a5a7220 */ /* 0x080fe20000410000 */
[----:B------:R-:W-:Y:S01]  /*de10*/  F2FP.BF16.F32.PACK_AB R146, R41, R146 ;  /* 0x000000922992723e */ /* 0x000fe200000010ff */
[----:B------:R-:W-:Y:S01]  /*de20*/  MUFU.EX2 R22, R22 ;  /* 0x0000001600167308 */ /* 0x000fe20000000800 */
[----:B--2---:R-:W-:Y:S01]  /*de30*/  FADD.FTZ R38, R20, R47 ;  /* 0x0000002f14267221 */ /* 0x004fe20000010000 */
[----:B------:R-:W-:Y:S01]  /*de40*/  FADD.FTZ R47, R29, R40 ;  /* 0x000000281d2f7221 */ /* 0x000fe20000010000 */
[----:B------:R-:W-:Y:S01]  /*de50*/  F2FP.BF16.F32.PACK_AB R140, R33, R140 ;  /* 0x0000008c218c723e */ /* 0x000fe200000010ff */
[-C--:B------:R-:W-:Y:S01]  /*de60*/  FMUL.FTZ R91, R91, R19.reuse ;  /* 0x000000135b5b7220 */ /* 0x080fe20000410000 */
[----:B------:R-:W-:Y:S01]  /*de70*/  F2FP.BF16.F32.PACK_AB R138, R27, R138 ;  /* 0x0000008a1b8a723e */ /* 0x000fe200000010ff */
[----:B------:R-:W-:Y:S01]  /*de80*/  FADD.FTZ R40, R134, R47 ;  /* 0x0000002f86287221 */ /* 0x000fe20000010000 */
[----:B------:R-:W-:Y:S01]  /*de90*/  F2FP.BF16.F32.PACK_AB R132, R29, R132 ;  /* 0x000000841d84723e */ /* 0x000fe200000010ff */
[----:B------:R-:W1:Y:S01]  /*dea0*/  MUFU.EX2 R69, R69 ;  /* 0x0000004500457308 */ /* 0x000e620000000800 */
[C---:B------:R-:W-:Y:S01]  /*deb0*/  F2FP.BF16.F32.PACK_AB R134, R31.reuse, R134 ;  /* 0x000000861f86723e */ /* 0x040fe200000010ff */
[----:B------:R-:W-:Y:S01]  /*dec0*/  FADD.FTZ R47, R31, R40 ;  /* 0x000000281f2f7221 */ /* 0x000fe20000010000 */
[----:B------:R-:W-:Y:S01]  /*ded0*/  F2FP.BF16.F32.PACK_AB R151, R67, R14 ;  /* 0x0000000e4397723e */ /* 0x000fe200000010ff */
[-C--:B------:R-:W-:Y:S01]  /*dee0*/  FMUL.FTZ R94, R94, R19.reuse ;  /* 0x000000135e5e7220 */ /* 0x080fe20000410000 */
[----:B0-----:R-:W-:Y:S01]  /*def0*/  F2FP.BF16.F32.PACK_AB R145, R23, R20 ;  /* 0x000000141791723e */ /* 0x001fe200000010ff */
        /* <DEDUP_REMOVED lines=9> */
[-C--:B------:R-:W-:Y:S01]  /*df90*/  FMUL.FTZ R111, R111, R19.reuse ;  /* 0x000000136f6f7220 */ /* 0x080fe20000410000 */
[----:B------:R-:W2:Y:S01]  /*dfa0*/  MUFU.EX2 R24, R24 ;  /* 0x0000001800187308 */ /* 0x000ea20000000800 */
[----:B-1----:R-:W-:Y:S01]  /*dfb0*/  F2FP.BF16.F32.PACK_AB R147, R69, R22 ;  /* 0x000000164593723e */ /* 0x002fe200000010ff */
[-C--:B------:R-:W-:Y:S01]  /*dfc0*/  FMUL.FTZ R114, R114, R19.reuse ;  /* 0x0000001372727220 */ /* 0x080fe20000410000 */
[-C--:B------:R-:W-:Y:S01]  /*dfd0*/  FMUL.FTZ R115, R115, R19.reuse ;  /* 0x0000001373737220 */ /* 0x080fe20000410000 */
[-C--:B------:R-:W-:Y:S01]  /*dfe0*/  FMUL.FTZ R118, R118, R19.reuse ;  /* 0x0000001376767220 */ /* 0x080fe20000410000 */
[----:B------:R-:W-:Y:S01]  /*dff0*/  FMUL.FTZ R119, R119, R19 ;  /* 0x0000001377777220 */ /* 0x000fe20000410000 */
[----:B------:R-:W-:-:S02]  /*e000*/  IMAD.MOV.U32 R10, RZ, RZ, R7 ;  /* 0x000000ffff0a7224 */ /* 0x000fc400078e0007 */
[----:B------:R1:W-:Y:S08]  /*e010*/  MUFU.EX2 R4, R5 ;  /* 0x0000000500047308 */ /* 0x0003f00000000800 */
[----:B------:R-:W3:Y:S01]  /*e020*/  MUFU.EX2 R26, R26 ;  /* 0x0000001a001a7308 */ /* 0x000ee20000000800 */
[----:B-1----:R-:W-:-:S04]  /*e030*/  FADD.FTZ R5, R23, R38 ;  /* 0x0000002617057221 */ /* 0x002fc80000010000 */
[----:B------:R-:W-:-:S03]  /*e040*/  FADD.FTZ R38, R22, R5 ;  /* 0x0000000516267221 */ /* 0x000fc60000010000 */
[----:B------:R-:W1:Y:S01]  /*e050*/  MUFU.EX2 R35, R35 ;  /* 0x0000002300237308 */ /* 0x000e620000000800 */
[----:B------:R-:W-:-:S04]  /*e060*/  FADD.FTZ R38, R69, R38 ;  /* 0x0000002645267221 */ /* 0x000fc80000010000 */
[----:B0-----:R-:W-:Y:S01]  /*e070*/  FADD.FTZ R5, R141, R38 ;  /* 0x000000268d057221 */ /* 0x001fe20000010000 */
[----:B------:R-:W-:Y:S01]  /*e080*/  FADD.FTZ R38, R128, R47 ;  /* 0x0000002f80267221 */ /* 0x000fe20000010000 */
[C---:B------:R-:W-:Y:S01]  /*e090*/  F2FP.BF16.F32.PACK_AB R128, R37.reuse, R128 ;  /* 0x000000802580723e */ /* 0x040fe200000010ff */
[----:B------:R-:W0:Y:S01]  /*e0a0*/  MUFU.EX2 R30, R30 ;  /* 0x0000001e001e7308 */ /* 0x000e220000000800 */
[C---:B--2---:R-:W-:Y:S01]  /*e0b0*/  FADD.FTZ R5, R24.reuse, R5 ;  /* 0x0000000518057221 */ /* 0x044fe20000010000 */
[----:B------:R-:W-:Y:S01]  /*e0c0*/  FADD.FTZ R47, R37, R38 ;  /* 0x00000026252f7221 */ /* 0x000fe20000010000 */
[----:B------:R-:W-:Y:S02]  /*e0d0*/  F2FP.BF16.F32.PACK_AB R141, R24, R141 ;  /* 0x0000008d188d723e */ /* 0x000fe400000010ff */
[----:B---3--:R-:W-:Y:S01]  /*e0e0*/  FADD.FTZ R38, R26, R5 ;  /* 0x000000051a267221 */ /* 0x008fe20000010000 */
[----:B------:R-:W-:Y:S01]  /*e0f0*/  FADD.FTZ R40, R130, R47 ;  /* 0x0000002f82287221 */ /* 0x000fe20000010000 */
[----:B------:R-:W-:Y:S01]  /*e100*/  F2FP.BF16.F32.PACK_AB R130, R55, R130 ;  /* 0x000000823782723e */ /* 0x000fe200000010ff */
[----:B------:R-:W2:Y:S01]  /*e110*/  MUFU.EX2 R71, R71 ;  /* 0x0000004700477308 */ /* 0x000ea20000000800 */
[----:B-1----:R-:W-:Y:S01]  /*e120*/  FADD.FTZ R5, R35, R38 ;  /* 0x0000002623057221 */ /* 0x002fe20000010000 */
[----:B------:R-:W-:Y:S01]  /*e130*/  FADD.FTZ R39, R55, R40 ;  /* 0x0000002837277221 */ /* 0x000fe20000010000 */
[----:B------:R-:W-:-:S03]  /*e140*/  F2FP.BF16.F32.PACK_AB R143, R35, R26 ;  /* 0x0000001a238f723e */ /* 0x000fc600000010ff */
[----:B------:R-:W-:Y:S01]  /*e150*/  FADD.FTZ R40, R124, R39 ;  /* 0x000000277c287221 */ /* 0x000fe20000010000 */
[C---:B------:R-:W-:Y:S01]  /*e160*/  F2FP.BF16.F32.PACK_AB R124, R57.reuse, R124 ;  /* 0x0000007c397c723e */ /* 0x040fe200000010ff */
[----:B------:R-:W1:Y:S01]  /*e170*/  MUFU.EX2 R32, R32 ;  /* 0x0000002000207308 */ /* 0x000e620000000800 */
[----:B0-----:R-:W-:Y:S01]  /*e180*/  FADD.FTZ R38, R30, R5 ;  /* 0x000000051e267221 */ /* 0x001fe20000010000 */
[----:B------:R-:W-:-:S04]  /*e190*/  FADD.FTZ R15, R57, R40 ;  /* 0x00000028390f7221 */ /* 0x000fc80000010000 */
[----:B------:R-:W-:Y:S01]  /*e1a0*/  FADD.FTZ R40, R126, R15 ;  /* 0x0000000f7e287221 */ /* 0x000fe20000010000 */
[----:B------:R-:W-:Y:S01]  /*e1b0*/  F2FP.BF16.F32.PACK_AB R126, R59, R126 ;  /* 0x0000007e3b7e723e */ /* 0x000fe200000010ff */
[----:B------:R-:W0:Y:S01]  /*e1c0*/  MUFU.EX2 R73, R73 ;  /* 0x0000004900497308 */ /* 0x000e220000000800 */
[----:B--2---:R-:W-:Y:S01]  /*e1d0*/  FADD.FTZ R5, R71, R38 ;  /* 0x0000002647057221 */ /* 0x004fe20000010000 */
[----:B------:R-:W-:-:S06]  /*e1e0*/  FADD.FTZ R15, R59, R40 ;  /* 0x000000283b0f7221 */ /* 0x000fcc0000010000 */
[----:B------:R-:W2:Y:S01]  /*e1f0*/  MUFU.EX2 R12, R12 ;  /* 0x0000000c000c7308 */ /* 0x000ea20000000800 */
[----:B-1----:R-:W-:-:S07]  /*e200*/  FADD.FTZ R38, R32, R5 ;  /* 0x0000000520267221 */ /* 0x002fce0000010000 */
[----:B------:R-:W1:Y:S01]  /*e210*/  MUFU.EX2 R43, R43 ;  /* 0x0000002b002b7308 */ /* 0x000e620000000800 */
[C---:B0-----:R-:W-:Y:S01]  /*e220*/  FADD.FTZ R5, R73.reuse, R38 ;  /* 0x0000002649057221 */ /* 0x041fe20000010000 */
[----:B------:R-:W-:-:S06]  /*e230*/  F2FP.BF16.F32.PACK_AB R139, R73, R32 ;  /* 0x00000020498b723e */ /* 0x000fcc00000010ff */
[----:B------:R-:W0:Y:S01]  /*e240*/  MUFU.EX2 R120, R120 ;  /* 0x0000007800787308 */ /* 0x000e220000000800 */
[----:B--2---:R-:W-:-:S07]  /*e250*/  FADD.FTZ R38, R12, R5 ;  /* 0x000000050c267221 */ /* 0x004fce0000010000 */
[----:B------:R-:W2:Y:S01]  /*e260*/  MUFU.EX2 R61, R61 ;  /* 0x0000003d003d7308 */ /* 0x000ea20000000800 */
[----:B-1----:R-:W-:-:S04]  /*e270*/  FADD.FTZ R5, R43, R38 ;  /* 0x000000262b057221 */ /* 0x002fc80000010000 */
[----:B------:R-:W-:-:S03]  /*e280*/  FADD.FTZ R38, R4, R5 ;  /* 0x0000000504267221 */ /* 0x000fc60000010000 */
[----:B------:R-:W1:Y:S01]  /*e290*/  MUFU.EX2 R45, R45 ;  /* 0x0000002d002d7308 */ /* 0x000e620000000800 */
[----:B0-----:R-:W-:-:S07]  /*e2a0*/  FADD.FTZ R40, R120, R15 ;  /* 0x0000000f78287221 */ /* 0x001fce0000010000 */
[----:B------:R-:W0:Y:S01]  /*e2b0*/  MUFU.EX2 R122, R122 ;  /* 0x0000007a007a7308 */ /* 0x000e220000000800 */
[C---:B--2---:R-:W-:Y:S01]  /*e2c0*/  FADD.FTZ R15, R61.reuse, R40 ;  /* 0x000000283d0f7221 */ /* 0x044fe20000010000 */
[----:B------:R-:W-:-:S06]  /*e2d0*/  F2FP.BF16.F32.PACK_AB R120, R61, R120 ;  /* 0x000000783d78723e */ /* 0x000fcc00000010ff */
[----:B------:R-:W2:Y:S01]  /*e2e0*/  MUFU.EX2 R129, R129 ;  /* 0x0000008100817308 */ /* 0x000ea20000000800 */
[----:B-1----:R-:W-:-:S07]  /*e2f0*/  FADD.FTZ R38, R45, R38 ;  /* 0x000000262d267221 */ /* 0x002fce0000010000 */
[----:B------:R-:W1:Y:S01]  /*e300*/  MUFU.EX2 R34, R34 ;  /* 0x0000002200227308 */ /* 0x000e620000000800 */
[----:B0-----:R-:W-:-:S07]  /*e310*/  FADD.FTZ R40, R122, R15 ;  /* 0x0000000f7a287221 */ /* 0x001fce0000010000 */
[----:B------:R-:W0:Y:S01]  /*e320*/  MUFU.EX2 R131, R131 ;  /* 0x0000008300837308 */ /* 0x000e220000000800 */
[----:B--2---:R-:W-:-:S07]  /*e330*/  FADD.FTZ R15, R129, R38 ;  /* 0x00000026810f7221 */ /* 0x004fce0000010000 */
[----:B------:R-:W2:Y:S01]  /*e340*/  MUFU.EX2 R36, R36 ;  /* 0x0000002400247308 */ /* 0x000ea20000000800 */
[C---:B-1----:R-:W-:Y:S01]  /*e350*/  FADD.FTZ R38, R34.reuse, R15 ;  /* 0x0000000f22267221 */ /* 0x042fe20000010000 */
[----:B------:R-:W-:-:S06]  /*e360*/  F2FP.BF16.F32.PACK_AB R129, R34, R129 ;  /* 0x000000812281723e */ /* 0x000fcc00000010ff */
[----:B------:R-:W1:Y:S01]  /*e370*/  MUFU.EX2 R125, R125 ;  /* 0x0000007d007d7308 */ /* 0x000e620000000800 */
[----:B0-----:R-:W-:-:S07]  /*e380*/  FADD.FTZ R15, R131, R38 ;  /* 0x00000026830f7221 */ /* 0x001fce0000010000 */
[----:B------:R0:W3:Y:S01]  /*e390*/  MUFU.EX2 R25, R133 ;  /* 0x0000008500197308 */ /* 0x0000e20000000800 */
[C---:B--2---:R-:W-:Y:S01]  /*e3a0*/  FADD.FTZ R38, R36.reuse, R15 ;  /* 0x0000000f24267221 */ /* 0x044fe20000010000 */
[----:B------:R-:W-:-:S06]  /*e3b0*/  F2FP.BF16.F32.PACK_AB R131, R36, R131 ;  /* 0x000000832483723e */ /* 0x000fcc00000010ff */
[----:B------:R-:W2:Y:S01]  /*e3c0*/  MUFU.EX2 R53, R53 ;  /* 0x0000003500357308 */ /* 0x000ea20000000800 */
[----:B-1----:R-:W-:Y:S01]  /*e3d0*/  FADD.FTZ R38, R125, R38 ;  /* 0x000000267d267221 */ /* 0x002fe20000010000 */
[----:B0-----:R-:W-:Y:S01]  /*e3e0*/  F2FP.BF16.F32.PACK_AB R133, R43, R12 ;  /* 0x0000000c2b85723e */ /* 0x001fe200000010ff */
[----:B------:R-:W-:-:S05]  /*e3f0*/  IMAD.MOV.U32 R12, RZ, RZ, R11 ;  /* 0x000000ffff0c7224 */ /* 0x000fca00078e000b */
        /* <DEDUP_REMOVED lines=22> */
.L_x_871:
[----:B------:R-:W-:Y:S06]  /*e560*/  BAR.ARV 0x8, 0x200 ;  /* 0x0208000000007b1d */ /* 0x000fec0000002000 */
[----:B------:R-:W-:Y:S05]  /*e570*/  @!P0 BRA `(.L_x_889) ;  /* 0x0000000000048947 */ /* 0x000fea0003800000 */
[----:B------:R-:W-:Y:S01]  /*e580*/  BPT.TRAP 0x1 ;  /* 0x000000040000795c */ /* 0x000fe20000300000 */
.L_x_889:
[----:B------:R-:W-:Y:S01]  /*e590*/  ULEA UR7, UR4, UR38, 0x3 ;  /* 0x0000002604077291 */ /* 0x000fe2000f8e183f */
[----:B------:R-:W-:-:S05]  /*e5a0*/  IMAD.U32 R0, RZ, RZ, UR5 ;  /* 0x00000005ff007e24 */ /* 0x000fca000f8e00ff */
[----:B------:R-:W-:-:S04]  /*e5b0*/  SHF.L.U32 R0, R0, 0x1f, RZ ;  /* 0x0000001f00007819 */ /* 0x000fc800000006ff */
[----:B------:R0:W1:Y:S01]  /*e5c0*/  SYNCS.PHASECHK.TRANS64.TRYWAIT P2, [UR7+0x16850], R0 ;  /* 0x01685000ff0075a7 */ /* 0x0000620008040147 */
[----:B------:R-:W-:Y:S05]  /*e5d0*/  @!P0 BRA `(.L_x_890) ;  /* 0x0000000000048947 */ /* 0x000fea0003800000 */
[----:B------:R-:W-:Y:S01]  /*e5e0*/  BPT.TRAP 0x1 ;  /* 0x000000040000795c */ /* 0x000fe20000300000 */
.L_x_890:
[----:B-1----:R-:W-:Y:S05]  /*e5f0*/  @P2 BRA `(.L_x_891) ;  /* 0x0000000000082947 */ /* 0x002fea0003800000 */
[----:B------:R-:W1:Y:S02]  /*e600*/  SYNCS.PHASECHK.TRANS64.TRYWAIT P0, [UR7+0x16850], R0 ;  /* 0x01685000ff0075a7 */ /* 0x000e640008000147 */
[----:B-1----:R-:W-:Y:S05]  /*e610*/  @!P0 BRA `(.L_x_892) ;  /* 0x00000054007c8947 */ /* 0x002fea0003800000 */
.L_x_891:
[----:B------:R-:W-:Y:S01]  /*e620*/  UIADD3 UR38, UR38, 0x400, URZ ;  /* 0x0000040026267890 */ /* 0x000fe2000fffe03f */
[----:B------:R-:W-:Y:S01]  /*e630*/  WARPGROUP.ARRIVE ;  /* 0x00000000000079c5 */ /* 0x000fe20000000000 */
[----:B------:R-:W-:Y:S01]  /*e640*/  UMOV UR11, 0x40000040 ;  /* 0x40000040000b7882 */ /* 0x000fe20000000000 */
[----:B01----:R-:W0:Y:S01]  /*e650*/  SHFL.BFLY PT, R0, R5, 0x2, 0x1f ;  /* 0x0c401f0005007f89 */ /* 0x003e2200000e0000 */
[----:B------:R-:W-:Y:S01]  /*e660*/  USHF.R.U32.HI UR38, URZ, 0x4, UR38 ;  /* 0x000000043f267899 */ /* 0x000fe20008011626 */
[----:B------:R-:W-:Y:S02]  /*e670*/  IMAD.U32 R12, RZ, RZ, UR7 ;  /* 0x00000007ff0c7e24 */ /* 0x000fe4000f8e00ff */
[----:B------:R-:W1:Y:S01]  /*e680*/  SHFL.BFLY PT, R3, R4, 0x2, 0x1f ;  /* 0x0c401f0004037f89 */ /* 0x000e6200000e0000 */
[----:B------:R-:W-:Y:S01]  /*e690*/  ULOP3.LUT UR38, UR38, 0x3fff, URZ, 0xc0, !UPT ;  /* 0x00003fff26267892 */ /* 0x000fe2000f8ec03f */
[----:B------:R-:W-:Y:S02]  /*e6a0*/  @!P1 VIADD R12, R12, 0x16860 ;  /* 0x000168600c0c9836 */ /* 0x000fe40000000000 */
[----:B------:R-:W-:Y:S01]  /*e6b0*/  IMAD.MOV.U32 R8, RZ, RZ, RZ ;  /* 0x000000ffff087224 */ /* 0x000fe200078e00ff */
[----:B------:R-:W-:-:S02]  /*e6c0*/  ULEA UR4, UR4, UR38, 0xa ;  /* 0x0000002604047291 */ /* 0x000fc4000f8e503f */
[----:B------:R-:W-:Y:S02]  /*e6d0*/  @!P1 PRMT R12, RZ, 0x654, R12 ;  /* 0x00000654ff0c9816 */ /* 0x000fe4000000000c */
[----:B------:R-:W-:-:S03]  /*e6e0*/  UIADD3 UR6, UR4, 0x80, URZ ;  /* 0x0000008004067890 */ /* 0x000fc6000fffe03f */
[----:B------:R-:W-:Y:S02]  /*e6f0*/  UMOV UR10, UR4 ;  /* 0x00000004000a7c82 */ /* 0x000fe40008000000 */
[----:B------:R-:W-:Y:S01]  /*e700*/  HGMMA.64x64x16.F32.BF16 R88, R148, gdesc[UR8].tnspB, R88, gsb0 ;  /* 0x40e0000894587df0 */ /* 0x000fe20008001858 */
[----:B------:R-:W-:Y:S01]  /*e710*/  UMOV UR11, 0x40000040 ;  /* 0x40000040000b7882 */ /* 0x000fe20000000000 */
[----:B------:R-:W-:Y:S01]  /*e720*/  UMOV UR10, UR6 ;  /* 0x00000006000a7c82 */ /* 0x000fe20008000000 */
[----:B------:R-:W-:Y:S01]  /*e730*/  UIADD3 UR6, UR4, 0x100, URZ ;  /* 0x0000010004067890 */ /* 0x000fe2000fffe03f */
[----:B0-----:R-:W-:Y:S01]  /*e740*/  FADD.FTZ R0, R0, R5 ;  /* 0x0000000500007221 */ /* 0x001fe20000010000 */
[----:B-1----:R-:W-:Y:S01]  /*e750*/  FADD.FTZ R6, R3, R4 ;  /* 0x0000000403067221 */ /* 0x002fe20000010000 */
[----:B------:R-:W-:-:S03]  /*e760*/  IMAD.MOV.U32 R4, RZ, RZ, RZ ;  /* 0x000000ffff047224 */ /* 0x000fc600078e00ff */
[----:B------:R-:W0:Y:S04]  /*e770*/  SHFL.BFLY PT, R3, R0, 0x1, 0x1f ;  /* 0x0c201f0000037f89 */ /* 0x000e2800000e0000 */
[----:B------:R-:W1:Y:S01]  /*e780*/  SHFL.BFLY PT, R9, R6, 0x1, 0x1f ;  /* 0x0c201f0006097f89 */ /* 0x000e6200000e0000 */
[----:B0-----:R-:W-:Y:S01]  /*e790*/  FADD.FTZ R13, R0, R3 ;  /* 0x00000003000d7221 */ /* 0x001fe20000010000 */
[----:B------:R-:W-:Y:S02]  /*e7a0*/  IMAD.MOV.U32 R3, RZ, RZ, -0x800000 ;  /* 0xff800000ff037424 */ /* 0x000fe400078e00ff */
[----:B------:R-:W-:Y:S02]  /*e7b0*/  IMAD.MOV.U32 R0, RZ, RZ, -0x800000 ;  /* 0xff800000ff007424 */ /* 0x000fe400078e00ff */
[----:B-1----:R-:W-:Y:S01]  /*e7c0*/  FADD.FTZ R14, R6, R9 ;  /* 0x00000009060e7221 */ /* 0x002fe20000010000 */
[----:B------:R-:W-:-:S04]  /*e7d0*/  FSETP.NE.FTZ.AND P0, PT, R13, RZ, PT ;  /* 0x000000ff0d00720b */ /* 0x000fc80003f15000 */
[----:B------:R-:W-:-:S09]  /*e7e0*/  FSETP.NE.FTZ.AND P2, PT, R14, RZ, PT ;  /* 0x000000ff0e00720b */ /* 0x000fd20003f55000 */
[----:B------:R-:W0:Y:S01]  /*e7f0*/  @P0 MUFU.LG2 R5, R13 ;  /* 0x0000000d00050308 */ /* 0x000e220000000c00 */
[----:B------:R-:W-:-:S03]  /*e800*/  @P0 FMUL.FTZ R6, R42, 0.69314718246459960938 ;  /* 0x3f3172182a060820 */ /* 0x000fc60000410000 */
[----:B------:R-:W-:-:S04]  /*e810*/  @P2 FMUL.FTZ R15, R42, 0.69314718246459960938 ;  /* 0x3f3172182a0f2820 */ /* 0x000fc80000410000 */
[----:B------:R-:W1:Y:S08]  /*e820*/  @P2 MUFU.LG2 R9, R14 ;  /* 0x0000000e00092308 */ /* 0x000e700000000c00 */
[----:B------:R-:W2:Y:S01]  /*e830*/  @P0 MUFU.RCP R4, R13 ;  /* 0x0000000d00040308 */ /* 0x000ea20000001000 */
[----:B0-----:R-:W-:-:S04]  /*e840*/  @P0 FMUL.FTZ R5, R5, 0.69314718246459960938 ;  /* 0x3f31721805050820 */ /* 0x001fc80000410000 */
[----:B------:R-:W-:Y:S01]  /*e850*/  @P0 FFMA.FTZ R3, R6, R7, R5 ;  /* 0x0000000706030223 */ /* 0x000fe20000010005 */
[----:B------:R-:W-:Y:S01]  /*e860*/  PLOP3.LUT P0, PT, PT, PT, PT, 0x8, 0x0 ;  /* 0x000000000000781c */ /* 0x000fe20003f0e170 */
[----:B------:R-:W-:Y:S02]  /*e870*/  WARPGROUP.DEPBAR.LE gsb0, 0x0 ;  /* 0x00008000000079c5 */ /* 0x000fe40000010000 */
[----:B------:R-:W-:Y:S01]  /*e880*/  WARPGROUP.ARRIVE ;  /* 0x00000000000079c5 */ /* 0x000fe20000000000 */
[----:B------:R-:W0:Y:S01]  /*e890*/  @P2 MUFU.RCP R8, R14 ;  /* 0x0000000e00082308 */ /* 0x000e220000001000 */
[----:B-1----:R-:W-:-:S04]  /*e8a0*/  @P2 FMUL.FTZ R10, R9, 0.69314718246459960938 ;  /* 0x3f317218090a2820 */ /* 0x002fc80000410000 */
[----:B------:R-:W-:Y:S01]  /*e8b0*/  HGMMA.64x64x16.F32.BF16 R88, R144, gdesc[UR8].tnspB, R88, gsb0 ;  /* 0x40e0000890587df0 */ /* 0x000fe20008001858 */
[----:B------:R-:W-:Y:S01]  /*e8c0*/  UMOV UR10, UR6 ;  /* 0x00000006000a7c82 */ /* 0x000fe20008000000 */
[----:B------:R-:W-:Y:S01]  /*e8d0*/  UMOV UR11, 0x40000040 ;  /* 0x40000040000b7882 */ /* 0x000fe20000000000 */
[----:B------:R-:W-:Y:S01]  /*e8e0*/  UIADD3 UR6, UR4, 0x180, URZ ;  /* 0x0000018004067890 */ /* 0x000fe2000fffe03f */
[----:B------:R-:W-:Y:S01]  /*e8f0*/  @P2 FFMA.FTZ R0, R15, R11, R10 ;  /* 0x0000000b0f002223 */ /* 0x000fe2000001000a */
[----:B------:R-:W-:Y:S02]  /*e900*/  WARPGROUP.DEPBAR.LE gsb0, 0x0 ;  /* 0x00008000000079c5 */ /* 0x000fe40000010000 */
[----:B------:R-:W-:-:S06]  /*e910*/  WARPGROUP.ARRIVE ;  /* 0x00000000000079c5 */ /* 0x000fcc0000000000 */
[----:B------:R-:W-:Y:S01]  /*e920*/  HGMMA.64x64x16.F32.BF16 R88, R140, gdesc[UR8].tnspB, R88, gsb0 ;  /* 0x40e000088c587df0 */ /* 0x000fe20008001858 */
[----:B------:R-:W-:Y:S01]  /*e930*/  UMOV UR10, UR6 ;  /* 0x00000006000a7c82 */ /* 0x000fe20008000000 */
[----:B------:R-:W-:Y:S01]  /*e940*/  UMOV UR11, 0x40000040 ;  /* 0x40000040000b7882 */ /* 0x000fe20000000000 */
[----:B------:R-:W-:Y:S01]  /*e950*/  UIADD3 UR6, UR4, 0x200, URZ ;  /* 0x0000020004067890 */ /* 0x000fe2000fffe03f */
        /* <DEDUP_REMOVED lines=11> */
[----:B------:R-:W-:Y:S02]  /*ea10*/  UIADD3 UR6, UR4, 0x300, URZ ;  /* 0x0000030004067890 */ /* 0x000fe4000fffe03f */
[----:B------:R-:W-:Y:S01]  /*ea20*/  UIADD3 UR4, UR4, 0x380, URZ ;  /* 0x0000038004047890 */ /* 0x000fe2000fffe03f */
[----:B------:R-:W-:Y:S02]  /*ea30*/  WARPGROUP.DEPBAR.LE gsb0, 0x0 ;  /* 0x00008000000079c5 */ /* 0x000fe40000010000 */
[----:B------:R-:W-:-:S06]  /*ea40*/  WARPGROUP.ARRIVE ;  /* 0x00000000000079c5 */ /* 0x000fcc0000000000 */
[----:B------:R-:W-:Y:S01]  /*ea50*/  HGMMA.64x64x16.F32.BF16 R88, R128, gdesc[UR8].tnspB, R88, gsb0 ;  /* 0x40e0000880587df0 */ /* 0x000fe20008001858 */
[----:B------:R-:W-:Y:S01]  /*ea60*/  UMOV UR10, UR6 ;  /* 0x00000006000a7c82 */ /* 0x000fe20008000000 */
[----:B------:R-:W-:Y:S01]  /*ea70*/  UMOV UR11, 0x40000040 ;  /* 0x40000040000b7882 */ /* 0x000fe20000000000 */
[----:B------:R-:W-:Y:S02]  /*ea80*/  WARPGROUP.DEPBAR.LE gsb0, 0x0 ;  /* 0x00008000000079c5 */ /* 0x000fe40000010000 */
[----:B------:R-:W-:-:S06]  /*ea90*/  WARPGROUP.ARRIVE ;  /* 0x00000000000079c5 */ /* 0x000fcc0000000000 */
[----:B------:R-:W-:Y:S01]  /*eaa0*/  HGMMA.64x64x16.F32.BF16 R88, R124, gdesc[UR8].tnspB, R88, gsb0 ;  /* 0x40e000087c587df0 */ /* 0x000fe20008001858 */
[----:B------:R-:W-:Y:S01]  /*eab0*/  UMOV UR10, UR4 ;  /* 0x00000004000a7c82 */ /* 0x000fe20008000000 */
[----:B------:R-:W-:Y:S01]  /*eac0*/  UMOV UR11, 0x40000040 ;  /* 0x40000040000b7882 */ /* 0x000fe20000000000 */
[----:B------:R-:W-:Y:S02]  /*ead0*/  WARPGROUP.DEPBAR.LE gsb0, 0x0 ;  /* 0x00008000000079c5 */ /* 0x000fe40000010000 */
[----:B------:R-:W-:-:S06]  /*eae0*/  WARPGROUP.ARRIVE ;  /* 0x00000000000079c5 */ /* 0x000fcc0000000000 */
[----:B------:R-:W-:Y:S03]  /*eaf0*/  HGMMA.64x64x16.F32.BF16 R88, R120, gdesc[UR8].tnspB, R88, gsb0 ;  /* 0x40e0000878587df0 */ /* 0x000fe60008001858 */
[----:B------:R-:W-:Y:S02]  /*eb00*/  WARPGROUP.DEPBAR.LE gsb0, 0x0 ;  /* 0x00008000000079c5 */ /* 0x000fe40000010000 */
[----:B------:R1:W-:Y:S01]  /*eb10*/  @!P1 SYNCS.ARRIVE.TRANS64.RED.A1T0 RZ, [R12+URZ], RZ ;  /* 0x000000ff0cff99a7 */ /* 0x0003e2000810043f */
[-C--:B--2---:R-:W-:Y:S01]  /*eb20*/  FMUL.FTZ R88, R88, R4.reuse ;  /* 0x0000000458587220 */ /* 0x084fe20000410000 */
        /* <DEDUP_REMOVED lines=31> */
.L_x_822:
[----:B------:R-:W-:Y:S05]  /*ed20*/  @P0 BRA `(.L_x_893) ;  /* 0x0000000c00c80947 */ /* 0x000fea0003800000 */
[----:B------:R-:W-:Y:S01]  /*ed30*/  VIADD R2, R2, 0xffffff80 ;  /* 0xffffff8002027836 */ /* 0x000fe20000000000 */
[----:B------:R-:W0:Y:S01]  /*ed40*/  LDC R17, c[0x0][0xbe8] ;  /* 0x0002fa00ff117b82 */ /* 0x000e220000000800 */
[----:B------:R-:W1:Y:S01]  /*ed50*/  S2R R19, SR_CTAID.X ;  /* 0x0000000000137919 */ /* 0x000e620000002500 */
[----:B------:R-:W-:Y:S02]  /*ed60*/  USHF.R.S32.HI UR7, URZ, 0x1f, UR36 ;  /* 0x0000001f3f077899 */ /* 0x000fe40008011424 */
[----:B------:R-:W-:Y:S01]  /*ed70*/  IMAD R16, RZ, RZ, -UR36 ;  /* 0x80000024ff107e24 */ /* 0x000fe2000f8e02ff */
[----:B------:R-:W-:Y:S01]  /*ed80*/  SHF.R.S32.HI R5, RZ, 0x1f, R2 ;  /* 0x0000001fff057819 */ /* 0x000fe20000011402 */
[----:B------:R-:W-:Y:S01]  /*ed90*/  ULDC.64 UR8, c[0x0][0xbd0] ;  /* 0x0002f40000087ab9 */ /* 0x000fe20000000a00 */
[----:B------:R-:W-:Y:S01]  /*eda0*/  BSSY B0, `(.L_x_894) ;  /* 0x00000b6000007945 */ /* 0x000fe20003800000 */
[----:B------:R-:W-:Y:S01]  /*edb0*/  UIMAD UR6, UR7, UR8, URZ ;  /* 0x00000008070672a4 */ /* 0x000fe2000f8e023f */
[CC--:B------:R-:W-:Y:S01]  /*edc0*/  LEA.HI R4, R5.reuse, R2.reuse, RZ, 0x7 ;  /* 0x0000000205047211 */ /* 0x0c0fe200078f38ff */
[----:B------:R-:W2:Y:S01]  /*edd0*/  S2UR UR12, SR_CTAID.Z ;  /* 0x00000000000c79c3 */ /* 0x000ea20000002700 */
[----:B------:R-:W-:Y:S01]  /*ede0*/  LEA.HI R8, R5, R2, RZ, 0x2 ;  /* 0x0000000205087211 */ /* 0x000fe200078f10ff */
[----:B------:R-:W-:Y:S01]  /*edf0*/  UIMAD.WIDE.U32 UR4, UR36, UR8, URZ ;  /* 0x00000008240472a5 */ /* 0x000fe2000f8e003f */
[----:B------:R-:W-:Y:S01]  /*ee00*/  LOP3.LUT R7, R4, 0xffffff80, RZ, 0xc0, !PT ;  /* 0xffffff8004077812 */ /* 0x000fe200078ec0ff */
[----:B------:R-:W-:Y:S01]  /*ee10*/  UIMAD UR6, UR36, UR9, UR6 ;  /* 0x00000009240672a4 */ /* 0x000fe2000f8e0206 */
[----:B------:R-:W-:-:S02]  /*ee20*/  SHF.R.S32.HI R4, RZ, 0x7, R4 ;  /* 0x00000007ff047819 */ /* 0x000fc40000011404 */
[----:B------:R-:W-:Y:S01]  /*ee30*/  LOP3.LUT R13, R8, 0xfffffffc, RZ, 0xc0, !PT ;  /* 0xfffffffc080d7812 */ /* 0x000fe200078ec0ff */
[----:B------:R-:W-:Y:S01]  /*ee40*/  IMAD.IADD R22, R2, 0x1, -R7 ;  /* 0x0000000102167824 */ /* 0x000fe200078e0a07 */
[----:B------:R-:W3:Y:S01]  /*ee50*/  S2UR UR11, SR_CTAID.Y ;  /* 0x00000000000b79c3 */ /* 0x000ee20000002600 */
[----:B------:R-:W-:Y:S01]  /*ee60*/  IMAD.HI R5, R4, 0x55555556, RZ ;  /* 0x5555555604057827 */ /* 0x000fe200078e02ff */
[----:B------:R-:W-:Y:S02]  /*ee70*/  UIADD3 UR6, UR5, UR6, URZ ;  /* 0x0000000605067290 */ /* 0x000fe4000fffe03f */
[----:B------:R-:W-:Y:S01]  /*ee80*/  SHF.R.S32.HI R9, RZ, 0x1f, R22 ;  /* 0x0000001fff097819 */ /* 0x000fe20000011416 */
[----:B------:R-:W-:-:S03]  /*ee90*/  IMAD.IADD R13, R2, 0x1, -R13 ;  /* 0x00000001020d7824 */ /* 0x000fc600078e0a0d */
[----:B------:R-:W-:Y:S01]  /*eea0*/  BAR.SYNC.DEFER_BLOCKING 0x1, 0x180 ;  /* 0x0046000000007b1d */ /* 0x000fe20000010000 */
[----:B0-----:R-:W-:Y:S02]  /*eeb0*/  ISETP.NE.AND P0, PT, R17, 0x1, PT ;  /* 0x000000011100780c */ /* 0x001fe40003f05270 */
[----:B------:R-:W-:Y:S02]  /*eec0*/  LEA.HI R23, R9, R22, RZ, 0x2 ;  /* 0x0000001609177211 */ /* 0x000fe400078f10ff */
[----:B------:R-:W-:-:S03]  /*eed0*/  LEA.HI R5, R5, R5, RZ, 0x1 ;  /* 0x0000000505057211 */ /* 0x000fc600078f08ff */
[----:B------:R-:W3:Y:S01]  /*eee0*/  LDC R21, c[0x0][0xc50] ;  /* 0x00031400ff157b82 */ /* 0x000ee20000000800 */
[--C-:B------:R-:W-:Y:S01]  /*eef0*/  SHF.R.S32.HI R6, RZ, 0x2, R23.reuse ;  /* 0x00000002ff067819 */ /* 0x100fe20000011417 */
[----:B------:R-:W-:Y:S01]  /*ef00*/  ULDC.64 UR8, c[0x0][0xb38] ;  /* 0x0002ce0000087ab9 */ /* 0x000fe20000000a00 */
[----:B------:R-:W-:Y:S01]  /*ef10*/  SHF.R.S32.HI R7, RZ, 0x1f, R23 ;  /* 0x0000001fff077819 */ /* 0x000fe20000011417 */
[----:B--2---:R-:W-:Y:S01]  /*ef20*/  USHF.R.S32.HI UR10, URZ, 0x1f, UR12 ;  /* 0x0000001f3f0a7899 */ /* 0x004fe2000801140c */
[----:B------:R-:W-:Y:S01]  /*ef30*/  LEA.HI R9, R9, R22, RZ, 0x5 ;  /* 0x0000001609097211 */ /* 0x000fe200078f28ff */
[----:B------:R-:W-:Y:S01]  /*ef40*/  UIMAD UR7, UR7, UR8, URZ ;  /* 0x00000008070772a4 */ /* 0x000fe2000f8e023f */
[----:B------:R-:W-:Y:S01]  /*ef50*/  LEA.HI R7, R7, R6, RZ, 0x3 ;  /* 0x0000000607077211 */ /* 0x000fe200078f18ff */
[----:B------:R-:W0:Y:S01]  /*ef60*/  LDC.64 R14, c[0x0][0xb40] ;  /* 0x0002d000ff0e7b82 */ /* 0x000e220000000a00 */
[----:B------:R-:W-:Y:S02]  /*ef70*/  SHF.R.S32.HI R9, RZ, 0x5, R9 ;  /* 0x00000005ff097819 */ /* 0x000fe40000011409 */
[----:B------:R-:W-:Y:S01]  /*ef80*/  LOP3.LUT R11, R7, 0xfffffff8, RZ, 0xc0, !PT ;  /* 0xfffffff8070b7812 */ /* 0x000fe200078ec0ff */
[----:B------:R-:W-:Y:S01]  /*ef90*/  IMAD R7, R5, -0x3, R4 ;  /* 0xfffffffd05077824 */ /* 0x000fe200078e0204 */
[----:B------:R-:W-:Y:S01]  /*efa0*/  LEA.HI R4, R13, R13, RZ, 0x1 ;  /* 0x0000000d0d047211 */ /* 0x000fe200078f08ff */
[----:B------:R-:W-:Y:S01]  /*efb0*/  IMAD.U32 R5, RZ, RZ, UR5 ;  /* 0x00000005ff057e24 */ /* 0x000fe2000f8e00ff */
[----:B------:R-:W-:Y:S01]  /*efc0*/  LOP3.LUT R23, R23, 0x7ffffffc, RZ, 0xc0, !PT ;  /* 0x7ffffffc17177812 */ /* 0x000fe200078ec0ff */
[----:B------:R-:W-:Y:S01]  /*efd0*/  IMAD.IADD R2, R6, 0x1, -R11 ;  /* 0x0000000106027824 */ /* 0x000fe200078e0a0b */
[----:B------:R-:W-:Y:S01]  /*efe0*/  LOP3.LUT R4, R4, 0x1ffffffe, RZ, 0xc0, !PT ;  /* 0x1ffffffe04047812 */ /* 0x000fe200078ec0ff */
[----:B------:R-:W2:Y:S01]  /*eff0*/  LDC.64 R10, c[0x0][0xbd8] ;  /* 0x0002f600ff0a7b82 */ /* 0x000ea20000000a00 */
[----:B------:R-:W-:Y:S01]  /*f000*/  IMAD.U32 R5, RZ, RZ, UR6 ;  /* 0x00000006ff057e24 */ /* 0x000fe2000f8e00ff */
[----:B------:R-:W-:Y:S01]  /*f010*/  UIMAD UR6, UR36, UR9, UR7 ;  /* 0x00000009240672a4 */ /* 0x000fe2000f8e0207 */
[----:B------:R-:W-:-:S02]  /*f020*/  IMAD R2, R9, 0x10, R2 ;  /* 0x0000001009027824 */ /* 0x000fc400078e0202 */
[----:B------:R-:W-:Y:S02]  /*f030*/  IMAD.IADD R25, R13, 0x1, -R4 ;  /* 0x000000010d197824 */ /* 0x000fe400078e0a04 */
[----:B------:R-:W-:Y:S01]  /*f040*/  IMAD R2, R7, 0x40, R2 ;  /* 0x0000004007027824 */ /* 0x000fe200078e0202 */
[----:B------:R-:W4:Y:S01]  /*f050*/  @P0 LDC R9, c[0x0][0xbec] ;  /* 0x0002fb00ff090b82 */ /* 0x000f220000000800 */
[----:B------:R-:W-:Y:S01]  /*f060*/  IMAD.U32 R4, RZ, RZ, UR4 ;  /* 0x00000004ff047e24 */ /* 0x000fe2000f8e00ff */
[----:B------:R-:W-:Y:S01]  /*f070*/  UIMAD.WIDE.U32 UR4, UR36, UR8, URZ ;  /* 0x00000008240472a5 */ /* 0x000fe2000f8e003f */
[--C-:B------:R-:W-:Y:S02]  /*f080*/  IMAD R6, R25, 0x8, R2.reuse ;  /* 0x0000000819067824 */ /* 0x100fe400078e0202 */
[----:B---3--:R-:W-:Y:S01]  /*f090*/  IMAD R21, R21, R16, UR11 ;  /* 0x0000000b15157e24 */ /* 0x008fe2000f8e0210 */
[----:B------:R-:W-:Y:S01]  /*f0a0*/  UIADD3 UR6, UR5, UR6, URZ ;  /* 0x0000000605067290 */ /* 0x000fe2000fffe03f */
[----:B0-----:R-:W-:Y:S01]  /*f0b0*/  IMAD R12, R14, UR10, RZ ;  /* 0x0000000a0e0c7c24 */ /* 0x001fe2000f8e02ff */
[----:B------:R-:W0:Y:S01]  /*f0c0*/  @P0 LDC R13, c[0x0][0xbf0] ;  /* 0x0002fc00ff0d0b82 */ /* 0x000e220000000800 */
[----:B------:R-:W-:Y:S01]  /*f0d0*/  IMAD.U32 R7, RZ, RZ, UR5 ;  /* 0x00000005ff077e24 */ /* 0x000fe2000f8e00ff */
[----:B------:R-:W-:Y:S01]  /*f0e0*/  ULDC.64 UR8, c[0x0][0xb28] ;  /* 0x0002ca0000087ab9 */ /* 0x000fe20000000a00 */
[----:B-1----:R-:W-:-:S02]  /*f0f0*/  IMAD R2, R19, 0xc0, R2 ;  /* 0x000000c013027824 */ /* 0x002fc400078e0202 */
[----:B------:R-:W-:Y:S01]  /*f100*/  IMAD.U32 R7, RZ, RZ, UR6 ;  /* 0x00000006ff077e24 */ /* 0x000fe2000f8e00ff */
[----:B------:R-:W-:Y:S01]  /*f110*/  ULDC.64 UR6, c[0x0][0xb48] ;  /* 0x0002d20000067ab9 */ /* 0x000fe20000000a00 */
[----:B------:R-:W-:Y:S01]  /*f120*/  VIADD R16, R2, 0x8 ;  /* 0x0000000802107836 */ /* 0x000fe20000000000 */
[----:B------:R-:W1:Y:S01]  /*f130*/  @P0 LDC R27, c[0x0][0xbec] ;  /* 0x0002fb00ff1b0b82 */ /* 0x000e620000000800 */
[C---:B--2---:R-:W-:Y:S02]  /*f140*/  IMAD R8, R10.reuse, UR10, RZ ;  /* 0x0000000a0a087c24 */ /* 0x044fe4000f8e02ff */
[----:B------:R-:W-:-:S04]  /*f150*/  IMAD.WIDE.U32 R4, R10, UR12, R4 ;  /* 0x0000000c0a047c25 */ /* 0x000fc8000f8e0004 */
[----:B------:R-:W-:Y:S01]  /*f160*/  IMAD R11, R11, UR12, R8 ;  /* 0x0000000c0b0b7c24 */ /* 0x000fe2000f8e0208 */
[----:B------:R-:W2:Y:S01]  /*f170*/  @P0 LDC R18, c[0x0][0xbf0] ;  /* 0x0002fc00ff120b82 */ /* 0x000ea20000000800 */
[----:B------:R-:W-:Y:S02]  /*f180*/  IMAD R8, R19, 0xc0, R6 ;  /* 0x000000c013087824 */ /* 0x000fe400078e0206 */
[----:B------:R-:W-:Y:S01]  /*f190*/  IMAD.U32 R6, RZ, RZ, UR4 ;  /* 0x00000004ff067e24 */ /* 0x000fe2000f8e00ff */
[----:B------:R-:W-:Y:S01]  /*f1a0*/  ULDC.64 UR4, c[0x0][0xbe0] ;  /* 0x0002f80000047ab9 */ /* 0x000fe20000000a00 */
[----:B----4-:R-:W-:-:S04]  /*f1b0*/  @P0 IMAD.HI.U32 R10, R8, R9, RZ ;  /* 0x00000009080a0227 */ /* 0x010fc800078e00ff */
[----:B------:R-:W-:Y:S01]  /*f1c0*/  IMAD.MOV.U32 R9, RZ, RZ, R8 ;  /* 0x000000ffff097224 */ /* 0x000fe200078e0008 */
[----:B0-----:R-:W-:Y:S01]  /*f1d0*/  @P0 SHF.R.U32.HI R9, RZ, R13, R10 ;  /* 0x0000000dff090219 */ /* 0x001fe2000001160a */
[----:B------:R-:W-:Y:S01]  /*f1e0*/  IMAD R13, R15, UR12, R12 ;  /* 0x0000000c0f0d7c24 */ /* 0x000fe2000f8e020c */
[----:B------:R-:W-:Y:S01]  /*f1f0*/  SHF.R.S32.HI R12, RZ, 0x1f, R21 ;  /* 0x0000001fff0c7819 */ /* 0x000fe20000011415 */
[----:B------:R-:W-:-:S04]  /*f200*/  IMAD.WIDE.U32 R6, R14, UR12, R6 ;  /* 0x0000000c0e067c25 */ /* 0x000fc8000f8e0006 */
[----:B------:R-:W-:Y:S02]  /*f210*/  IMAD.IADD R5, R5, 0x1, R11 ;  /* 0x0000000105057824 */ /* 0x000fe400078e020b */
[----:B-1----:R-:W-:-:S04]  /*f220*/  @P0 IMAD.HI.U32 R27, R8, R27, RZ ;  /* 0x0000001b081b0227 */ /* 0x002fc800078e00ff */
[----:B------:R-:W-:Y:S02]  /*f230*/  IMAD.IADD R7, R7, 0x1, R13 ;  /* 0x0000000107077824 */ /* 0x000fe400078e020d */
[----:B------:R-:W-:Y:S02]  /*f240*/  IMAD R13, R12, UR6, RZ ;  /* 0x000000060c0d7c24 */ /* 0x000fe4000f8e02ff */
[----:B------:R-:W-:-:S04]  /*f250*/  IMAD.WIDE.U32 R4, R21, UR4, R4 ;  /* 0x0000000415047c25 */ /* 0x000fc8000f8e0004 */
[----:B------:R-:W-:Y:S01]  /*f260*/  IMAD.MOV.U32 R11, RZ, RZ, R8 ;  /* 0x000000ffff0b7224 */ /* 0x000fe200078e0008 */
[----:B--2---:R-:W-:Y:S01]  /*f270*/  @P0 SHF.R.U32.HI R11, RZ, R18, R27 ;  /* 0x00000012ff0b0219 */ /* 0x004fe2000001161b */
[----:B------:R-:W-:Y:S01]  /*f280*/  IMAD R10, R12, UR4, RZ ;  /* 0x000000040c0a7c24 */ /* 0x000fe2000f8e02ff */
[----:B------:R-:W-:Y:S01]  /*f290*/  IADD3 R4, P0, R9, R4, RZ ;  /* 0x0000000409047210 */ /* 0x000fe20007f1e0ff */
[C---:B------:R-:W-:Y:S01]  /*f2a0*/  IMAD R15, R21.reuse, UR7, R13 ;  /* 0x00000007150f7c24 */ /* 0x040fe2000f8e020d */
[--C-:B------:R-:W-:Y:S01]  /*f2b0*/  SHF.R.S32.HI R13, RZ, 0x1f, R9.reuse ;  /* 0x0000001fff0d7819 */ /* 0x100fe20000011409 */
[----:B------:R-:W-:Y:S02]  /*f2c0*/  IMAD.MOV R9, RZ, RZ, -R9 ;  /* 0x000000ffff097224 */ /* 0x000fe400078e0a09 */
[----:B------:R-:W-:Y:S01]  /*f2d0*/  IMAD R12, R21, UR5, R10 ;  /* 0x00000005150c7c24 */ /* 0x000fe2000f8e020a */
[--C-:B------:R-:W-:Y:S01]  /*f2e0*/  SHF.R.S32.HI R10, RZ, 0x1f, R11.reuse ;  /* 0x0000001fff0a7819 */ /* 0x100fe2000001140b */
[----:B------:R-:W-:Y:S01]  /*f2f0*/  IMAD.MOV R14, RZ, RZ, -R11 ;  /* 0x000000ffff0e7224 */ /* 0x000fe200078e0a0b */
[----:B------:R-:W-:Y:S01]  /*f300*/  ULDC.64 UR4, c[0x0][0xb30] ;  /* 0x0002cc0000047ab9 */ /* 0x000fe20000000a00 */
[----:B------:R-:W-:Y:S01]  /*f310*/  IMAD R9, R17, R9, R8 ;  /* 0x0000000911097224 */ /* 0x000fe200078e0208 */
[----:B------:R-:W-:Y:S01]  /*f320*/  IADD3.X R5, R13, R5, R12, P0, !PT ;  /* 0x000000050d057210 */ /* 0x000fe200007fe40c */
[----:B------:R-:W-:Y:S01]  /*f330*/  IMAD.WIDE.U32 R6, R21, UR6, R6 ;  /* 0x0000000615067c25 */ /* 0x000fe2000f8e0006 */
[----:B------:R-:W-:-:S03]  /*f340*/  ULDC.64 UR6, c[0x0][0xbc8] ;  /* 0x0002f20000067ab9 */ /* 0x000fc60000000a00 */
[----:B------:R-:W-:Y:S02]  /*f350*/  IMAD R10, R10, UR4, RZ ;  /* 0x000000040a0a7c24 */ /* 0x000fe4000f8e02ff */
[----:B------:R-:W-:Y:S01]  /*f360*/  IMAD R13, R17, R14, R8 ;  /* 0x0000000e110d7224 */ /* 0x000fe200078e0208 */
[----:B------:R-:W-:Y:S01]  /*f370*/  SHF.R.S32.HI R8, RZ, 0x1f, R9 ;  /* 0x0000001fff087819 */ /* 0x000fe20000011409 */
[----:B------:R-:W-:Y:S02]  /*f380*/  IMAD.IADD R7, R7, 0x1, R15 ;  /* 0x0000000107077824 */ /* 0x000fe400078e020f */
[C---:B------:R-:W-:Y:S01]  /*f390*/  IMAD R15, R11.reuse, UR5, R10 ;  /* 0x000000050b0f7c24 */ /* 0x040fe2000f8e020a */
[----:B------:R-:W-:Y:S01]  /*f3a0*/  SHF.R.S32.HI R10, RZ, 0x1f, R13 ;  /* 0x0000001fff0a7819 */ /* 0x000fe2000001140d */
[----:B------:R-:W-:Y:S01]  /*f3b0*/  IMAD.WIDE.U32 R6, R11, UR4, R6 ;  /* 0x000000040b067c25 */ /* 0x000fe2000f8e0006 */
[----:B------:R-:W0:Y:S01]  /*f3c0*/  S2UR UR5, SR_CgaCtaId ;  /* 0x00000000000579c3 */ /* 0x000e220000008800 */
[----:B------:R-:W-:-:S02]  /*f3d0*/  UMOV UR4, 0x400 ;  /* 0x0000040000047882 */ /* 0x000fc40000000000 */
        /* <DEDUP_REMOVED lines=9> */
[----:B------:R-:W-:Y:S01]  /*f470*/  ULDC.64 UR8, c[0x0][0xb00] ;  /* 0x0002c00000087ab9 */ /* 0x000fe20000000a00 */
[----:B------:R-:W-:Y:S02]  /*f480*/  ULDC UR6, c[0x0][0xa88] ;  /* 0x0002a20000067ab9 */ /* 0x000fe40000000800 */
[----:B------:R-:W-:Y:S01]  /*f490*/  IMAD.IADD R9, R5, 0x1, R11 ;  /* 0x0000000105097824 */ /* 0x000fe200078e020b */
[----:B------:R-:W-:Y:S01]  /*f4a0*/  LEA R18, P1, R6, UR8, 0x2 ;  /* 0x0000000806127c11 */ /* 0x000fe2000f8210ff */
[----:B------:R-:W-:Y:S01]  /*f4b0*/  IMAD.IADD R5, R7, 0x1, R15 ;  /* 0x0000000107057824 */ /* 0x000fe200078e020f */
[----:B0-----:R-:W-:Y:S01]  /*f4c0*/  ULEA UR4, UR5, UR4, 0x18 ;  /* 0x0000000405047291 */ /* 0x001fe2000f8ec03f */
[----:B------:R-:W-:Y:S01]  /*f4d0*/  IMAD R17, R17, UR6, RZ ;  /* 0x0000000611117c24 */ /* 0x000fe2000f8e02ff */
[----:B------:R-:W-:Y:S01]  /*f4e0*/  LEA.HI.X R9, R4, UR7, R9, 0x2, P0 ;  /* 0x0000000704097c11 */ /* 0x000fe200080f1409 */
[----:B------:R-:W-:Y:S01]  /*f4f0*/  IMAD.IADD R19, R22, 0x1, -R23 ;  /* 0x0000000116137824 */ /* 0x000fe200078e0a17 */
[----:B------:R-:W-:Y:S01]  /*f500*/  LEA.HI.X R20, R6, UR9, R5, 0x2, P1 ;  /* 0x0000000906147c11 */ /* 0x000fe200088f1405 */
[----:B------:R-:W-:Y:S01]  /*f510*/  SHFL.IDX PT, R4, R8, RZ, 0x1c1f ;  /* 0x001c1fff08047589 */ /* 0x000fe200000e0000 */
[----:B------:R-:W-:Y:S01]  /*f520*/  LOP3.LUT P0, RZ, R22, 0x3, RZ, 0xc0, !PT ;  /* 0x0000000316ff7812 */ /* 0x000fe2000780c0ff */
[----:B------:R-:W-:Y:S01]  /*f530*/  UIADD3 UR4, UR4, 0x16820, URZ ;  /* 0x0001682004047890 */ /* 0x000fe2000fffe03f */
[CC--:B------:R-:W-:Y:S01]  /*f540*/  ISETP.GE.AND P2, PT, R2.reuse, R17.reuse, PT ;  /* 0x000000110200720c */ /* 0x0c0fe20003f46270 */
[----:B------:R-:W0:Y:S01]  /*f550*/  SHFL.IDX PT, R5, R9, RZ, 0x1c1f ;  /* 0x001c1fff09057589 */ /* 0x000e2200000e0000 */
[-C--:B------:R-:W-:Y:S01]  /*f560*/  ISETP.GE.OR P1, PT, R2, R17.reuse, P0 ;  /* 0x000000110200720c */ /* 0x080fe20000726670 */
[----:B------:R-:W-:Y:S01]  /*f570*/  UPRMT UR4, URZ, 0x654, UR4 ;  /* 0x000006543f047896 */ /* 0x000fe20008000004 */
[----:B------:R-:W-:Y:S01]  /*f580*/  ISETP.GE.OR P0, PT, R16, R17, P0 ;  /* 0x000000111000720c */ /* 0x000fe20000706670 */
[----:B------:R-:W-:Y:S01]  /*f590*/  SHFL.IDX PT, R6, R8, 0x1, 0x1c1f ;  /* 0x003c1f0008067f89 */ /* 0x000fe200000e0000 */
[----:B------:R-:W-:-:S03]  /*f5a0*/  IMAD.SHL.U32 R19, R19, 0x2, RZ ;  /* 0x0000000213137824 */ /* 0x000fc600078e00ff */
[----:B------:R-:W1:Y:S03]  /*f5b0*/  SHFL.IDX PT, R7, R9, 0x1, 0x1c1f ;  /* 0x003c1f0009077f89 */ /* 0x000e6600000e0000 */
[----:B------:R-:W-:Y:S01]  /*f5c0*/  SYNCS.ARRIVE.TRANS64.RED.A1T0 RZ, [UR4], RZ ;  /* 0x000000ffffff79a7 */ /* 0x000fe20008100404 */
[----:B------:R2:W3:Y:S04]  /*f5d0*/  SHFL.IDX PT, R14, R18, RZ, 0x1c1f ;  /* 0x001c1fff120e7589 */ /* 0x0004e800000e0000 */
[----:B------:R2:W4:Y:S04]  /*f5e0*/  SHFL.IDX PT, R15, R20, RZ, 0x1c1f ;  /* 0x001c1fff140f7589 */ /* 0x00052800000e0000 */
[----:B0-----:R2:W-:Y:S04]  /*f5f0*/  @!P1 ST.E desc[UR48][R4.64], R3 ;  /* 0x0000000304009985 */ /* 0x0015e8000c101930 */
[----:B-1----:R2:W-:Y:S01]  /*f600*/  @!P0 ST.E desc[UR48][R6.64], R0 ;  /* 0x0000000006008985 */ /* 0x0025e2000c101930 */
[----:B------:R-:W-:Y:S05]  /*f610*/  @P2 BRA `(.L_x_895) ;  /* 0x0000000000b82947 */ /* 0x000fea0003800000 */
[----:B------:R-:W-:Y:S01]  /*f620*/  ULDC UR4, c[0x0][0xac8] ;  /* 0x0002b20000047ab9 */ /* 0x000fe20000000800 */
[C---:B--2---:R-:W-:Y:S01]  /*f630*/  VIADD R0, R19.reuse, 0x8 ;  /* 0x0000000813007836 */ /* 0x044fe20000000000 */
[C---:B------:R-:W-:Y:S01]  /*f640*/  ISETP.GE.AND P0, PT, R19.reuse, UR4, PT ;  /* 0x0000000413007c0c */ /* 0x040fe2000bf06270 */
[C---:B------:R-:W-:Y:S02]  /*f650*/  VIADD R4, R19.reuse, 0x10 ;  /* 0x0000001013047836 */ /* 0x040fe40000000000 */
[C---:B------:R-:W-:Y:S02]  /*f660*/  VIADD R5, R19.reuse, 0x18 ;  /* 0x0000001813057836 */ /* 0x040fe40000000000 */
[C---:B------:R-:W-:Y:S01]  /*f670*/  VIADD R6, R19.reuse, 0x20 ;  /* 0x0000002013067836 */ /* 0x040fe20000000000 */
[----:B------:R-:W-:Y:S01]  /*f680*/  ISETP.GE.AND P1, PT, R4, UR4, PT ;  /* 0x0000000404007c0c */ /* 0x000fe2000bf26270 */
[----:B------:R-:W-:Y:S01]  /*f690*/  VIADD R7, R19, 0x28 ;  /* 0x0000002813077836 */ /* 0x000fe20000000000 */
[----:B------:R-:W-:Y:S01]  /*f6a0*/  ISETP.GE.AND P2, PT, R5, UR4, PT ;  /* 0x0000000405007c0c */ /* 0x000fe2000bf46270 */
[C---:B------:R-:W-:Y:S01]  /*f6b0*/  VIADD R9, R19.reuse, 0x30 ;  /* 0x0000003013097836 */ /* 0x040fe20000000000 */
[----:B------:R-:W-:Y:S01]  /*f6c0*/  ISETP.GE.AND P3, PT, R6, UR4, PT ;  /* 0x0000000406007c0c */ /* 0x000fe2000bf66270 */
[----:B------:R-:W-:Y:S01]  /*f6d0*/  VIADD R11, R19, 0x38 ;  /* 0x00000038130b7836 */ /* 0x000fe20000000000 */
[----:B------:R-:W-:Y:S01]  /*f6e0*/  ISETP.GE.AND P4, PT, R7, UR4, PT ;  /* 0x0000000407007c0c */ /* 0x000fe2000bf86270 */
[----:B---34-:R-:W-:Y:S01]  /*f6f0*/  @!P0 IMAD.WIDE R2, R19, 0x4, R14 ;  /* 0x0000000413028825 */ /* 0x018fe200078e020e */
[----:B------:R-:W-:-:S02]  /*f700*/  ISETP.GE.AND P5, PT, R9, UR4, PT ;  /* 0x0000000409007c0c */ /* 0x000fc4000bfa6270 */
[----:B------:R-:W-:Y:S02]  /*f710*/  ISETP.GE.AND P6, PT, R11, UR4, PT ;  /* 0x000000040b007c0c */ /* 0x000fe4000bfc6270 */
[----:B------:R0:W-:Y:S01]  /*f720*/  @!P0 ST.E.64 desc[UR48][R2.64], R88 ;  /* 0x0000005802008985 */ /* 0x0001e2000c101b30 */
[----:B------:R-:W-:Y:S02]  /*f730*/  ISETP.GE.AND P0, PT, R0, UR4, PT ;  /* 0x0000000400007c0c */ /* 0x000fe4000bf06270 */
[----:B------:R-:W-:Y:S02]  /*f740*/  @!P1 LEA.HI R4, R4, R4, RZ, 0x1 ;  /* 0x0000000404049211 */ /* 0x000fe400078f08ff */
[----:B------:R-:W-:Y:S02]  /*f750*/  @!P3 LEA.HI R6, R6, R6, RZ, 0x1 ;  /* 0x000000060606b211 */ /* 0x000fe400078f08ff */
[----:B------:R-:W-:Y:S02]  /*f760*/  @!P4 LEA.HI R8, R7, R7, RZ, 0x1 ;  /* 0x000000070708c211 */ /* 0x000fe400078f08ff */
[----:B------:R-:W-:-:S02]  /*f770*/  @!P5 LEA.HI R10, R9, R9, RZ, 0x1 ;  /* 0x00000009090ad211 */ /* 0x000fc400078f08ff */
[----:B------:R-:W-:Y:S02]  /*f780*/  @!P6 LEA.HI R12, R11, R11, RZ, 0x1 ;  /* 0x0000000b0b0ce211 */ /* 0x000fe400078f08ff */
[----:B------:R-:W-:Y:S02]  /*f790*/  @!P3 LOP3.LUT R9, R6, 0xfffffffe, RZ, 0xc0, !PT ;  /* 0xfffffffe0609b812 */ /* 0x000fe400078ec0ff */
[----:B------:R-:W-:Y:S02]  /*f7a0*/  @!P0 LEA.HI R0, R0, R0, RZ, 0x1 ;  /* 0x0000000000008211 */ /* 0x000fe400078f08ff */
[----:B0-----:R-:W-:Y:S02]  /*f7b0*/  @!P2 LEA.HI R2, R5, R5, RZ, 0x1 ;  /* 0x000000050502a211 */ /* 0x001fe400078f08ff */
[----:B------:R-:W-:Y:S02]  /*f7c0*/  @!P0 LOP3.LUT R3, R0, 0xfffffffe, RZ, 0xc0, !PT ;  /* 0xfffffffe00038812 */ /* 0x000fe400078ec0ff */
[----:B------:R-:W-:-:S02]  /*f7d0*/  @!P1 LOP3.LUT R5, R4, 0xfffffffe, RZ, 0xc0, !PT ;  /* 0xfffffffe04059812 */ /* 0x000fc400078ec0ff */
[----:B------:R-:W-:Y:S01]  /*f7e0*/  @!P2 LOP3.LUT R7, R2, 0xfffffffe, RZ, 0xc0, !PT ;  /* 0xfffffffe0207a812 */ /* 0x000fe200078ec0ff */
[--C-:B------:R-:W-:Y:S01]  /*f7f0*/  @!P0 IMAD.WIDE R2, R3, 0x4, R14.reuse ;  /* 0x0000000403028825 */ /* 0x100fe200078e020e */
[----:B------:R-:W-:Y:S02]  /*f800*/  @!P4 LOP3.LUT R11, R8, 0xfffffffe, RZ, 0xc0, !PT ;  /* 0xfffffffe080bc812 */ /* 0x000fe400078ec0ff */
[----:B------:R-:W-:Y:S01]  /*f810*/  @!P5 LOP3.LUT R13, R10, 0xfffffffe, RZ, 0xc0, !PT ;  /* 0xfffffffe0a0dd812 */ /* 0x000fe200078ec0ff */
[--C-:B------:R-:W-:Y:S01]  /*f820*/  @!P1 IMAD.WIDE R4, R5, 0x4, R14.reuse ;  /* 0x0000000405049825 */ /* 0x100fe200078e020e */
[----:B------:R-:W-:Y:S01]  /*f830*/  @!P6 LOP3.LUT R21, R12, 0xfffffffe, RZ, 0xc0, !PT ;  /* 0xfffffffe0c15e812 */ /* 0x000fe200078ec0ff */
[----:B------:R0:W-:Y:S02]  /*f840*/  @!P0 ST.E.64 desc[UR48][R2.64], R92 ;  /* 0x0000005c02008985 */ /* 0x0001e4000c101b30 */
[--C-:B------:R-:W-:Y:S02]  /*f850*/  @!P2 IMAD.WIDE R6, R7, 0x4, R14.reuse ;  /* 0x000000040706a825 */ /* 0x100fe400078e020e */
[----:B------:R0:W-:Y:S02]  /*f860*/  @!P1 ST.E.64 desc[UR48][R4.64], R96 ;  /* 0x0000006004009985 */ /* 0x0001e4000c101b30 */
[----:B------:R-:W-:-:S02]  /*f870*/  @!P3 IMAD.WIDE R8, R9, 0x4, R14 ;  /* 0x000000040908b825 */ /* 0x000fc400078e020e */
[----:B------:R0:W-:Y:S02]  /*f880*/  @!P2 ST.E.64 desc[UR48][R6.64], R100 ;  /* 0x000000640600a985 */ /* 0x0001e4000c101b30 */
[--C-:B------:R-:W-:Y:S02]  /*f890*/  @!P4 IMAD.WIDE R10, R11, 0x4, R14.reuse ;  /* 0x000000040b0ac825 */ /* 0x100fe400078e020e */
[----:B------:R0:W-:Y:S02]  /*f8a0*/  @!P3 ST.E.64 desc[UR48][R8.64], R104 ;  /* 0x000000680800b985 */ /* 0x0001e4000c101b30 */
[--C-:B------:R-:W-:Y:S02]  /*f8b0*/  @!P5 IMAD.WIDE R12, R13, 0x4, R14.reuse ;  /* 0x000000040d0cd825 */ /* 0x100fe400078e020e */
[----:B------:R0:W-:Y:S02]  /*f8c0*/  @!P4 ST.E.64 desc[UR48][R10.64], R108 ;  /* 0x0000006c0a00c985 */ /* 0x0001e4000c101b30 */
[----:B------:R-:W-:-:S02]  /*f8d0*/  @!P6 IMAD.WIDE R14, R21, 0x4, R14 ;  /* 0x00000004150ee825 */ /* 0x000fc400078e020e */
[----:B------:R0:W-:Y:S04]  /*f8e0*/  @!P5 ST.E.64 desc[UR48][R12.64], R112 ;  /* 0x000000700c00d985 */ /* 0x0001e8000c101b30 */
[----:B------:R0:W-:Y:S02]  /*f8f0*/  @!P6 ST.E.64 desc[UR48][R14.64], R116 ;  /* 0x000000740e00e985 */ /* 0x0001e4000c101b30 */
.L_x_895:
[----:B------:R-:W-:Y:S05]  /*f900*/  BSYNC B0 ;  /* 0x0000000000007941 */ /* 0x000fea0003800000 */
.L_x_894:
[----:B------:R-:W-:Y:S01]  /*f910*/  ISETP.GE.AND P0, PT, R16, R17, PT ;  /* 0x000000111000720c */ /* 0x000fe20003f06270 */
[----:B0-----:R0:W1:Y:S04]  /*f920*/  SHFL.IDX PT, R13, R20, 0x1, 0x1c1f ;  /* 0x003c1f00140d7f89 */ /* 0x00106800000e0000 */
[----:B------:R0:W0:Y:S08]  /*f930*/  SHFL.IDX PT, R12, R18, 0x1, 0x1c1f ;  /* 0x003c1f00120c7f89 */ /* 0x00003000000e0000 */
[----:B------:R-:W-:Y:S05]  /*f940*/  @P0 BRA `(.L_x_814) ;  /* 0x0000003c00e80947 */ /* 0x000fea0003800000 */
[C---:B--2---:R-:W-:Y:S01]  /*f950*/  VIADD R0, R19.reuse, 0x8 ;  /* 0x0000000813007836 */ /* 0x044fe20000000000 */
[----:B------:R-:W-:Y:S01]  /*f960*/  ULDC UR4, c[0x0][0xac8] ;  /* 0x0002b20000047ab9 */ /* 0x000fe20000000800 */
[C---:B------:R-:W-:Y:S01]  /*f970*/  VIADD R6, R19.reuse, 0x10 ;  /* 0x0000001013067836 */ /* 0x040fe20000000000 */
[C---:B------:R-:W-:Y:S01]  /*f980*/  ISETP.GE.AND P0, PT, R19.reuse, UR4, PT ;  /* 0x0000000413007c0c */ /* 0x040fe2000bf06270 */
[C---:B------:R-:W-:Y:S01]  /*f990*/  VIADD R7, R19.reuse, 0x18 ;  /* 0x0000001813077836 */ /* 0x040fe20000000000 */
[----:B------:R-:W-:Y:S01]  /*f9a0*/  ISETP.GE.AND P1, PT, R0, UR4, PT ;  /* 0x0000000400007c0c */ /* 0x000fe2000bf26270 */
[C---:B------:R-:W-:Y:S01]  /*f9b0*/  VIADD R8, R19.reuse, 0x20 ;  /* 0x0000002013087836 */ /* 0x040fe20000000000 */
[----:B------:R-:W-:Y:S01]  /*f9c0*/  ISETP.GE.AND P2, PT, R6, UR4, PT ;  /* 0x0000000406007c0c */ /* 0x000fe2000bf46270 */
[----:B------:R-:W-:Y:S01]  /*f9d0*/  VIADD R9, R19, 0x28 ;  /* 0x0000002813097836 */ /* 0x000fe20000000000 */
[----:B------:R-:W-:Y:S01]  /*f9e0*/  ISETP.GE.AND P3, PT, R7, UR4, PT ;  /* 0x0000000407007c0c */ /* 0x000fe2000bf66270 */
[----:B------:R-:W-:Y:S01]  /*f9f0*/  VIADD R11, R19, 0x30 ;  /* 0x00000030130b7836 */ /* 0x000fe20000000000 */
[----:B------:R-:W-:-:S02]  /*fa00*/  ISETP.GE.AND P4, PT, R8, UR4, PT ;  /* 0x0000000408007c0c */ /* 0x000fc4000bf86270 */
[----:B------:R-:W-:Y:S02]  /*fa10*/  ISETP.GE.AND P5, PT, R9, UR4, PT ;  /* 0x0000000409007c0c */ /* 0x000fe4000bfa6270 */
[----:B------:R-:W-:Y:S01]  /*fa20*/  ISETP.GE.AND P6, PT, R11, UR4, PT ;  /* 0x000000040b007c0c */ /* 0x000fe2000bfc6270 */
[C---:B01----:R-:W-:Y:S02]  /*fa30*/  @!P0 IMAD.WIDE R2, R19.reuse, 0x4, R12 ;  /* 0x0000000413028825 */ /* 0x043fe400078e020c */
[----:B------:R-:W-:Y:S02]  /*fa40*/  @!P1 LEA.HI R0, R0, R0, RZ, 0x1 ;  /* 0x0000000000009211 */ /* 0x000fe400078f08ff */
[----:B------:R-:W-:Y:S01]  /*fa50*/  @!P2 LEA.HI R6, R6, R6, RZ, 0x1 ;  /* 0x000000060606a211 */ /* 0x000fe200078f08ff */
[----:B------:R0:W-:Y:S01]  /*fa60*/  @!P0 ST.E.64 desc[UR48][R2.64], R90 ;  /* 0x0000005a02008985 */ /* 0x0001e2000c101b30 */
[----:B------:R-:W-:Y:S01]  /*fa70*/  @!P1 LOP3.LUT R5, R0, 0xfffffffe, RZ, 0xc0, !PT ;  /* 0xfffffffe00059812 */ /* 0x000fe200078ec0ff */
[----:B------:R-:W-:Y:S01]  /*fa80*/  VIADD R19, R19, 0x38 ;  /* 0x0000003813137836 */ /* 0x000fe20000000000 */
[----:B------:R-:W-:-:S02]  /*fa90*/  @!P3 LEA.HI R0, R7, R7, RZ, 0x1 ;  /* 0x000000070700b211 */ /* 0x000fc400078f08ff */
[----:B------:R-:W-:Y:S01]  /*faa0*/  @!P4 LEA.HI R8, R8, R8, RZ, 0x1 ;  /* 0x000000080808c211 */ /* 0x000fe200078f08ff */
[--C-:B------:R-:W-:Y:S01]  /*fab0*/  @!P1 IMAD.WIDE R4, R5, 0x4, R12.reuse ;  /* 0x0000000405049825 */ /* 0x100fe200078e020c */
[----:B------:R-:W-:Y:S02]  /*fac0*/  @!P5 LEA.HI R10, R9, R9, RZ, 0x1 ;  /* 0x00000009090ad211 */ /* 0x000fe400078f08ff */
[----:B---3--:R-:W-:Y:S02]  /*fad0*/  @!P6 LEA.HI R14, R11, R11, RZ, 0x1 ;  /* 0x0000000b0b0ee211 */ /* 0x008fe400078f08ff */
[----:B------:R-:W-:Y:S01]  /*fae0*/  @!P2 LOP3.LUT R7, R6, 0xfffffffe, RZ, 0xc0, !PT ;  /* 0xfffffffe0607a812 */ /* 0x000fe200078ec0ff */
[----:B------:R1:W-:Y:S01]  /*faf0*/  @!P1 ST.E.64 desc[UR48][R4.64], R94 ;  /* 0x0000005e04009985 */ /* 0x0003e2000c101b30 */
[----:B------:R-:W-:Y:S02]  /*fb00*/  @!P3 LOP3.LUT R9, R0, 0xfffffffe, RZ, 0xc0, !PT ;  /* 0xfffffffe0009b812 */ /* 0x000fe400078ec0ff */
[----:B------:R-:W-:Y:S01]  /*fb10*/  @!P4 LOP3.LUT R11, R8, 0xfffffffe, RZ, 0xc0, !PT ;  /* 0xfffffffe080bc812 */ /* 0x000fe200078ec0ff */
[----:B0-----:R-:W-:Y:S01]  /*fb20*/  @!P2 IMAD.WIDE R2, R7, 0x4, R12 ;  /* 0x000000040702a825 */ /* 0x001fe200078e020c */
[----:B----4-:R-:W-:-:S02]  /*fb30*/  @!P5 LOP3.LUT R15, R10, 0xfffffffe, RZ, 0xc0, !PT ;  /* 0xfffffffe0a0fd812 */ /* 0x010fc400078ec0ff */
[----:B------:R-:W-:Y:S01]  /*fb40*/  @!P6 LOP3.LUT R17, R14, 0xfffffffe, RZ, 0xc0, !PT ;  /* 0xfffffffe0e11e812 */ /* 0x000fe200078ec0ff */
[--C-:B------:R-:W-:Y:S01]  /*fb50*/  @!P4 IMAD.WIDE R6, R11, 0x4, R12.reuse ;  /* 0x000000040b06c825 */ /* 0x100fe200078e020c */
[----:B------:R0:W-:Y:S01]  /*fb60*/  @!P2 ST.E.64 desc[UR48][R2.64], R98 ;  /* 0x000000620200a985 */ /* 0x0001e2000c101b30 */
[----:B------:R-:W-:Y:S02]  /*fb70*/  ISETP.GE.AND P0, PT, R19, UR4, PT ;  /* 0x0000000413007c0c */ /* 0x000fe4000bf06270 */
[----:B------:R-:W-:-:S04]  /*fb80*/  @!P6 IMAD.WIDE R10, R17, 0x4, R12 ;  /* 0x00000004110ae825 */ /* 0x000fc800078e020c */
[----:B-1----:R-:W-:-:S04]  /*fb90*/  @!P3 IMAD.WIDE R4, R9, 0x4, R12 ;  /* 0x000000040904b825 */ /* 0x002fc800078e020c */
[----:B------:R-:W-:Y:S01]  /*fba0*/  @!P5 IMAD.WIDE R8, R15, 0x4, R12 ;  /* 0x000000040f08d825 */ /* 0x000fe200078e020c */
[----:B------:R0:W-:Y:S04]  /*fbb0*/  @!P3 ST.E.64 desc[UR48][R4.64], R102 ;  /* 0x000000660400b985 */ /* 0x0001e8000c101b30 */
[----:B------:R0:W-:Y:S04]  /*fbc0*/  @!P4 ST.E.64 desc[UR48][R6.64], R106 ;  /* 0x0000006a0600c985 */ /* 0x0001e8000c101b30 */
[----:B------:R0:W-:Y:S04]  /*fbd0*/  @!P5 ST.E.64 desc[UR48][R8.64], R110 ;  /* 0x0000006e0800d985 */ /* 0x0001e8000c101b30 */
[----:B------:R0:W-:Y:S01]  /*fbe0*/  @!P6 ST.E.64 desc[UR48][R10.64], R114 ;  /* 0x000000720a00e985 */ /* 0x0001e2000c101b30 */
[----:B------:R-:W-:Y:S05]  /*fbf0*/  @P0 BRA `(.L_x_814) ;  /* 0x0000003c003c0947 */ /* 0x000fea0003800000 */
[----:B------:R-:W-:-:S04]  /*fc00*/  LEA.HI R19, R19, R19, RZ, 0x1 ;  /* 0x0000001313137211 */ /* 0x000fc800078f08ff */
[----:B0-----:R-:W-:-:S05]  /*fc10*/  LOP3.LUT R3, R19, 0xfffffffe, RZ, 0xc0, !PT ;  /* 0xfffffffe13037812 */ /* 0x001fca00078ec0ff */
[----:B------:R-:W-:-:S05]  /*fc20*/  IMAD.WIDE R2, R3, 0x4, R12 ;  /* 0x0000000403027825 */ /* 0x000fca00078e020c */
[----:B------:R0:W-:Y:S01]  /*fc30*/  ST.E.64 desc[UR48][R2.64], R118 ;  /* 0x0000007602007985 */ /* 0x0001e2000c101b30 */
[----:B------:R-:W-:Y:S05]  /*fc40*/  BRA `(.L_x_814) ;  /* 0x0000003c00287947 */ /* 0x000fea0003800000 */
.L_x_893:
[----:B------:R-:W-:-:S05]  /*fc50*/  VIADD R0, R2, 0xffffff80 ;  /* 0xffffff8002007836 */ /* 0x000fca0000000000 */
[----:B------:R-:W-:-:S13]  /*fc60*/  ISETP.GT.AND P0, PT, R0, 0xbf, PT ;  /* 0x000000bf0000780c */ /* 0x000fda0003f04270 */
[----:B------:R-:W-:Y:S05]  /*fc70*/  @P0 BRA `(.L_x_814) ;  /* 0x0000003c001c0947 */ /* 0x000fea0003800000 */
[----:B------:R-:W0:Y:S01]  /*fc80*/  S2R R3, SR_CTAID.X ;  /* 0x0000000000037919 */ /* 0x000e220000002500 */
[----:B------:R-:W1:Y:S01]  /*fc90*/  LDC R6, c[0x0][0xbe8] ;  /* 0x0002fa00ff067b82 */ /* 0x000e620000000800 */
[----:B------:R-:W-:Y:S01]  /*fca0*/  ULDC UR4, c[0x0][0xa88] ;  /* 0x0002a20000047ab9 */ /* 0x000fe20000000800 */
[----:B0-----:R-:W-:Y:S02]  /*fcb0*/  IMAD R2, R3, 0xc0, R2 ;  /* 0x000000c003027824 */ /* 0x001fe400078e0202 */
[----:B-1----:R-:W-:Y:S02]  /*fcc0*/  IMAD R3, R6, UR4, RZ ;  /* 0x0000000406037c24 */ /* 0x002fe4000f8e02ff */
[----:B------:R-:W-:-:S05]  /*fcd0*/  VIADD R0, R2, 0xffffff80 ;  /* 0xffffff8002007836 */ /* 0x000fca0000000000 */
[----:B------:R-:W-:-:S13]  /*fce0*/  ISETP.GE.AND P0, PT, R0, R3, PT ;  /* 0x000000030000720c */ /* 0x000fda0003f06270 */
[----:B------:R-:W-:Y:S05]  /*fcf0*/  @P0 BRA `(.L_x_814) ;  /* 0x0000003800fc0947 */ /* 0x000fea0003800000 */
[----:B------:R-:W-:Y:S01]  /*fd00*/  ISETP.NE.AND P0, PT, R6, 0x1, PT ;  /* 0x000000010600780c */ /* 0x000fe20003f05270 */
[----:B------:R-:W0:Y:S01]  /*fd10*/  S2UR UR7, SR_CTAID.Z ;  /* 0x00000000000779c3 */ /* 0x000e220000002700 */
[----:B------:R-:W-:Y:S01]  /*fd20*/  USHF.R.S32.HI UR6, URZ, 0x1f, UR36 ;  /* 0x0000001f3f067899 */ /* 0x000fe20008011424 */
[----:B------:R-:W-:Y:S01]  /*fd30*/  IMAD.MOV.U32 R5, RZ, RZ, R0 ;  /* 0x000000ffff057224 */ /* 0x000fe200078e0000 */
[----:B------:R-:W-:Y:S02]  /*fd40*/  ULDC.64 UR8, c[0x0][0xbd0] ;  /* 0x0002f40000087ab9 */ /* 0x000fe40000000a00 */
[----:B------:R-:W-:Y:S02]  /*fd50*/  UIMAD UR6, UR6, UR8, URZ ;  /* 0x00000008060672a4 */ /* 0x000fe4000f8e023f */
[----:B------:R-:W-:Y:S01]  /*fd60*/  UIMAD.WIDE.U32 UR4, UR36, UR8, URZ ;  /* 0x00000008240472a5 */ /* 0x000fe2000f8e003f */
[----:B------:R-:W1:Y:S01]  /*fd70*/  LDC.64 R10, c[0x0][0xbd8] ;  /* 0x0002f600ff0a7b82 */ /* 0x000e620000000a00 */
[----:B------:R-:W-:-:S04]  /*fd80*/  UIMAD UR6, UR36, UR9, UR6 ;  /* 0x00000009240672a4 */ /* 0x000fc8000f8e0206 */
[----:B------:R-:W-:Y:S02]  /*fd90*/  UIADD3 UR6, UR5, UR6, URZ ;  /* 0x0000000605067290 */ /* 0x000fe4000fffe03f */
[----:B------:R-:W-:Y:S01]  /*fda0*/  IMAD.U32 R3, RZ, RZ, UR5 ;  /* 0x00000005ff037e24 */ /* 0x000fe2000f8e00ff */
[----:B------:R-:W2:Y:S01]  /*fdb0*/  @P0 LDC R7, c[0x0][0xbec] ;  /* 0x0002fb00ff070b82 */ /* 0x000ea20000000800 */
[----:B------:R-:W-:Y:S01]  /*fdc0*/  IMAD.U32 R2, RZ, RZ, UR4 ;  /* 0x00000004ff027e24 */ /* 0x000fe2000f8e00ff */
[----:B------:R-:W-:Y:S01]  /*fdd0*/  ULDC.64 UR4, c[0x0][0xbe0] ;  /* 0x0002f80000047ab9 */ /* 0x000fe20000000a00 */
[----:B------:R-:W-:-:S05]  /*fde0*/  IMAD.U32 R3, RZ, RZ, UR6 ;  /* 0x00000006ff037e24 */ /* 0x000fca000f8e00ff */
[----:B------:R-:W3:Y:S01]  /*fdf0*/  @P0 LDC R9, c[0x0][0xbf0] ;  /* 0x0002fc00ff090b82 */ /* 0x000ee20000000800 */
[----:B0-----:R-:W-:-:S07]  /*fe00*/  USHF.R.S32.HI UR8, URZ, 0x1f, UR7 ;  /* 0x0000001f3f087899 */ /* 0x001fce0008011407 */
[----:B------:R-:W0:Y:S01]  /*fe10*/  S2UR UR10, SR_CTAID.Y ;  /* 0x00000000000a79c3 */ /* 0x000e220000002600 */
[C---:B-1----:R-:W-:Y:S02]  /*fe20*/  IMAD R12, R10.reuse, UR8, RZ ;  /* 0x000000080a0c7c24 */ /* 0x042fe4000f8e02ff */
[----:B------:R-:W-:-:S04]  /*fe30*/  IMAD.WIDE.U32 R2, R10, UR7, R2 ;  /* 0x000000070a027c25 */ /* 0x000fc8000f8e0002 */
[----:B------:R-:W-:Y:S01]  /*fe40*/  IMAD R11, R11, UR7, R12 ;  /* 0x000000070b0b7c24 */ /* 0x000fe2000f8e020c */
[----:B------:R-:W0:Y:S01]  /*fe50*/  LDC R8, c[0x0][0xc50] ;  /* 0x00031400ff087b82 */ /* 0x000e220000000800 */
[----:B--2---:R-:W-:-:S04]  /*fe60*/  @P0 IMAD.HI.U32 R4, R0, R7, RZ ;  /* 0x0000000700040227 */ /* 0x004fc800078e00ff */
[----:B------:R-:W-:Y:S02]  /*fe70*/  IMAD R7, RZ, RZ, -UR36 ;  /* 0x80000024ff077e24 */ /* 0x000fe4000f8e02ff */
[----:B------:R-:W-:Y:S01]  /*fe80*/  IMAD.IADD R3, R11, 0x1, R3 ;  /* 0x000000010b037824 */ /* 0x000fe200078e0203 */
[----:B---3--:R-:W-:Y:S01]  /*fe90*/  @P0 SHF.R.U32.HI R5, RZ, R9, R4 ;  /* 0x00000009ff050219 */ /* 0x008fe20000011604 */
[----:B0-----:R-:W-:-:S04]  /*fea0*/  IMAD R9, R8, R7, UR10 ;  /* 0x0000000a08097e24 */ /* 0x001fc8000f8e0207 */
[----:B------:R-:W-:Y:S02]  /*feb0*/  IMAD.MOV R7, RZ, RZ, -R5 ;  /* 0x000000ffff077224 */ /* 0x000fe400078e0a05 */
[----:B------:R-:W-:Y:S01]  /*fec0*/  IMAD.WIDE.U32 R2, R9, UR4, R2 ;  /* 0x0000000409027c25 */ /* 0x000fe2000f8e0002 */
[----:B------:R-:W-:-:S03]  /*fed0*/  SHF.R.S32.HI R4, RZ, 0x1f, R9 ;  /* 0x0000001fff047819 */ /* 0x000fc60000011409 */
[----:B------:R-:W-:Y:S01]  /*fee0*/  IMAD R7, R6, R7, R0 ;  /* 0x0000000706077224 */ /* 0x000fe200078e0200 */
[----:B------:R-:W-:Y:S01]  /*fef0*/  IADD3 R2, P0, R5, R2, RZ ;  /* 0x0000000205027210 */ /* 0x000fe20007f1e0ff */
[----:B------:R-:W-:-:S03]  /*ff00*/  IMAD R4, R4, UR4, RZ ;  /* 0x0000000404047c24 */ /* 0x000fc6000f8e02ff */
[----:B------:R-:W-:Y:S01]  /*ff10*/  SHF.R.S32.HI R0, RZ, 0x1f, R7 ;  /* 0x0000001fff007819 */ /* 0x000fe20000011407 */
[----:B------:R-:W-:Y:S01]  /*ff20*/  IMAD R4, R9, UR5, R4 ;  /* 0x0000000509047c24 */ /* 0x000fe2000f8e0204 */
[----:B------:R-:W-:Y:S01]  /*ff30*/  SHF.R.S32.HI R9, RZ, 0x1f, R5 ;  /* 0x0000001fff097819 */ /* 0x000fe20000011405 */
[----:B------:R-:W-:Y:S02]  /*ff40*/  ULDC.64 UR4, c[0x0][0xbc8] ;  /* 0x0002f20000047ab9 */ /* 0x000fe40000000a00 */
[----:B------:R-:W-:Y:S01]  /*ff50*/  IMAD R0, R0, UR4, RZ ;  /* 0x0000000400007c24 */ /* 0x000fe2000f8e02ff */
[----:B------:R-:W-:-:S03]  /*ff60*/  IADD3.X R3, R9, R3, R4, P0, !PT ;  /* 0x0000000309037210 */ /* 0x000fc600007fe404 */
[C---:B------:R-:W-:Y:S02]  /*ff70*/  IMAD R5, R7.reuse, UR5, R0 ;  /* 0x0000000507057c24 */ /* 0x040fe4000f8e0200 */
[----:B------:R-:W-:Y:S01]  /*ff80*/  IMAD.WIDE.U32 R2, R7, UR4, R2 ;  /* 0x0000000407027c25 */ /* 0x000fe2000f8e0002 */
[----:B------:R-:W-:-:S03]  /*ff90*/  ULDC.64 UR4, c[0x0][0xba8] ;  /* 0x0002ea0000047ab9 */ /* 0x000fc60000000a00 */
[----:B------:R-:W-:Y:S01]  /*ffa0*/  IMAD.IADD R3, R3, 0x1, R5 ;  /* 0x0000000103037824 */ /* 0x000fe200078e0205 */
[----:B------:R-:W-:-:S04]  /*ffb0*/  LEA R4, P0, R2, UR4, 0x2 ;  /* 0x0000000402047c11 */ /* 0x000fc8000f8010ff */
[----:B------:R-:W-:Y:S01]  /*ffc0*/  LEA.HI.X R5, R2, UR5, R3, 0x2, P0 ;  /* 0x0000000502057c11 */ /* 0x000fe200080f1403 */
[----:B------:R-:W-:-:S05]  /*ffd0*/  IMAD.MOV.U32 R3, RZ, RZ, -0x800000 ;  /* 0xff800000ff037424 */ /* 0x000fca00078e00ff */
[----:B------:R0:W-:Y:S01]  /*ffe0*/  STG.E desc[UR48][R4.64], R3 ;  /* 0x0000000304007986 */ /* 0x0001e2000c101930 */
[----:B------:R-:W-:Y:S05]  /*fff0*/  BRA `(.L_x_814) ;  /* 0x00000038003c7947 */ /* 0x000fea0003800000 */
.L_x_812:
        /* <DEDUP_REMOVED lines=18> */
.L_x_896:
[----:B------:R-:W-:Y:S01]  /*10120*/  ULDC UR7, c[0x0][0xc50] ;  /* 0x0003140000077ab9 */ /* 0x000fe20000000800 */
[----:B------:R-:W-:Y:S01]  /*10130*/  UMOV UR36, UR6 ;  /* 0x0000000600247c82 */ /* 0x000fe20008000000 */
[----:B------:R-:W-:-:S11]  /*10140*/  UISETP.NE.AND UP0, UPT, UR7, 0x1, UPT ;  /* 0x000000010700788c */ /* 0x000fd6000bf05270 */
[----:B------:R-:W-:Y:S01]  /*10150*/  @UP0 ULDC UR4, c[0x0][0xc54] ;  /* 0x0003150000040ab9 */ /* 0x000fe20000000800 */
[----:B------:R-:W-:Y:S01]  /*10160*/  @UP0 ULDC UR8, c[0x0][0xc58] ;  /* 0x0003160000080ab9 */ /* 0x000fe20000000800 */
[----:B------:R-:W-:-:S04]  /*10170*/  UIMAD.WIDE.U32 UR4, UR6, UR4, URZ ;  /* 0x00000004060472a5 */ /* 0x000fc8000f8e003f */
[----:B------:R-:W-:-:S12]  /*10180*/  @UP0 USHF.R.U32.HI UR36, URZ, UR8, UR5 ;  /* 0x000000083f240299 */ /* 0x000fd80008011605 */
.L_x_897:
[----:B------:R-:W-:Y:S01]  /*10190*/  ISETP.GE.AND P0, PT, R27, RZ, PT ;  /* 0x000000ff1b00720c */ /* 0x000fe20003f06270 */
[----:B------:R-:W-:Y:S01]  /*101a0*/  UIADD3 UR42, -UR36, URZ, URZ ;  /* 0x0000003f242a7290 */ /* 0x000fe2000fffe13f */
[----:B------:R-:W-:Y:S02]  /*101b0*/  IMAD.MOV.U32 R3, RZ, RZ, 0x1 ;  /* 0x00000001ff037424 */ /* 0x000fe400078e00ff */
[----:B------:R-:W-:Y:S01]  /*101c0*/  IMAD.MOV.U32 R0, RZ, RZ, RZ ;  /* 0x000000ffff007224 */ /* 0x000fe200078e00ff */
[----:B------:R-:W-:Y:S01]  /*101d0*/  UIMAD UR42, UR7, UR42, UR6 ;  /* 0x0000002a072a72a4 */ /* 0x000fe2000f8e0206 */
[----:B------:R-:W-:-:S07]  /*101e0*/  IMAD.MOV.U32 R4, RZ, RZ, 0x1 ;  /* 0x00000001ff047424 */ /* 0x000fce00078e00ff */
[----:B------:R-:W-:Y:S05]  /*101f0*/  @!P0 BRA `(.L_x_898) ;  /* 0x0000003400088947 */ /* 0x000fea0003800000 */
[----:B------:R-:W0:Y:S01]  /*10200*/  S2UR UR40, SR_CTAID.X ;  /* 0x00000000002879c3 */ /* 0x000e220000002500 */
[----:B------:R-:W-:Y:S01]  /*10210*/  ULDC.64 UR4, c[0x0][0x418] ;  /* 0x0001060000047ab9 */ /* 0x000fe20000000a00 */
[----:B------:R-:W-:Y:S01]  /*10220*/  ULDC UR6, c[0x0][0x448] ;  /* 0x0001120000067ab9 */ /* 0x000fe20000000800 */
[----:B------:R-:W-:Y:S02]  /*10230*/  UISETP.NE.U32.AND UP0, UPT, UR4, URZ, UPT ;  /* 0x0000003f0400728c */ /* 0x000fe4000bf05070 */
[----:B------:R-:W-:Y:S02]  /*10240*/  UISETP.NE.AND UP1, UPT, UR6, 0x1, UPT ;  /* 0x000000010600788c */ /* 0x000fe4000bf25270 */
[----:B------:R-:W-:Y:S01]  /*10250*/  UISETP.NE.AND.EX UP0, UPT, UR5, URZ, UPT, UP0 ;  /* 0x0000003f0500728c */ /* 0x000fe2000bf05300 */
[----:B------:R-:W-:Y:S02]  /*10260*/  ULDC UR6, c[0x0][0x424] ;  /* 0x0001090000067ab9 */ /* 0x000fe40000000800 */
[----:B------:R-:W-:Y:S01]  /*10270*/  ULDC.64 UR4, c[0x0][0x9e0] ;  /* 0x0002780000047ab9 */ /* 0x000fe20000000a00 */
[----:B------:R-:W-:-:S02]  /*10280*/  USEL UR9, UR6, 0x1, UP0 ;  /* 0x0000000106097887 */ /* 0x000fc40008000000 */
[----:B------:R-:W-:Y:S01]  /*10290*/  UISETP.GE.AND UP0, UPT, UR5, 0x1, UPT ;  /* 0x000000010500788c */ /* 0x000fe2000bf06270 */
[----:B------:R-:W-:Y:S02]  /*102a0*/  ULDC UR10, c[0x0][0x288] ;  /* 0x0000a200000a7ab9 */ /* 0x000fe40000000800 */
[----:B------:R-:W-:Y:S01]  /*102b0*/  @UP1 ULDC UR7, c[0x0][0x44c] ;  /* 0x0001130000071ab9 */ /* 0x000fe20000000800 */
[----:B------:R-:W-:Y:S01]  /*102c0*/  ULDC UR12, c[0x0][0x2f0] ;  /* 0x0000bc00000c7ab9 */ /* 0x000fe20000000800 */
[----:B------:R-:W-:Y:S01]  /*102d0*/  UIADD3 UR11, -UR10, 0x1, URZ ;  /* 0x000000010a0b7890 */ /* 0x000fe2000fffe13f */
[----:B------:R-:W-:Y:S01]  /*102e0*/  PLOP3.LUT P1, PT, PT, PT, UP0, 0x80, 0x0 ;  /* 0x000000000000781c */ /* 0x000fe20003f2f008 */
[----:B------:R-:W-:Y:S01]  /*102f0*/  UIMAD UR13, UR9, UR12, 0x7f ;  /* 0x0000007f090d74a4 */ /* 0x000fe2000f8e020c */
[----:B------:R-:W-:Y:S01]  /*10300*/  @UP1 ULDC UR14, c[0x0][0x450] ;  /* 0x00011400000e1ab9 */ /* 0x000fe20000000800 */
[----:B------:R-:W-:Y:S02]  /*10310*/  UIMAD UR11, UR9, UR12, UR11 ;  /* 0x0000000c090b72a4 */ /* 0x000fe4000f8e020b */
[----:B0-----:R-:W-:-:S04]  /*10320*/  UIMAD UR40, UR40, 0xc0, URZ ;  /* 0x000000c0282878a4 */ /* 0x001fc8000f8e023f */
[----:B------:R-:W-:-:S04]  /*10330*/  UIADD3 UR8, UR40, 0xbf, URZ ;  /* 0x000000bf28087890 */ /* 0x000fc8000fffe03f */
[----:B------:R-:W-:-:S04]  /*10340*/  UIMAD.WIDE.U32 UR6, UR8, UR7, URZ ;  /* 0x00000007080672a5 */ /* 0x000fc8000f8e003f */
[----:B------:R-:W-:Y:S02]  /*10350*/  @UP1 USHF.R.U32.HI UR8, URZ, UR14, UR7 ;  /* 0x0000000e3f081299 */ /* 0x000fe40008011607 */
[----:B------:R-:W-:Y:S02]  /*10360*/  USHF.R.S32.HI UR7, URZ, 0x1f, UR13 ;  /* 0x0000001f3f077899 */ /* 0x000fe4000801140d */
[----:B------:R-:W-:Y:S02]  /*10370*/  UIADD3 UR6, UR11, UR8, URZ ;  /* 0x000000080b067290 */ /* 0x000fe4000fffe03f */
[----:B------:R-:W-:Y:S02]  /*10380*/  ULEA.HI UR7, UR7, UR13, URZ, 0x7 ;  /* 0x0000000d07077291 */ /* 0x000fe4000f8f383f */
[----:B------:R-:W-:Y:S02]  /*10390*/  UIADD3 UR4, UR6, UR4, URZ ;  /* 0x0000000406047290 */ /* 0x000fe4000fffe03f */
[----:B------:R-:W-:Y:S01]  /*103a0*/  USHF.R.S32.HI UR39, URZ, 0x7, UR7 ;  /* 0x000000073f277899 */ /* 0x000fe20008011407 */
[----:B------:R-:W-:Y:S11]  /*103b0*/  @!P1 BRA `(.L_x_899) ;  /* 0x0000000000449947 */ /* 0x000ff60003800000 */
        /* <DEDUP_REMOVED lines=10> */
.L_x_900:
[----:B------:R-:W-:-:S11]  /*10460*/  UISETP.NE.AND UP0, UPT, UR5, 0x1, UPT ;  /* 0x000000010500788c */ /* 0x000fd6000bf05270 */
[----:B------:R-:W-:Y:S02]  /*10470*/  @UP0 ULDC.64 UR14, c[0x0][0x9e8] ;  /* 0x00027a00000e0ab9 */ /* 0x000fe40000000a00 */
[----:B------:R-:W-:-:S04]  /*10480*/  UIMAD.WIDE.U32 UR6, UR8, UR14, URZ ;  /* 0x0000000e080672a5 */ /* 0x000fc8000f8e003f */
[----:B------:R-:W-:-:S12]  /*10490*/  @UP0 USHF.R.U32.HI UR8, URZ, UR15, UR7 ;  /* 0x0000000f3f080299 */ /* 0x000fd80008011607 */
.L_x_901:
[----:B------:R-:W-:-:S04]  /*104a0*/  UIMAD UR8, UR8, UR5, UR5 ;  /* 0x00000005080872a4 */ /* 0x000fc8000f8e0205 */
[----:B------:R-:W-:-:S04]  /*104b0*/  UISETP.LT.AND UP0, UPT, UR4, UR8, UPT ;  /* 0x000000080400728c */ /* 0x000fc8000bf01270 */
[----:B------:R-:W-:-:S12]  /*104c0*/  USEL UR4, UR4, UR8, UP0 ;  /* 0x0000000804047287 */ /* 0x000fd80008000000 */
.L_x_899:
[----:B------:R-:W-:Y:S01]  /*104d0*/  UIADD3 UR4, UR4, 0x7f, URZ ;  /* 0x0000007f04047890 */ /* 0x000fe2000fffe03f */
[----:B------:R-:W-:Y:S01]  /*104e0*/  @UP1 ULDC UR6, c[0x0][0x44c] ;  /* 0x0001130000061ab9 */ /* 0x000fe20000000800 */
[----:B------:R-:W-:Y:S02]  /*104f0*/  @UP1 ULDC UR11, c[0x0][0x450] ;  /* 0x00011400000b1ab9 */ /* 0x000fe40000000800 */
[----:B------:R-:W-:Y:S02]  /*10500*/  USHF.R.S32.HI UR8, URZ, 0x1f, UR4 ;  /* 0x0000001f3f087899 */ /* 0x000fe40008011404 */
[----:B------:R-:W-:Y:S02]  /*10510*/  UIMAD.WIDE.U32 UR6, UR40, UR6, URZ ;  /* 0x00000006280672a5 */ /* 0x000fe4000f8e003f */
[----:B------:R-:W-:Y:S02]  /*10520*/  ULEA.HI UR8, UR8, UR4, URZ, 0x7 ;  /* 0x0000000408087291 */ /* 0x000fe4000f8f383f */
[----:B------:R-:W-:Y:S01]  /*10530*/  UIMAD UR9, UR9, UR12, -UR10 ;  /* 0x0000000c090972a4 */ /* 0x000fe2000f8e0a0a */
[----:B------:R-:W-:Y:S01]  /*10540*/  UMOV UR4, UR40 ;  /* 0x0000002800047c82 */ /* 0x000fe20008000000 */
[----:B------:R-:W-:-:S02]  /*10550*/  USHF.R.S32.HI UR44, URZ, 0x7, UR8 ;  /* 0x000000073f2c7899 */ /* 0x000fc40008011408 */
[----:B------:R-:W-:Y:S02]  /*10560*/  @UP1 USHF.R.U32.HI UR4, URZ, UR11, UR7 ;  /* 0x0000000b3f041299 */ /* 0x000fe40008011607 */
[----:B------:R-:W-:Y:S02]  /*10570*/  UISETP.LT.AND UP0, UPT, UR39, UR44, UPT ;  /* 0x0000002c2700728c */ /* 0x000fe4000bf01270 */
[----:B------:R-:W-:Y:S01]  /*10580*/  UIADD3 UR4, UR9, UR4, URZ ;  /* 0x0000000409047290 */ /* 0x000fe2000fffe03f */
[----:B------:R-:W-:Y:S01]  /*10590*/  ULDC UR8, c[0x0][0x9dc] ;  /* 0x0002770000087ab9 */ /* 0x000fe20000000800 */
[----:B------:R-:W-:Y:S02]  /*105a0*/  USEL UR12, UR39, UR44, UP0 ;  /* 0x0000002c270c7287 */ /* 0x000fe40008000000 */
        /* <DEDUP_REMOVED lines=12> */
.L_x_903:
[----:B------:R-:W-:-:S11]  /*10670*/  UISETP.NE.AND UP0, UPT, UR5, 0x1, UPT ;  /* 0x000000010500788c */ /* 0x000fd6000bf05270 */
[----:B------:R-:W-:Y:S02]  /*10680*/  @UP0 ULDC.64 UR10, c[0x0][0x9e8] ;  /* 0x00027a00000a0ab9 */ /* 0x000fe40000000a00 */
[----:B------:R-:W-:-:S04]  /*10690*/  UIMAD.WIDE.U32 UR6, UR4, UR10, URZ ;  /* 0x0000000a040672a5 */ /* 0x000fc8000f8e003f */
[----:B------:R-:W-:-:S12]  /*106a0*/  @UP0 USHF.R.U32.HI UR4, URZ, UR11, UR7 ;  /* 0x0000000b3f040299 */ /* 0x000fd80008011607 */
.L_x_904:
[----:B------:R-:W-:-:S04]  /*106b0*/  UIMAD UR4, UR4, UR5, URZ ;  /* 0x00000005040472a4 */ /* 0x000fc8000f8e023f */
[----:B------:R-:W-:-:S04]  /*106c0*/  UISETP.LT.AND UP0, UPT, UR8, UR4, UPT ;  /* 0x000000040800728c */ /* 0x000fc8000bf01270 */
[----:B------:R-:W-:-:S12]  /*106d0*/  USEL UR8, UR8, UR4, !UP0 ;  /* 0x0000000408087287 */ /* 0x000fd8000c000000 */
.L_x_902:
[----:B------:R-:W-:Y:S02]  /*106e0*/  USHF.R.S32.HI UR4, URZ, 0x1f, UR8 ;  /* 0x0000001f3f047899 */ /* 0x000fe40008011408 */
[----:B------:R-:W-:Y:S02]  /*106f0*/  USHF.R.U32.HI UR9, URZ, 0x10, UR42 ;  /* 0x000000103f097899 */ /* 0x000fe4000801162a */
[----:B------:R-:W-:Y:S02]  /*10700*/  ULEA.HI UR4, UR4, UR8, URZ, 0x7 ;  /* 0x0000000804047291 */ /* 0x000fe4000f8f383f */
[----:B------:R-:W-:Y:S02]  /*10710*/  ULOP3.LUT UR42, UR42, 0xffff, URZ, 0xc0, !UPT ;  /* 0x0000ffff2a2a7892 */ /* 0x000fe4000f8ec03f */
[----:B------:R-:W-:Y:S01]  /*10720*/  USHF.R.S32.HI UR4, URZ, 0x7, UR4 ;  /* 0x000000073f047899 */ /* 0x000fe20008011404 */
[----:B------:R-:W-:-:S03]  /*10730*/  UMOV UR46, URZ ;  /* 0x0000003f002e7c82 */ /* 0x000fc60008000000 */
[----:B------:R-:W-:-:S04]  /*10740*/  UISETP.LT.AND UP0, UPT, URZ, UR4, UPT ;  /* 0x000000043f00728c */ /* 0x000fc8000bf01270 */
[----:B------:R-:W-:Y:S02]  /*10750*/  USEL UR43, URZ, UR4, !UP0 ;  /* 0x000000043f2b7287 */ /* 0x000fe4000c000000 */
[----:B------:R-:W-:Y:S02]  /*10760*/  UISETP.NE.AND UP0, UPT, UR9, URZ, UPT ;  /* 0x0000003f0900728c */ /* 0x000fe4000bf05270 */
[----:B------:R-:W-:-:S06]  /*10770*/  UISETP.GT.AND UP1, UPT, UR12, UR43, UPT ;  /* 0x0000002b0c00728c */ /* 0x000fcc000bf24270 */
[----:B------:R-:W-:-:S03]  /*10780*/  PLOP3.LUT P0, PT, PT, PT, UP1, 0x80, 0x0 ;  /* 0x000000000000781c */ /* 0x000fc60003f0f018 */
[----:B------:R-:W-:-:S10]  /*10790*/  @!UP0 ULDC UR9, c[0x0][0x9f0] ;  /* 0x00027c0000098ab9 */ /* 0x000fd40000000800 */
[----:B------:R-:W-:Y:S05]  /*107a0*/  @!P0 BRA `(.L_x_905) ;  /* 0x0000000000848947 */ /* 0x000fea0003800000 */
[----:B------:R-:W-:Y:S01]  /*107b0*/  IMAD.U32 R4, RZ, RZ, UR9 ;  /* 0x00000009ff047e24 */ /* 0x000fe2000f8e00ff */
[----:B------:R-:W-:-:S04]  /*107c0*/  UIADD3 UR4, UR9, -0x1, UR12 ;  /* 0xffffffff09047890 */ /* 0x000fc8000fffe00c */
[-C--:B------:R-:W-:Y:S01]  /*107d0*/  IABS R0, R4.reuse ;  /* 0x0000000400007213 */ /* 0x080fe20000000000 */
[----:B------:R-:W-:Y:S01]  /*107e0*/  UIADD3 UR6, -UR43, UR4, URZ ;  /* 0x000000042b067290 */ /* 0x000fe2000fffe13f */
[----:B------:R-:W-:Y:S02]  /*107f0*/  IABS R6, R4 ;  /* 0x0000000400067213 */ /* 0x000fe40000000000 */
[----:B------:R-:W-:Y:S01]  /*10800*/  R2UR UR10, R0 ;  /* 0x00000000000a72ca */ /* 0x000fe200000e0000 */
[----:B------:R-:W-:Y:S02]  /*10810*/  UMOV UR4, URZ ;  /* 0x0000003f00047c82 */ /* 0x000fe40008000000 */
[----:B------:R-:W-:Y:S01]  /*10820*/  IABS R5, UR6 ;  /* 0x0000000600057c13 */ /* 0x000fe20008000000 */
[----:B------:R-:W-:-:S04]  /*10830*/  ULOP3.LUT UR6, UR6, UR9, URZ, 0x3c, !UPT ;  /* 0x0000000906067292 */ /* 0x000fc8000f8e3c3f */
[----:B------:R-:W-:-:S05]  /*10840*/  IMAD.MOV.U32 R4, RZ, RZ, R5 ;  /* 0x000000ffff047224 */ /* 0x000fca00078e0005 */
[----:B------:R-:W0:Y:S01]  /*10850*/  I2F.RP R0, UR10 ;  /* 0x0000000a00007d06 */ /* 0x000e220008209400 */
[----:B------:R-:W-:-:S07]  /*10860*/  R2UR UR8, R4 ;  /* 0x00000000040872ca */ /* 0x000fce00000e0000 */
[----:B0-----:R-:W0:Y:S02]  /*10870*/  MUFU.RCP R0, R0 ;  /* 0x0000000000007308 */ /* 0x001e240000001000 */
[----:B0-----:R-:W-:Y:S02]  /*10880*/  VIADD R3, R0, 0xffffffe ;  /* 0x0ffffffe00037836 */ /* 0x001fe40000000000 */
[----:B------:R-:W-:-:S04]  /*10890*/  IMAD.MOV R0, RZ, RZ, -R6 ;  /* 0x000000ffff007224 */ /* 0x000fc800078e0a06 */
        /* <DEDUP_REMOVED lines=14> */
[----:B------:R-:W-:Y:S02]  /*10980*/  UISETP.NE.AND UP0, UPT, UR9, URZ, UPT ;  /* 0x0000003f0900728c */ /* 0x000fe4000bf05270 */
[----:B------:R-:W-:-:S09]  /*10990*/  @!UP1 UIADD3 UR5, -UR5, URZ, URZ ;  /* 0x0000003f05059290 */ /* 0x000fd2000fffe13f */
[----:B------:R-:W-:-:S07]  /*109a0*/  @!UP0 ULOP3.LUT UR5, URZ, UR9, URZ, 0x33, !UPT ;  /* 0x000000093f058292 */ /* 0x000fce000f8e333f */
[----:B------:R-:W-:-:S05]  /*109b0*/  UMOV UR46, UR5 ;  /* 0x00000005002e7c82 */ /* 0x000fca0008000000 */
.L_x_905:
[----:B------:R-:W-:Y:S01]  /*109c0*/  UIMAD UR41, UR42, UR46, UR43 ;  /* 0x0000002e2a2972a4 */ /* 0x000fe2000f8e022b */
[----:B------:R-:W-:Y:S02]  /*109d0*/  IMAD.U32 R26, RZ, RZ, UR12 ;  /* 0x0000000cff1a7e24 */ /* 0x000fe4000f8e00ff */
[----:B------:R-:W-:Y:S02]  /*109e0*/  IMAD.MOV.U32 R0, RZ, RZ, RZ ;  /* 0x000000ffff007224 */ /* 0x000fe400078e00ff */
[----:B------:R-:W-:Y:S02]  /*109f0*/  IMAD.MOV.U32 R4, RZ, RZ, 0x1 ;  /* 0x00000001ff047424 */ /* 0x000fe400078e00ff */
[----:B------:R-:W-:-:S05]  /*10a00*/  IMAD.U32 R3, RZ, RZ, UR41 ;  /* 0x00000029ff037e24 */ /* 0x000fca000f8e00ff */
[----:B------:R-:W-:Y:S01]  /*10a10*/  VIADDMNMX R26, R3, UR46, R26, PT ;  /* 0x0000002e031a7c46 */ /* 0x000fe2000b80011a */
[----:B------:R-:W-:-:S03]  /*10a20*/  IMAD.MOV.U32 R3, RZ, RZ, 0x1 ;  /* 0x00000001ff037424 */ /* 0x000fc600078e00ff */
[----:B------:R-:W-:-:S13]  /*10a30*/  ISETP.GT.AND P0, PT, R26, UR41, PT ;  /* 0x000000291a007c0c */ /* 0x000fda000bf04270 */
        /* <DEDUP_REMOVED lines=11> */
[----:B------:R-:W-:Y:S02]  /*10af0*/  IMAD.U32 R4, RZ, RZ, UR4 ;  /* 0x00000004ff047e24 */ /* 0x000fe4000f8e00ff */
[----:B------:R-:W-:Y:S01]  /*10b00*/  IMAD.U32 R5, RZ, RZ, UR5 ;  /* 0x00000005ff057e24 */ /* 0x000fe2000f8e00ff */
[----:B------:R-:W0:Y:S01]  /*10b10*/  LDC.64 R14, c[0x4][R14] ;  /* 0x010000000e0e7b82 */ /* 0x000e220000000a00 */
[----:B------:R-:W-:Y:S01]  /*10b20*/  ULDC.64 UR4, c[0x4][0x8] ;  /* 0x0100020000047ab9 */ /* 0x000fe20000000a00 */
[----:B------:R-:W-:Y:S02]  /*10b30*/  IMAD.U32 R6, RZ, RZ, UR6 ;  /* 0x00000006ff067e24 */ /* 0x000fe4000f8e00ff */
[----:B------:R-:W-:-:S02]  /*10b40*/  IMAD.U32 R7, RZ, RZ, UR7 ;  /* 0x00000007ff077e24 */ /* 0x000fc4000f8e00ff */
[----:B------:R-:W-:Y:S02]  /*10b50*/  IMAD.U32 R10, RZ, RZ, UR4 ;  /* 0x00000004ff0a7e24 */ /* 0x000fe4000f8e00ff */
[----:B------:R-:W-:Y:S02]  /*10b60*/  IMAD.U32 R11, RZ, RZ, UR5 ;  /* 0x00000005ff0b7e24 */ /* 0x000fe4000f8e00ff */
[----:B------:R-:W-:Y:S02]  /*10b70*/  IMAD.MOV.U32 R8, RZ, RZ, 0x70 ;  /* 0x00000070ff087424 */ /* 0x000fe400078e00ff */
[----:B------:R-:W-:Y:S02]  /*10b80*/  IMAD.MOV.U32 R12, RZ, RZ, 0x1 ;  /* 0x00000001ff0c7424 */ /* 0x000fe400078e00ff */
[----:B------:R-:W-:-:S07]  /*10b90*/  IMAD.MOV.U32 R13, RZ, RZ, RZ ;  /* 0x000000ffff0d7224 */ /* 0x000fce00078e00ff */
[----:B------:R-:W-:-:S07]  /*10ba0*/  LEPC R20, `(.L_x_906) ;  /* 0x000000001014794e */ /* 0x000fce0000000000 */
[----:B0-----:R-:W-:Y:S05]  /*10bb0*/  CALL.ABS.NOINC R14 ;  /* 0x000000000e007343 */ /* 0x001fea0003c00000 */
.L_x_906:
        /* <DEDUP_REMOVED lines=20> */
.L_x_908:
[----:B------:R0:W1:Y:S01]  /*10d00*/  LDC.64 R14, c[0x4][R17] ;  /* 0x01000000110e7b82 */ /* 0x0000620000000a00 */
[----:B------:R-:W-:Y:S01]  /*10d10*/  ULDC.64 UR4, c[0x4][0xa8] ;  /* 0x01002a0000047ab9 */ /* 0x000fe20000000a00 */
[----:B------:R-:W-:Y:S01]  /*10d20*/  ULDC.64 UR6, c[0x4][0xb0] ;  /* 0x01002c0000067ab9 */ /* 0x000fe20000000a00 */
[----:B------:R-:W-:Y:S02]  /*10d30*/  IMAD.U32 R4, RZ, RZ, UR4 ;  /* 0x00000004ff047e24 */ /* 0x000fe4000f8e00ff */
        /* <DEDUP_REMOVED lines=11> */
.L_x_907:
[----:B------:R-:W0:Y:S01]  /*10df0*/  LDC.64 R4, c[0x0][0x9f8] ;  /* 0x00027e00ff047b82 */ /* 0x000e220000000a00 */
[----:B------:R-:W-:Y:S01]  /*10e00*/  IMAD.MOV.U32 R25, RZ, RZ, R27 ;  /* 0x000000ffff197224 */ /* 0x000fe200078e001b */
[----:B0-----:R-:W-:-:S04]  /*10e10*/  ISETP.NE.U32.AND P0, PT, R4, RZ, PT ;  /* 0x000000ff0400720c */ /* 0x001fc80003f05070 */
[----:B------:R-:W-:-:S13]  /*10e20*/  ISETP.NE.AND.EX P0, PT, R5, RZ, PT, P0 ;  /* 0x000000ff0500720c */ /* 0x000fda0003f05300 */
[----:B------:R-:W0:Y:S02]  /*10e30*/  @P0 LDC.64 R4, c[0x0][0x9f8] ;  /* 0x00027e00ff040b82 */ /* 0x000e240000000a00 */
[----:B0-----:R-:W-:-:S06]  /*10e40*/  @P0 IMAD.WIDE R6, R27, 0x4, R4 ;  /* 0x000000041b060825 */ /* 0x001fcc00078e0204 */
[----:B------:R-:W0:Y:S01]  /*10e50*/  LDC.64 R4, c[0x0][0x418] ;  /* 0x00010600ff047b82 */ /* 0x000e220000000a00 */
[----:B------:R-:W2:Y:S01]  /*10e60*/  @P0 LDG.E R25, desc[UR48][R6.64] ;  /* 0x0000003006190981 */ /* 0x000ea2000c1e1900 */
[----:B------:R-:W-:Y:S01]  /*10e70*/  UMOV UR4, 0xffffffff ;  /* 0xffffffff00047882 */ /* 0x000fe20000000000 */
[----:B------:R-:W-:Y:S01]  /*10e80*/  LOP3.LUT R18, R18, 0xfffffffe, RZ, 0xc0, !PT ;  /* 0xfffffffe12127812 */ /* 0x000fe200078ec0ff */
[----:B------:R-:W-:Y:S01]  /*10e90*/  VIADD R23, R26, 0xffffffff ;  /* 0xffffffff1a177836 */ /* 0x000fe20000000000 */
[----:B0-----:R-:W-:-:S04]  /*10ea0*/  ISETP.NE.U32.AND P0, PT, R4, RZ, PT ;  /* 0x000000ff0400720c */ /* 0x001fc80003f05070 */
[----:B------:R-:W-:-:S13]  /*10eb0*/  ISETP.NE.AND.EX P1, PT, R5, RZ, PT, P0 ;  /* 0x000000ff0500720c */ /* 0x000fda0003f25300 */
[----:B------:R-:W-:Y:S02]  /*10ec0*/  @P1 LOP3.LUT R18, R18, 0x1, RZ, 0xfc, !PT ;  /* 0x0000000112121812 */ /* 0x000fe400078efcff */
[----:B--2---:R-:W-:Y:S02]  /*10ed0*/  SHF.R.S32.HI R24, RZ, 0x1f, R25 ;  /* 0x0000001fff187819 */ /* 0x004fe40000011419 */
[----:B------:R-:W-:Y:S01]  /*10ee0*/  SEL R22, R25, RZ, !P1 ;  /* 0x000000ff19167207 */ /* 0x000fe20004800000 */
[----:B------:R-:W-:Y:S06]  /*10ef0*/  BRA.DIV UR4, `(.L_x_909) ;  /* 0x0000002e045c7947 */ /* 0x000fec000b800000 */
[----:B------:R0:W1:Y:S02]  /*10f00*/  SHFL.IDX PT, R14, R16, RZ, 0x1f ;  /* 0x00001fff100e7589 */ /* 0x00006400000e0000 */
.L_x_977:
[----:B-1----:R-:W-:Y:S02]  /*10f10*/  ISETP.NE.AND P0, PT, R14, RZ, PT ;  /* 0x000000ff0e00720c */ /* 0x002fe40003f05270 */
[----:B------:R-:W-:Y:S02]  /*10f20*/  PLOP3.LUT P2, PT, PT, PT, PT, 0x8, 0x0 ;  /* 0x000000000000781c */ /* 0x000fe40003f4e170 */
[----:B------:R-:W-:-:S11]  /*10f30*/  LOP3.LUT R18, R18, 0xfffffffd, RZ, 0xc0, !PT ;  /* 0xfffffffd12127812 */ /* 0x000fd600078ec0ff */
[----:B------:R-:W-:Y:S01]  /*10f40*/  @P2 LOP3.LUT R18, R18, 0x2, RZ, 0xfc, !PT ;  /* 0x0000000212122812 */ /* 0x000fe200078efcff */
[----:B------:R-:W-:Y:S06]  /*10f50*/  @P0 BRA `(.L_x_910) ;  /* 0x0000000000d00947 */ /* 0x000fec0003800000 */
[----:B------:R-:W-:-:S03]  /*10f60*/  UMOV UR4, 0xffffffff ;  /* 0xffffffff00047882 */ /* 0x000fc60000000000 */
[----:B------:R-:W-:Y:S05]  /*10f70*/  BRA.DIV UR4, `(.L_x_911) ;  /* 0x0000002e045c7947 */ /* 0x000fea000b800000 */
[----:B------:R-:W-:-:S13]  /*10f80*/  ELECT P6, URZ, PT ;  /* 0x00000000003f782f */ /* 0x000fda00038c0000 */
.L_x_980:
[----:B------:R-:W-:Y:S05]  /*10f90*/  @!P6 BRA `(.L_x_910) ;  /* 0x0000000000c0e947 */ /* 0x000fea0003800000 */
[----:B------:R-:W-:Y:S02]  /*10fa0*/  IMAD.MOV.U32 R0, RZ, RZ, 0x1 ;  /* 0x00000001ff007424 */ /* 0x000fe400078e00ff */
[----:B------:R-:W-:-:S03]  /*10fb0*/  IMAD.MOV.U32 R22, RZ, RZ, R25 ;  /* 0x000000ffff167224 */ /* 0x000fc600078e0019 */
[----:B------:R-:W-:Y:S01]  /*10fc0*/  SHF.L.U32 R0, R0, 0x1f, RZ ;  /* 0x0000001f00007819 */ /* 0x000fe200000006ff */
[----:B------:R-:W-:Y:S06]  /*10fd0*/  @!P1 BRA `(.L_x_912) ;  /* 0x0000000000489947 */ /* 0x000fec0003800000 */
[----:B------:R-:W1:Y:S01]  /*10fe0*/  LDC R10, c[0x0][0x43c] ;  /* 0x00010f00ff0a7b82 */ /* 0x000e620000000800 */
[----:B------:R-:W-:Y:S01]  /*10ff0*/  IMAD.MOV.U32 R3, RZ, RZ, R23 ;  /* 0x000000ffff037224 */ /* 0x000fe200078e0017 */
[----:B------:R-:W-:Y:S02]  /*11000*/  ULDC.64 UR4, c[0x0][0x428] ;  /* 0x00010a0000047ab9 */ /* 0x000fe40000000a00 */
[----:B------:R-:W-:-:S04]  /*11010*/  IMAD R8, R24, UR4, RZ ;  /* 0x0000000418087c24 */ /* 0x000fc8000f8e02ff */
[----:B------:R-:W-:Y:S01]  /*11020*/  IMAD R9, R25, UR5, R8 ;  /* 0x0000000519097c24 */ /* 0x000fe2000f8e0208 */
[----:B-1----:R-:W-:-:S13]  /*11030*/  ISETP.NE.AND P0, PT, R10, 0x1, PT ;  /* 0x000000010a00780c */ /* 0x002fda0003f05270 */
[----:B------:R-:W1:Y:S02]  /*11040*/  @P0 LDC.64 R6, c[0x0][0x440] ;  /* 0x00011000ff060b82 */ /* 0x000e640000000a00 */
[----:B-1----:R-:W-:-:S05]  /*11050*/  @P0 IMAD.HI.U32 R6, R23, R6, RZ ;  /* 0x0000000617060227 */ /* 0x002fca00078e00ff */
[----:B------:R-:W-:-:S04]  /*11060*/  @P0 SHF.R.U32.HI R3, RZ, R7, R6 ;  /* 0x00000007ff030219 */ /* 0x000fc80000011606 */
[--C-:B------:R-:W-:Y:S01]  /*11070*/  SHF.R.S32.HI R7, RZ, 0x1f, R3.reuse ;  /* 0x0000001fff077819 */ /* 0x100fe20000011403 */
[----:B------:R-:W-:-:S04]  /*11080*/  IMAD.MOV.U32 R6, RZ, RZ, R3 ;  /* 0x000000ffff067224 */ /* 0x000fc800078e0003 */
[----:B------:R-:W-:-:S04]  /*11090*/  IMAD.WIDE.U32 R6, R25, UR4, R6 ;  /* 0x0000000419067c25 */ /* 0x000fc8000f8e0006 */
[----:B------:R-:W-:Y:S01]  /*110a0*/  IMAD.IADD R7, R7, 0x1, R9 ;  /* 0x0000000107077824 */ /* 0x000fe200078e0209 */
[----:B------:R-:W-:-:S04]  /*110b0*/  LEA R4, P0, R6, R4, 0x2 ;  /* 0x0000000406047211 */ /* 0x000fc800078010ff */
[----:B------:R-:W-:-:S05]  /*110c0*/  LEA.HI.X R5, R6, R5, R7, 0x2, P0 ;  /* 0x0000000506057211 */ /* 0x000fca00000f1407 */
[----:B------:R1:W5:Y:S01]  /*110d0*/  LDG.E R22, desc[UR48][R4.64] ;  /* 0x0000003004167981 */ /* 0x000362000c1e1900 */
[----:B------:R-:W-:-:S04]  /*110e0*/  IMAD.MOV R3, RZ, RZ, -R3 ;  /* 0x000000ffff037224 */ /* 0x000fc800078e0a03 */
[----:B------:R-:W-:-:S07]  /*110f0*/  IMAD R23, R10, R3, R23 ;  /* 0x000000030a177224 */ /* 0x000fce00078e0217 */
.L_x_912:
[----:B------:R-:W2:Y:S01]  /*11100*/  SYNCS.PHASECHK.TRANS64.TRYWAIT P0, [UR38+0x16840], R0 ;  /* 0x01684000ff0075a7 */ /* 0x000ea20008000166 */
[----:B------:R-:W-:Y:S01]  /*11110*/  ISETP.NE.AND P1, PT, R19, RZ, PT ;  /* 0x000000ff1300720c */ /* 0x000fe20003f25270 */
[----:B--2---:R-:W-:-:S12]  /*11120*/  @!P0 BRA `(.L_x_913) ;  /* 0x0000002c00108947 */ /* 0x004fd80003800000 */
.L_x_981:
[----:B------:R-:W-:Y:S05]  /*11130*/  @P1 BRA `(.L_x_914) ;  /* 0x0000000000141947 */ /* 0x000fea0003800000 */
[----:B------:R-:W-:Y:S01]  /*11140*/  LOP3.LUT P0, RZ, R2, 0x1f, RZ, 0xc0, !PT ;  /* 0x0000001f02ff7812 */ /* 0x000fe2000780c0ff */
[----:B--2---:R-:W-:-:S04]  /*11150*/  IMAD.MOV.U32 R0, RZ, RZ, 0x4000 ;  /* 0x00004000ff007424 */ /* 0x004fc800078e00ff */
[----:B------:R3:W-:Y:S08]  /*11160*/  SYNCS.ARRIVE.TRANS64 RZ, [UR38+0x16830], R0 ;  /* 0x01683000ffff79a7 */ /* 0x0007f00008000026 */
[----:B---3--:R-:W-:Y:S05]  /*11170*/  @!P0 BRA `(.L_x_914) ;  /* 0x0000000000048947 */ /* 0x008fea0003800000 */
[----:B------:R-:W-:Y:S01]  /*11180*/  BPT.TRAP 0x1 ;  /* 0x000000040000795c */ /* 0x000fe20000300000 */
.L_x_914:
[----:B------:R-:W-:Y:S01]  /*11190*/  R2UR UR11, R23 ;  /* 0x00000000170b72ca */ /* 0x000fe200000e0000 */
[----:B------:R-:W-:Y:S01]  /*111a0*/  ULDC.64 UR4, c[0x0][0x198] ;  /* 0x0000660000047ab9 */ /* 0x000fe20000000a00 */
[----:B-----5:R-:W-:Y:S01]  /*111b0*/  R2UR UR13, R22 ;  /* 0x00000000160d72ca */ /* 0x020fe200000e0000 */
[----:B------:R-:W-:Y:S01]  /*111c0*/  UIADD3 UR4, UP0, UR4, 0x370, URZ ;  /* 0x0000037004047890 */ /* 0x000fe2000ff1e03f */
[----:B------:R-:W-:Y:S01]  /*111d0*/  PLOP3.LUT P0, PT, PT, PT, PT, 0x80, 0x0 ;  /* 0x000000000000781c */ /* 0x000fe20003f0f070 */
[----:B------:R-:W-:Y:S01]  /*111e0*/  UIADD3 UR8, UR38, 0xe400, URZ ;  /* 0x0000e40026087890 */ /* 0x000fe2000fffe03f */
[----:B------:R-:W-:Y:S01]  /*111f0*/  LOP3.LUT R18, R18, 0xfffffffd, RZ, 0xc0, !PT ;  /* 0xfffffffd12127812 */ /* 0x000fe200078ec0ff */
[----:B------:R-:W-:Y:S02]  /*11200*/  UIADD3 UR9, UR38, 0x16830, URZ ;  /* 0x0001683026097890 */ /* 0x000fe4000fffe03f */
[----:B------:R-:W-:Y:S01]  /*11210*/  UIADD3.X UR5, URZ, UR5, URZ, UP0, !UPT ;  /* 0x000000053f057290 */ /* 0x000fe200087fe43f */
[----:B------:R-:W-:Y:S01]  /*11220*/  UMOV UR6, 0x0 ;  /* 0x0000000000067882 */ /* 0x000fe20000000000 */
[----:B------:R-:W-:-:S02]  /*11230*/  UMOV UR7, 0x14f00000 ;  /* 0x14f0000000077882 */ /* 0x000fc40000000000 */
[----:B------:R-:W-:Y:S01]  /*11240*/  USHF.L.U32 UR11, UR11, 0x7, URZ ;  /* 0x000000070b0b7899 */ /* 0x000fe2000800063f */
[----:B------:R-:W-:Y:S01]  /*11250*/  UMOV UR10, URZ ;  /* 0x0000003f000a7c82 */ /* 0x000fe20008000000 */
[----:B------:R-:W-:Y:S02]  /*11260*/  UMOV UR12, UR36 ;  /* 0x00000024000c7c82 */ /* 0x000fe40008000000 */
[----:B------:R-:W-:-:S05]  /*11270*/  @P0 LOP3.LUT R18, R18, 0x2, RZ, 0xfc, !PT ;  /* 0x0000000212120812 */ /* 0x000fca00078efcff */
[----:B------:R3:W-:Y:S02]  /*11280*/  UTMALDG.4D [UR8], [UR4], desc[UR6] ;  /* 0x00000608040075b4 */ /* 0x0007e40008019000 */
[----:B---3--:R-:W-:Y:S01]  /*11290*/  NOP ;  /* 0x0000000000007918 */ /* 0x008fe20000000000 */
.L_x_910:
[----:B------:R-:W-:Y:S05]  /*112a0*/  WARPSYNC.ALL ;  /* 0x0000000000007948 */ /* 0x000fea0003800000 */
[----:B------:R-:W-:Y:S01]  /*112b0*/  UIADD3 UR5, UR38, 0x8400, URZ ;  /* 0x0000840026057890 */ /* 0x000fe2000fffe03f */
[----:B------:R-:W-:Y:S01]  /*112c0*/  BAR.SYNC.DEFER_BLOCKING 0x8, 0x200 ;  /* 0x0208000000007b1d */ /* 0x000fe20000010000 */
[----:B------:R-:W-:Y:S01]  /*112d0*/  USHF.R.S32.HI UR4, URZ, 0x1f, UR36 ;  /* 0x0000001f3f047899 */ /* 0x000fe20008011424 */
[----:B------:R-:W-:Y:S01]  /*112e0*/  SHF.R.S32.HI R17, RZ, 0x1f, R27 ;  /* 0x0000001fff117819 */ /* 0x000fe2000001141b */
[----:B------:R-:W-:-:S03]  /*112f0*/  ULOP3.LUT UP0, URZ, UR5, 0x3ff, URZ, 0xc0, !UPT ;  /* 0x000003ff053f7892 */ /* 0x000fc6000f80c03f */
[----:B------:R-:W-:Y:S02]  /*11300*/  ULDC.64 UR6, c[0x0][0x2d8] ;  /* 0x0000b60000067ab9 */ /* 0x000fe40000000a00 */
[----:B------:R-:W-:Y:S01]  /*11310*/  UIMAD UR4, UR4, UR6, URZ ;  /* 0x00000006040472a4 */ /* 0x000fe2000f8e023f */
[----:B------:R-:W-:Y:S01]  /*11320*/  PLOP3.LUT P0, PT, PT, PT, UP0, 0x80, 0x0 ;  /* 0x000000000000781c */ /* 0x000fe20003f0f008 */
[----:B------:R-:W-:Y:S02]  /*11330*/  UIMAD.WIDE.U32 UR50, UR36, UR6, URZ ;  /* 0x00000006243272a5 */ /* 0x000fe4000f8e003f */
[----:B------:R-:W-:-:S04]  /*11340*/  UIMAD UR4, UR36, UR7, UR4 ;  /* 0x00000007240472a4 */ /* 0x000fc8000f8e0204 */
[----:B------:R-:W-:-:S06]  /*11350*/  UIADD3 UR47, UR51, UR4, URZ ;  /* 0x00000004332f7290 */ /* 0x000fcc000fffe03f */
[----:B------:R-:W-:Y:S06]  /*11360*/  @!P0 BRA `(.L_x_915) ;  /* 0x0000000000408947 */ /* 0x000fec0003800000 */
[----:B------:R-:W-:Y:S01]  /*11370*/  MOV R14, 0x0 ;  /* 0x00000000000e7802 */ /* 0x000fe20000000f00 */
[----:B------:R-:W-:Y:S01]  /*11380*/  ULDC.64 UR4, c[0x4][0xa8] ;  /* 0x01002a0000047ab9 */ /* 0x000fe20000000a00 */
[----:B------:R-:W-:Y:S01]  /*11390*/  ULDC.64 UR6, c[0x4][0xb0] ;  /* 0x01002c0000067ab9 */ /* 0x000fe20000000a00 */
[----:B-1----:R-:W-:Y:S02]  /*113a0*/  IMAD.U32 R4, RZ, RZ, UR4 ;  /* 0x00000004ff047e24 */ /* 0x002fe4000f8e00ff */
[----:B------:R-:W-:Y:S01]  /*113b0*/  IMAD.U32 R5, RZ, RZ, UR5 ;  /* 0x00000005ff057e24 */ /* 0x000fe2000f8e00ff */
[----:B------:R-:W1:Y:S01]  /*113c0*/  LDC.64 R14, c[0x4][R14] ;  /* 0x010000000e0e7b82 */ /* 0x000e620000000a00 */
        /* <DEDUP_REMOVED lines=9> */
[----:B012---:R-:W-:Y:S05]  /*11460*/  CALL.ABS.NOINC R14 ;  /* 0x000000000e007343 */ /* 0x007fea0003c00000 */
.L_x_915:
[----:B--2---:R-:W2:Y:S01]  /*11470*/  LDC R3, c[0x0][0x448] ;  /* 0x00011200ff037b82 */ /* 0x004ea20000000800 */
[----:B-1----:R-:W-:Y:S01]  /*11480*/  IMAD.SHL.U32 R5, R2, 0x10, RZ ;  /* 0x0000001002057824 */ /* 0x002fe200078e00ff */
[----:B------:R-:W-:Y:S01]  /*11490*/  SHF.R.U32.HI R0, RZ, 0x3, R19 ;  /* 0x00000003ff007819 */ /* 0x000fe20000011613 */
[----:B------:R-:W-:Y:S01]  /*114a0*/  UMOV UR4, UR50 ;  /* 0x0000003200047c82 */ /* 0x000fe20008000000 */
[----:B------:R-:W-:Y:S01]  /*114b0*/  UMOV UR5, UR47 ;  /* 0x0000002f00057c82 */ /* 0x000fe20008000000 */
[----:B------:R-:W-:Y:S01]  /*114c0*/  ULDC.64 UR6, c[0x0][0x2c8] ;  /* 0x0000b20000067ab9 */ /* 0x000fe20000000a00 */
[----:B------:R-:W-:Y:S02]  /*114d0*/  LOP3.LUT R5, R0, 0x70, R5, 0xf8, !PT ;  /* 0x0000007000057812 */ /* 0x000fe400078ef805 */
[----:B------:R-:W1:Y:S03]  /*114e0*/  LDC.64 R6, c[0x0][0x2e0] ;  /* 0x0000b800ff067b82 */ /* 0x000e660000000a00 */
[----:B------:R-:W-:-:S04]  /*114f0*/  VIADD R10, R5, UR40 ;  /* 0x00000028050a7c36 */ /* 0x000fc80008000000 */
[----:B------:R-:W-:Y:S01]  /*11500*/  IMAD.MOV.U32 R11, RZ, RZ, R10 ;  /* 0x000000ffff0b7224 */ /* 0x000fe200078e000a */
[----:B--2---:R-:W-:-:S13]  /*11510*/  ISETP.NE.AND P0, PT, R3, 0x1, PT ;  /* 0x000000010300780c */ /* 0x004fda0003f05270 */
[----:B------:R-:W2:Y:S08]  /*11520*/  @P0 LDC R9, c[0x0][0x44c] ;  /* 0x00011300ff090b82 */ /* 0x000eb00000000800 */
[----:B------:R-:W3:Y:S08]  /*11530*/  @P0 LDC R13, c[0x0][0x450] ;  /* 0x00011400ff0d0b82 */ /* 0x000ef00000000800 */
[----:B------:R-:W4:Y:S08]  /*11540*/  @P0 LDC R15, c[0x0][0x44c] ;  /* 0x00011300ff0f0b82 */ /* 0x000f300000000800 */
[----:B------:R-:W5:Y:S01]  /*11550*/  @P0 LDC R21, c[0x0][0x450] ;  /* 0x00011400ff150b82 */ /* 0x000f620000000800 */
[----:B--2---:R-:W-:-:S05]  /*11560*/  @P0 IMAD.HI.U32 R4, R10, R9, RZ ;  /* 0x000000090a040227 */ /* 0x004fca00078e00ff */
[----:B---3--:R-:W-:Y:S01]  /*11570*/  @P0 SHF.R.U32.HI R11, RZ, R13, R4 ;  /* 0x0000000dff0b0219 */ /* 0x008fe20000011604 */
[----:B------:R-:W-:-:S04]  /*11580*/  VIADD R4, R10, 0x80 ;  /* 0x000000800a047836 */ /* 0x000fc80000000000 */
[----:B------:R-:W-:Y:S02]  /*11590*/  IMAD.MOV.U32 R5, RZ, RZ, R4 ;  /* 0x000000ffff057224 */ /* 0x000fe400078e0004 */
[----:B----4-:R-:W-:-:S05]  /*115a0*/  @P0 IMAD.HI.U32 R8, R4, R15, RZ ;  /* 0x0000000f04080227 */ /* 0x010fca00078e00ff */
[----:B-----5:R-:W-:Y:S01]  /*115b0*/  @P0 SHF.R.U32.HI R5, RZ, R21, R8 ;  /* 0x00000015ff050219 */ /* 0x020fe20000011608 */
[-C--:B-1----:R-:W-:Y:S02]  /*115c0*/  IMAD R8, R17, R6.reuse, RZ ;  /* 0x0000000611087224 */ /* 0x082fe400078e02ff */
[----:B------:R-:W-:Y:S02]  /*115d0*/  IMAD.SHL.U32 R17, R2, 0x8, RZ ;  /* 0x0000000802117824 */ /* 0x000fe400078e00ff */
[C---:B------:R-:W-:Y:S01]  /*115e0*/  IMAD R9, R27.reuse, R7, R8 ;  /* 0x000000071b097224 */ /* 0x040fe200078e0208 */
[----:B------:R-:W-:Y:S01]  /*115f0*/  SHF.R.S32.HI R8, RZ, 0x1f, R11 ;  /* 0x0000001fff087819 */ /* 0x000fe2000001140b */
[----:B------:R-:W-:Y:S01]  /*11600*/  IMAD.WIDE.U32 R6, R27, R6, UR4 ;  /* 0x000000041b067e25 */ /* 0x000fe2000f8e0006 */
[----:B------:R-:W-:-:S03]  /*11610*/  ULDC.64 UR4, c[0x0][0x2d0] ;  /* 0x0000b40000047ab9 */ /* 0x000fc60000000a00 */
[----:B------:R-:W-:Y:S02]  /*11620*/  IMAD R8, R8, UR4, RZ ;  /* 0x0000000408087c24 */ /* 0x000fe4000f8e02ff */
[----:B------:R-:W-:Y:S02]  /*11630*/  IMAD.IADD R7, R7, 0x1, R9 ;  /* 0x0000000107077824 */ /* 0x000fe400078e0209 */
[C---:B------:R-:W-:Y:S02]  /*11640*/  IMAD R13, R11.reuse, UR5, R8 ;  /* 0x000000050b0d7c24 */ /* 0x040fe4000f8e0208 */
[----:B------:R-:W-:-:S04]  /*11650*/  IMAD.WIDE.U32 R8, R11, UR4, R6 ;  /* 0x000000040b087c25 */ /* 0x000fc8000f8e0006 */
[----:B------:R-:W-:Y:S02]  /*11660*/  IMAD.MOV R11, RZ, RZ, -R11 ;  /* 0x000000ffff0b7224 */ /* 0x000fe400078e0a0b */
[----:B------:R-:W-:Y:S02]  /*11670*/  IMAD.IADD R9, R9, 0x1, R13 ;  /* 0x0000000109097824 */ /* 0x000fe400078e020d */
[----:B------:R-:W-:Y:S01]  /*11680*/  IMAD R13, R3, R11, R10 ;  /* 0x0000000b030d7224 */ /* 0x000fe200078e020a */
[--C-:B------:R-:W-:Y:S01]  /*11690*/  SHF.R.S32.HI R10, RZ, 0x1f, R5.reuse ;  /* 0x0000001fff0a7819 */ /* 0x100fe20000011405 */
[----:B------:R-:W-:Y:S02]  /*116a0*/  IMAD.MOV R11, RZ, RZ, -R5 ;  /* 0x000000ffff0b7224 */ /* 0x000fe400078e0a05 */
[----:B------:R-:W-:-:S04]  /*116b0*/  IMAD.WIDE.U32 R6, R5, UR4, R6 ;  /* 0x0000000405067c25 */ /* 0x000fc8000f8e0006 */
[----:B------:R-:W-:Y:S01]  /*116c0*/  IMAD R11, R3, R11, R4 ;  /* 0x0000000b030b7224 */ /* 0x000fe200078e0204 */
[----:B------:R-:W-:Y:S01]  /*116d0*/  SHF.R.S32.HI R4, RZ, 0x1f, R13 ;  /* 0x0000001fff047819 */ /* 0x000fe2000001140d */
[----:B------:R-:W-:Y:S02]  /*116e0*/  IMAD R10, R10, UR4, RZ ;  /* 0x000000040a0a7c24 */ /* 0x000fe4000f8e02ff */
[----:B------:R-:W-:-:S04]  /*116f0*/  IMAD.WIDE.U32 R8, R13, UR6, R8 ;  /* 0x000000060d087c25 */ /* 0x000fc8000f8e0008 */
[----:B------:R-:W-:Y:S02]  /*11700*/  IMAD R4, R4, UR6, RZ ;  /* 0x0000000604047c24 */ /* 0x000fe4000f8e02ff */
[----:B------:R-:W-:Y:S01]  /*11710*/  IMAD R15, R5, UR5, R10 ;  /* 0x00000005050f7c24 */ /* 0x000fe2000f8e020a */
[----:B------:R-:W-:Y:S01]  /*11720*/  ULDC.64 UR4, c[0x0][0x280] ;  /* 0x0000a00000047ab9 */ /* 0x000fe20000000a00 */
[----:B------:R-:W-:Y:S01]  /*11730*/  IMAD R5, R13, UR7, R4 ;  /* 0x000000070d057c24 */ /* 0x000fe2000f8e0204 */
[----:B------:R-:W-:Y:S01]  /*11740*/  SHF.R.S32.HI R4, RZ, 0x1f, R11 ;  /* 0x0000001fff047819 */ /* 0x000fe2000001140b */
[----:B------:R-:W-:Y:S02]  /*11750*/  IMAD.IADD R7, R7, 0x1, R15 ;  /* 0x0000000107077824 */ /* 0x000fe400078e020f */
[----:B------:R-:W-:Y:S01]  /*11760*/  IMAD.IADD R5, R9, 0x1, R5 ;  /* 0x0000000109057824 */ /* 0x000fe200078e0205 */
[----:B------:R-:W-:Y:S01]  /*11770*/  LEA R9, P0, R8, UR4, 0x1 ;  /* 0x0000000408097c11 */ /* 0x000fe2000f8008ff */
[----:B------:R-:W-:-:S02]  /*11780*/  IMAD R4, R4, UR6, RZ ;  /* 0x0000000604047c24 */ /* 0x000fc4000f8e02ff */
[----:B------:R-:W-:Y:S01]  /*11790*/  IMAD.WIDE.U32 R6, R11, UR6, R6 ;  /* 0x000000060b067c25 */ /* 0x000fe2000f8e0006 */
[----:B------:R-:W-:-:S03]  /*117a0*/  LEA.HI.X R8, R8, UR5, R5, 0x1, P0 ;  /* 0x0000000508087c11 */ /* 0x000fc600080f0c05 */
[----:B------:R-:W-:Y:S02]  /*117b0*/  IMAD R13, R11, UR7, R4 ;  /* 0x000000070b0d7c24 */ /* 0x000fe4000f8e0204 */
[----:B------:R-:W-:Y:S02]  /*117c0*/  IMAD.SHL.U32 R10, R19, 0x8, RZ ;  /* 0x00000008130a7824 */ /* 0x000fe400078e00ff */
[----:B------:R-:W-:Y:S01]  /*117d0*/  IMAD.IADD R5, R7, 0x1, R13 ;  /* 0x0000000107057824 */ /* 0x000fe200078e020d */
[----:B------:R-:W-:Y:S01]  /*117e0*/  LEA R7, P0, R6, UR4, 0x1 ;  /* 0x0000000406077c11 */ /* 0x000fe2000f8008ff */
[----:B------:R-:W-:-:S03]  /*117f0*/  ULDC UR4, c[0x0][0x2b8] ;  /* 0x0000ae0000047ab9 */ /* 0x000fc60000000800 */
        /* <DEDUP_REMOVED lines=8> */
[----:B------:R-:W1:Y:S01]  /*11880*/  SHFL.IDX PT, R14, R9, RZ, 0x181f ;  /* 0x00181fff090e7589 */ /* 0x000e6200000e0000 */
[----:B------:R-:W-:Y:S01]  /*11890*/  ULDC UR4, c[0x0][0x288] ;  /* 0x0000a20000047ab9 */ /* 0x000fe20000000800 */
[----:B------:R-:W-:Y:S02]  /*118a0*/  VIADD R0, R0, UR40 ;  /* 0x0000002800007c36 */ /* 0x000fe40008000000 */
[----:B------:R-:W2:Y:S01]  /*118b0*/  SHFL.IDX PT, R4, R8, RZ, 0x181f ;  /* 0x00181fff08047589 */ /* 0x000ea200000e0000 */
[----:B------:R-:W-:Y:S02]  /*118c0*/  IMAD R3, R3, UR4, RZ ;  /* 0x0000000403037c24 */ /* 0x000fe4000f8e02ff */
[C---:B------:R-:W-:Y:S01]  /*118d0*/  VIADD R12, R0.reuse, 0x10 ;  /* 0x00000010000c7836 */ /* 0x040fe20000000000 */
[----:B------:R-:W-:Y:S02]  /*118e0*/  SHFL.IDX PT, R27, R8, 0x1, 0x181f ;  /* 0x00381f00081b7f89 */ /* 0x000fe400000e0000 */
[----:B------:R-:W-:-:S02]  /*118f0*/  ISETP.GE.AND P1, PT, R0, R3, PT ;  /* 0x000000030000720c */ /* 0x000fc40003f26270 */
[----:B------:R-:W-:Y:S04]  /*11900*/  SHFL.IDX PT, R28, R9, 0x2, 0x181f ;  /* 0x00581f00091c7f89 */ /* 0x000fe800000e0000 */
[----:B------:R-:W-:Y:S07]  /*11910*/  SHFL.IDX PT, R20, R8, 0x2, 0x181f ;  /* 0x00581f0008147f89 */ /* 0x000fee00000e0000 */
[----:B------:R-:W-:-:S02]  /*11920*/  @!P1 LEA R21, R10, UR38, 0x1 ;  /* 0x000000260a159c11 */ /* 0x000fc4000f8e08ff */
[----:B-1----:R-:W-:-:S05]  /*11930*/  @!P1 LEA R14, P2, R17, R14, 0x1 ;  /* 0x0000000e110e9211 */ /* 0x002fca00078408ff */
[----:B--2---:R-:W-:Y:S02]  /*11940*/  @!P1 IMAD.X R5, RZ, RZ, R4, P2 ;  /* 0x000000ffff059224 */ /* 0x004fe400010e0604 */
[----:B------:R-:W-:Y:S02]  /*11950*/  @!P1 IMAD.MOV.U32 R4, RZ, RZ, R14 ;  /* 0x000000ffff049224 */ /* 0x000fe400078e000e */
[----:B------:R-:W1:Y:S04]  /*11960*/  SHFL.IDX PT, R14, R9, 0x1, 0x181f ;  /* 0x00381f00090e7f89 */ /* 0x000e6800000e0000 */
[----:B------:R2:W-:Y:S01]  /*11970*/  @!P1 LDGSTS.E.BYPASS.LTC128B.128 [R21+0x8400], desc[UR48][R4.64], !P0 ;  /* 0x0840000004159fae */ /* 0x0005e2000c101d70 */
[----:B------:R-:W-:Y:S01]  /*11980*/  ISETP.GE.AND P1, PT, R12, R3, PT ;  /* 0x000000030c00720c */ /* 0x000fe20003f26270 */
[----:B------:R-:W-:-:S05]  /*11990*/  VIADD R12, R0, 0x20 ;  /* 0x00000020000c7836 */ /* 0x000fca0000000000 */
[----:B------:R-:W-:Y:S01]  /*119a0*/  ISETP.GE.AND P2, PT, R12, R3, PT ;  /* 0x000000030c00720c */ /* 0x000fe20003f46270 */
[----:B------:R-:W-:Y:S01]  /*119b0*/  VIADD R12, R0, 0x30 ;  /* 0x00000030000c7836 */ /* 0x000fe20000000000 */
[----:B--2---:R-:W-:Y:S05]  /*119c0*/  SHFL.IDX PT, R21, R8, 0x3, 0x181f ;  /* 0x00781f0008157f89 */ /* 0x004fea00000e0000 */
[----:B-1----:R-:W-:Y:S02]  /*119d0*/  @!P1 LEA R4, P3, R17, R14, 0x1 ;  /* 0x0000000e11049211 */ /* 0x002fe400078608ff */
[----:B------:R-:W1:Y:S04]  /*119e0*/  SHFL.IDX PT, R14, R9, 0x3, 0x181f ;  /* 0x00781f00090e7f89 */ /* 0x000e6800000e0000 */
[C---:B------:R-:W-:Y:S01]  /*119f0*/  @!P2 LEA R29, R10.reuse, UR38, 0x1 ;  /* 0x000000260a1dac11 */ /* 0x040fe2000f8e08ff */
[----:B------:R-:W-:Y:S01]  /*11a00*/  @!P1 IMAD.X R5, RZ, RZ, R27, P3 ;  /* 0x000000ffff059224 */ /* 0x000fe200018e061b */
[----:B------:R-:W-:-:S05]  /*11a10*/  @!P1 LEA R27, R10, UR38, 0x1 ;  /* 0x000000260a1b9c11 */ /* 0x000fca000f8e08ff */
[----:B------:R2:W-:Y:S02]  /*11a20*/  @!P1 LDGSTS.E.BYPASS.LTC128B.128 [R27+0x8c00], desc[UR48][R4.64], !P0 ;  /* 0x08c00000041b9fae */ /* 0x0005e4000c101d70 */
[----:B--2---:R-:W-:Y:S02]  /*11a30*/  @!P2 LEA R4, P1, R17, R28, 0x1 ;  /* 0x0000001c1104a211 */ /* 0x004fe400078208ff */
[----:B------:R-:W2:Y:S03]  /*11a40*/  SHFL.IDX PT, R28, R9, 0x4, 0x181f ;  /* 0x00981f00091c7f89 */ /* 0x000ea600000e0000 */
[----:B------:R-:W-:Y:S01]  /*11a50*/  @!P2 IMAD.X R5, RZ, RZ, R20, P1 ;  /* 0x000000ffff05a224 */ /* 0x000fe200008e0614 */
[----:B------:R-:W-:Y:S01]  /*11a60*/  ISETP.GE.AND P1, PT, R12, R3, PT ;  /* 0x000000030c00720c */ /* 0x000fe20003f26270 */
[----:B------:R-:W3:Y:S01]  /*11a70*/  SHFL.IDX PT, R20, R8, 0x4, 0x181f ;  /* 0x00981f0008147f89 */ /* 0x000ee200000e0000 */
[----:B------:R-:W-:-:S03]  /*11a80*/  VIADD R12, R0, 0x40 ;  /* 0x00000040000c7836 */ /* 0x000fc60000000000 */
[----:B------:R1:W-:Y:S02]  /*11a90*/  @!P2 LDGSTS.E.BYPASS.LTC128B.128 [R29+0x9400], desc[UR48][R4.64], !P0 ;  /* 0x09400000041dafae */ /* 0x0003e4000c101d70 */
[----:B------:R-:W-:Y:S01]  /*11aa0*/  ISETP.GE.AND P2, PT, R12, R3, PT ;  /* 0x000000030c00720c */ /* 0x000fe20003f46270 */
[----:B------:R-:W-:-:S05]  /*11ab0*/  VIADD R12, R0, 0x50 ;  /* 0x00000050000c7836 */ /* 0x000fca0000000000 */
[C---:B------:R-:W-:Y:S02]  /*11ac0*/  @!P1 LEA R27, R10.reuse, UR38, 0x1 ;  /* 0x000000260a1b9c11 */ /* 0x040fe4000f8e08ff */
[C---:B-1----:R-:W-:Y:S02]  /*11ad0*/  @!P1 LEA R4, P3, R17.reuse, R14, 0x1 ;  /* 0x0000000e11049211 */ /* 0x042fe400078608ff */
[----:B------:R-:W1:Y:S03]  /*11ae0*/  SHFL.IDX PT, R14, R9, 0x5, 0x181f ;  /* 0x00b81f00090e7f89 */ /* 0x000e6600000e0000 */
[----:B------:R-:W-:Y:S01]  /*11af0*/  @!P2 LEA R29, R10, UR38, 0x1 ;  /* 0x000000260a1dac11 */ /* 0x000fe2000f8e08ff */
[----:B------:R-:W-:Y:S02]  /*11b00*/  @!P1 IMAD.X R5, RZ, RZ, R21, P3 ;  /* 0x000000ffff059224 */ /* 0x000fe400018e0615 */
[----:B------:R-:W4:Y:S04]  /*11b10*/  SHFL.IDX PT, R21, R8, 0x5, 0x181f ;  /* 0x00b81f0008157f89 */ /* 0x000f2800000e0000 */
[----:B------:R2:W-:Y:S02]  /*11b20*/  @!P1 LDGSTS.E.BYPASS.LTC128B.128 [R27+0x9c00], desc[UR48][R4.64], !P0 ;  /* 0x09c00000041b9fae */ /* 0x0005e4000c101d70 */
[----:B--2---:R-:W-:-:S02]  /*11b30*/  @!P2 LEA R4, P1, R17, R28, 0x1 ;  /* 0x0000001c1104a211 */ /* 0x004fc400078208ff */
[----:B------:R-:W2:Y:S03]  /*11b40*/  SHFL.IDX PT, R28, R9, 0x6, 0x181f ;  /* 0x00d81f00091c7f89 */ /* 0x000ea600000e0000 */
[----:B---3--:R-:W-:Y:S01]  /*11b50*/  @!P2 IMAD.X R5, RZ, RZ, R20, P1 ;  /* 0x000000ffff05a224 */ /* 0x008fe200008e0614 */
[----:B------:R-:W-:Y:S01]  /*11b60*/  ISETP.GE.AND P1, PT, R12, R3, PT ;  /* 0x000000030c00720c */ /* 0x000fe20003f26270 */
[----:B------:R-:W3:Y:S01]  /*11b70*/  SHFL.IDX PT, R20, R8, 0x6, 0x181f ;  /* 0x00d81f0008147f89 */ /* 0x000ee200000e0000 */
[----:B------:R-:W-:-:S03]  /*11b80*/  VIADD R12, R0, 0x60 ;  /* 0x00000060000c7836 */ /* 0x000fc60000000000 */
[----:B------:R1:W-:Y:S02]  /*11b90*/  @!P2 LDGSTS.E.BYPASS.LTC128B.128 [R29+0xa400], desc[UR48][R4.64], !P0 ;  /* 0x0a400000041dafae */ /* 0x0003e4000c101d70 */
[----:B------:R-:W-:Y:S01]  /*11ba0*/  ISETP.GE.AND P2, PT, R12, R3, PT ;  /* 0x000000030c00720c */ /* 0x000fe20003f46270 */
[----:B------:R-:W-:Y:S01]  /*11bb0*/  VIADD R12, R0, 0x70 ;  /* 0x00000070000c7836 */ /* 0x000fe20000000000 */
[----:B------:R-:W-:Y:S04]  /*11bc0*/  SHFL.IDX PT, R8, R8, 0x7, 0x181f ;  /* 0x00f81f0008087f89 */ /* 0x000fe800000e0000 */
[C---:B-1----:R-:W-:Y:S02]  /*11bd0*/  @!P1 LEA R4, P3, R17.reuse, R14, 0x1 ;  /* 0x0000000e11049211 */ /* 0x042fe400078608ff */
[----:B------:R-:W1:Y:S05]  /*11be0*/  SHFL.IDX PT, R14, R9, 0x7, 0x181f ;  /* 0x00f81f00090e7f89 */ /* 0x000e6a00000e0000 */
[C---:B------:R-:W-:Y:S01]  /*11bf0*/  @!P2 LEA R27, R10.reuse, UR38, 0x1 ;  /* 0x000000260a1bac11 */ /* 0x040fe2000f8e08ff */
[----:B----4-:R-:W-:Y:S01]  /*11c00*/  @!P1 IMAD.X R5, RZ, RZ, R21, P3 ;  /* 0x000000ffff059224 */ /* 0x010fe200018e0615 */
[----:B------:R-:W-:Y:S01]  /*11c10*/  @!P1 LEA R21, R10, UR38, 0x1 ;  /* 0x000000260a159c11 */ /* 0x000fe2000f8e08ff */
[----:B------:R-:W-:Y:S04]  /*11c20*/  SHFL.IDX PT, R9, R6, 0x1, 0x181f ;  /* 0x00381f0006097f89 */ /* 0x000fe800000e0000 */
[----:B------:R2:W-:Y:S02]  /*11c30*/  @!P1 LDGSTS.E.BYPASS.LTC128B.128 [R21+0xac00], desc[UR48][R4.64], !P0 ;  /* 0x0ac0000004159fae */ /* 0x0005e4000c101d70 */
[----:B--2---:R-:W-:-:S02]  /*11c40*/  @!P2 LEA R4, P1, R17, R28, 0x1 ;  /* 0x0000001c1104a211 */ /* 0x004fc400078208ff */
[----:B------:R-:W2:Y:S03]  /*11c50*/  SHFL.IDX PT, R28, R7, RZ, 0x181f ;  /* 0x00181fff071c7589 */ /* 0x000ea600000e0000 */
[----:B---3--:R-:W-:Y:S01]  /*11c60*/  @!P2 IMAD.X R5, RZ, RZ, R20, P1 ;  /* 0x000000ffff05a224 */ /* 0x008fe200008e0614 */
[----:B------:R-:W-:Y:S01]  /*11c70*/  ISETP.GE.AND P1, PT, R12, R3, PT ;  /* 0x000000030c00720c */ /* 0x000fe20003f26270 */
[----:B------:R-:W3:Y:S01]  /*11c80*/  SHFL.IDX PT, R20, R6, RZ, 0x181f ;  /* 0x00181fff06147589 */ /* 0x000ee200000e0000 */
[----:B------:R-:W-:-:S03]  /*11c90*/  VIADD R12, R0, 0x80 ;  /* 0x00000080000c7836 */ /* 0x000fc60000000000 */
[----:B------:R1:W-:Y:S02]  /*11ca0*/  @!P2 LDGSTS.E.BYPASS.LTC128B.128 [R27+0xb400], desc[UR48][R4.64], !P0 ;  /* 0x0b400000041bafae */ /* 0x0003e4000c101d70 */
[----:B------:R-:W-:Y:S01]  /*11cb0*/  ISETP.GE.AND P2, PT, R12, R3, PT ;  /* 0x000000030c00720c */ /* 0x000fe20003f46270 */
[----:B------:R-:W-:-:S05]  /*11cc0*/  VIADD R12, R0, 0xa0 ;  /* 0x000000a0000c7836 */ /* 0x000fca0000000000 */
[C---:B------:R-:W-:Y:S02]  /*11cd0*/  @!P1 LEA R21, R10.reuse, UR38, 0x1 ;  /* 0x000000260a159c11 */ /* 0x040fe4000f8e08ff */
[----:B-1----:R-:W-:Y:S02]  /*11ce0*/  @!P1 LEA R4, P3, R17, R14, 0x1 ;  /* 0x0000000e11049211 */ /* 0x002fe400078608ff */
[----:B------:R-:W1:Y:S03]  /*11cf0*/  SHFL.IDX PT, R14, R7, 0x1, 0x181f ;  /* 0x00381f00070e7f89 */ /* 0x000e6600000e0000 */
[----:B------:R-:W-:Y:S01]  /*11d00*/  @!P2 LEA R27, R10, UR38, 0x1 ;  /* 0x000000260a1bac11 */ /* 0x000fe2000f8e08ff */
[----:B------:R-:W-:Y:S02]  /*11d10*/  @!P1 IMAD.X R5, RZ, RZ, R8, P3 ;  /* 0x000000ffff059224 */ /* 0x000fe400018e0608 */
[----:B------:R-:W-:-:S03]  /*11d20*/  VIADD R8, R0, 0x90 ;  /* 0x0000009000087836 */ /* 0x000fc60000000000 */
[----:B------:R2:W-:Y:S02]  /*11d30*/  @!P1 LDGSTS.E.BYPASS.LTC128B.128 [R21+0xbc00], desc[UR48][R4.64], !P0 ;  /* 0x0bc0000004159fae */ /* 0x0005e4000c101d70 */
[----:B--2---:R-:W-:-:S05]  /*11d40*/  @!P2 LEA R4, P1, R17, R28, 0x1 ;  /* 0x0000001c1104a211 */ /* 0x004fca00078208ff */
[----:B---3--:R-:W-:Y:S01]  /*11d50*/  @!P2 IMAD.X R5, RZ, RZ, R20, P1 ;  /* 0x000000ffff05a224 */ /* 0x008fe200008e0614 */
[-C--:B------:R-:W-:Y:S01]  /*11d60*/  ISETP.GE.AND P1, PT, R8, R3.reuse, PT ;  /* 0x000000030800720c */ /* 0x080fe20003f26270 */
[----:B------:R-:W2:Y:S04]  /*11d70*/  SHFL.IDX PT, R20, R7, 0x2, 0x181f ;  /* 0x00581f0007147f89 */ /* 0x000ea800000e0000 */
[----:B------:R-:W3:Y:S04]  /*11d80*/  SHFL.IDX PT, R8, R6, 0x2, 0x181f ;  /* 0x00581f0006087f89 */ /* 0x000ee800000e0000 */
[----:B------:R1:W-:Y:S01]  /*11d90*/  @!P2 LDGSTS.E.BYPASS.LTC128B.128 [R27+0xc400], desc[UR48][R4.64], !P0 ;  /* 0x0c400000041bafae */ /* 0x0003e2000c101d70 */
[----:B------:R-:W-:-:S03]  /*11da0*/  ISETP.GE.AND P2, PT, R12, R3, PT ;  /* 0x000000030c00720c */ /* 0x000fc60003f46270 */
[----:B------:R-:W4:Y:S01]  /*11db0*/  SHFL.IDX PT, R6, R6, 0x3, 0x181f ;  /* 0x00781f0006067f89 */ /* 0x000f2200000e0000 */
[----:B-1----:R-:W-:-:S09]  /*11dc0*/  @!P1 LEA R4, P3, R17, R14, 0x1 ;  /* 0x0000000e11049211 */ /* 0x002fd200078608ff */
[C---:B------:R-:W-:Y:S01]  /*11dd0*/  @!P2 LEA R21, R10.reuse, UR38, 0x1 ;  /* 0x000000260a15ac11 */ /* 0x040fe2000f8e08ff */
[----:B------:R1:W0:Y:S01]  /*11de0*/  SHFL.IDX PT, R14, R7, 0x3, 0x181f ;  /* 0x00781f00070e7f89 */ /* 0x00022200000e0000 */
[----:B------:R-:W-:Y:S01]  /*11df0*/  @!P1 IMAD.X R5, RZ, RZ, R9, P3 ;  /* 0x000000ffff059224 */ /* 0x000fe200018e0609 */
[----:B------:R-:W-:-:S05]  /*11e00*/  @!P1 LEA R9, R10, UR38, 0x1 ;  /* 0x000000260a099c11 */ /* 0x000fca000f8e08ff */
[----:B------:R2:W-:Y:S02]  /*11e10*/  @!P1 LDGSTS.E.BYPASS.LTC128B.128 [R9+0xcc00], desc[UR48][R4.64], !P0 ;  /* 0x0cc0000004099fae */ /* 0x0005e4000c101d70 */
[----:B--2---:R-:W-:-:S05]  /*11e20*/  @!P2 LEA R4, P1, R17, R20, 0x1 ;  /* 0x000000141104a211 */ /* 0x004fca00078208ff */
[----:B---3--:R-:W-:-:S05]  /*11e30*/  @!P2 IMAD.X R5, RZ, RZ, R8, P1 ;  /* 0x000000ffff05a224 */ /* 0x008fca00008e0608 */
[----:B0---4-:R1:W-:Y:S03]  /*11e40*/  @!P2 LDGSTS.E.BYPASS.LTC128B.128 [R21+0xd400], desc[UR48][R4.64], !P0 ;  /* 0x0d4000000415afae */ /* 0x0113e6000c101d70 */
.L_x_1006:
[----:B------:R-:W-:-:S05]  /*11e50*/  VIADD R0, R0, 0xb0 ;  /* 0x000000b000007836 */ /* 0x000fca0000000000 */
[----:B------:R-:W-:Y:S01]  /*11e60*/  ISETP.GE.AND P1, PT, R0, R3, PT ;  /* 0x000000030000720c */ /* 0x000fe20003f26270 */
[----:B------:R-:W-:-:S05]  /*11e70*/  IMAD.MOV.U32 R0, RZ, RZ, 0x1 ;  /* 0x00000001ff007424 */ /* 0x000fca00078e00ff */
[----:B------:R-:W-:-:S07]  /*11e80*/  SHF.L.U32 R0, R0, 0x1f, RZ ;  /* 0x0000001f00007819 */ /* 0x000fce00000006ff */
        /* <DEDUP_REMOVED lines=12> */
[----:B0-----:R-:W-:-:S05]  /*11f50*/  VIADD R3, R26, 0xfffffffe ;  /* 0xfffffffe1a037836 */ /* 0x001fca0000000000 */
[----:B------:R-:W-:Y:S01]  /*11f60*/  ISETP.GE.AND P1, PT, R3, UR41, PT ;  /* 0x0000002903007c0c */ /* 0x000fe2000bf26270 */
[----:B------:R-:W0:Y:S02]  /*11f70*/  SYNCS.PHASECHK.TRANS64.TRYWAIT P0, [UR38+0x16820], R0 ;  /* 0x01682000ff0075a7 */ /* 0x000e240008000166 */
[----:B0-----:R-:W-:Y:S10]  /*11f80*/  @!P0 BRA `(.L_x_917) ;  /* 0x0000002c00288947 */ /* 0x001ff40003800000 */
.L_x_1007:
[----:B------:R-:W-:Y:S02]  /*11f90*/  IMAD.MOV.U32 R12, RZ, RZ, 0x1 ;  /* 0x00000001ff0c7424 */ /* 0x000fe400078e00ff */
[----:B0-----:R-:W-:Y:S01]  /*11fa0*/  IMAD.MOV.U32 R0, RZ, RZ, RZ ;  /* 0x000000ffff007224 */ /* 0x001fe200078e00ff */
[----:B------:R-:W-:Y:S06]  /*11fb0*/  @!P1 BRA `(.L_x_918) ;  /* 0x0000001000e09947 */ /* 0x000fec0003800000 */
[----:B------:R-:W-:Y:S01]  /*11fc0*/  UIADD3 UR4, UR42, 0x1, URZ ;  /* 0x000000012a047890 */ /* 0x000fe2000fffe03f */
[----:B------:R-:W-:Y:S01]  /*11fd0*/  LOP3.LUT R8, R2, 0x1f, RZ, 0xc0, !PT ;  /* 0x0000001f02087812 */ /* 0x000fe200078ec0ff */
[----:B------:R-:W-:Y:S01]  /*11fe0*/  ULOP3.LUT UR5, URZ, UR44, URZ, 0x33, !UPT ;  /* 0x0000002c3f057292 */ /* 0x000fe2000f8e333f */
[----:B------:R-:W-:Y:S01]  /*11ff0*/  IMAD.MOV.U32 R12, RZ, RZ, 0x1 ;  /* 0x00000001ff0c7424 */ /* 0x000fe200078e00ff */
[----:B------:R-:W-:-:S04]  /*12000*/  UIMAD UR4, UR4, UR46, URZ ;  /* 0x0000002e040472a4 */ /* 0x000fc8000f8e023f */
[----:B------:R-:W-:Y:S01]  /*12010*/  IMAD.U32 R5, RZ, RZ, UR5 ;  /* 0x00000005ff057e24 */ /* 0x000fe2000f8e00ff */
[----:B------:R-:W-:Y:S01]  /*12020*/  ULOP3.LUT UR5, URZ, UR41, URZ, 0x33, !UPT ;  /* 0x000000293f057292 */ /* 0x000fe2000f8e333f */
[----:B------:R-:W-:Y:S01]  /*12030*/  LOP3.LUT R4, RZ, UR4, RZ, 0x33, !PT ;  /* 0x00000004ff047c12 */ /* 0x000fe2000f8e33ff */
[----:B------:R-:W-:-:S03]  /*12040*/  ULOP3.LUT UR4, URZ, UR39, URZ, 0x33, !UPT ;  /* 0x000000273f047292 */ /* 0x000fc6000f8e333f */
[----:B------:R-:W-:Y:S01]  /*12050*/  VIADDMNMX R4, R4, -UR43, R5, !PT ;  /* 0x8000002b04047c46 */ /* 0x000fe2000f800105 */
[----:B------:R-:W-:-:S03]  /*12060*/  IMAD.MOV.U32 R5, RZ, RZ, 0x2 ;  /* 0x00000002ff057424 */ /* 0x000fc600078e00ff */
[----:B------:R-:W-:-:S04]  /*12070*/  VIMNMX R4, R4, UR4, !PT ;  /* 0x0000000404047c48 */ /* 0x000fc8000ffe0100 */
[----:B------:R-:W-:Y:S02]  /*12080*/  VIADDMNMX R5, R4, R5, UR5, !PT ;  /* 0x0000000504057e46 */ /* 0x000fe4000f800105 */
[----:B------:R-:W-:-:S03]  /*12090*/  LOP3.LUT R6, RZ, R4, RZ, 0x33, !PT ;  /* 0x00000004ff067212 */ /* 0x000fc600078e33ff */
[C---:B------:R-:W-:Y:S02]  /*120a0*/  VIADD R7, R5.reuse, 0xfffffffe ;  /* 0xfffffffe05077836 */ /* 0x040fe40000000000 */
[----:B------:R-:W-:Y:S02]  /*120b0*/  IMAD.IADD R10, R5, 0x1, R6 ;  /* 0x00000001050a7824 */ /* 0x000fe400078e0206 */
[----:B------:R-:W-:Y:S01]  /*120c0*/  IMAD.MOV.U32 R6, RZ, RZ, R22 ;  /* 0x000000ffff067224 */ /* 0x000fe200078e0016 */
[----:B------:R-:W-:Y:S02]  /*120d0*/  ISETP.NE.AND P0, PT, R7, R4, PT ;  /* 0x000000040700720c */ /* 0x000fe40003f05270 */
[----:B------:R-:W-:-:S11]  /*120e0*/  LOP3.LUT R9, R10, 0x1, RZ, 0xc0, !PT ;  /* 0x000000010a097812 */ /* 0x000fd600078ec0ff */
[----:B------:R-:W-:Y:S05]  /*120f0*/  @!P0 BRA `(.L_x_919) ;  /* 0x0000000c00148947 */ /* 0x000fea0003800000 */
[----:B------:R-:W-:Y:S01]  /*12100*/  BSSY B0, `(.L_x_919) ;  /* 0x00000c4000007945 */ /* 0x000fe20003800000 */
[----:B------:R-:W-:Y:S02]  /*12110*/  IMAD.IADD R10, R10, 0x1, -R9 ;  /* 0x000000010a0a7824 */ /* 0x000fe400078e0a09 */
[----:B------:R-:W-:Y:S02]  /*12120*/  IMAD.MOV.U32 R11, RZ, RZ, 0x1 ;  /* 0x00000001ff0b7424 */ /* 0x000fe400078e00ff */
[----:B------:R-:W-:-:S07]  /*12130*/  IMAD.MOV.U32 R6, RZ, RZ, R22 ;  /* 0x000000ffff067224 */ /* 0x000fce00078e0016 */
.L_x_946:
[----:B------:R-:W-:Y:S01]  /*12140*/  LOP3.LUT P0, RZ, R18, 0x2, RZ, 0xc0, !PT ;  /* 0x0000000212ff7812 */ /* 0x000fe2000780c0ff */
[----:B------:R-:W-:Y:S01]  /*12150*/  VIADD R10, R10, 0xfffffffe ;  /* 0xfffffffe0a0a7836 */ /* 0x000fe20000000000 */
[----:B------:R-:W-:Y:S04]  /*12160*/  BSSY B1, `(.L_x_920) ;  /* 0x000005b000017945 */ /* 0x000fe80003800000 */
[----:B------:R-:W-:-:S07]  /*12170*/  ISETP.NE.AND P1, PT, R10, RZ, PT ;  /* 0x000000ff0a00720c */ /* 0x000fce0003f25270 */
[----:B------:R-:W-:Y:S06]  /*12180*/  @!P0 BRA `(.L_x_921) ;  /* 0x0000000400608947 */ /* 0x000fec0003800000 */
[----:B------:R-:W-:Y:S01]  /*12190*/  LOP3.LUT P0, RZ, R18, 0x1, RZ, 0xc0, !PT ;  /* 0x0000000112ff7812 */ /* 0x000fe2000780c0ff */
[----:B------:R-:W-:Y:S01]  /*121a0*/  IMAD.MOV.U32 R14, RZ, RZ, R3 ;  /* 0x000000ffff0e7224 */ /* 0x000fe200078e0003 */
[----:B------:R-:W-:-:S11]  /*121b0*/  SHF.L.U32 R12, R11, 0x1f, RZ ;  /* 0x0000001f0b0c7819 */ /* 0x000fd600000006ff */
[----:B------:R-:W-:Y:S05]  /*121c0*/  @!P0 BRA `(.L_x_922) ;  /* 0x00000000004c8947 */ /* 0x000fea0003800000 */
[----:B------:R-:W0:Y:S01]  /*121d0*/  LDC R14, c[0x0][0x43c] ;  /* 0x00010f00ff0e7b82 */ /* 0x000e220000000800 */
[----:B------:R-:W-:Y:S01]  /*121e0*/  IMAD.MOV.U32 R13, RZ, RZ, R3 ;  /* 0x000000ffff0d7224 */ /* 0x000fe200078e0003 */
[----:B------:R-:W-:Y:S01]  /*121f0*/  ULDC.64 UR4, c[0x0][0x428] ;  /* 0x00010a0000047ab9 */ /* 0x000fe20000000a00 */
[----:B0-----:R-:W-:-:S13]  /*12200*/  ISETP.NE.AND P0, PT, R14, 0x1, PT ;  /* 0x000000010e00780c */ /* 0x001fda0003f05270 */
[----:B------:R-:W0:Y:S02]  /*12210*/  @P0 LDC.64 R4, c[0x0][0x440] ;  /* 0x00011000ff040b82 */ /* 0x000e240000000a00 */
[----:B0-----:R-:W-:-:S05]  /*12220*/  @P0 IMAD.HI.U32 R4, R3, R4, RZ ;  /* 0x0000000403040227 */ /* 0x001fca00078e00ff */
[----:B------:R-:W-:Y:S01]  /*12230*/  @P0 SHF.R.U32.HI R13, RZ, R5, R4 ;  /* 0x00000005ff0d0219 */ /* 0x000fe20000011604 */
[----:B------:R-:W-:-:S03]  /*12240*/  IMAD R4, R24, UR4, RZ ;  /* 0x0000000418047c24 */ /* 0x000fc6000f8e02ff */
[--C-:B------:R-:W-:Y:S01]  /*12250*/  SHF.R.S32.HI R5, RZ, 0x1f, R13.reuse ;  /* 0x0000001fff057819 */ /* 0x100fe2000001140d */
[----:B------:R-:W-:Y:S02]  /*12260*/  IMAD R15, R25, UR5, R4 ;  /* 0x00000005190f7c24 */ /* 0x000fe4000f8e0204 */
[----:B------:R-:W-:-:S04]  /*12270*/  IMAD.MOV.U32 R4, RZ, RZ, R13 ;  /* 0x000000ffff047224 */ /* 0x000fc800078e000d */
[----:B------:R-:W-:Y:S01]  /*12280*/  IMAD.WIDE.U32 R6, R25, UR4, R4 ;  /* 0x0000000419067c25 */ /* 0x000fe2000f8e0004 */
[----:B------:R-:W-:-:S03]  /*12290*/  ULDC.64 UR4, c[0x0][0x418] ;  /* 0x0001060000047ab9 */ /* 0x000fc60000000a00 */
[----:B------:R-:W-:Y:S01]  /*122a0*/  IMAD.IADD R5, R15, 0x1, R7 ;  /* 0x000000010f057824 */ /* 0x000fe200078e0207 */
[----:B------:R-:W-:-:S04]  /*122b0*/  LEA R4, P0, R6, UR4, 0x2 ;  /* 0x0000000406047c11 */ /* 0x000fc8000f8010ff */
[----:B------:R-:W-:-:S05]  /*122c0*/  LEA.HI.X R5, R6, UR5, R5, 0x2, P0 ;  /* 0x0000000506057c11 */ /* 0x000fca00080f1405 */
[----:B------:R0:W5:Y:S01]  /*122d0*/  LDG.E R6, desc[UR48][R4.64] ;  /* 0x0000003004067981 */ /* 0x000162000c1e1900 */
[----:B------:R-:W-:-:S04]  /*122e0*/  IMAD.MOV R7, RZ, RZ, -R13 ;  /* 0x000000ffff077224 */ /* 0x000fc800078e0a0d */
[----:B------:R-:W-:-:S07]  /*122f0*/  IMAD R14, R14, R7, R3 ;  /* 0x000000070e0e7224 */ /* 0x000fce00078e0203 */
.L_x_922:
[----:B------:R-:W1:Y:S01]  /*12300*/  SYNCS.PHASECHK.TRANS64.TRYWAIT P0, [UR38+0x16848], R12 ;  /* 0x0168480cff0075a7 */ /* 0x000e620008000166 */
[----:B------:R-:W-:Y:S01]  /*12310*/  BSSY B2, `(.L_x_923) ;  /* 0x0000003000027945 */ /* 0x000fe20003800000 */
[----:B------:R-:W-:-:S03]  /*12320*/  ISETP.NE.AND P2, PT, R19, RZ, PT ;  /* 0x000000ff1300720c */ /* 0x000fc60003f45270 */
[----:B-1----:R-:W-:Y:S10]  /*12330*/  @!P0 BRA `(.L_x_924) ;  /* 0x0000002800548947 */ /* 0x002ff40003800000 */
.L_x_1008:
[----:B------:R-:W-:Y:S05]  /*12340*/  BSYNC B2 ;  /* 0x0000000000027941 */ /* 0x000fea0003800000 */
.L_x_923:
[----:B------:R-:W-:Y:S04]  /*12350*/  BSSY B2, `(.L_x_925) ;  /* 0x0000007000027945 */ /* 0x000fe80003800000 */
[----:B------:R-:W-:Y:S05]  /*12360*/  @P2 BRA `(.L_x_926) ;  /* 0x0000000000142947 */ /* 0x000fea0003800000 */
[----:B------:R-:W-:Y:S01]  /*12370*/  ISETP.NE.AND P0, PT, R8, RZ, PT ;  /* 0x000000ff0800720c */ /* 0x000fe20003f05270 */
[----:B0-----:R-:W-:-:S04]  /*12380*/  IMAD.MOV.U32 R4, RZ, RZ, 0x4000 ;  /* 0x00004000ff047424 */ /* 0x001fc800078e00ff */
[----:B------:R1:W-:Y:S08]  /*12390*/  SYNCS.ARRIVE.TRANS64 RZ, [UR38+0x16838], R4 ;  /* 0x01683804ffff79a7 */ /* 0x0003f00008000026 */
[----:B-1----:R-:W-:Y:S05]  /*123a0*/  @!P0 BRA `(.L_x_926) ;  /* 0x0000000000048947 */ /* 0x002fea0003800000 */
[----:B------:R-:W-:Y:S01]  /*123b0*/  BPT.TRAP 0x1 ;  /* 0x000000040000795c */ /* 0x000fe20000300000 */
.L_x_926:
[----:B------:R-:W-:Y:S05]  /*123c0*/  BSYNC B2 ;  /* 0x0000000000027941 */ /* 0x000fea0003800000 */
.L_x_925:
[----:B------:R-:W-:Y:S01]  /*123d0*/  IMAD.MOV.U32 R7, RZ, RZ, RZ ;  /* 0x000000ffff077224 */ /* 0x000fe200078e00ff */
[----:B------:R-:W-:Y:S01]  /*123e0*/  ULDC.64 UR4, c[0x0][0x198] ;  /* 0x0000660000047ab9 */ /* 0x000fe20000000a00 */
[----:B------:R-:W-:Y:S01]  /*123f0*/  PLOP3.LUT P0, PT, PT, PT, PT, 0x80, 0x0 ;  /* 0x000000000000781c */ /* 0x000fe20003f0f070 */
[----:B------:R-:W-:Y:S01]  /*12400*/  UIADD3 UR4, UP0, UR4, 0x370, URZ ;  /* 0x0000037004047890 */ /* 0x000fe2000ff1e03f */
[----:B0-----:R-:W-:Y:S01]  /*12410*/  IMAD.SHL.U32 R4, R14, 0x80, RZ ;  /* 0x000000800e047824 */ /* 0x001fe200078e00ff */
[----:B------:R-:W-:Y:S01]  /*12420*/  R2UR UR34, R7 ;  /* 0x00000000072272ca */ /* 0x000fe200000e0000 */
[----:B------:R-:W-:Y:S02]  /*12430*/  UIADD3 UR32, UR38, 0x12400, URZ ;  /* 0x0001240026207890 */ /* 0x000fe4000fffe03f */
[----:B------:R-:W-:Y:S02]  /*12440*/  UIADD3 UR33, UR38, 0x16838, URZ ;  /* 0x0001683826217890 */ /* 0x000fe4000fffe03f */
[----:B------:R-:W-:Y:S01]  /*12450*/  UIADD3.X UR5, URZ, UR5, URZ, UP0, !UPT ;  /* 0x000000053f057290 */ /* 0x000fe200087fe43f */
[----:B------:R-:W-:Y:S01]  /*12460*/  UMOV UR6, 0x0 ;  /* 0x0000000000067882 */ /* 0x000fe20000000000 */
[----:B------:R-:W-:-:S10]  /*12470*/  UMOV UR7, 0x14f00000 ;  /* 0x14f0000000077882 */ /* 0x000fd40000000000 */
.L_x_927:
        /* <DEDUP_REMOVED lines=10> */
.L_x_1009:
[----:B------:R-:W-:Y:S05]  /*12520*/  BSYNC B2 ;  /* 0x0000000000027941 */ /* 0x000fea0003800000 */
.L_x_928:
[----:B------:R-:W-:Y:S01]  /*12530*/  BSSY B2, `(.L_x_930) ;  /* 0x0000009000027945 */ /* 0x000fe20003800000 */
[----:B------:R-:W-:Y:S02]  /*12540*/  IMAD.MOV.U32 R4, RZ, RZ, 0x0 ;  /* 0x00000000ff047424 */ /* 0x000fe400078e00ff */
[----:B0-----:R-:W-:Y:S01]  /*12550*/  IMAD.MOV.U32 R5, RZ, RZ, 0x14f00000 ;  /* 0x14f00000ff057424 */ /* 0x001fe200078e00ff */
[----:B------:R-:W-:Y:S06]  /*12560*/  @P2 BRA `(.L_x_931) ;  /* 0x0000000000142947 */ /* 0x000fec0003800000 */
[----:B------:R-:W-:Y:S01]  /*12570*/  ISETP.NE.AND P0, PT, R8, RZ, PT ;  /* 0x000000ff0800720c */ /* 0x000fe20003f05270 */
[----:B------:R-:W-:-:S04]  /*12580*/  IMAD.MOV.U32 R12, RZ, RZ, 0x4000 ;  /* 0x00004000ff0c7424 */ /* 0x000fc800078e00ff */
[----:B------:R0:W-:Y:S08]  /*12590*/  SYNCS.ARRIVE.TRANS64 RZ, [UR38+0x16850], R12 ;  /* 0x0168500cffff79a7 */ /* 0x0001f00008000026 */
[----:B0-----:R-:W-:Y:S05]  /*125a0*/  @!P0 BRA `(.L_x_931) ;  /* 0x0000000000048947 */ /* 0x001fea0003800000 */
[----:B------:R-:W-:Y:S01]  /*125b0*/  BPT.TRAP 0x1 ;  /* 0x000000040000795c */ /* 0x000fe20000300000 */
.L_x_931:
[----:B------:R-:W-:Y:S05]  /*125c0*/  BSYNC B2 ;  /* 0x0000000000027941 */ /* 0x000fea0003800000 */
.L_x_930:
[----:B------:R-:W-:Y:S01]  /*125d0*/  R2UR UR7, R5 ;  /* 0x00000000050772ca */ /* 0x000fe200000e0000 */
[----:B------:R-:W-:Y:S01]  /*125e0*/  ULDC.64 UR4, c[0x0][0x198] ;  /* 0x0000660000047ab9 */ /* 0x000fe20000000a00 */
[----:B------:R-:W-:Y:S01]  /*125f0*/  R2UR UR10, R7 ;  /* 0x00000000070a72ca */ /* 0x000fe200000e0000 */
[----:B------:R-:W-:Y:S01]  /*12600*/  UIADD3 UR4, UP0, UR4, 0x470, URZ ;  /* 0x0000047004047890 */ /* 0x000fe2000ff1e03f */
[----:B------:R-:W-:Y:S01]  /*12610*/  R2UR UR6, R4 ;  /* 0x00000000040672ca */ /* 0x000fe200000e0000 */
[----:B------:R-:W-:Y:S01]  /*12620*/  IMAD.SHL.U32 R4, R23, 0x80, RZ ;  /* 0x0000008017047824 */ /* 0x000fe200078e00ff */
[----:B------:R-:W-:Y:S01]  /*12630*/  PLOP3.LUT P0, PT, PT, PT, PT, 0x80, 0x0 ;  /* 0x000000000000781c */ /* 0x000fe20003f0f070 */
[----:B------:R-:W-:Y:S02]  /*12640*/  UIADD3 UR8, UR38, 0x400, URZ ;  /* 0x0000040026087890 */ /* 0x000fe4000fffe03f */
[----:B------:R-:W-:Y:S02]  /*12650*/  UIADD3 UR9, UR38, 0x16850, URZ ;  /* 0x0001685026097890 */ /* 0x000fe4000fffe03f */
[----:B------:R-:W-:-:S12]  /*12660*/  UIADD3.X UR5, URZ, UR5, URZ, UP0, !UPT ;  /* 0x000000053f057290 */ /* 0x000fd800087fe43f */
.L_x_932:
        /* <DEDUP_REMOVED lines=8> */
[----:B------:R-:W-:Y:S02]  /*126f0*/  IMAD.MOV.U32 R23, RZ, RZ, R14 ;  /* 0x000000ffff177224 */ /* 0x000fe400078e000e */
[----:B------:R-:W-:-:S07]  /*12700*/  IMAD.MOV.U32 R22, RZ, RZ, R6 ;  /* 0x000000ffff167224 */ /* 0x000fce00078e0006 */
.L_x_921:
[----:B------:R-:W-:Y:S05]  /*12710*/  BSYNC B1 ;  /* 0x0000000000017941 */ /* 0x000fea0003800000 */
.L_x_920:
[----:B------:R-:W-:Y:S01]  /*12720*/  LOP3.LUT P0, RZ, R18, 0x2, RZ, 0xc0, !PT ;  /* 0x0000000212ff7812 */ /* 0x000fe2000780c0ff */
[----:B------:R-:W-:Y:S01]  /*12730*/  BSSY B1, `(.L_x_933) ;  /* 0x000005d000017945 */ /* 0x000fe20003800000 */
[----:B------:R-:W-:-:S11]  /*12740*/  LOP3.LUT R12, R11, 0x1, RZ, 0x3c, !PT ;  /* 0x000000010b0c7812 */ /* 0x000fd600078e3cff */
[----:B------:R-:W-:Y:S05]  /*12750*/  @!P0 BRA `(.L_x_934) ;  /* 0x0000000400688947 */ /* 0x000fea0003800000 */
[----:B------:R-:W-:Y:S01]  /*12760*/  LOP3.LUT P0, RZ, R18, 0x1, RZ, 0xc0, !PT ;  /* 0x0000000112ff7812 */ /* 0x000fe2000780c0ff */
[----:B------:R-:W-:Y:S01]  /*12770*/  VIADD R13, R3, 0xffffffff ;  /* 0xffffffff030d7836 */ /* 0x000fe20000000000 */
        /* <DEDUP_REMOVED lines=21> */
.L_x_935:
[----:B------:R-:W1:Y:S01]  /*128d0*/  SYNCS.PHASECHK.TRANS64.TRYWAIT P0, [UR38+0x16840], R14 ;  /* 0x0168400eff0075a7 */ /* 0x000e620008000166 */
[----:B------:R-:W-:Y:S01]  /*128e0*/  BSSY B2, `(.L_x_936) ;  /* 0x0000003000027945 */ /* 0x000fe20003800000 */
[----:B------:R-:W-:-:S03]  /*128f0*/  ISETP.NE.AND P2, PT, R19, RZ, PT ;  /* 0x000000ff1300720c */ /* 0x000fc60003f45270 */
[----:B-1----:R-:W-:Y:S10]  /*12900*/  @!P0 BRA `(.L_x_937) ;  /* 0x0000002400108947 */ /* 0x002ff40003800000 */
.L_x_1010:
[----:B------:R-:W-:Y:S05]  /*12910*/  BSYNC B2 ;  /* 0x0000000000027941 */ /* 0x000fea0003800000 */
.L_x_936:
[----:B------:R-:W-:Y:S04]  /*12920*/  BSSY B2, `(.L_x_938) ;  /* 0x0000007000027945 */ /* 0x000fe80003800000 */
[----:B------:R-:W-:Y:S05]  /*12930*/  @P2 BRA `(.L_x_939) ;  /* 0x0000000000142947 */ /* 0x000fea0003800000 */
[----:B------:R-:W-:Y:S01]  /*12940*/  ISETP.NE.AND P0, PT, R8, RZ, PT ;  /* 0x000000ff0800720c */ /* 0x000fe20003f05270 */
[----:B0-----:R-:W-:-:S04]  /*12950*/  IMAD.MOV.U32 R4, RZ, RZ, 0x4000 ;  /* 0x00004000ff047424 */ /* 0x001fc800078e00ff */
[----:B------:R1:W-:Y:S08]  /*12960*/  SYNCS.ARRIVE.TRANS64 RZ, [UR38+0x16830], R4 ;  /* 0x01683004ffff79a7 */ /* 0x0003f00008000026 */
[----:B-1----:R-:W-:Y:S05]  /*12970*/  @!P0 BRA `(.L_x_939) ;  /* 0x0000000000048947 */ /* 0x002fea0003800000 */
[----:B------:R-:W-:Y:S01]  /*12980*/  BPT.TRAP 0x1 ;  /* 0x000000040000795c */ /* 0x000fe20000300000 */
.L_x_939:
[----:B------:R-:W-:Y:S05]  /*12990*/  BSYNC B2 ;  /* 0x0000000000027941 */ /* 0x000fea0003800000 */
.L_x_938:
        /* <DEDUP_REMOVED lines=11> */
.L_x_940:
        /* <DEDUP_REMOVED lines=12> */
.L_x_1011:
[----:B------:R-:W-:Y:S05]  /*12b10*/  BSYNC B2 ;  /* 0x0000000000027941 */ /* 0x000fea0003800000 */
.L_x_941:
[----:B------:R-:W-:Y:S01]  /*12b20*/  BSSY B2, `(.L_x_943) ;  /* 0x0000009000027945 */ /* 0x000fe20003800000 */
[----:B0-----:R-:W-:Y:S02]  /*12b30*/  IMAD.MOV.U32 R4, RZ, RZ, 0x0 ;  /* 0x00000000ff047424 */ /* 0x001fe400078e00ff */
[----:B------:R-:W-:Y:S01]  /*12b40*/  IMAD.MOV.U32 R5, RZ, RZ, 0x14f00000 ;  /* 0x14f00000ff057424 */ /* 0x000fe200078e00ff */
[----:B------:R-:W-:Y:S06]  /*12b50*/  @P2 BRA `(.L_x_944) ;  /* 0x0000000000142947 */ /* 0x000fec0003800000 */
[----:B------:R-:W-:Y:S01]  /*12b60*/  ISETP.NE.AND P0, PT, R8, RZ, PT ;  /* 0x000000ff0800720c */ /* 0x000fe20003f05270 */
[----:B------:R-:W-:-:S04]  /*12b70*/  IMAD.MOV.U32 R11, RZ, RZ, 0x4000 ;  /* 0x00004000ff0b7424 */ /* 0x000fc800078e00ff */
[----:B------:R0:W-:Y:S08]  /*12b80*/  SYNCS.ARRIVE.TRANS64 RZ, [UR38+0x16858], R11 ;  /* 0x0168580bffff79a7 */ /* 0x0001f00008000026 */
[----:B0-----:R-:W-:Y:S05]  /*12b90*/  @!P0 BRA `(.L_x_944) ;  /* 0x0000000000048947 */ /* 0x001fea0003800000 */
[----:B------:R-:W-:Y:S01]  /*12ba0*/  BPT.TRAP 0x1 ;  /* 0x000000040000795c */ /* 0x000fe20000300000 */
.L_x_944:
[----:B------:R-:W-:Y:S05]  /*12bb0*/  BSYNC B2 ;  /* 0x0000000000027941 */ /* 0x000fea0003800000 */
.L_x_943:
        /* <DEDUP_REMOVED lines=10> */
.L_x_945:
        /* <DEDUP_REMOVED lines=10> */
.L_x_934:
[----:B------:R-:W-:Y:S05]  /*12d00*/  BSYNC B1 ;  /* 0x0000000000017941 */ /* 0x000fea0003800000 */
.L_x_933:
[----:B------:R-:W-:Y:S02]  /*12d10*/  VIADD R3, R3, 0xfffffffe ;  /* 0xfffffffe03037836 */ /* 0x000fe40000000000 */
[----:B------:R-:W-:Y:S01]  /*12d20*/  IMAD.MOV.U32 R11, RZ, RZ, R12 ;  /* 0x000000ffff0b7224 */ /* 0x000fe200078e000c */
[----:B------:R-:W-:Y:S06]  /*12d30*/  @P1 BRA `(.L_x_946) ;  /* 0xfffffff400001947 */ /* 0x000fec000383ffff */
[----:B------:R-:W-:Y:S05]  /*12d40*/  BSYNC B0 ;  /* 0x0000000000007941 */ /* 0x000fea0003800000 */
.L_x_919:
[----:B------:R-:W-:Y:S01]  /*12d50*/  ISETP.NE.AND P0, PT, R9, RZ, PT ;  /* 0x000000ff0900720c */ /* 0x000fe20003f05270 */
[----:B------:R-:W-:-:S12]  /*12d60*/  BSSY B0, `(.L_x_918) ;  /* 0x000005d000007945 */ /* 0x000fd80003800000 */
[----:B------:R-:W-:Y:S05]  /*12d70*/  @!P0 BRA `(.L_x_947) ;  /* 0x00000004006c8947 */ /* 0x000fea0003800000 */
[----:B------:R-:W-:Y:S01]  /*12d80*/  LOP3.LUT P1, RZ, R18, 0x2, RZ, 0xc0, !PT ;  /* 0x0000000212ff7812 */ /* 0x000fe2000782c0ff */
[----:B------:R-:W-:-:S12]  /*12d90*/  IMAD.MOV.U32 R0, RZ, RZ, 0x1 ;  /* 0x00000001ff007424 */ /* 0x000fd800078e00ff */
[----:B------:R-:W-:Y:S05]  /*12da0*/  @!P1 BRA `(.L_x_947) ;  /* 0x0000000400609947 */ /* 0x000fea0003800000 */
[----:B------:R-:W-:Y:S02]  /*12db0*/  LOP3.LUT P1, RZ, R18, 0x1, RZ, 0xc0, !PT ;  /* 0x0000000112ff7812 */ /* 0x000fe4000782c0ff */
[----:B------:R-:W-:-:S11]  /*12dc0*/  SHF.L.U32 R9, R12, 0x1f, RZ ;  /* 0x0000001f0c097819 */ /* 0x000fd600000006ff */
        /* <DEDUP_REMOVED lines=20> */
.L_x_948:
[----:B------:R-:W1:Y:S01]  /*12f10*/  SYNCS.PHASECHK.TRANS64.TRYWAIT P0, [UR38+0x16848], R9 ;  /* 0x01684809ff0075a7 */ /* 0x000e620008000166 */
[----:B------:R-:W-:Y:S01]  /*12f20*/  BSSY B1, `(.L_x_949) ;  /* 0x0000003000017945 */ /* 0x000fe20003800000 */
[----:B------:R-:W-:-:S03]  /*12f30*/  ISETP.NE.AND P1, PT, R19, RZ, PT ;  /* 0x000000ff1300720c */ /* 0x000fc60003f25270 */
[----:B-1----:R-:W-:Y:S10]  /*12f40*/  @!P0 BRA `(.L_x_950) ;  /* 0x0000001c00b08947 */ /* 0x002ff40003800000 */
.L_x_1012:
[----:B------:R-:W-:Y:S05]  /*12f50*/  BSYNC B1 ;  /* 0x0000000000017941 */ /* 0x000fea0003800000 */
.L_x_949:
[----:B------:R-:W-:Y:S04]  /*12f60*/  BSSY B1, `(.L_x_951) ;  /* 0x0000007000017945 */ /* 0x000fe80003800000 */
[----:B------:R-:W-:Y:S05]  /*12f70*/  @P1 BRA `(.L_x_952) ;  /* 0x0000000000141947 */ /* 0x000fea0003800000 */
[----:B------:R-:W-:Y:S01]  /*12f80*/  ISETP.NE.AND P0, PT, R8, RZ, PT ;  /* 0x000000ff0800720c */ /* 0x000fe20003f05270 */
[----:B0-----:R-:W-:-:S04]  /*12f90*/  IMAD.MOV.U32 R4, RZ, RZ, 0x4000 ;  /* 0x00004000ff047424 */ /* 0x001fc800078e00ff */
[----:B------:R1:W-:Y:S08]  /*12fa0*/  SYNCS.ARRIVE.TRANS64 RZ, [UR38+0x16838], R4 ;  /* 0x01683804ffff79a7 */ /* 0x0003f00008000026 */
[----:B-1----:R-:W-:Y:S05]  /*12fb0*/  @!P0 BRA `(.L_x_952) ;  /* 0x0000000000048947 */ /* 0x002fea0003800000 */
[----:B------:R-:W-:Y:S01]  /*12fc0*/  BPT.TRAP 0x1 ;  /* 0x000000040000795c */ /* 0x000fe20000300000 */
.L_x_952:
[----:B------:R-:W-:Y:S05]  /*12fd0*/  BSYNC B1 ;  /* 0x0000000000017941 */ /* 0x000fea0003800000 */
.L_x_951:
        /* <DEDUP_REMOVED lines=11> */
.L_x_953:
        /* <DEDUP_REMOVED lines=11> */
.L_x_1013:
[----:B------:R-:W-:Y:S05]  /*13140*/  BSYNC B1 ;  /* 0x0000000000017941 */ /* 0x000fea0003800000 */
.L_x_954:
        /* <DEDUP_REMOVED lines=9> */
.L_x_957:
[----:B------:R-:W-:Y:S05]  /*131e0*/  BSYNC B1 ;  /* 0x0000000000017941 */ /* 0x000fea0003800000 */
.L_x_956:
        /* <DEDUP_REMOVED lines=10> */
.L_x_958:
        /* <DEDUP_REMOVED lines=10> */
.L_x_947:
[----:B------:R-:W-:Y:S05]  /*13330*/  BSYNC B0 ;  /* 0x0000000000007941 */ /* 0x000fea0003800000 */
.L_x_918:
[----:B------:R-:W-:Y:S01]  /*13340*/  LOP3.LUT P0, RZ, R18, 0x2, RZ, 0xc0, !PT ;  /* 0x0000000212ff7812 */ /* 0x000fe2000780c0ff */
        /* <DEDUP_REMOVED lines=8> */
.L_x_1014:
[----:B------:R-:W-:Y:S05]  /*133d0*/  BSYNC B1 ;  /* 0x0000000000017941 */ /* 0x000fea0003800000 */
.L_x_961:
[----:B------:R-:W-:Y:S04]  /*133e0*/  BSSY B1, `(.L_x_963) ;  /* 0x0000007000017945 */ /* 0x000fe80003800000 */
[----:B------:R-:W-:Y:S05]  /*133f0*/  @P1 BRA `(.L_x_964) ;  /* 0x0000000000141947 */ /* 0x000fea0003800000 */
[----:B------:R-:W-:Y:S01]  /*13400*/  LOP3.LUT P0, RZ, R2, 0x1f, RZ, 0xc0, !PT ;  /* 0x0000001f02ff7812 */ /* 0x000fe2000780c0ff */
[----:B0-----:R-:W-:-:S04]  /*13410*/  IMAD.MOV.U32 R3, RZ, RZ, 0x4000 ;  /* 0x00004000ff037424 */ /* 0x001fc800078e00ff */
[----:B------:R1:W-:Y:S08]  /*13420*/  SYNCS.ARRIVE.TRANS64 RZ, [R4+URZ+0x16850], R3 ;  /* 0x0168500304ff79a7 */ /* 0x0003f0000800003f */
[----:B------:R-:W-:Y:S05]  /*13430*/  @!P0 BRA `(.L_x_964) ;  /* 0x0000000000048947 */ /* 0x000fea0003800000 */
[----:B------:R-:W-:Y:S01]  /*13440*/  BPT.TRAP 0x1 ;  /* 0x000000040000795c */ /* 0x000fe20000300000 */
.L_x_964:
[----:B------:R-:W-:Y:S05]  /*13450*/  BSYNC B1 ;  /* 0x0000000000017941 */ /* 0x000fea0003800000 */
.L_x_963:
[----:B------:R-:W-:Y:S01]  /*13460*/  R2UR UR8, R0 ;  /* 0x00000000000872ca */ /* 0x000fe200000e0000 */
[----:B------:R-:W-:Y:S01]  /*13470*/  ULDC.64 UR4, c[0x0][0x198] ;  /* 0x0000660000047ab9 */ /* 0x000fe20000000a00 */
[----:B------:R-:W-:Y:S01]  /*13480*/  R2UR UR9, R4 ;  /* 0x00000000040972ca */ /* 0x000fe200000e0000 */
[----:B------:R-:W-:Y:S01]  /*13490*/  UIADD3 UR4, UP0, UR4, 0x470, URZ ;  /* 0x0000047004047890 */ /* 0x000fe2000ff1e03f */
[----:B------:R-:W-:Y:S01]  /*134a0*/  PLOP3.LUT P0, PT, PT, PT, PT, 0x80, 0x0 ;  /* 0x000000000000781c */ /* 0x000fe20003f0f070 */
[----:B------:R-:W-:Y:S01]  /*134b0*/  IMAD.SHL.U32 R23, R23, 0x80, RZ ;  /* 0x0000008017177824 */ /* 0x000fe200078e00ff */
[----:B------:R-:W-:Y:S01]  /*134c0*/  UMOV UR6, 0x0 ;  /* 0x0000000000067882 */ /* 0x000fe20000000000 */
[----:B------:R-:W-:Y:S01]  /*134d0*/  UIADD3.X UR5, URZ, UR5, URZ, UP0, !UPT ;  /* 0x000000053f057290 */ /* 0x000fe200087fe43f */
[----:B------:R-:W-:Y:S01]  /*134e0*/  UMOV UR7, 0x14f00000 ;  /* 0x14f0000000077882 */ /* 0x000fe20000000000 */
[----:B------:R-:W-:-:S04]  /*134f0*/  UMOV UR10, URZ ;  /* 0x0000003f000a7c82 */ /* 0x000fc80008000000 */
[----:B------:R-:W-:Y:S02]  /*13500*/  ULEA UR8, UR8, UR38, 0xe ;  /* 0x0000002608087291 */ /* 0x000fe4000f8e703f */
[----:B------:R-:W-:Y:S02]  /*13510*/  UIADD3 UR9, UR9, 0x16850, URZ ;  /* 0x0001685009097890 */ /* 0x000fe4000fffe03f */
[----:B------:R-:W-:-:S12]  /*13520*/  UIADD3 UR8, UR8, 0x400, URZ ;  /* 0x0000040008087890 */ /* 0x000fd8000fffe03f */
.L_x_965:
[----:B------:R-:W-:-:S13]  /*13530*/  @P0 ELECT P1, URZ, PT ;  /* 0x00000000003f082f */ /* 0x000fda0003820000 */
[----:B------:R-:W-:Y:S01]  /*13540*/  @P1 R2UR UR13, R22 ;  /* 0x00000000160d12ca */ /* 0x000fe200000e0000 */
[----:B------:R-:W-:Y:S01]  /*13550*/  UMOV UR12, UR36 ;  /* 0x00000024000c7c82 */ /* 0x000fe20008000000 */
[----:B------:R-:W-:Y:S02]  /*13560*/  @P1 R2UR UR11, R23 ;  /* 0x00000000170b12ca */ /* 0x000fe400000e0000 */
[----:B------:R-:W-:Y:S02]  /*13570*/  @P1 PLOP3.LUT P0, PT, P1, PT, PT, 0x8, 0x0 ;  /* 0x000000000000181c */ /* 0x000fe40000f0e170 */
[----:B------:R-:W-:-:S09]  /*13580*/  PLOP3.LUT P1, PT, PT, PT, PT, 0x8, 0x0 ;  /* 0x000000000000781c */ /* 0x000fd20003f2e170 */
[----:B------:R2:W-:Y:S02]  /*13590*/  UTMALDG.4D [UR8], [UR4], desc[UR6] ;  /* 0x00000608040075b4 */ /* 0x0005e40008019000 */
[----:B--2---:R-:W-:Y:S05]  /*135a0*/  @P0 BRA.U.ANY `(.L_x_965) ;  /* 0xfffffffd00e00947 */ /* 0x004fea000393ffff */
.L_x_960:
[----:B------:R-:W-:Y:S05]  /*135b0*/  BSYNC B0 ;  /* 0x0000000000007941 */ /* 0x000fea0003800000 */
.L_x_959:
[----:B------:R-:W-:Y:S02]  /*135c0*/  VIADD R0, R0, 0x1 ;  /* 0x0000000100007836 */ /* 0x000fe40000000000 */
[----:B01----:R-:W-:-:S03]  /*135d0*/  IMAD.MOV.U32 R4, RZ, RZ, RZ ;  /* 0x000000ffff047224 */ /* 0x003fc600078e00ff */
[----:B------:R-:W-:-:S04]  /*135e0*/  ISETP.NE.AND P0, PT, R0, 0x2, PT ;  /* 0x000000020000780c */ /* 0x000fc80003f05270 */
[----:B------:R-:W-:Y:S02]  /*135f0*/  SEL R3, RZ, 0x1, P0 ;  /* 0x00000001ff037807 */ /* 0x000fe40000000000 */
[----:B------:R-:W-:Y:S02]  /*13600*/  SEL R0, R0, RZ, P0 ;  /* 0x000000ff00007207 */ /* 0x000fe40000000000 */
[----:B------:R-:W-:-:S07]  /*13610*/  LOP3.LUT R3, R12, R3, RZ, 0x3c, !PT ;  /* 0x000000030c037212 */ /* 0x000fce00078e3cff */
.L_x_898:
[----:B------:R-:W0:Y:S01]  /*13620*/  S2R R5, SR_CgaCtaId ;  /* 0x0000000000057919 */ /* 0x000e220000008800 */
[----:B------:R-:W-:Y:S02]  /*13630*/  MOV R2, 0x400 ;  /* 0x0000040000027802 */ /* 0x000fe40000000f00 */
[----:B------:R-:W-:Y:S02]  /*13640*/  SHF.L.U32 R4, R4, 0x1f, RZ ;  /* 0x0000001f04047819 */ /* 0x000fe400000006ff */
[----:B0-----:R-:W-:-:S04]  /*13650*/  LEA R7, R5, R2, 0x18 ;  /* 0x0000000205077211 */ /* 0x001fc800078ec0ff */
[----:B------:R-:W0:Y:S02]  /*13660*/  SYNCS.PHASECHK.TRANS64.TRYWAIT P0, [R7+URZ+0x16820], R4 ;  /* 0x01682004070075a7 */ /* 0x000e24000800017f */
[----:B0-----:R-:W-:Y:S05]  /*13670*/  @!P0 BRA `(.L_x_966) ;  /* 0x0000001800288947 */ /* 0x001fea0003800000 */
.L_x_1015:
[----:B------:R-:W-:-:S03]  /*13680*/  UMOV UR4, 0xffffffff ;  /* 0xffffffff00047882 */ /* 0x000fc60000000000 */
[----:B------:R-:W-:Y:S05]  /*13690*/  BRA.DIV UR4, `(.L_x_967) ;  /* 0x0000001a04347947 */ /* 0x000fea000b800000 */
[----:B------:R1:W2:Y:S02]  /*136a0*/  SHFL.IDX PT, R14, R16, RZ, 0x1f ;  /* 0x00001fff100e7589 */ /* 0x0002a400000e0000 */
.L_x_1018:
[----:B--2---:R-:W-:-:S13]  /*136b0*/  ISETP.NE.AND P0, PT, R14, RZ, PT ;  /* 0x000000ff0e00720c */ /* 0x004fda0003f05270 */
[----:B------:R-:W-:Y:S05]  /*136c0*/  @P0 BRA `(.L_x_814) ;  /* 0x0000000000880947 */ /* 0x000fea0003800000 */
[----:B------:R-:W-:-:S03]  /*136d0*/  UMOV UR4, 0xffffffff ;  /* 0xffffffff00047882 */ /* 0x000fc60000000000 */
[----:B------:R-:W-:Y:S05]  /*136e0*/  BRA.DIV UR4, `(.L_x_968) ;  /* 0x0000001a04487947 */ /* 0x000fea000b800000 */
[----:B------:R-:W-:-:S13]  /*136f0*/  ELECT P6, URZ, PT ;  /* 0x00000000003f782f */ /* 0x000fda00038c0000 */
.L_x_1021:
[----:B------:R-:W-:Y:S05]  /*13700*/  @!P6 BRA `(.L_x_814) ;  /* 0x000000000078e947 */ /* 0x000fea0003800000 */
[----:B------:R-:W-:-:S06]  /*13710*/  ULOP3.LUT UR4, UR45, 0x2, URZ, 0xfc, !UPT ;  /* 0x000000022d047892 */ /* 0x000fcc000f8efc3f */
[----:B------:R-:W-:-:S05]  /*13720*/  IMAD.U32 R2, RZ, RZ, UR4 ;  /* 0x00000004ff027e24 */ /* 0x000fca000f8e00ff */
[----:B------:R-:W-:-:S13]  /*13730*/  ISETP.NE.AND P2, PT, R2, 0x3, PT ;  /* 0x000000030200780c */ /* 0x000fda0003f45270 */
[----:B------:R-:W-:Y:S05]  /*13740*/  @!P2 BRA `(.L_x_969) ;  /* 0x000000000004a947 */ /* 0x000fea0003800000 */
[----:B------:R-:W-:Y:S01]  /*13750*/  BPT.TRAP 0x1 ;  /* 0x000000040000795c */ /* 0x000fe20000300000 */
.L_x_969:
[----:B------:R-:W-:Y:S01]  /*13760*/  VIADD R9, R7, 0x16840 ;  /* 0x0001684007097836 */ /* 0x000fe20000000000 */
[----:B------:R-:W-:Y:S01]  /*13770*/  SHF.L.U32 R5, R3, 0x1f, RZ ;  /* 0x0000001f03057819 */ /* 0x000fe200000006ff */
[C---:B------:R-:W-:Y:S02]  /*13780*/  VIADD R2, R0.reuse, 0x1 ;  /* 0x0000000100027836 */ /* 0x040fe40000000000 */
[----:B------:R-:W-:-:S03]  /*13790*/  IMAD R6, R0, 0x8, R9 ;  /* 0x0000000800067824 */ /* 0x000fc600078e0209 */
[C---:B------:R-:W-:Y:S01]  /*137a0*/  ISETP.NE.AND P1, PT, R2.reuse, 0x2, PT ;  /* 0x000000020200780c */ /* 0x040fe20003f25270 */
[----:B------:R-:W2:Y:S03]  /*137b0*/  SYNCS.PHASECHK.TRANS64.TRYWAIT P0, [R6+URZ], R5 ;  /* 0x00000005060075a7 */ /* 0x000ea6000800017f */
[----:B0-----:R-:W-:Y:S02]  /*137c0*/  SEL R4, RZ, 0x1, P1 ;  /* 0x00000001ff047807 */ /* 0x001fe40000800000 */
[----:B------:R-:W-:Y:S02]  /*137d0*/  SEL R8, R2, RZ, P1 ;  /* 0x000000ff02087207 */ /* 0x000fe40000800000 */
[----:B------:R-:W-:-:S03]  /*137e0*/  LOP3.LUT R2, R3, R4, RZ, 0x3c, !PT ;  /* 0x0000000403027212 */ /* 0x000fc600078e3cff */
[----:B------:R-:W-:Y:S01]  /*137f0*/  IMAD R3, R8, 0x8, R9 ;  /* 0x0000000808037824 */ /* 0x000fe200078e0209 */
[----:B------:R-:W-:Y:S01]  /*13800*/  SHF.L.U32 R2, R2, 0x1f, RZ ;  /* 0x0000001f02027819 */ /* 0x000fe200000006ff */
[----:B--2---:R-:W-:Y:S06]  /*13810*/  @!P0 BRA `(.L_x_970) ;  /* 0x00000018001c8947 */ /* 0x004fec0003800000 */
.L_x_1022:
[----:B------:R-:W2:Y:S02]  /*13820*/  SYNCS.PHASECHK.TRANS64.TRYWAIT P0, [R3+URZ], R2 ;  /* 0x00000002030075a7 */ /* 0x000ea4000800017f */
[----:B--2---:R-:W-:Y:S05]  /*13830*/  @!P0 BRA `(.L_x_971) ;  /* 0x0000001800288947 */ /* 0x004fea0003800000 */
.L_x_1023:
[----:B------:R-:W-:Y:S05]  /*13840*/  @!P2 BRA `(.L_x_972) ;  /* 0x000000000004a947 */ /* 0x000fea0003800000 */
[----:B------:R-:W-:Y:S01]  /*13850*/  BPT.TRAP 0x1 ;  /* 0x000000040000795c */ /* 0x000fe20000300000 */
.L_x_972:
[----:B--2---:R-:W-:-:S04]  /*13860*/  VIADD R3, R7, 0x16860 ;  /* 0x0001686007037836 */ /* 0x004fc80000000000 */
[----:B------:R-:W-:-:S04]  /*13870*/  IMAD R0, R0, 0x8, R3 ;  /* 0x0000000800007824 */ /* 0x000fc800078e0203 */
[----:B------:R-:W2:Y:S02]  /*13880*/  SYNCS.PHASECHK.TRANS64.TRYWAIT P0, [R0+URZ], R5 ;  /* 0x00000005000075a7 */ /* 0x000ea4000800017f */
[----:B--2---:R-:W-:Y:S05]  /*13890*/  @!P0 BRA `(.L_x_973) ;  /* 0x0000001800248947 */ /* 0x004fea0003800000 */
.L_x_1024:
[----:B------:R-:W-:-:S07]  /*138a0*/  IMAD R3, R8, 0x8, R3 ;  /* 0x0000000808037824 */ /* 0x000fce00078e0203 */
.L_x_974:
[----:B---3--:R3:W4:Y:S02]  /*138b0*/  SYNCS.PHASECHK.TRANS64.TRYWAIT P0, [R3+URZ], R2 ;  /* 0x00000002030075a7 */ /* 0x008724000800017f */
[----:B----4-:R-:W-:Y:S05]  /*138c0*/  @!P0 NANOSLEEP.SYNCS 0x989680 ;  /* 0x009896800000895d */ /* 0x010fea0003900000 */
[----:B------:R-:W4:Y:S02]  /*138d0*/  @!P0 SYNCS.PHASECHK.TRANS64 P0, [R3+URZ], R2 ;  /* 0x00000002030085a7 */ /* 0x000f24000800007f */
[----:B----4-:R-:W-:Y:S05]  /*138e0*/  @!P0 BRA `(.L_x_974) ;  /* 0xfffffffc00f08947 */ /* 0x010fea000383ffff */
.L_x_814:
[----:B------:R-:W-:Y:S05]  /*138f0*/  BSYNC B6 ;  /* 0x0000000000067941 */ /* 0x000fea0003800000 */
.L_x_811:
[----:B------:R-:W-:Y:S05]  /*13900*/  EXIT ;  /* 0x000000000000794d */ /* 0x000fea0003800000 */
.L_x_824:
[----:B0-----:R-:W-:-:S04]  /*13910*/  IMAD.U32 R3, RZ, RZ, UR38 ;  /* 0x00000026ff037e24 */ /* 0x001fc8000f8e00ff */
[----:B------:R0:W1:Y:S03]  /*13920*/  SYNCS.PHASECHK.TRANS64.TRYWAIT P0, [R3+URZ+0x16800], R0 ;  /* 0x01680000030075a7 */ /* 0x000066000800017f */
[----:B-1----:R-:W-:Y:S05]  /*13930*/  @!P0 NANOSLEEP.SYNCS 0x989680 ;  /* 0x009896800000895d */ /* 0x002fea0003900000 */
[----:B------:R-:W1:Y:S02]  /*13940*/  @!P0 SYNCS.PHASECHK.TRANS64 P0, [R3+URZ+0x16800], R0 ;  /* 0x01680000030085a7 */ /* 0x000e64000800007f */
[----:B-1----:R-:W-:Y:S05]  /*13950*/  @!P0 BRA `(.L_x_824) ;  /* 0xfffffffc00ec8947 */ /* 0x002fea000383ffff */
[----:B------:R-:W-:Y:S05]  /*13960*/  BRA `(.L_x_975) ;  /* 0xfffffedc004c7947 */ /* 0x000fea000383ffff */
.L_x_828:
[----:B-1----:R-:W-:-:S04]  /*13970*/  IMAD.U32 R3, RZ, RZ, UR38 ;  /* 0x00000026ff037e24 */ /* 0x002fc8000f8e00ff */
[----:B------:R1:W2:Y:S03]  /*13980*/  SYNCS.PHASECHK.TRANS64.TRYWAIT P2, [R3+URZ+0x16830], R0 ;  /* 0x01683000030075a7 */ /* 0x0002a6000804017f */
[----:B--2---:R-:W-:Y:S05]  /*13990*/  @!P2 NANOSLEEP.SYNCS 0x989680 ;  /* 0x009896800000a95d */ /* 0x004fea0003900000 */
[----:B------:R-:W2:Y:S02]  /*139a0*/  @!P2 SYNCS.PHASECHK.TRANS64 P2, [R3+URZ+0x16830], R0 ;  /* 0x016830000300a5a7 */ /* 0x000ea4000804007f */
[----:B--2---:R-:W-:Y:S05]  /*139b0*/  @!P2 BRA `(.L_x_828) ;  /* 0xfffffffc00eca947 */ /* 0x004fea000383ffff */
[----:B------:R-:W-:Y:S05]  /*139c0*/  BRA `(.L_x_827) ;  /* 0xfffffedc006c7947 */ /* 0x000fea000383ffff */
.L_x_844:
[----:B-1----:R-:W-:-:S04]  /*139d0*/  IMAD.U32 R13, RZ, RZ, UR10 ;  /* 0x0000000aff0d7e24 */ /* 0x002fc8000f8e00ff */
[----:B------:R1:W2:Y:S03]  /*139e0*/  SYNCS.PHASECHK.TRANS64.TRYWAIT P2, [R13+URZ+0x16830], R10 ;  /* 0x0168300a0d0075a7 */ /* 0x0002a6000804017f */
[----:B--2---:R-:W-:Y:S05]  /*139f0*/  @!P2 NANOSLEEP.SYNCS 0x989680 ;  /* 0x009896800000a95d */ /* 0x004fea0003900000 */
[----:B------:R-:W2:Y:S02]  /*13a00*/  @!P2 SYNCS.PHASECHK.TRANS64 P2, [R13+URZ+0x16830], R10 ;  /* 0x0168300a0d00a5a7 */ /* 0x000ea4000804007f */
[----:B--2---:R-:W-:Y:S05]  /*13a10*/  @!P2 BRA `(.L_x_844) ;  /* 0xfffffffc00eca947 */ /* 0x004fea000383ffff */
[----:B------:R-:W-:Y:S05]  /*13a20*/  BRA `(.L_x_841) ;  /* 0xffffff1800607947 */ /* 0x000fea000383ffff */
.L_x_848:
[----:B-1----:R-:W-:-:S04]  /*13a30*/  IMAD.U32 R13, RZ, RZ, UR10 ;  /* 0x0000000aff0d7e24 */ /* 0x002fc8000f8e00ff */
[----:B------:R1:W2:Y:S03]  /*13a40*/  SYNCS.PHASECHK.TRANS64.TRYWAIT P2, [R13+URZ+0x16850], R10 ;  /* 0x0168500a0d0075a7 */ /* 0x0002a6000804017f */
[----:B--2---:R-:W-:Y:S05]  /*13a50*/  @!P2 NANOSLEEP.SYNCS 0x989680 ;  /* 0x009896800000a95d */ /* 0x004fea0003900000 */
[----:B------:R-:W2:Y:S02]  /*13a60*/  @!P2 SYNCS.PHASECHK.TRANS64 P2, [R13+URZ+0x16850], R10 ;  /* 0x0168500a0d00a5a7 */ /* 0x000ea4000804007f */
[----:B--2---:R-:W-:Y:S05]  /*13a70*/  @!P2 BRA `(.L_x_848) ;  /* 0xfffffffc00eca947 */ /* 0x004fea000383ffff */
[----:B------:R-:W-:Y:S05]  /*13a80*/  BRA `(.L_x_845) ;  /* 0xffffff1800d87947 */ /* 0x000fea000383ffff */
.L_x_865:
[----:B-1----:R-:W-:-:S04]  /*13a90*/  IMAD.U32 R14, RZ, RZ, UR10 ;  /* 0x0000000aff0e7e24 */ /* 0x002fc8000f8e00ff */
[----:B------:R1:W2:Y:S03]  /*13aa0*/  SYNCS.PHASECHK.TRANS64.TRYWAIT P2, [R14+URZ+0x16830], R7 ;  /* 0x016830070e0075a7 */ /* 0x0002a6000804017f */
[----:B--2---:R-:W-:Y:S05]  /*13ab0*/  @!P2 NANOSLEEP.SYNCS 0x989680 ;  /* 0x009896800000a95d */ /* 0x004fea0003900000 */
[----:B------:R-:W2:Y:S02]  /*13ac0*/  @!P2 SYNCS.PHASECHK.TRANS64 P2, [R14+URZ+0x16830], R7 ;  /* 0x016830070e00a5a7 */ /* 0x000ea4000804007f */
[----:B--2---:R-:W-:Y:S05]  /*13ad0*/  @!P2 BRA `(.L_x_865) ;  /* 0xfffffffc00eca947 */ /* 0x004fea000383ffff */
[----:B------:R-:W-:Y:S05]  /*13ae0*/  BRA `(.L_x_862) ;  /* 0xffffff5000547947 */ /* 0x000fea000383ffff */
.L_x_869:
[----:B-1----:R-:W-:-:S04]  /*13af0*/  IMAD.U32 R14, RZ, RZ, UR10 ;  /* 0x0000000aff0e7e24 */ /* 0x002fc8000f8e00ff */
[----:B------:R1:W2:Y:S03]  /*13b00*/  SYNCS.PHASECHK.TRANS64.TRYWAIT P2, [R14+URZ+0x16850], R7 ;  /* 0x016850070e0075a7 */ /* 0x0002a6000804017f */
[----:B--2---:R-:W-:Y:S05]  /*13b10*/  @!P2 NANOSLEEP.SYNCS 0x989680 ;  /* 0x009896800000a95d */ /* 0x004fea0003900000 */
[----:B------:R-:W2:Y:S02]  /*13b20*/  @!P2 SYNCS.PHASECHK.TRANS64 P2, [R14+URZ+0x16850], R7 ;  /* 0x016850070e00a5a7 */ /* 0x000ea4000804007f */
[----:B--2---:R-:W-:Y:S05]  /*13b30*/  @!P2 BRA `(.L_x_869) ;  /* 0xfffffffc00eca947 */ /* 0x004fea000383ffff */
[----:B------:R-:W-:Y:S05]  /*13b40*/  BRA `(.L_x_866) ;  /* 0xffffff5000cc7947 */ /* 0x000fea000383ffff */
.L_x_875:
[----:B-1----:R-:W-:-:S04]  /*13b50*/  IMAD.U32 R14, RZ, RZ, UR10 ;  /* 0x0000000aff0e7e24 */ /* 0x002fc8000f8e00ff */
[----:B------:R1:W2:Y:S03]  /*13b60*/  SYNCS.PHASECHK.TRANS64.TRYWAIT P2, [R14+URZ+0x16830], R7 ;  /* 0x016830070e0075a7 */ /* 0x0002a6000804017f */
[----:B--2---:R-:W-:Y:S05]  /*13b70*/  @!P2 NANOSLEEP.SYNCS 0x989680 ;  /* 0x009896800000a95d */ /* 0x004fea0003900000 */
[----:B------:R-:W2:Y:S02]  /*13b80*/  @!P2 SYNCS.PHASECHK.TRANS64 P2, [R14+URZ+0x16830], R7 ;  /* 0x016830070e00a5a7 */ /* 0x000ea4000804007f */
[----:B--2---:R-:W-:Y:S05]  /*13b90*/  @!P2 BRA `(.L_x_875) ;  /* 0xfffffffc00eca947 */ /* 0x004fea000383ffff */
[----:B------:R-:W-:Y:S05]  /*13ba0*/  BRA `(.L_x_872) ;  /* 0xffffff74007c7947 */ /* 0x000fea000383ffff */
.L_x_879:
[----:B-1----:R-:W-:-:S04]  /*13bb0*/  IMAD.U32 R14, RZ, RZ, UR10 ;  /* 0x0000000aff0e7e24 */ /* 0x002fc8000f8e00ff */
[----:B------:R1:W2:Y:S03]  /*13bc0*/  SYNCS.PHASECHK.TRANS64.TRYWAIT P2, [R14+URZ+0x16850], R7 ;  /* 0x016850070e0075a7 */ /* 0x0002a6000804017f */
[----:B--2---:R-:W-:Y:S05]  /*13bd0*/  @!P2 NANOSLEEP.SYNCS 0x989680 ;  /* 0x009896800000a95d */ /* 0x004fea0003900000 */
[----:B------:R-:W2:Y:S02]  /*13be0*/  @!P2 SYNCS.PHASECHK.TRANS64 P2, [R14+URZ+0x16850], R7 ;  /* 0x016850070e00a5a7 */ /* 0x000ea4000804007f */
[----:B--2---:R-:W-:Y:S05]  /*13bf0*/  @!P2 BRA `(.L_x_879) ;  /* 0xfffffffc00eca947 */ /* 0x004fea000383ffff */
[----:B------:R-:W-:Y:S05]  /*13c00*/  BRA `(.L_x_876) ;  /* 0xffffff7400f07947 */ /* 0x000fea000383ffff */
.L_x_892:
[----:B-1----:R-:W-:-:S04]  /*13c10*/  IMAD.U32 R3, RZ, RZ, UR7 ;  /* 0x00000007ff037e24 */ /* 0x002fc8000f8e00ff */
[----:B------:R1:W2:Y:S03]  /*13c20*/  SYNCS.PHASECHK.TRANS64.TRYWAIT P0, [R3+URZ+0x16850], R0 ;  /* 0x01685000030075a7 */ /* 0x0002a6000800017f */
[----:B--2---:R-:W-:Y:S05]  /*13c30*/  @!P0 NANOSLEEP.SYNCS 0x989680 ;  /* 0x009896800000895d */ /* 0x004fea0003900000 */
[----:B------:R-:W2:Y:S02]  /*13c40*/  @!P0 SYNCS.PHASECHK.TRANS64 P0, [R3+URZ+0x16850], R0 ;  /* 0x01685000030085a7 */ /* 0x000ea4000800007f */
[----:B--2---:R-:W-:Y:S05]  /*13c50*/  @!P0 BRA `(.L_x_892) ;  /* 0xfffffffc00ec8947 */ /* 0x004fea000383ffff */
[----:B------:R-:W-:Y:S05]  /*13c60*/  BRA `(.L_x_891) ;  /* 0xffffffa8006c7947 */ /* 0x000fea000383ffff */
.L_x_909:
[----:B------:R-:W-:Y:S02]  /*13c70*/  IMAD.MOV.U32 R13, RZ, RZ, R16 ;  /* 0x000000ffff0d7224 */ /* 0x000fe400078e0010 */
[----:B------:R-:W-:Y:S02]  /*13c80*/  IMAD.MOV.U32 R12, RZ, RZ, RZ ;  /* 0x000000ffff0c7224 */ /* 0x000fe400078e00ff */
[----:B------:R-:W-:Y:S02]  /*13c90*/  IMAD.MOV.U32 R11, RZ, RZ, 0x1f ;  /* 0x0000001fff0b7424 */ /* 0x000fe400078e00ff */
[----:B------:R-:W-:-:S07]  /*13ca0*/  IMAD.MOV.U32 R15, RZ, RZ, -0x1 ;  /* 0xffffffffff0f7424 */ /* 0x000fce00078e00ff */
[----:B------:R-:W-:Y:S05]  /*13cb0*/  WARPSYNC.COLLECTIVE R15, `(.L_x_976) ;  /* 0x000000000f087348 */ /* 0x000fea0003c00000 */
[----:B------:R0:W1:Y:S02]  /*13cc0*/  SHFL.IDX P6, R14, R13, R12, R11 ;  /* 0x0000000c0d0e7389 */ /* 0x00006400000c000b */
[----:B01----:R-:W-:Y:S01]  /*13cd0*/  ENDCOLLECTIVE ;  /* 0x000000000000791b */ /* 0x003fe20003800000 */
.L_x_976:
[----:B------:R-:W-:Y:S05]  /*13ce0*/  BRA `(.L_x_977) ;  /* 0xffffffd000887947 */ /* 0x000fea000383ffff */
.L_x_911:
[----:B------:R-:W-:Y:S01]  /*13cf0*/  BSSY B0, `(.L_x_978) ;  /* 0x0000006000007945 */ /* 0x000fe20003800000 */
[----:B------:R-:W-:-:S07]  /*13d00*/  IMAD.MOV.U32 R15, RZ, RZ, -0x1 ;  /* 0xffffffffff0f7424 */ /* 0x000fce00078e00ff */
[----:B0-----:R-:W-:Y:S05]  /*13d10*/  WARPSYNC.COLLECTIVE R15, `(.L_x_979) ;  /* 0x000000000f0c7348 */ /* 0x001fea0003c00000 */
[----:B------:R-:W-:Y:S02]  /*13d20*/  ELECT P6, UR62, PT ;  /* 0x00000000003e782f */ /* 0x000fe400038c0000 */
[----:B------:R-:W-:Y:S01]  /*13d30*/  MOV R14, UR62 ;  /* 0x0000003e000e7c02 */ /* 0x000fe20008000f00 */
[----:B0-----:R-:W-:Y:S10]  /*13d40*/  ENDCOLLECTIVE ;  /* 0x000000000000791b */ /* 0x001ff40003800000 */
.L_x_979:
[----:B------:R-:W-:Y:S05]  /*13d50*/  BSYNC B0 ;  /* 0x0000000000007941 */ /* 0x000fea0003800000 */
.L_x_978:
[----:B------:R-:W-:Y:S05]  /*13d60*/  BRA `(.L_x_980) ;  /* 0xffffffd000887947 */ /* 0x000fea000383ffff */
.L_x_913:
[----:B--2---:R-:W-:-:S04]  /*13d70*/  IMAD.U32 R3, RZ, RZ, UR38 ;  /* 0x00000026ff037e24 */ /* 0x004fc8000f8e00ff */
[----:B------:R2:W3:Y:S03]  /*13d80*/  SYNCS.PHASECHK.TRANS64.TRYWAIT P0, [R3+URZ+0x16840], R0 ;  /* 0x01684000030075a7 */ /* 0x0004e6000800017f */
[----:B---3--:R-:W-:Y:S05]  /*13d90*/  @!P0 NANOSLEEP.SYNCS 0x989680 ;  /* 0x009896800000895d */ /* 0x008fea0003900000 */
[----:B------:R-:W3:Y:S02]  /*13da0*/  @!P0 SYNCS.PHASECHK.TRANS64 P0, [R3+URZ+0x16840], R0 ;  /* 0x01684000030085a7 */ /* 0x000ee4000800007f */
[----:B---3--:R-:W-:Y:S05]  /*13db0*/  @!P0 BRA `(.L_x_913) ;  /* 0xfffffffc00ec8947 */ /* 0x008fea000383ffff */
[----:B------:R-:W-:Y:S05]  /*13dc0*/  BRA `(.L_x_981) ;  /* 0xffffffd000d87947 */ /* 0x000fea000383ffff */
.L_x_916:
[----:B------:R-:W-:Y:S02]  /*13dd0*/  IMAD.MOV.U32 R13, RZ, RZ, R8 ;  /* 0x000000ffff0d7224 */ /* 0x000fe400078e0008 */
[----:B------:R-:W-:Y:S02]  /*13de0*/  IMAD.MOV.U32 R12, RZ, RZ, RZ ;  /* 0x000000ffff0c7224 */ /* 0x000fe400078e00ff */
[----:B------:R-:W-:Y:S02]  /*13df0*/  IMAD.MOV.U32 R11, RZ, RZ, 0x181f ;  /* 0x0000181fff0b7424 */ /* 0x000fe400078e00ff */
[----:B------:R-:W-:Y:S02]  /*13e00*/  IMAD.MOV.U32 R15, RZ, RZ, -0x1 ;  /* 0xffffffffff0f7424 */ /* 0x000fe400078e00ff */
[----:B------:R-:W-:-:S07]  /*13e10*/  VIADD R0, R0, UR40 ;  /* 0x0000002800007c36 */ /* 0x000fce0008000000 */
[----:B0-----:R-:W-:Y:S05]  /*13e20*/  WARPSYNC.COLLECTIVE R15, `(.L_x_982) ;  /* 0x000000000f087348 */ /* 0x001fea0003c00000 */
[----:B------:R1:W2:Y:S02]  /*13e30*/  SHFL.IDX P6, R14, R13, R12, R11 ;  /* 0x0000000c0d0e7389 */ /* 0x0002a400000c000b */
[----:B012---:R-:W-:Y:S01]  /*13e40*/  ENDCOLLECTIVE ;  /* 0x000000000000791b */ /* 0x007fe20003800000 */
.L_x_982:
[----:B------:R-:W-:Y:S02]  /*13e50*/  IMAD.MOV.U32 R13, RZ, RZ, R9 ;  /* 0x000000ffff0d7224 */ /* 0x000fe400078e0009 */
[----:B------:R-:W-:-:S07]  /*13e60*/  IMAD.MOV.U32 R4, RZ, RZ, R14 ;  /* 0x000000ffff047224 */ /* 0x000fce00078e000e */
[----:B------:R-:W-:Y:S05]  /*13e70*/  WARPSYNC.COLLECTIVE R15, `(.L_x_983) ;  /* 0x000000000f087348 */ /* 0x000fea0003c00000 */
[----:B------:R0:W1:Y:S02]  /*13e80*/  SHFL.IDX P6, R14, R13, R12, R11 ;  /* 0x0000000c0d0e7389 */ /* 0x00006400000c000b */
[----:B01----:R-:W-:Y:S01]  /*13e90*/  ENDCOLLECTIVE ;  /* 0x000000000000791b */ /* 0x003fe20003800000 */
.L_x_983:
[----:B------:R-:W-:Y:S02]  /*13ea0*/  ULDC UR4, c[0x0][0x288] ;  /* 0x0000a20000047ab9 */ /* 0x000fe40000000800 */
[----:B------:R-:W-:-:S05]  /*13eb0*/  IMAD R3, R3, UR4, RZ ;  /* 0x0000000403037c24 */ /* 0x000fca000f8e02ff */
[C---:B------:R-:W-:Y:S01]  /*13ec0*/  ISETP.GE.AND P1, PT, R0.reuse, R3, PT ;  /* 0x000000030000720c */ /* 0x040fe20003f26270 */
[----:B------:R-:W-:Y:S02]  /*13ed0*/  VIADD R12, R0, 0x10 ;  /* 0x00000010000c7836 */ /* 0x000fe40000000000 */
[----:B------:R-:W-:-:S10]  /*13ee0*/  IMAD.MOV.U32 R13, RZ, RZ, R8 ;  /* 0x000000ffff0d7224 */ /* 0x000fd400078e0008 */
[----:B------:R-:W-:Y:S02]  /*13ef0*/  @!P1 LEA R21, R10, UR38, 0x1 ;  /* 0x000000260a159c11 */ /* 0x000fe4000f8e08ff */
[----:B------:R-:W-:-:S05]  /*13f00*/  @!P1 LEA R14, P2, R17, R14, 0x1 ;  /* 0x0000000e110e9211 */ /* 0x000fca00078408ff */
[----:B------:R-:W-:Y:S02]  /*13f10*/  @!P1 IMAD.X R5, RZ, RZ, R4, P2 ;  /* 0x000000ffff059224 */ /* 0x000fe400010e0604 */
[----:B------:R-:W-:-:S05]  /*13f20*/  @!P1 IMAD.MOV.U32 R4, RZ, RZ, R14 ;  /* 0x000000ffff049224 */ /* 0x000fca00078e000e */
[----:B------:R-:W-:Y:S01]  /*13f30*/  @!PT LDS RZ, [RZ] ;  /* 0x00000000fffff984 */ /* 0x000fe20000000800 */
[----:B------:R-:W-:Y:S01]  /*13f40*/  @!PT LDS RZ, [RZ] ;  /* 0x00000000fffff984 */ /* 0x000fe20000000800 */
[----:B------:R-:W-:Y:S01]  /*13f50*/  @!PT LDS RZ, [RZ] ;  /* 0x00000000fffff984 */ /* 0x000fe20000000800 */
[----:B------:R0:W-:Y:S01]  /*13f60*/  @!P1 LDGSTS.E.BYPASS.LTC128B.128 [R21+0x8400], desc[UR48][R4.64], !P0 ;  /* 0x0840000004159fae */ /* 0x0001e2000c101d70 */
[----:B------:R-:W-:Y:S01]  /*13f70*/  ISETP.GE.AND P1, PT, R12, R3, PT ;  /* 0x000000030c00720c */ /* 0x000fe20003f26270 */
[----:B------:R-:W-:-:S12]  /*13f80*/  IMAD.MOV.U32 R12, RZ, RZ, 0x1 ;  /* 0x00000001ff0c7424 */ /* 0x000fd800078e00ff */
[----:B0-----:R-:W-:Y:S05]  /*13f90*/  WARPSYNC.COLLECTIVE R15, `(.L_x_984) ;  /* 0x000000000f087348 */ /* 0x001fea0003c00000 */
[----:B------:R1:W2:Y:S02]  /*13fa0*/  SHFL.IDX P6, R14, R13, R12, R11 ;  /* 0x0000000c0d0e7389 */ /* 0x0002a400000c000b */
[----:B012---:R-:W-:Y:S01]  /*13fb0*/  ENDCOLLECTIVE ;  /* 0x000000000000791b */ /* 0x007fe20003800000 */
.L_x_984:
[----:B------:R-:W-:Y:S02]  /*13fc0*/  IMAD.MOV.U32 R13, RZ, RZ, R9 ;  /* 0x000000ffff0d7224 */ /* 0x000fe400078e0009 */
[----:B------:R-:W-:-:S07]  /*13fd0*/  IMAD.MOV.U32 R27, RZ, RZ, R14 ;  /* 0x000000ffff1b7224 */ /* 0x000fce00078e000e */
[----:B------:R-:W-:Y:S05]  /*13fe0*/  WARPSYNC.COLLECTIVE R15, `(.L_x_985) ;  /* 0x000000000f087348 */ /* 0x000fea0003c00000 */
[----:B------:R0:W1:Y:S02]  /*13ff0*/  SHFL.IDX P6, R14, R13, R12, R11 ;  /* 0x0000000c0d0e7389 */ /* 0x00006400000c000b */
[----:B01----:R-:W-:Y:S01]  /*14000*/  ENDCOLLECTIVE ;  /* 0x000000000000791b */ /* 0x003fe20003800000 */
.L_x_985:
[----:B------:R-:W-:Y:S02]  /*14010*/  IMAD.MOV.U32 R13, RZ, RZ, R8 ;  /* 0x000000ffff0d7224 */ /* 0x000fe400078e0008 */
[----:B------:R-:W-:Y:S01]  /*14020*/  IMAD.MOV.U32 R12, RZ, RZ, 0x2 ;  /* 0x00000002ff0c7424 */ /* 0x000fe200078e00ff */
[----:B------:R-:W-:Y:S01]  /*14030*/  @!P1 LEA R4, P3, R17, R14, 0x1 ;  /* 0x0000000e11049211 */ /* 0x000fe200078608ff */
[----:B------:R-:W-:-:S04]  /*14040*/  VIADD R14, R0, 0x20 ;  /* 0x00000020000e7836 */ /* 0x000fc80000000000 */
[----:B------:R-:W-:Y:S01]  /*14050*/  @!P1 IMAD.X R5, RZ, RZ, R27, P3 ;  /* 0x000000ffff059224 */ /* 0x000fe200018e061b */
[----:B------:R-:W-:-:S13]  /*14060*/  ISETP.GE.AND P2, PT, R14, R3, PT ;  /* 0x000000030e00720c */ /* 0x000fda0003f46270 */
[----:B------:R-:W-:Y:S05]  /*14070*/  WARPSYNC.COLLECTIVE R15, `(.L_x_986) ;  /* 0x000000000f087348 */ /* 0x000fea0003c00000 */
[----:B------:R0:W1:Y:S02]  /*14080*/  SHFL.IDX P6, R14, R13, R12, R11 ;  /* 0x0000000c0d0e7389 */ /* 0x00006400000c000b */
[----:B01----:R-:W-:Y:S01]  /*14090*/  ENDCOLLECTIVE ;  /* 0x000000000000791b */ /* 0x003fe20003800000 */
.L_x_986:
        /* <DEDUP_REMOVED lines=11> */
.L_x_987:
[----:B------:R-:W-:Y:S02]  /*14150*/  IMAD.MOV.U32 R13, RZ, RZ, R8 ;  /* 0x000000ffff0d7224 */ /* 0x000fe400078e0008 */
[----:B------:R-:W-:Y:S02]  /*14160*/  IMAD.MOV.U32 R12, RZ, RZ, 0x3 ;  /* 0x00000003ff0c7424 */ /* 0x000fe400078e00ff */
[----:B------:R-:W-:Y:S02]  /*14170*/  IMAD.MOV.U32 R28, RZ, RZ, R14 ;  /* 0x000000ffff1c7224 */ /* 0x000fe400078e000e */
[----:B------:R-:W-:-:S03]  /*14180*/  VIADD R14, R0, 0x30 ;  /* 0x00000030000e7836 */ /* 0x000fc60000000000 */
[----:B------:R-:W-:-:S05]  /*14190*/  @!P2 LEA R4, P1, R17, R28, 0x1 ;  /* 0x0000001c1104a211 */ /* 0x000fca00078208ff */
[----:B------:R-:W-:Y:S01]  /*141a0*/  @!P2 IMAD.X R5, RZ, RZ, R20, P1 ;  /* 0x000000ffff05a224 */ /* 0x000fe200008e0614 */
[----:B------:R-:W-:-:S13]  /*141b0*/  ISETP.GE.AND P1, PT, R14, R3, PT ;  /* 0x000000030e00720c */ /* 0x000fda0003f26270 */
[----:B------:R-:W-:Y:S05]  /*141c0*/  WARPSYNC.COLLECTIVE R15, `(.L_x_988) ;  /* 0x000000000f087348 */ /* 0x000fea0003c00000 */
[----:B------:R0:W1:Y:S02]  /*141d0*/  SHFL.IDX P6, R14, R13, R12, R11 ;  /* 0x0000000c0d0e7389 */ /* 0x00006400000c000b */
[----:B01----:R-:W-:Y:S01]  /*141e0*/  ENDCOLLECTIVE ;  /* 0x000000000000791b */ /* 0x003fe20003800000 */
.L_x_988:
        /* <DEDUP_REMOVED lines=10> */
.L_x_989:
        /* <DEDUP_REMOVED lines=9> */
.L_x_990:
        /* <DEDUP_REMOVED lines=10> */
.L_x_991:
        /* <DEDUP_REMOVED lines=10> */
.L_x_992:
        /* <DEDUP_REMOVED lines=9> */
.L_x_993:
        /* <DEDUP_REMOVED lines=9> */
.L_x_994:
        /* <DEDUP_REMOVED lines=11> */
.L_x_995:
[----:B------:R-:W-:Y:S02]  /*14630*/  IMAD.MOV.U32 R13, RZ, RZ, R8 ;  /* 0x000000ffff0d7224 */ /* 0x000fe400078e0008 */
[----:B------:R-:W-:Y:S02]  /*14640*/  IMAD.MOV.U32 R12, RZ, RZ, 0x7 ;  /* 0x00000007ff0c7424 */ /* 0x000fe400078e00ff */
[----:B------:R-:W-:-:S07]  /*14650*/  IMAD.MOV.U32 R28, RZ, RZ, R14 ;  /* 0x000000ffff1c7224 */ /* 0x000fce00078e000e */
[----:B------:R-:W-:Y:S05]  /*14660*/  WARPSYNC.COLLECTIVE R15, `(.L_x_996) ;  /* 0x000000000f087348 */ /* 0x000fea0003c00000 */
[----:B------:R0:W1:Y:S02]  /*14670*/  SHFL.IDX P6, R14, R13, R12, R11 ;  /* 0x0000000c0d0e7389 */ /* 0x00006400000c000b */
[----:B01----:R-:W-:Y:S01]  /*14680*/  ENDCOLLECTIVE ;  /* 0x000000000000791b */ /* 0x003fe20003800000 */
.L_x_996:
[----:B------:R-:W-:-:S05]  /*14690*/  @!P2 LEA R4, P1, R17, R28, 0x1 ;  /* 0x0000001c1104a211 */ /* 0x000fca00078208ff */
[----:B------:R-:W-:-:S05]  /*146a0*/  @!P2 IMAD.X R5, RZ, RZ, R20, P1 ;  /* 0x000000ffff05a224 */ /* 0x000fca00008e0614 */
        /* <DEDUP_REMOVED lines=9> */
.L_x_997:
[----:B------:R-:W-:-:S05]  /*14740*/  VIADD R4, R0, 0x70 ;  /* 0x0000007000047836 */ /* 0x000fca0000000000 */
[----:B------:R-:W-:Y:S01]  /*14750*/  ISETP.GE.AND P1, PT, R4, R3, PT ;  /* 0x000000030400720c */ /* 0x000fe20003f26270 */
[----:B------:R-:W-:Y:S02]  /*14760*/  IMAD.MOV.U32 R13, RZ, RZ, R6 ;  /* 0x000000ffff0d7224 */ /* 0x000fe400078e0006 */
[----:B------:R-:W-:-:S10]  /*14770*/  IMAD.MOV.U32 R12, RZ, RZ, RZ ;  /* 0x000000ffff0c7224 */ /* 0x000fd400078e00ff */
[----:B------:R-:W-:Y:S02]  /*14780*/  @!P1 LEA R21, R10, UR38, 0x1 ;  /* 0x000000260a159c11 */ /* 0x000fe4000f8e08ff */
[----:B------:R-:W-:-:S13]  /*14790*/  @!P1 LEA R4, P3, R17, R14, 0x1 ;  /* 0x0000000e11049211 */ /* 0x000fda00078608ff */
[----:B------:R-:W-:Y:S05]  /*147a0*/  WARPSYNC.COLLECTIVE R15, `(.L_x_998) ;  /* 0x000000000f087348 */ /* 0x000fea0003c00000 */
[----:B------:R0:W1:Y:S02]  /*147b0*/  SHFL.IDX P6, R14, R13, R12, R11 ;  /* 0x0000000c0d0e7389 */ /* 0x00006400000c000b */
[----:B01----:R-:W-:Y:S01]  /*147c0*/  ENDCOLLECTIVE ;  /* 0x000000000000791b */ /* 0x003fe20003800000 */
.L_x_998:
[----:B------:R-:W-:Y:S02]  /*147d0*/  @!P1 IMAD.X R5, RZ, RZ, R8, P3 ;  /* 0x000000ffff059224 */ /* 0x000fe400018e0608 */
[----:B------:R-:W-:-:S03]  /*147e0*/  VIADD R8, R0, 0x80 ;  /* 0x0000008000087836 */ /* 0x000fc60000000000 */
[----:B------:R-:W-:Y:S01]  /*147f0*/  @!PT LDS RZ, [RZ] ;  /* 0x00000000fffff984 */ /* 0x000fe20000000800 */
[----:B------:R-:W-:Y:S01]  /*14800*/  @!PT LDS RZ, [RZ] ;  /* 0x00000000fffff984 */ /* 0x000fe20000000800 */
[----:B------:R-:W-:Y:S01]  /*14810*/  @!PT LDS RZ, [RZ] ;  /* 0x00000000fffff984 */ /* 0x000fe20000000800 */
[----:B------:R0:W-:Y:S02]  /*14820*/  @!P1 LDGSTS.E.BYPASS.LTC128B.128 [R21+0xbc00], desc[UR48][R4.64], !P0 ;  /* 0x0bc0000004159fae */ /* 0x0001e4000c101d70 */
[----:B------:R-:W-:Y:S01]  /*14830*/  ISETP.GE.AND P2, PT, R8, R3, PT ;  /* 0x000000030800720c */ /* 0x000fe20003f46270 */
[----:B------:R-:W-:Y:S02]  /*14840*/  VIADD R8, R0, 0x90 ;  /* 0x0000009000087836 */ /* 0x000fe40000000000 */
[----:B------:R-:W-:-:S10]  /*14850*/  IMAD.MOV.U32 R13, RZ, RZ, R7 ;  /* 0x000000ffff0d7224 */ /* 0x000fd400078e0007 */
[----:B------:R-:W-:Y:S01]  /*14860*/  @!P2 LEA R27, R10, UR38, 0x1 ;  /* 0x000000260a1bac11 */ /* 0x000fe2000f8e08ff */
[----:B0-----:R-:W-:-:S07]  /*14870*/  IMAD.MOV.U32 R20, RZ, RZ, R14 ;  /* 0x000000ffff147224 */ /* 0x001fce00078e000e */
[----:B------:R-:W-:Y:S05]  /*14880*/  WARPSYNC.COLLECTIVE R15, `(.L_x_999) ;  /* 0x000000000f087348 */ /* 0x000fea0003c00000 */
[----:B------:R0:W1:Y:S02]  /*14890*/  SHFL.IDX P6, R14, R13, R12, R11 ;  /* 0x0000000c0d0e7389 */ /* 0x00006400000c000b */
[----:B01----:R-:W-:Y:S01]  /*148a0*/  ENDCOLLECTIVE ;  /* 0x000000000000791b */ /* 0x003fe20003800000 */
.L_x_999:
[----:B------:R-:W-:Y:S02]  /*148b0*/  IMAD.MOV.U32 R13, RZ, RZ, R6 ;  /* 0x000000ffff0d7224 */ /* 0x000fe400078e0006 */
[----:B------:R-:W-:Y:S02]  /*148c0*/  IMAD.MOV.U32 R12, RZ, RZ, 0x1 ;  /* 0x00000001ff0c7424 */ /* 0x000fe400078e00ff */
[----:B------:R-:W-:-:S07]  /*148d0*/  IMAD.MOV.U32 R28, RZ, RZ, R14 ;  /* 0x000000ffff1c7224 */ /* 0x000fce00078e000e */
[----:B------:R-:W-:Y:S05]  /*148e0*/  WARPSYNC.COLLECTIVE R15, `(.L_x_1000) ;  /* 0x000000000f087348 */ /* 0x000fea0003c00000 */
[----:B------:R0:W1:Y:S02]  /*148f0*/  SHFL.IDX P6, R14, R13, R12, R11 ;  /* 0x0000000c0d0e7389 */ /* 0x00006400000c000b */
[----:B01----:R-:W-:Y:S01]  /*14900*/  ENDCOLLECTIVE ;  /* 0x000000000000791b */ /* 0x003fe20003800000 */
.L_x_1000:
[----:B------:R-:W-:-:S05]  /*14910*/  @!P2 LEA R4, P1, R17, R28, 0x1 ;  /* 0x0000001c1104a211 */ /* 0x000fca00078208ff */
[----:B------:R-:W-:Y:S01]  /*14920*/  @!P2 IMAD.X R5, RZ, RZ, R20, P1 ;  /* 0x000000ffff05a224 */ /* 0x000fe200008e0614 */
[----:B------:R-:W-:-:S04]  /*14930*/  ISETP.GE.AND P1, PT, R8, R3, PT ;  /* 0x000000030800720c */ /* 0x000fc80003f26270 */
        /* <DEDUP_REMOVED lines=9> */
.L_x_1001:
[----:B------:R-:W-:Y:S02]  /*149d0*/  IMAD.MOV.U32 R13, RZ, RZ, R6 ;  /* 0x000000ffff0d7224 */ /* 0x000fe400078e0006 */
[----:B------:R-:W-:Y:S01]  /*149e0*/  IMAD.MOV.U32 R12, RZ, RZ, 0x2 ;  /* 0x00000002ff0c7424 */ /* 0x000fe200078e00ff */
[----:B------:R-:W-:-:S13]  /*149f0*/  @!P1 LEA R4, P3, R17, R14, 0x1 ;  /* 0x0000000e11049211 */ /* 0x000fda00078608ff */
[----:B------:R-:W-:Y:S05]  /*14a00*/  WARPSYNC.COLLECTIVE R15, `(.L_x_1002) ;  /* 0x000000000f087348 */ /* 0x000fea0003c00000 */
[----:B------:R0:W1:Y:S02]  /*14a10*/  SHFL.IDX P6, R14, R13, R12, R11 ;  /* 0x0000000c0d0e7389 */ /* 0x00006400000c000b */
[----:B01----:R-:W-:Y:S01]  /*14a20*/  ENDCOLLECTIVE ;  /* 0x000000000000791b */ /* 0x003fe20003800000 */
.L_x_1002:
[----:B------:R-:W-:Y:S01]  /*14a30*/  @!P1 IMAD.X R5, RZ, RZ, R9, P3 ;  /* 0x000000ffff059224 */ /* 0x000fe200018e0609 */
[----:B------:R-:W-:-:S05]  /*14a40*/  @!P1 LEA R9, R10, UR38, 0x1 ;  /* 0x000000260a099c11 */ /* 0x000fca000f8e08ff */
[----:B------:R-:W-:Y:S01]  /*14a50*/  @!PT LDS RZ, [RZ] ;  /* 0x00000000fffff984 */ /* 0x000fe20000000800 */
[----:B------:R-:W-:Y:S01]  /*14a60*/  @!PT LDS RZ, [RZ] ;  /* 0x00000000fffff984 */ /* 0x000fe20000000800 */
[----:B------:R-:W-:Y:S01]  /*14a70*/  @!PT LDS RZ, [RZ] ;  /* 0x00000000fffff984 */ /* 0x000fe20000000800 */
[----:B------:R0:W-:Y:S01]  /*14a80*/  @!P1 LDGSTS.E.BYPASS.LTC128B.128 [R9+0xcc00], desc[UR48][R4.64], !P0 ;  /* 0x0cc0000004099fae */ /* 0x0001e2000c101d70 */
[----:B------:R-:W-:Y:S02]  /*14a90*/  IMAD.MOV.U32 R13, RZ, RZ, R7 ;  /* 0x000000ffff0d7224 */ /* 0x000fe400078e0007 */
[----:B0-----:R-:W-:Y:S02]  /*14aa0*/  VIADD R4, R0, 0xa0 ;  /* 0x000000a000047836 */ /* 0x001fe40000000000 */
[----:B------:R-:W-:-:S07]  /*14ab0*/  IMAD.MOV.U32 R8, RZ, RZ, R14 ;  /* 0x000000ffff087224 */ /* 0x000fce00078e000e */
[----:B------:R-:W-:Y:S05]  /*14ac0*/  WARPSYNC.COLLECTIVE R15, `(.L_x_1003) ;  /* 0x000000000f087348 */ /* 0x000fea0003c00000 */
[----:B------:R0:W1:Y:S02]  /*14ad0*/  SHFL.IDX P6, R14, R13, R12, R11 ;  /* 0x0000000c0d0e7389 */ /* 0x00006400000c000b */
[----:B01----:R-:W-:Y:S01]  /*14ae0*/  ENDCOLLECTIVE ;  /* 0x000000000000791b */ /* 0x003fe20003800000 */
.L_x_1003:
[----:B------:R-:W-:Y:S01]  /*14af0*/  ISETP.GE.AND P2, PT, R4, R3, PT ;  /* 0x000000030400720c */ /* 0x000fe20003f46270 */
[----:B------:R-:W-:-:S12]  /*14b00*/  IMAD.MOV.U32 R13, RZ, RZ, R6 ;  /* 0x000000ffff0d7224 */ /* 0x000fd800078e0006 */
[----:B------:R-:W-:Y:S01]  /*14b10*/  @!P2 LEA R21, R10, UR38, 0x1 ;  /* 0x000000260a15ac11 */ /* 0x000fe2000f8e08ff */
[----:B------:R-:W-:Y:S02]  /*14b20*/  IMAD.MOV.U32 R12, RZ, RZ, 0x3 ;  /* 0x00000003ff0c7424 */ /* 0x000fe400078e00ff */
[----:B------:R-:W-:-:S07]  /*14b30*/  IMAD.MOV.U32 R20, RZ, RZ, R14 ;  /* 0x000000ffff147224 */ /* 0x000fce00078e000e */
[----:B------:R-:W-:Y:S05]  /*14b40*/  WARPSYNC.COLLECTIVE R15, `(.L_x_1004) ;  /* 0x000000000f087348 */ /* 0x000fea0003c00000 */
[----:B------:R0:W1:Y:S02]  /*14b50*/  SHFL.IDX P6, R14, R13, R12, R11 ;  /* 0x0000000c0d0e7389 */ /* 0x00006400000c000b */
[----:B01----:R-:W-:Y:S01]  /*14b60*/  ENDCOLLECTIVE ;  /* 0x000000000000791b */ /* 0x003fe20003800000 */
.L_x_1004:
        /* <DEDUP_REMOVED lines=11> */
.L_x_1005:
[----:B------:R-:W-:Y:S05]  /*14c20*/  BRA `(.L_x_1006) ;  /* 0xffffffd000887947 */ /* 0x000fea000383ffff */
.L_x_917:
[----:B0-----:R-:W-:-:S04]  /*14c30*/  IMAD.U32 R5, RZ, RZ, UR38 ;  /* 0x00000026ff057e24 */ /* 0x001fc8000f8e00ff */
[----:B------:R0:W1:Y:S03]  /*14c40*/  SYNCS.PHASECHK.TRANS64.TRYWAIT P0, [R5+URZ+0x16820], R0 ;  /* 0x01682000050075a7 */ /* 0x000066000800017f */
[----:B-1----:R-:W-:Y:S05]  /*14c50*/  @!P0 NANOSLEEP.SYNCS 0x989680 ;  /* 0x009896800000895d */ /* 0x002fea0003900000 */
[----:B------:R-:W1:Y:S02]  /*14c60*/  @!P0 SYNCS.PHASECHK.TRANS64 P0, [R5+URZ+0x16820], R0 ;  /* 0x01682000050085a7 */ /* 0x000e64000800007f */
[----:B-1----:R-:W-:Y:S05]  /*14c70*/  @!P0 BRA `(.L_x_917) ;  /* 0xfffffffc00ec8947 */ /* 0x002fea000383ffff */
[----:B------:R-:W-:Y:S05]  /*14c80*/  BRA `(.L_x_1007) ;  /* 0xffffffd000c07947 */ /* 0x000fea000383ffff */
.L_x_924:
[----:B0-----:R-:W-:-:S04]  /*14c90*/  IMAD.U32 R5, RZ, RZ, UR38 ;  /* 0x00000026ff057e24 */ /* 0x001fc8000f8e00ff */
[----:B------:R0:W1:Y:S03]  /*14ca0*/  SYNCS.PHASECHK.TRANS64.TRYWAIT P0, [R5+URZ+0x16848], R12 ;  /* 0x0168480c050075a7 */ /* 0x000066000800017f */
[----:B-1----:R-:W-:Y:S05]  /*14cb0*/  @!P0 NANOSLEEP.SYNCS 0x989680 ;  /* 0x009896800000895d */ /* 0x002fea0003900000 */
[----:B------:R-:W1:Y:S02]  /*14cc0*/  @!P0 SYNCS.PHASECHK.TRANS64 P0, [R5+URZ+0x16848], R12 ;  /* 0x0168480c050085a7 */ /* 0x000e64000800007f */
[----:B-1----:R-:W-:Y:S05]  /*14cd0*/  @!P0 BRA `(.L_x_924) ;  /* 0xfffffffc00ec8947 */ /* 0x002fea000383ffff */
[----:B------:R-:W-:Y:S05]  /*14ce0*/  BRA `(.L_x_1008) ;  /* 0xffffffd400947947 */ /* 0x000fea000383ffff */
.L_x_929:
[----:B0-----:R-:W-:-:S04]  /*14cf0*/  IMAD.U32 R5, RZ, RZ, UR38 ;  /* 0x00000026ff057e24 */ /* 0x001fc8000f8e00ff */
[----:B------:R0:W1:Y:S03]  /*14d00*/  SYNCS.PHASECHK.TRANS64.TRYWAIT P0, [R5+URZ+0x16860], R12 ;  /* 0x0168600c050075a7 */ /* 0x000066000800017f */
[----:B-1----:R-:W-:Y:S05]  /*14d10*/  @!P0 NANOSLEEP.SYNCS 0x989680 ;  /* 0x009896800000895d */ /* 0x002fea0003900000 */
[----:B------:R-:W1:Y:S02]  /*14d20*/  @!P0 SYNCS.PHASECHK.TRANS64 P0, [R5+URZ+0x16860], R12 ;  /* 0x0168600c050085a7 */ /* 0x000e64000800007f */
[----:B-1----:R-:W-:Y:S05]  /*14d30*/  @!P0 BRA `(.L_x_929) ;  /* 0xfffffffc00ec8947 */ /* 0x002fea000383ffff */
[----:B------:R-:W-:Y:S05]  /*14d40*/  BRA `(.L_x_1009) ;  /* 0xffffffd400f47947 */ /* 0x000fea000383ffff */
.L_x_937:
[----:B0-----:R-:W-:-:S04]  /*14d50*/  IMAD.U32 R5, RZ, RZ, UR38 ;  /* 0x00000026ff057e24 */ /* 0x001fc8000f8e00ff */
[----:B------:R0:W1:Y:S03]  /*14d60*/  SYNCS.PHASECHK.TRANS64.TRYWAIT P0, [R5+URZ+0x16840], R14 ;  /* 0x0168400e050075a7 */ /* 0x000066000800017f */
[----:B-1----:R-:W-:Y:S05]  /*14d70*/  @!P0 NANOSLEEP.SYNCS 0x989680 ;  /* 0x009896800000895d */ /* 0x002fea0003900000 */
[----:B------:R-:W1:Y:S02]  /*14d80*/  @!P0 SYNCS.PHASECHK.TRANS64 P0, [R5+URZ+0x16840], R14 ;  /* 0x0168400e050085a7 */ /* 0x000e64000800007f */
[----:B-1----:R-:W-:Y:S05]  /*14d90*/  @!P0 BRA `(.L_x_937) ;  /* 0xfffffffc00ec8947 */ /* 0x002fea000383ffff */
[----:B------:R-:W-:Y:S05]  /*14da0*/  BRA `(.L_x_1010) ;  /* 0xffffffd800d87947 */ /* 0x000fea000383ffff */
.L_x_942:
[----:B0-----:R-:W-:-:S04]  /*14db0*/  IMAD.U32 R5, RZ, RZ, UR38 ;  /* 0x00000026ff057e24 */ /* 0x001fc8000f8e00ff */
[----:B------:R0:W1:Y:S03]  /*14dc0*/  SYNCS.PHASECHK.TRANS64.TRYWAIT P0, [R5+URZ+0x16868], R4 ;  /* 0x01686804050075a7 */ /* 0x000066000800017f */
[----:B-1----:R-:W-:Y:S05]  /*14dd0*/  @!P0 NANOSLEEP.SYNCS 0x989680 ;  /* 0x009896800000895d */ /* 0x002fea0003900000 */
[----:B------:R-:W1:Y:S02]  /*14de0*/  @!P0 SYNCS.PHASECHK.TRANS64 P0, [R5+URZ+0x16868], R4 ;  /* 0x01686804050085a7 */ /* 0x000e64000800007f */
[----:B-1----:R-:W-:Y:S05]  /*14df0*/  @!P0 BRA `(.L_x_942) ;  /* 0xfffffffc00ec8947 */ /* 0x002fea000383ffff */
[----:B------:R-:W-:Y:S05]  /*14e00*/  BRA `(.L_x_1011) ;  /* 0xffffffdc00407947 */ /* 0x000fea000383ffff */
.L_x_950:
[----:B0-----:R-:W-:-:S04]  /*14e10*/  IMAD.U32 R4, RZ, RZ, UR38 ;  /* 0x00000026ff047e24 */ /* 0x001fc8000f8e00ff */
[----:B------:R0:W1:Y:S03]  /*14e20*/  SYNCS.PHASECHK.TRANS64.TRYWAIT P0, [R4+URZ+0x16848], R9 ;  /* 0x01684809040075a7 */ /* 0x000066000800017f */
[----:B-1----:R-:W-:Y:S05]  /*14e30*/  @!P0 NANOSLEEP.SYNCS 0x989680 ;  /* 0x009896800000895d */ /* 0x002fea0003900000 */
[----:B------:R-:W1:Y:S02]  /*14e40*/  @!P0 SYNCS.PHASECHK.TRANS64 P0, [R4+URZ+0x16848], R9 ;  /* 0x01684809040085a7 */ /* 0x000e64000800007f */
[----:B-1----:R-:W-:Y:S05]  /*14e50*/  @!P0 BRA `(.L_x_950) ;  /* 0xfffffffc00ec8947 */ /* 0x002fea000383ffff */
[----:B------:R-:W-:Y:S05]  /*14e60*/  BRA `(.L_x_1012) ;  /* 0xffffffe000387947 */ /* 0x000fea000383ffff */
.L_x_955:
[----:B0-----:R-:W-:-:S04]  /*14e70*/  IMAD.U32 R4, RZ, RZ, UR38 ;  /* 0x00000026ff047e24 */ /* 0x001fc8000f8e00ff */
[----:B------:R0:W1:Y:S03]  /*14e80*/  SYNCS.PHASECHK.TRANS64.TRYWAIT P0, [R4+URZ+0x16860], R9 ;  /* 0x01686009040075a7 */ /* 0x000066000800017f */
[----:B-1----:R-:W-:Y:S05]  /*14e90*/  @!P0 NANOSLEEP.SYNCS 0x989680 ;  /* 0x009896800000895d */ /* 0x002fea0003900000 */
[----:B------:R-:W1:Y:S02]  /*14ea0*/  @!P0 SYNCS.PHASECHK.TRANS64 P0, [R4+URZ+0x16860], R9 ;  /* 0x01686009040085a7 */ /* 0x000e64000800007f */
[----:B-1----:R-:W-:Y:S05]  /*14eb0*/  @!P0 BRA `(.L_x_955) ;  /* 0xfffffffc00ec8947 */ /* 0x002fea000383ffff */
[----:B------:R-:W-:Y:S05]  /*14ec0*/  BRA `(.L_x_1013) ;  /* 0xffffffe0009c7947 */ /* 0x000fea000383ffff */
.L_x_962:
[----:B0-----:R0:W1:Y:S02]  /*14ed0*/  SYNCS.PHASECHK.TRANS64.TRYWAIT P0, [R4+URZ+0x16860], R3 ;  /* 0x01686003040075a7 */ /* 0x001064000800017f */
[----:B-1----:R-:W-:Y:S05]  /*14ee0*/  @!P0 NANOSLEEP.SYNCS 0x989680 ;  /* 0x009896800000895d */ /* 0x002fea0003900000 */
[----:B------:R-:W1:Y:S02]  /*14ef0*/  @!P0 SYNCS.PHASECHK.TRANS64 P0, [R4+URZ+0x16860], R3 ;  /* 0x01686003040085a7 */ /* 0x000e64000800007f */
[----:B-1----:R-:W-:Y:S05]  /*14f00*/  @!P0 BRA `(.L_x_962) ;  /* 0xfffffffc00f08947 */ /* 0x002fea000383ffff */
[----:B------:R-:W-:Y:S05]  /*14f10*/  BRA `(.L_x_1014) ;  /* 0xffffffe4002c7947 */ /* 0x000fea000383ffff */
.L_x_966:
[----:B0-----:R0:W1:Y:S02]  /*14f20*/  SYNCS.PHASECHK.TRANS64.TRYWAIT P0, [R7+URZ+0x16820], R4 ;  /* 0x01682004070075a7 */ /* 0x001064000800017f */
[----:B-1----:R-:W-:Y:S05]  /*14f30*/  @!P0 NANOSLEEP.SYNCS 0x989680 ;  /* 0x009896800000895d */ /* 0x002fea0003900000 */
[----:B------:R-:W1:Y:S02]  /*14f40*/  @!P0 SYNCS.PHASECHK.TRANS64 P0, [R7+URZ+0x16820], R4 ;  /* 0x01682004070085a7 */ /* 0x000e64000800007f */
[----:B-1----:R-:W-:Y:S05]  /*14f50*/  @!P0 BRA `(.L_x_966) ;  /* 0xfffffffc00f08947 */ /* 0x002fea000383ffff */
[----:B------:R-:W-:Y:S05]  /*14f60*/  BRA `(.L_x_1015) ;  /* 0xffffffe400c47947 */ /* 0x000fea000383ffff */
.L_x_967:
[----:B------:R-:W-:Y:S01]  /*14f70*/  BSSY B0, `(.L_x_1016) ;  /* 0x0000008000007945 */ /* 0x000fe20003800000 */
[----:B------:R-:W-:Y:S02]  /*14f80*/  IMAD.MOV.U32 R13, RZ, RZ, R16 ;  /* 0x000000ffff0d7224 */ /* 0x000fe400078e0010 */
[----:B------:R-:W-:Y:S02]  /*14f90*/  IMAD.MOV.U32 R12, RZ, RZ, RZ ;  /* 0x000000ffff0c7224 */ /* 0x000fe400078e00ff */
[----:B------:R-:W-:Y:S02]  /*14fa0*/  IMAD.MOV.U32 R11, RZ, RZ, 0x1f ;  /* 0x0000001fff0b7424 */ /* 0x000fe400078e00ff */
[----:B------:R-:W-:-:S07]  /*14fb0*/  IMAD.MOV.U32 R15, RZ, RZ, -0x1 ;  /* 0xffffffffff0f7424 */ /* 0x000fce00078e00ff */
[----:B0-----:R-:W-:Y:S05]  /*14fc0*/  WARPSYNC.COLLECTIVE R15, `(.L_x_1017) ;  /* 0x000000000f087348 */ /* 0x001fea0003c00000 */
[----:B------:R1:W2:Y:S02]  /*14fd0*/  SHFL.IDX P6, R14, R13, R12, R11 ;  /* 0x0000000c0d0e7389 */ /* 0x0002a400000c000b */
[----:B012---:R-:W-:Y:S01]  /*14fe0*/  ENDCOLLECTIVE ;  /* 0x000000000000791b */ /* 0x007fe20003800000 */
.L_x_1017:
[----:B------:R-:W-:Y:S05]  /*14ff0*/  BSYNC B0 ;  /* 0x0000000000007941 */ /* 0x000fea0003800000 */
.L_x_1016:
[----:B------:R-:W-:Y:S05]  /*15000*/  BRA `(.L_x_1018) ;  /* 0xffffffe400a87947 */ /* 0x000fea000383ffff */
.L_x_968:
[----:B------:R-:W-:Y:S01]  /*15010*/  BSSY B0, `(.L_x_1019) ;  /* 0x0000006000007945 */ /* 0x000fe20003800000 */
[----:B------:R-:W-:-:S07]  /*15020*/  IMAD.MOV.U32 R15, RZ, RZ, -0x1 ;  /* 0xffffffffff0f7424 */ /* 0x000fce00078e00ff */
[----:B01----:R-:W-:Y:S05]  /*15030*/  WARPSYNC.COLLECTIVE R15, `(.L_x_1020) ;  /* 0x000000000f0c7348 */ /* 0x003fea0003c00000 */
[----:B------:R-:W-:Y:S02]  /*15040*/  ELECT P6, UR62, PT ;  /* 0x00000000003e782f */ /* 0x000fe400038c0000 */
[----:B------:R-:W-:Y:S01]  /*15050*/  MOV R14, UR62 ;  /* 0x0000003e000e7c02 */ /* 0x000fe20008000f00 */
[----:B01----:R-:W-:Y:S10]  /*15060*/  ENDCOLLECTIVE ;  /* 0x000000000000791b */ /* 0x003ff40003800000 */
.L_x_1020:
[----:B------:R-:W-:Y:S05]  /*15070*/  BSYNC B0 ;  /* 0x0000000000007941 */ /* 0x000fea0003800000 */
.L_x_1019:
[----:B------:R-:W-:Y:S05]  /*15080*/  BRA `(.L_x_1021) ;  /* 0xffffffe4009c7947 */ /* 0x000fea000383ffff */
.L_x_970:
[----:B0-----:R0:W2:Y:S02]  /*15090*/  SYNCS.PHASECHK.TRANS64.TRYWAIT P0, [R6+URZ], R5 ;  /* 0x00000005060075a7 */ /* 0x0010a4000800017f */
[----:B--2---:R-:W-:Y:S05]  /*150a0*/  @!P0 NANOSLEEP.SYNCS 0x989680 ;  /* 0x009896800000895d */ /* 0x004fea0003900000 */
[----:B------:R-:W2:Y:S02]  /*150b0*/  @!P0 SYNCS.PHASECHK.TRANS64 P0, [R6+URZ], R5 ;  /* 0x00000005060085a7 */ /* 0x000ea4000800007f */
[----:B--2---:R-:W-:Y:S05]  /*150c0*/  @!P0 BRA `(.L_x_970) ;  /* 0xfffffffc00f08947 */ /* 0x004fea000383ffff */
[----:B------:R-:W-:Y:S05]  /*150d0*/  BRA `(.L_x_1022) ;  /* 0xffffffe400d07947 */ /* 0x000fea000383ffff */
.L_x_971:
[----:B--2---:R2:W3:Y:S02]  /*150e0*/  SYNCS.PHASECHK.TRANS64.TRYWAIT P0, [R3+URZ], R2 ;  /* 0x00000002030075a7 */ /* 0x0044e4000800017f */
[----:B---3--:R-:W-:Y:S05]  /*150f0*/  @!P0 NANOSLEEP.SYNCS 0x989680 ;  /* 0x009896800000895d */ /* 0x008fea0003900000 */
[----:B------:R-:W3:Y:S02]  /*15100*/  @!P0 SYNCS.PHASECHK.TRANS64 P0, [R3+URZ], R2 ;  /* 0x00000002030085a7 */ /* 0x000ee4000800007f */
[----:B---3--:R-:W-:Y:S05]  /*15110*/  @!P0 BRA `(.L_x_971) ;  /* 0xfffffffc00f08947 */ /* 0x008fea000383ffff */
[----:B------:R-:W-:Y:S05]  /*15120*/  BRA `(.L_x_1023) ;  /* 0xffffffe400c47947 */ /* 0x000fea000383ffff */
.L_x_973:
[----:B--2---:R2:W3:Y:S02]  /*15130*/  SYNCS.PHASECHK.TRANS64.TRYWAIT P0, [R0+URZ], R5 ;  /* 0x00000005000075a7 */ /* 0x0044e4000800017f */
[----:B---3--:R-:W-:Y:S05]  /*15140*/  @!P0 NANOSLEEP.SYNCS 0x989680 ;  /* 0x009896800000895d */ /* 0x008fea0003900000 */
[----:B------:R-:W3:Y:S02]  /*15150*/  @!P0 SYNCS.PHASECHK.TRANS64 P0, [R0+URZ], R5 ;  /* 0x00000005000085a7 */ /* 0x000ee4000800007f */
[----:B---3--:R-:W-:Y:S05]  /*15160*/  @!P0 BRA `(.L_x_973) ;  /* 0xfffffffc00f08947 */ /* 0x008fea000383ffff */
[----:B------:R-:W-:Y:S05]  /*15170*/  BRA `(.L_x_1024) ;  /* 0xffffffe400c87947 */ /* 0x000fea000383ffff */
.L_x_1025:
        /* <DEDUP_REMOVED lines=16> */
.L_x_2704:


//--------------------- .text._ZN7cutlass13device_kernelIN5flash11enable_sm90INS1_16FlashAttnFwdSm90INS1_25CollectiveMainloopFwdSm90ILi2EN4cute5tupleIJNS5_1CILi1EEES8_S8_EEENS6_IJNS7_ILi192EEENS7_ILi128EEENS7_ILi64EEEEEELi64ENS_10bfloat16_tEfNS_4arch4Sm90ELb0ELb1ELb1ELb1ELb0ELb0ELb0ELb1ELb1ELb1ELb1ELb0EEENS1_21CollectiveEpilogueFwdINS6_IJSA_SC_SB_EEES9_SE_SG_Li384ELb1ELb1ELb1ELb0EEENS1_36VarlenDynamicPersistentTileSchedulerILi192ELi128ELi384ELi128ELb1ELb1ELb1ELb1ELb0ELb1EEEEEEEEEvNT_6ParamsE --------------------------
	.section	.text._ZN7cutlass13device_kernelIN5flash11enable_sm90INS1_16FlashAttnFwdSm90INS1_25CollectiveMainloopFwdSm90ILi2EN4cute5tupleIJNS5_1CILi1EEES8_S8_EEENS6_IJNS7_ILi192EEENS7_ILi128EEENS7_ILi64EEEEEELi64ENS_10bfloat16_tEfNS_4arch4Sm90ELb0ELb1ELb1ELb1ELb0ELb0ELb0ELb1ELb1ELb1ELb1ELb0EEENS1_21CollectiveEpilogueFwdINS6_IJSA_SC_SB_EEES9_SE_SG_Li384ELb1ELb1ELb1ELb0EEENS1_36VarlenDynamicPersistentTileSchedulerILi192ELi128ELi384ELi128ELb1ELb1ELb1ELb1ELb0ELb1EEEEEEEEEvNT_6ParamsE,"ax",@progbits
	.align	128
.text._ZN7cutlass13device_kernelIN5flash11enable_sm90INS1_16FlashAttnFwdSm90INS1_25CollectiveMainloopFwdSm90ILi2EN4cute5tupleIJNS5_1CILi1EEES8_S8_EEENS6_IJNS7_ILi192EEENS7_ILi128EEENS7_ILi64EEEEEELi64ENS_10bfloat16_tEfNS_4arch4Sm90ELb0ELb1ELb1ELb1ELb0ELb0ELb0ELb1ELb1ELb1ELb1ELb0EEENS1_21CollectiveEpilogueFwdINS6_IJSA_SC_SB_EEES9_SE_SG_Li384ELb1ELb1ELb1ELb0EEENS1_36VarlenDynamicPersistentTileSchedulerILi192ELi128ELi384ELi128ELb1ELb1ELb1ELb1ELb0ELb1EEEEEEEEEvNT_6ParamsE:
        .type           _ZN7cutlass13device_kernelIN5flash11enable_sm90INS1_16FlashAttnFwdSm90INS1_25CollectiveMainloopFwdSm90ILi2EN4cute5tupleIJNS5_1CILi1EEES8_S8_EEENS6_IJNS7_ILi192EEENS7_ILi128EEENS7_ILi64EEEEEELi64ENS_10bfloat16_tEfNS_4arch4Sm90ELb0ELb1ELb1ELb1ELb0ELb0ELb0ELb1ELb1ELb1ELb1ELb0EEENS1_21CollectiveEpilogueFwdINS6_IJSA_SC_SB_EEES9_SE_SG_Li384ELb1ELb1ELb1ELb0EEENS1_36VarlenDynamicPersistentTileSchedulerILi192ELi128ELi384ELi128ELb1ELb1ELb1ELb1ELb0ELb1EEEEEEEEEvNT_6ParamsE,@function
        .size           _ZN7cutlass13device_kernelIN5flash11enable_sm90INS1_16FlashAttnFwdSm90INS1_25CollectiveMainloopFwdSm90ILi2EN4cute5tupleIJNS5_1CILi1EEES8_S8_EEENS6_IJNS7_ILi192EEENS7_ILi128EEENS7_ILi64EEEEEELi64ENS_10bfloat16_tEfNS_4arch4Sm90ELb0ELb1ELb1ELb1ELb0ELb0ELb0ELb1ELb1ELb1ELb1ELb0EEENS1_21CollectiveEpilogueFwdINS6_IJSA_SC_SB_EEES9_SE_SG_Li384ELb1ELb1ELb1ELb0EEENS1_36VarlenDynamicPersistentTileSchedulerILi192ELi128ELi384ELi128ELb1ELb1ELb1ELb1ELb0ELb1EEEEEEEEEvNT_6ParamsE,(.L_x_2705 - _ZN7cutlass13device_kernelIN5flash11enable_sm90INS1_16FlashAttnFwdSm90INS1_25CollectiveMainloopFwdSm90ILi2EN4cute5tupleIJNS5_1CILi1EEES8_S8_EEENS6_IJNS7_ILi192EEENS7_ILi128EEENS7_ILi64EEEEEELi64ENS_10bfloat16_tEfNS_4arch4Sm90ELb0ELb1ELb1ELb1ELb0ELb0ELb0ELb1ELb1ELb1ELb1ELb0EEENS1_21CollectiveEpilogueFwdINS6_IJSA_SC_SB_EEES9_SE_SG_Li384ELb1ELb1ELb1ELb0EEENS1_36VarlenDynamicPersistentTileSchedulerILi192ELi128ELi384ELi128ELb1ELb1ELb1ELb1ELb0ELb1EEEEEEEEEvNT_6ParamsE)
        .other          _ZN7cutlass13device_kernelIN5flash11enable_sm90INS1_16FlashAttnFwdSm90INS1_25CollectiveMainloopFwdSm90ILi2EN4cute5tupleIJNS5_1CILi1EEES8_S8_EEENS6_IJNS7_ILi192EEENS7_ILi128EEENS7_ILi64EEEEEELi64ENS_10bfloat16_tEfNS_4arch4Sm90ELb0ELb1ELb1ELb1ELb0ELb0ELb0ELb1ELb1ELb1ELb1ELb0EEENS1_21CollectiveEpilogueFwdINS6_IJSA_SC_SB_EEES9_SE_SG_Li384ELb1ELb1ELb1ELb0EEENS1_36VarlenDynamicPersistentTileSchedulerILi192ELi128ELi384ELi128ELb1ELb1ELb1ELb1ELb0ELb1EEEEEEEEEvNT_6ParamsE,@"STO_CUDA_ENTRY STV_DEFAULT"
_ZN7cutlass13device_kernelIN5flash11enable_sm90INS1_16FlashAttnFwdSm90INS1_25CollectiveMainloopFwdSm90ILi2EN4cute5tupleIJNS5_1CILi1EEES8_S8_EEENS6_IJNS7_ILi192EEENS7_ILi128EEENS7_ILi64EEEEEELi64ENS_10bfloat16_tEfNS_4arch4Sm90ELb0ELb1ELb1ELb1ELb0ELb0ELb0ELb1ELb1ELb1ELb1ELb0EEENS1_21CollectiveEpilogueFwdINS6_IJSA_SC_SB_EEES9_SE_SG_Li384ELb1ELb1ELb1ELb0EEENS1_36VarlenDynamicPersistentTileSchedulerILi192ELi128ELi384ELi128ELb1ELb1ELb1ELb1ELb0ELb1EEEEEEEEEvNT_6ParamsE:
[----:B------:R-:W0:Y:S02]  /*0000*/  LDC R1, c[0x0][0x28] ;  /* 0x00000a00ff017b82 */ /* 0x000e240000000800 */
[----:B0-----:R-:W-:Y:S01]  /*0010*/  VIADD R1, R1, 0xffffffb8 ;  /* 0xffffffb801017836 */ /* 0x001fe20000000000 */
[----:B------:R-:W0:Y:S01]  /*0020*/  S2R R3, SR_TID.X ;  /* 0x0000000000037919 */ /* 0x000e220000002100 */
[----:B------:R-:W-:Y:S01]  /*0030*/  ELECT P0, URZ, PT ;  /* 0x00000000003f782f */ /* 0x000fe20003800000 */
[----:B------:R-:W-:Y:S01]  /*0040*/  BSSY B0, `(.L_x_1026) ;  /* 0x000000e000007945 */ /* 0x000fe20003800000 */
[--C-:B0-----:R-:W-:Y:S02]  /*0050*/  SHF.R.U32.HI R0, RZ, 0x5, R3.reuse ;  /* 0x00000005ff007819 */ /* 0x101fe40000011603 */
[----:B------:R-:W-:-:S03]  /*0060*/  SHF.R.U32.HI R3, RZ, 0x7, R3 ;  /* 0x00000007ff037819 */ /* 0x000fc60000011603 */
        /* <DEDUP_REMOVED lines=11> */
.L_x_1027:
[----:B------:R-:W-:Y:S05]  /*0120*/  BSYNC B0 ;  /* 0x0000000000007941 */ /* 0x000fea0003800000 */
.L_x_1026:
        /* <DEDUP_REMOVED lines=41> */
.L_x_1028:
        /* <DEDUP_REMOVED lines=22> */
.L_x_1029:
        /* <DEDUP_REMOVED lines=18> */
.L_x_1030:
        /* <DEDUP_REMOVED lines=22> */
.L_x_1031:
        /* <DEDUP_REMOVED lines=22> */
.L_x_1032:
[----:B------:R-:W-:Y:S01]  /*0900*/  PLOP3.LUT P0, PT, PT, PT, UP0, 0x80, 0x0 ;  /* 0x000000000000781c */ /* 0x000fe20003f0f008 */
[----:B------:R-:W-:Y:S01]  /*0910*/  UMOV UR36, 0x1 ;  /* 0x0000000100247882 */ /* 0x000fe20000000000 */
[----:B------:R-:W-:Y:S01]  /*0920*/  NOP ;  /* 0x0000000000007918 */ /* 0x000fe20000000000 */
[----:B------:R-:W-:Y:S01]  /*0930*/  USEL UR36, UR36, 0x2, !UP0 ;  /* 0x0000000224247887 */ /* 0x000fe2000c000000 */
[----:B------:R-:W-:Y:S01]  /*0940*/  ULDC.64 UR52, c[0x0][0x208] ;  /* 0x0000820000347ab9 */ /* 0x000fe20000000a00 */
[----:B012-4-:R-:W-:Y:S08]  /*0950*/  BAR.SYNC.DEFER_BLOCKING 0x0 ;  /* 0x0000000000007b1d */ /* 0x017ff00000010000 */
[----:B------:R-:W-:Y:S05]  /*0960*/  @!P0 BRA `(.L_x_1033) ;  /* 0x0000010c00908947 */ /* 0x000fea0003800000 */
.L_x_1034:
[----:B------:R-:W-:-:S08]  /*0970*/  NOP ;  /* 0x0000000000007918 */ /* 0x000fd00000000000 */
[----:B------:R-:W0:Y:S02]  /*0980*/  USETMAXREG.TRY_ALLOC.CTAPOOL UP0, 0xa0 ;  /* 0x000000a0000079c8 */ /* 0x000e240008000600 */
[----:B0-----:R-:W-:-:S13]  /*0990*/  PLOP3.LUT P0, PT, PT, PT, UP0, 0x80, 0x0 ;  /* 0x000000000000781c */ /* 0x001fda0003f0f008 */
[----:B------:R-:W-:Y:S05]  /*09a0*/  @!P0 BRA `(.L_x_1034) ;  /* 0xfffffffc00f08947 */ /* 0x000fea000383ffff */
[----:B------:R-:W0:Y:S01]  /*09b0*/  S2R R2, SR_TID.X ;  /* 0x0000000000027919 */ /* 0x000e220000002100 */
[----:B------:R-:W1:Y:S01]  /*09c0*/  S2UR UR5, SR_CgaCtaId ;  /* 0x00000000000579c3 */ /* 0x000e620000008800 */
[----:B------:R-:W-:-:S07]  /*09d0*/  UMOV UR4, 0x400 ;  /* 0x0000040000047882 */ /* 0x000fce0000000000 */
[----:B------:R-:W-:Y:S06]  /*09e0*/  BAR.ARV 0x8, 0x200 ;  /* 0x0208000000007b1d */ /* 0x000fec0000002000 */
[----:B-1----:R-:W-:Y:S01]  /*09f0*/  ULEA UR4, UR5, UR4, 0x18 ;  /* 0x0000000405047291 */ /* 0x002fe2000f8ec03f */
[----:B0-----:R-:W-:-:S04]  /*0a00*/  LOP3.LUT R0, R2, 0xffffff80, RZ, 0xc0, !PT ;  /* 0xffffff8002007812 */ /* 0x001fc800078ec0ff */
[----:B------:R-:W-:-:S13]  /*0a10*/  ISETP.NE.AND P0, PT, R0, 0x80, PT ;  /* 0x000000800000780c */ /* 0x000fda0003f05270 */
[----:B------:R-:W-:Y:S08]  /*0a20*/  @!P0 BAR.ARV 0x9, 0x100 ;  /* 0x0244000000008b1d */ /* 0x000ff00000002000 */
[----:B------:R-:W-:Y:S06]  /*0a30*/  BAR.SYNC.DEFER_BLOCKING 0x5, 0x200 ;  /* 0x0148000000007b1d */ /* 0x000fec0000010000 */
[----:B------:R-:W0:Y:S01]  /*0a40*/  LDS.128 R8, [UR4+0x168d0] ;  /* 0x0168d004ff087984 */ /* 0x000e220008000c00 */
[----:B------:R-:W-:Y:S01]  /*0a50*/  ULDC UR4, c[0x0][0xc3c] ;  /* 0x00030f0000047ab9 */ /* 0x000fe20000000800 */
[----:B------:R-:W-:Y:S06]  /*0a60*/  BAR.ARV 0x4, 0x200 ;  /* 0x0108000000007b1d */ /* 0x000fec0000002000 */
[----:B0-----:R-:W-:-:S13]  /*0a70*/  ISETP.GE.AND P0, PT, R11, UR4, PT ;  /* 0x000000040b007c0c */ /* 0x001fda000bf06270 */
[----:B------:R-:W-:Y:S05]  /*0a80*/  @P0 EXIT ;  /* 0x000000000000094d */ /* 0x000fea0003800000 */
[----:B------:R-:W-:Y:S01]  /*0a90*/  VIADD R13, R2, 0xffffff80 ;  /* 0xffffff80020d7836 */ /* 0x000fe20000000000 */
[----:B------:R-:W-:Y:S01]  /*0aa0*/  R2UR UR5, R9 ;  /* 0x00000000090572ca */ /* 0x000fe200000e0000 */
[----:B------:R-:W-:Y:S01]  /*0ab0*/  ULOP3.LUT UR49, UR36, 0x1, URZ, 0xfc, !UPT ;  /* 0x0000000124317892 */ /* 0x000fe2000f8efc3f */
[----:B------:R-:W-:Y:S01]  /*0ac0*/  R2UR UR7, R10 ;  /* 0x000000000a0772ca */ /* 0x000fe200000e0000 */
[----:B------:R-:W-:Y:S01]  /*0ad0*/  UMOV UR48, URZ ;  /* 0x0000003f00307c82 */ /* 0x000fe20008000000 */
[----:B------:R-:W-:Y:S01]  /*0ae0*/  SHF.R.S32.HI R0, RZ, 0x1f, R13 ;  /* 0x0000001fff007819 */ /* 0x000fe2000001140d */
[----:B------:R-:W-:Y:S01]  /*0af0*/  UMOV UR50, URZ ;  /* 0x0000003f00327c82 */ /* 0x000fe20008000000 */
[----:B------:R-:W-:Y:S01]  /*0b00*/  R2UR UR6, R11 ;  /* 0x000000000b0672ca */ /* 0x000fe200000e0000 */
[----:B------:R-:W-:Y:S01]  /*0b10*/  UMOV UR47, URZ ;  /* 0x0000003f002f7c82 */ /* 0x000fe20008000000 */
[CC--:B------:R-:W-:Y:S02]  /*0b20*/  LEA.HI R2, R0.reuse, R13.reuse, RZ, 0x7 ;  /* 0x0000000d00027211 */ /* 0x0c0fe400078f38ff */
[----:B------:R-:W-:-:S02]  /*0b30*/  LEA.HI R4, R0, R13, RZ, 0x5 ;  /* 0x0000000d00047211 */ /* 0x000fc400078f28ff */
[----:B------:R-:W-:Y:S02]  /*0b40*/  LEA.HI R3, R0, R13, RZ, 0x4 ;  /* 0x0000000d00037211 */ /* 0x000fe400078f20ff */
[----:B------:R-:W-:Y:S01]  /*0b50*/  LOP3.LUT R6, R2, 0xffffff80, RZ, 0xc0, !PT ;  /* 0xffffff8002067812 */ /* 0x000fe200078ec0ff */
[----:B------:R-:W-:Y:S01]  /*0b60*/  IMAD.SHL.U32 R5, R4, 0x20, RZ ;  /* 0x0000002004057824 */ /* 0x000fe200078e00ff */
[----:B------:R-:W-:Y:S02]  /*0b70*/  LOP3.LUT R4, R3, 0x3fffff0, RZ, 0xc0, !PT ;  /* 0x03fffff003047812 */ /* 0x000fe400078ec0ff */
[----:B------:R-:W-:Y:S01]  /*0b80*/  SHF.R.S32.HI R14, RZ, 0x7, R2 ;  /* 0x00000007ff0e7819 */ /* 0x000fe20000011402 */
[----:B------:R-:W-:Y:S01]  /*0b90*/  IMAD.IADD R12, R13, 0x1, -R6 ;  /* 0x000000010d0c7824 */ /* 0x000fe200078e0a06 */
[----:B------:R-:W-:Y:S01]  /*0ba0*/  LOP3.LUT R5, R5, 0xfffffc00, RZ, 0xc0, !PT ;  /* 0xfffffc0005057812 */ /* 0x000fe200078ec0ff */
[----:B------:R-:W-:Y:S01]  /*0bb0*/  IMAD.IADD R4, R13, 0x1, -R4 ;  /* 0x000000010d047824 */ /* 0x000fe200078e0a04 */
[----:B------:R-:W-:Y:S01]  /*0bc0*/  SHF.R.S32.HI R6, RZ, 0x4, R3 ;  /* 0x00000004ff067819 */ /* 0x000fe20000011403 */
[----:B------:R-:W-:Y:S01]  /*0bd0*/  IMAD.HI R2, R14, 0x55555556, RZ ;  /* 0x555555560e027827 */ /* 0x000fe200078e02ff */
[----:B------:R-:W-:-:S02]  /*0be0*/  SHF.R.S32.HI R7, RZ, 0x1f, R12 ;  /* 0x0000001fff077819 */ /* 0x000fc4000001140c */
[----:B------:R-:W-:Y:S01]  /*0bf0*/  LEA.HI R3, R3, R6, RZ, 0x1 ;  /* 0x0000000603037211 */ /* 0x000fe200078f08ff */
[----:B------:R-:W-:Y:S01]  /*0c00*/  IMAD R4, R4, 0x40, R5 ;  /* 0x0000004004047824 */ /* 0x000fe200078e0205 */
[CC--:B------:R-:W-:Y:S02]  /*0c10*/  LEA.HI R5, R7.reuse, R12.reuse, RZ, 0x2 ;  /* 0x0000000c07057211 */ /* 0x0c0fe400078f10ff */
[----:B------:R-:W-:Y:S02]  /*0c20*/  LEA.HI R7, R7, R12, RZ, 0x5 ;  /* 0x0000000c07077211 */ /* 0x000fe400078f28ff */
[--C-:B------:R-:W-:Y:S02]  /*0c30*/  SHF.R.S32.HI R8, RZ, 0x2, R5.reuse ;  /* 0x00000002ff087819 */ /* 0x100fe40000011405 */
[----:B------:R-:W-:Y:S02]  /*0c40*/  SHF.R.S32.HI R9, RZ, 0x1f, R5 ;  /* 0x0000001fff097819 */ /* 0x000fe40000011405 */
[----:B------:R-:W-:-:S02]  /*0c50*/  LOP3.LUT R3, R3, 0x1ffffffe, RZ, 0xc0, !PT ;  /* 0x1ffffffe03037812 */ /* 0x000fc400078ec0ff */
[----:B------:R-:W-:Y:S02]  /*0c60*/  LEA.HI R9, R9, R8, RZ, 0x3 ;  /* 0x0000000809097211 */ /* 0x000fe400078f18ff */
[----:B------:R-:W-:Y:S01]  /*0c70*/  LEA.HI R2, R2, R2, RZ, 0x1 ;  /* 0x0000000202027211 */ /* 0x000fe200078f08ff */
[----:B------:R-:W-:Y:S01]  /*0c80*/  IMAD.IADD R3, R6, 0x1, -R3 ;  /* 0x0000000106037824 */ /* 0x000fe200078e0a03 */
[----:B------:R-:W-:Y:S02]  /*0c90*/  LOP3.LUT R9, R9, 0xfffffff8, RZ, 0xc0, !PT ;  /* 0xfffffff809097812 */ /* 0x000fe400078ec0ff */
[----:B------:R-:W-:Y:S01]  /*0ca0*/  SHF.R.S32.HI R7, RZ, 0x5, R7 ;  /* 0x00000005ff077819 */ /* 0x000fe20000011407 */
[----:B------:R-:W-:Y:S01]  /*0cb0*/  IMAD R2, R2, -0x3, R14 ;  /* 0xfffffffd02027824 */ /* 0x000fe200078e020e */
[-C--:B------:R-:W-:Y:S01]  /*0cc0*/  LEA.HI R10, R0, R13.reuse, RZ, 0x2 ;  /* 0x0000000d000a7211 */ /* 0x080fe200078f10ff */
[----:B------:R-:W-:Y:S01]  /*0cd0*/  IMAD.IADD R8, R8, 0x1, -R9 ;  /* 0x0000000108087824 */ /* 0x000fe200078e0a09 */
[----:B------:R-:W-:Y:S01]  /*0ce0*/  LEA.HI R0, R0, R13, RZ, 0x3 ;  /* 0x0000000d00007211 */ /* 0x000fe200078f18ff */
[----:B------:R-:W-:Y:S01]  /*0cf0*/  IMAD R3, R3, 0x8, R4 ;  /* 0x0000000803037824 */ /* 0x000fe200078e0204 */
[----:B------:R-:W-:Y:S01]  /*0d00*/  LOP3.LUT R10, R10, 0xfffffffc, RZ, 0xc0, !PT ;  /* 0xfffffffc0a0a7812 */ /* 0x000fe200078ec0ff */
[----:B------:R-:W-:Y:S01]  /*0d10*/  IMAD R7, R7, 0x10, R8 ;  /* 0x0000001007077824 */ /* 0x000fe200078e0208 */
[----:B------:R-:W-:-:S02]  /*0d20*/  LOP3.LUT R5, R5, 0x7ffffffc, RZ, 0xc0, !PT ;  /* 0x7ffffffc05057812 */ /* 0x000fc400078ec0ff */
[----:B------:R0:W-:Y:S01]  /*0d30*/  STL [R1+0x38], R3 ;  /* 0x0000380301007387 */ /* 0x0001e20000100800 */
[----:B------:R-:W-:Y:S01]  /*0d40*/  IMAD R2, R2, 0x40, R7 ;  /* 0x0000004002027824 */ /* 0x000fe200078e0207 */
[----:B------:R-:W-:Y:S01]  /*0d50*/  LOP3.LUT R18, R0, 0xfffffff8, RZ, 0xc0, !PT ;  /* 0xfffffff800127812 */ /* 0x000fe200078ec0ff */
[C---:B------:R-:W-:Y:S01]  /*0d60*/  IMAD.IADD R10, R13.reuse, 0x1, -R10 ;  /* 0x000000010d0a7824 */ /* 0x040fe200078e0a0a */
[----:B------:R-:W-:Y:S01]  /*0d70*/  SHF.R.S32.HI R157, RZ, 0x3, R0 ;  /* 0x00000003ff9d7819 */ /* 0x000fe20000011400 */
[----:B------:R-:W-:Y:S01]  /*0d80*/  IMAD.IADD R5, R12, 0x1, -R5 ;  /* 0x000000010c057824 */ /* 0x000fe200078e0a05 */
[----:B------:R1:W-:Y:S01]  /*0d90*/  STL [R1+0x34], R2 ;  /* 0x0000340201007387 */ /* 0x0003e20000100800 */
[----:B------:R-:W-:Y:S02]  /*0da0*/  IMAD.IADD R18, R13, 0x1, -R18 ;  /* 0x000000010d127824 */ /* 0x000fe400078e0a12 */
[----:B------:R-:W-:Y:S01]  /*0db0*/  IMAD.SHL.U32 R16, R5, 0x2, RZ ;  /* 0x0000000205107824 */ /* 0x000fe200078e00ff */
[----:B0-----:R-:W-:Y:S01]  /*0dc0*/  LEA.HI R3, R10, R10, RZ, 0x1 ;  /* 0x0000000a0a037211 */ /* 0x001fe200078f08ff */
[----:B------:R-:W-:-:S02]  /*0dd0*/  IMAD.SHL.U32 R19, R18, 0x8, RZ ;  /* 0x0000000812137824 */ /* 0x000fc400078e00ff */
[C---:B------:R-:W-:Y:S01]  /*0de0*/  VIADD R156, R16.reuse, 0x8 ;  /* 0x00000008109c7836 */ /* 0x040fe20000000000 */
[----:B------:R-:W-:Y:S01]  /*0df0*/  LOP3.LUT R3, R3, 0x1ffffffe, RZ, 0xc0, !PT ;  /* 0x1ffffffe03037812 */ /* 0x000fe200078ec0ff */
[C---:B------:R-:W-:Y:S01]  /*0e00*/  VIADD R155, R16.reuse, 0x10 ;  /* 0x00000010109b7836 */ /* 0x040fe20000000000 */
[----:B------:R-:W-:Y:S01]  /*0e10*/  SHF.R.S32.HI R0, RZ, 0x1f, R16 ;  /* 0x0000001fff007819 */ /* 0x000fe20000011410 */
        /* <DEDUP_REMOVED lines=8> */
[----:B------:R-:W-:Y:S01]  /*0ea0*/  VIADD R22, R16, 0x38 ;  /* 0x0000003810167836 */ /* 0x000fe20000000000 */
[----:B------:R-:W-:Y:S01]  /*0eb0*/  SHF.R.S32.HI R0, RZ, 0x1f, R153 ;  /* 0x0000001fff007819 */ /* 0x000fe20000011499 */
[----:B------:R-:W-:Y:S01]  /*0ec0*/  IMAD.IADD R3, R10, 0x1, -R3 ;  /* 0x000000010a037824 */ /* 0x000fe200078e0a03 */
[----:B------:R-:W-:-:S02]  /*0ed0*/  SHF.R.S32.HI R5, RZ, 0x1f, R152 ;  /* 0x0000001fff057819 */ /* 0x000fc40000011498 */
[----:B------:R-:W-:Y:S01]  /*0ee0*/  SHF.R.S32.HI R4, RZ, 0x1f, R23 ;  /* 0x0000001fff047819 */ /* 0x000fe20000011417 */
[----:B------:R-:W-:Y:S01]  /*0ef0*/  IMAD R17, R3, 0x8, R2 ;  /* 0x0000000803117824 */ /* 0x000fe200078e0202 */
[----:B-1----:R-:W-:-:S07]  /*0f00*/  SHF.R.S32.HI R0, RZ, 0x1f, R22 ;  /* 0x0000001fff007819 */ /* 0x002fce0000011416 */
.L_x_1126:
[----:B------:R-:W-:Y:S02]  /*0f10*/  ULDC.64 UR8, c[0x0][0xa28] ;  /* 0x00028a0000087ab9 */ /* 0x000fe40000000a00 */
[----:B------:R-:W-:-:S04]  /*0f20*/  UISETP.NE.U32.AND UP0, UPT, UR8, URZ, UPT ;  /* 0x0000003f0800728c */ /* 0x000fc8000bf05070 */
[----:B------:R-:W-:-:S03]  /*0f30*/  UISETP.NE.AND.EX UP0, UPT, UR9, URZ, UPT, UP0 ;  /* 0x0000003f0900728c */ /* 0x000fc6000bf05300 */
[----:B------:R-:W-:Y:S02]  /*0f40*/  ULDC.64 UR8, c[0x0][0xa18] ;  /* 0x0002860000087ab9 */ /* 0x000fe40000000a00 */
[----:B------:R-:W-:Y:S01]  /*0f50*/  UISETP.NE.U32.AND UP1, UPT, UR8, URZ, UPT ;  /* 0x0000003f0800728c */ /* 0x000fe2000bf25070 */
[----:B------:R-:W-:-:S03]  /*0f60*/  PLOP3.LUT P0, PT, PT, PT, UP0, 0x80, 0x0 ;  /* 0x000000000000781c */ /* 0x000fc60003f0f008 */
[----:B------:R-:W-:-:S03]  /*0f70*/  UISETP.NE.AND.EX UP1, UPT, UR9, URZ, UPT, UP1 ;  /* 0x0000003f0900728c */ /* 0x000fc6000bf25310 */
[----:B------:R-:W-:Y:S02]  /*0f80*/  @UP0 ULDC.64 UR8, c[0x0][0xa28] ;  /* 0x00028a0000080ab9 */ /* 0x000fe40000000a00 */
[----:B------:R-:W-:Y:S01]  /*0f90*/  @UP0 UIMAD.WIDE UR8, UR6, 0x4, UR8 ;  /* 0x00000004060808a5 */ /* 0x000fe2000f8e0208 */
[----:B------:R-:W-:-:S05]  /*0fa0*/  PLOP3.LUT P2, PT, PT, PT, UP1, 0x80, 0x0 ;  /* 0x000000000000781c */ /* 0x000fca0003f4f018 */
[----:B------:R-:W-:Y:S01]  /*0fb0*/  @UP1 ULDC.64 UR10, c[0x0][0xa18] ;  /* 0x00028600000a1ab9 */ /* 0x000fe20000000a00 */
[----:B0123--:R-:W-:Y:S02]  /*0fc0*/  IMAD.U32 R2, RZ, RZ, UR8 ;  /* 0x00000008ff027e24 */ /* 0x00ffe4000f8e00ff */
[----:B------:R-:W-:Y:S01]  /*0fd0*/  IMAD.U32 R3, RZ, RZ, UR9 ;  /* 0x00000009ff037e24 */ /* 0x000fe2000f8e00ff */
[----:B------:R-:W-:Y:S02]  /*0fe0*/  @UP1 UIMAD.WIDE UR8, UR6, 0x4, UR10 ;  /* 0x00000004060818a5 */ /* 0x000fe4000f8e020a */
[----:B------:R-:W-:Y:S02]  /*0ff0*/  ULOP3.LUT UR4, UR7, 0xff000000, URZ, 0xc0, !UPT ;  /* 0xff00000007047892 */ /* 0x000fe4000f8ec03f */
[----:B------:R-:W2:Y:S01]  /*1000*/  @P0 LDG.E R2, desc[UR52][R2.64] ;  /* 0x0000003402020981 */ /* 0x000ea2000c1e1900 */
[----:B------:R-:W-:Y:S01]  /*1010*/  ULDC.64 UR10, c[0x0][0xa20] ;  /* 0x00028800000a7ab9 */ /* 0x000fe20000000a00 */
[----:B------:R-:W-:-:S02]  /*1020*/  IMAD.U32 R4, RZ, RZ, UR8 ;  /* 0x00000008ff047e24 */ /* 0x000fc4000f8e00ff */
[----:B------:R-:W-:Y:S01]  /*1030*/  IMAD.U32 R5, RZ, RZ, UR9 ;  /* 0x00000009ff057e24 */ /* 0x000fe2000f8e00ff */
[----:B------:R-:W-:-:S04]  /*1040*/  ULDC.64 UR8, c[0x0][0x418] ;  /* 0x0001060000087ab9 */ /* 0x000fc80000000a00 */
[----:B------:R-:W3:Y:S01]  /*1050*/  @P2 LDG.E R4, desc[UR52][R4.64] ;  /* 0x0000003404042981 */ /* 0x000ee2000c1e1900 */
[----:B------:R-:W-:Y:S01]  /*1060*/  UISETP.NE.U32.AND UP0, UPT, UR8, URZ, UPT ;  /* 0x0000003f0800728c */ /* 0x000fe2000bf05070 */
[----:B------:R-:W-:Y:S01]  /*1070*/  ISETP.NE.U32.AND P1, PT, RZ, UR10, PT ;  /* 0x0000000aff007c0c */ /* 0x000fe2000bf25070 */
[----:B------:R-:W-:Y:S02]  /*1080*/  ULOP3.LUT UR42, UR7, 0xff0000, URZ, 0xc0, !UPT ;  /* 0x00ff0000072a7892 */ /* 0x000fe4000f8ec03f */
[----:B------:R-:W-:Y:S01]  /*1090*/  UISETP.NE.AND.EX UP0, UPT, UR9, URZ, UPT, UP0 ;  /* 0x0000003f0900728c */ /* 0x000fe2000bf05300 */
[----:B------:R-:W-:Y:S01]  /*10a0*/  ISETP.NE.AND.EX P1, PT, RZ, UR11, PT, P1 ;  /* 0x0000000bff007c0c */ /* 0x000fe2000bf25310 */
[----:B------:R-:W-:Y:S01]  /*10b0*/  ULDC UR8, c[0x0][0x424] ;  /* 0x0001090000087ab9 */ /* 0x000fe20000000800 */
[----:B------:R-:W-:Y:S02]  /*10c0*/  USHF.R.U32.HI UR4, URZ, 0x8, UR4 ;  /* 0x000000083f047899 */ /* 0x000fe40008011604 */
[----:B------:R-:W-:Y:S01]  /*10d0*/  USEL UR8, UR8, 0x1, UP0 ;  /* 0x0000000108087887 */ /* 0x000fe20008000000 */
[----:B------:R-:W-:Y:S01]  /*10e0*/  ULDC UR9, c[0x0][0x2f0] ;  /* 0x0000bc0000097ab9 */ /* 0x000fe20000000800 */
[----:B------:R-:W-:Y:S01]  /*10f0*/  UMOV UR40, URZ ;  /* 0x0000003f00287c82 */ /* 0x000fe20008000000 */
[----:B------:R-:W-:Y:S01]  /*1100*/  ULEA.HI UR42, UR42, UR4, URZ, 0x10 ;  /* 0x000000042a2a7291 */ /* 0x000fe2000f8f803f */
[----:B------:R-:W-:Y:S01]  /*1110*/  ULDC UR46, c[0x0][0x288] ;  /* 0x0000a200002e7ab9 */ /* 0x000fe20000000800 */
[----:B------:R-:W-:-:S02]  /*1120*/  UIMAD UR4, UR8, UR9, URZ ;  /* 0x00000009080472a4 */ /* 0x000fc4000f8e023f */
[----:B------:R-:W-:Y:S01]  /*1130*/  ULOP3.LUT UR37, UR7, 0xffff, URZ, 0xc0, !UPT ;  /* 0x0000ffff07257892 */ /* 0x000fe2000f8ec03f */
[----:B--2---:R-:W-:Y:S02]  /*1140*/  @P0 R2UR UR40, R2 ;  /* 0x00000000022802ca */ /* 0x004fe400000e0000 */
[----:B---3--:R-:W-:Y:S01]  /*1150*/  @P2 R2UR UR46, R4 ;  /* 0x00000000042e22ca */ /* 0x008fe200000e0000 */
[----:B----45:R-:W-:-:S14]  /*1160*/  @P2 BRA `(.L_x_1035) ;  /* 0x0000000000342947 */ /* 0x030fdc0003800000 */
[----:B------:R-:W-:Y:S02]  /*1170*/  ULDC.64 UR8, c[0x0][0xa00] ;  /* 0x0002800000087ab9 */ /* 0x000fe40000000a00 */
[----:B------:R-:W-:-:S04]  /*1180*/  ISETP.NE.U32.AND P0, PT, RZ, UR8, PT ;  /* 0x00000008ff007c0c */ /* 0x000fc8000bf05070 */
[----:B------:R-:W-:-:S13]  /*1190*/  ISETP.NE.AND.EX P0, PT, RZ, UR9, PT, P0 ;  /* 0x00000009ff007c0c */ /* 0x000fda000bf05300 */
[----:B------:R-:W-:Y:S05]  /*11a0*/  @!P0 BRA `(.L_x_1035) ;  /* 0x0000000000248947 */ /* 0x000fea0003800000 */
[----:B------:R-:W-:Y:S02]  /*11b0*/  ULDC.64 UR8, c[0x0][0xa00] ;  /* 0x0002800000087ab9 */ /* 0x000fe40000000a00 */
[----:B------:R-:W-:-:S06]  /*11c0*/  UIMAD.WIDE UR8, UR6, 0x4, UR8 ;  /* 0x00000004060878a5 */ /* 0x000fcc000f8e0208 */
[----:B------:R-:W-:Y:S02]  /*11d0*/  IMAD.U32 R2, RZ, RZ, UR8 ;  /* 0x00000008ff027e24 */ /* 0x000fe4000f8e00ff */
[----:B------:R-:W-:-:S05]  /*11e0*/  IMAD.U32 R3, RZ, RZ, UR9 ;  /* 0x00000009ff037e24 */ /* 0x000fca000f8e00ff */
[----:B------:R-:W2:Y:S04]  /*11f0*/  LDG.E R4, desc[UR52][R2.64] ;  /* 0x0000003402047981 */ /* 0x000ea8000c1e1900 */
[----:B------:R-:W3:Y:S01]  /*1200*/  LDG.E R0, desc[UR52][R2.64+0x4] ;  /* 0x0000043402007981 */ /* 0x000ee2000c1e1900 */
[----:B--2---:R-:W-:Y:S02]  /*1210*/  R2UR UR46, R4 ;  /* 0x00000000042e72ca */ /* 0x004fe400000e0000 */
[----:B---3--:R-:W-:-:S13]  /*1220*/  R2UR UR7, R0 ;  /* 0x00000000000772ca */ /* 0x008fda00000e0000 */
[----:B------:R-:W-:-:S12]  /*1230*/  UIADD3 UR46, -UR46, UR7, URZ ;  /* 0x000000072e2e7290 */ /* 0x000fd8000fffe13f */
.L_x_1035:
[----:B------:R-:W-:Y:S01]  /*1240*/  UMOV UR38, UR6 ;  /* 0x0000000600267c82 */ /* 0x000fe20008000000 */
[----:B------:R-:W-:Y:S05]  /*1250*/  @!P1 BRA `(.L_x_1036) ;  /* 0x00000000001c9947 */ /* 0x000fea0003800000 */
[----:B------:R-:W-:Y:S02]  /*1260*/  ULDC.64 UR8, c[0x0][0xa20] ;  /* 0x0002880000087ab9 */ /* 0x000fe40000000a00 */
[----:B------:R-:W-:-:S06]  /*1270*/  UIMAD.WIDE UR6, UR6, 0x4, UR8 ;  /* 0x00000004060678a5 */ /* 0x000fcc000f8e0208 */
[----:B------:R-:W-:Y:S02]  /*1280*/  IMAD.U32 R2, RZ, RZ, UR6 ;  /* 0x00000006ff027e24 */ /* 0x000fe4000f8e00ff */
[----:B------:R-:W-:-:S05]  /*1290*/  IMAD.U32 R3, RZ, RZ, UR7 ;  /* 0x00000007ff037e24 */ /* 0x000fca000f8e00ff */
[----:B------:R-:W2:Y:S02]  /*12a0*/  LDG.E R2, desc[UR52][R2.64] ;  /* 0x0000003402027981 */ /* 0x000ea4000c1e1900 */
[----:B--2---:R-:W-:Y:S01]  /*12b0*/  R2UR UR4, R2 ;  /* 0x00000000020472ca */ /* 0x004fe200000e0000 */
[----:B------:R-:W-:-:S14]  /*12c0*/  BRA `(.L_x_1037) ;  /* 0x0000000000347947 */ /* 0x000fdc0003800000 */
.L_x_1036:
        /* <DEDUP_REMOVED lines=13> */
.L_x_1037:
[----:B------:R-:W-:Y:S01]  /*13a0*/  ULDC UR6, c[0x0][0x448] ;  /* 0x0001120000067ab9 */ /* 0x000fe20000000800 */
[----:B------:R-:W-:Y:S02]  /*13b0*/  UIMAD UR39, UR5, 0xc0, URZ ;  /* 0x000000c0052778a4 */ /* 0x000fe4000f8e023f */
[----:B------:R-:W-:Y:S02]  /*13c0*/  UISETP.NE.AND UP0, UPT, UR6, 0x1, UPT ;  /* 0x000000010600788c */ /* 0x000fe4000bf05270 */
[----:B------:R-:W-:Y:S02]  /*13d0*/  UIADD3 UR40, -UR40, UR4, URZ ;  /* 0x0000000428287290 */ /* 0x000fe4000fffe13f */
[----:B------:R-:W-:Y:S01]  /*13e0*/  UIADD3 UR8, UR39, 0xbf, URZ ;  /* 0x000000bf27087890 */ /* 0x000fe2000fffe03f */
[----:B------:R-:W-:Y:S01]  /*13f0*/  ULDC.64 UR4, c[0x0][0x9e0] ;  /* 0x0002780000047ab9 */ /* 0x000fe20000000a00 */
[----:B------:R-:W-:Y:S02]  /*1400*/  UIADD3 UR9, UR40, 0x1, -UR46 ;  /* 0x0000000128097890 */ /* 0x000fe4000fffe82e */
[----:B------:R-:W-:-:S03]  /*1410*/  UISETP.GE.AND UP1, UPT, UR5, 0x1, UPT ;  /* 0x000000010500788c */ /* 0x000fc6000bf26270 */
[----:B------:R-:W-:Y:S01]  /*1420*/  @UP0 ULDC UR6, c[0x0][0x44c] ;  /* 0x0001130000060ab9 */ /* 0x000fe20000000800 */
[----:B------:R-:W-:Y:S01]  /*1430*/  @UP0 ULDC UR10, c[0x0][0x450] ;  /* 0x00011400000a0ab9 */ /* 0x000fe20000000800 */
[----:B------:R-:W-:Y:S01]  /*1440*/  UIMAD.WIDE.U32 UR6, UR8, UR6, URZ ;  /* 0x00000006080672a5 */ /* 0x000fe2000f8e003f */
[----:B------:R-:W-:-:S03]  /*1450*/  PLOP3.LUT P1, PT, PT, PT, UP1, 0x80, 0x0 ;  /* 0x000000000000781c */ /* 0x000fc60003f2f018 */
[----:B------:R-:W-:-:S04]  /*1460*/  @UP0 USHF.R.U32.HI UR8, URZ, UR10, UR7 ;  /* 0x0000000a3f080299 */ /* 0x000fc80008011607 */
[----:B------:R-:W-:-:S04]  /*1470*/  UIADD3 UR9, UR9, UR8, URZ ;  /* 0x0000000809097290 */ /* 0x000fc8000fffe03f */
[----:B------:R-:W-:Y:S02]  /*1480*/  UIADD3 UR4, UR9, UR4, URZ ;  /* 0x0000000409047290 */ /* 0x000fe4000fffe03f */
[----:B------:R-:W-:Y:S10]  /*1490*/  @!P1 BRA `(.L_x_1038) ;  /* 0x0000000000449947 */ /* 0x000ff40003800000 */
        /* <DEDUP_REMOVED lines=10> */
.L_x_1039:
[----:B------:R-:W-:-:S11]  /*1540*/  UISETP.NE.AND UP1, UPT, UR5, 0x1, UPT ;  /* 0x000000010500788c */ /* 0x000fd6000bf25270 */
[----:B------:R-:W-:Y:S02]  /*1550*/  @UP1 ULDC.64 UR10, c[0x0][0x9e8] ;  /* 0x00027a00000a1ab9 */ /* 0x000fe40000000a00 */
[----:B------:R-:W-:-:S04]  /*1560*/  UIMAD.WIDE.U32 UR6, UR8, UR10, URZ ;  /* 0x0000000a080672a5 */ /* 0x000fc8000f8e003f */
[----:B------:R-:W-:-:S12]  /*1570*/  @UP1 USHF.R.U32.HI UR8, URZ, UR11, UR7 ;  /* 0x0000000b3f081299 */ /* 0x000fd80008011607 */
.L_x_1040:
[----:B------:R-:W-:-:S04]  /*1580*/  UIMAD UR8, UR8, UR5, UR5 ;  /* 0x00000005080872a4 */ /* 0x000fc8000f8e0205 */
[----:B------:R-:W-:-:S04]  /*1590*/  UISETP.LT.AND UP1, UPT, UR4, UR8, UPT ;  /* 0x000000080400728c */ /* 0x000fc8000bf21270 */
[----:B------:R-:W-:-:S12]  /*15a0*/  USEL UR4, UR4, UR8, UP1 ;  /* 0x0000000804047287 */ /* 0x000fd80008800000 */
.L_x_1038:
[----:B------:R-:W-:Y:S02]  /*15b0*/  UIADD3 UR8, UR40, 0x7f, URZ ;  /* 0x0000007f28087890 */ /* 0x000fe4000fffe03f */
[----:B------:R-:W-:Y:S02]  /*15c0*/  UIADD3 UR9, UR4, 0x7f, URZ ;  /* 0x0000007f04097890 */ /* 0x000fe4000fffe03f */
[----:B------:R-:W-:Y:S02]  /*15d0*/  USHF.R.S32.HI UR4, URZ, 0x1f, UR8 ;  /* 0x0000001f3f047899 */ /* 0x000fe40008011408 */
[----:B------:R-:W-:Y:S01]  /*15e0*/  USHF.R.S32.HI UR10, URZ, 0x1f, UR9 ;  /* 0x0000001f3f0a7899 */ /* 0x000fe20008011409 */
[----:B------:R-:W-:Y:S01]  /*15f0*/  @UP0 ULDC UR6, c[0x0][0x44c] ;  /* 0x0001130000060ab9 */ /* 0x000fe20000000800 */
[----:B------:R-:W-:Y:S02]  /*1600*/  ULEA.HI UR4, UR4, UR8, URZ, 0x7 ;  /* 0x0000000804047291 */ /* 0x000fe4000f8f383f */
[----:B------:R-:W-:-:S02]  /*1610*/  ULEA.HI UR10, UR10, UR9, URZ, 0x7 ;  /* 0x000000090a0a7291 */ /* 0x000fc4000f8f383f */
[----:B------:R-:W-:Y:S01]  /*1620*/  UIMAD.WIDE.U32 UR6, UR39, UR6, URZ ;  /* 0x00000006270672a5 */ /* 0x000fe2000f8e003f */
[----:B------:R-:W-:Y:S01]  /*1630*/  @UP0 ULDC UR12, c[0x0][0x450] ;  /* 0x00011400000c0ab9 */ /* 0x000fe20000000800 */
[----:B------:R-:W-:Y:S01]  /*1640*/  UMOV UR11, UR39 ;  /* 0x00000027000b7c82 */ /* 0x000fe20008000000 */
[----:B------:R-:W-:Y:S02]  /*1650*/  USHF.R.S32.HI UR4, URZ, 0x7, UR4 ;  /* 0x000000073f047899 */ /* 0x000fe40008011404 */
[----:B------:R-:W-:Y:S02]  /*1660*/  USHF.R.S32.HI UR10, URZ, 0x7, UR10 ;  /* 0x000000073f0a7899 */ /* 0x000fe4000801140a */
[----:B------:R-:W-:Y:S02]  /*1670*/  UIADD3 UR51, UR40, -UR46, URZ ;  /* 0x8000002e28337290 */ /* 0x000fe4000fffe03f */
[----:B------:R-:W-:Y:S02]  /*1680*/  @UP0 USHF.R.U32.HI UR11, URZ, UR12, UR7 ;  /* 0x0000000c3f0b0299 */ /* 0x000fe40008011607 */
[----:B------:R-:W-:-:S02]  /*1690*/  UISETP.LT.AND UP0, UPT, UR4, UR10, UPT ;  /* 0x0000000a0400728c */ /* 0x000fc4000bf01270 */
        /* <DEDUP_REMOVED lines=15> */
.L_x_1042:
[----:B------:R-:W-:-:S11]  /*1790*/  UISETP.NE.AND UP0, UPT, UR5, 0x1, UPT ;  /* 0x000000010500788c */ /* 0x000fd6000bf05270 */
[----:B------:R-:W-:Y:S02]  /*17a0*/  @UP0 ULDC.64 UR10, c[0x0][0x9e8] ;  /* 0x00027a00000a0ab9 */ /* 0x000fe40000000a00 */
[----:B------:R-:W-:-:S04]  /*17b0*/  UIMAD.WIDE.U32 UR8, UR7, UR10, URZ ;  /* 0x0000000a070872a5 */ /* 0x000fc8000f8e003f */
[----:B------:R-:W-:-:S12]  /*17c0*/  @UP0 USHF.R.U32.HI UR7, URZ, UR11, UR9 ;  /* 0x0000000b3f070299 */ /* 0x000fd80008011609 */
.L_x_1043:
[----:B------:R-:W-:-:S04]  /*17d0*/  UIMAD UR5, UR7, UR5, URZ ;  /* 0x00000005070572a4 */ /* 0x000fc8000f8e023f */
[----:B------:R-:W-:-:S04]  /*17e0*/  UISETP.LT.AND UP0, UPT, UR4, UR5, UPT ;  /* 0x000000050400728c */ /* 0x000fc8000bf01270 */
[----:B------:R-:W-:-:S12]  /*17f0*/  USEL UR4, UR4, UR5, !UP0 ;  /* 0x0000000504047287 */ /* 0x000fd8000c000000 */
.L_x_1041:
[----:B------:R-:W-:Y:S02]  /*1800*/  USHF.R.S32.HI UR5, URZ, 0x1f, UR4 ;  /* 0x0000001f3f057899 */ /* 0x000fe40008011404 */
[----:B------:R-:W-:Y:S02]  /*1810*/  ULOP3.LUT UR41, UR42, 0xff, URZ, 0xc0, !UPT ;  /* 0x000000ff2a297892 */ /* 0x000fe4000f8ec03f */
[----:B------:R-:W-:Y:S02]  /*1820*/  ULEA.HI UR5, UR5, UR4, URZ, 0x7 ;  /* 0x0000000405057291 */ /* 0x000fe4000f8f383f */
[----:B------:R-:W-:Y:S02]  /*1830*/  USHF.R.U32.HI UR42, URZ, 0x10, UR42 ;  /* 0x000000103f2a7899 */ /* 0x000fe4000801162a */
[----:B------:R-:W-:Y:S01]  /*1840*/  USHF.R.S32.HI UR5, URZ, 0x7, UR5 ;  /* 0x000000073f057899 */ /* 0x000fe20008011405 */
[----:B------:R-:W-:-:S03]  /*1850*/  UMOV UR4, URZ ;  /* 0x0000003f00047c82 */ /* 0x000fc60008000000 */
[----:B------:R-:W-:-:S04]  /*1860*/  UISETP.LT.AND UP0, UPT, URZ, UR5, UPT ;  /* 0x000000053f00728c */ /* 0x000fc8000bf01270 */
[----:B------:R-:W-:-:S04]  /*1870*/  USEL UR43, URZ, UR5, !UP0 ;  /* 0x000000053f2b7287 */ /* 0x000fc8000c000000 */
[----:B------:R-:W-:-:S06]  /*1880*/  UISETP.GT.AND UP0, UPT, UR6, UR43, UPT ;  /* 0x0000002b0600728c */ /* 0x000fcc000bf04270 */
[----:B------:R-:W-:-:S13]  /*1890*/  PLOP3.LUT P0, PT, PT, PT, UP0, 0x80, 0x0 ;  /* 0x000000000000781c */ /* 0x000fda0003f0f008 */
[----:B------:R-:W-:Y:S05]  /*18a0*/  @!P0 BRA `(.L_x_1044) ;  /* 0x0000000000948947 */ /* 0x000fea0003800000 */
[----:B------:R-:W-:Y:S01]  /*18b0*/  UISETP.NE.AND UP0, UPT, UR42, URZ, UPT ;  /* 0x0000003f2a00728c */ /* 0x000fe2000bf05270 */
[----:B------:R-:W-:-:S03]  /*18c0*/  ULDC UR4, c[0x0][0x9f0] ;  /* 0x00027c0000047ab9 */ /* 0x000fc60000000800 */
[----:B------:R-:W-:-:S04]  /*18d0*/  USEL UR10, UR42, UR4, UP0 ;  /* 0x000000042a0a7287 */ /* 0x000fc80008000000 */
[----:B------:R-:W-:Y:S02]  /*18e0*/  UIADD3 UR4, UR10, -0x1, UR6 ;  /* 0xffffffff0a047890 */ /* 0x000fe4000fffe006 */
[----:B------:R-:W-:Y:S02]  /*18f0*/  IMAD.U32 R3, RZ, RZ, UR10 ;  /* 0x0000000aff037e24 */ /* 0x000fe4000f8e00ff */
[----:B------:R-:W-:-:S03]  /*1900*/  UIADD3 UR7, -UR43, UR4, URZ ;  /* 0x000000042b077290 */ /* 0x000fc6000fffe13f */
[-C--:B------:R-:W-:Y:S01]  /*1910*/  IABS R0, R3.reuse ;  /* 0x0000000300007213 */ /* 0x080fe20000000000 */
[----:B------:R-:W-:Y:S01]  /*1920*/  UMOV UR4, URZ ;  /* 0x0000003f00047c82 */ /* 0x000fe20008000000 */
[----:B------:R-:W-:Y:S01]  /*1930*/  IABS R5, R3 ;  /* 0x0000000300057213 */ /* 0x000fe20000000000 */
[----:B------:R-:W-:Y:S01]  /*1940*/  IMAD.U32 R4, RZ, RZ, UR7 ;  /* 0x00000007ff047e24 */ /* 0x000fe2000f8e00ff */
[----:B------:R-:W-:Y:S01]  /*1950*/  R2UR UR11, R0 ;  /* 0x00000000000b72ca */ /* 0x000fe200000e0000 */
[----:B------:R-:W-:-:S03]  /*1960*/  ULOP3.LUT UR7, UR7, UR10, URZ, 0x3c, !UPT ;  /* 0x0000000a07077292 */ /* 0x000fc6000f8e3c3f */
[----:B------:R-:W-:-:S05]  /*1970*/  IABS R4, R4 ;  /* 0x0000000400047213 */ /* 0x000fca0000000000 */
[----:B------:R-:W-:-:S04]  /*1980*/  IMAD.MOV.U32 R3, RZ, RZ, R4 ;  /* 0x000000ffff037224 */ /* 0x000fc800078e0004 */
        /* <DEDUP_REMOVED lines=23> */
.L_x_1044:
[----:B------:R-:W-:Y:S01]  /*1b00*/  UIMAD UR43, UR41, UR4, UR43 ;  /* 0x00000004292b72a4 */ /* 0x000fe2000f8e022b */
[----:B------:R-:W-:Y:S01]  /*1b10*/  IMAD.U32 R88, RZ, RZ, UR6 ;  /* 0x00000006ff587e24 */ /* 0x000fe2000f8e00ff */
[----:B------:R-:W-:Y:S01]  /*1b20*/  PLOP3.LUT P0, PT, PT, PT, PT, 0x80, 0x0 ;  /* 0x000000000000781c */ /* 0x000fe20003f0f070 */
[----:B------:R-:W-:Y:S01]  /*1b30*/  IMAD.U32 R3, RZ, RZ, UR4 ;  /* 0x00000004ff037e24 */ /* 0x000fe2000f8e00ff */
[----:B------:R-:W-:Y:S02]  /*1b40*/  CS2R R20, SRZ ;  /* 0x0000000000147805 */ /* 0x000fe4000001ff00 */
[----:B------:R-:W-:Y:S02]  /*1b50*/  CS2R R118, SRZ ;  /* 0x0000000000767805 */ /* 0x000fe4000001ff00 */
[----:B------:R-:W-:Y:S02]  /*1b60*/  CS2R R116, SRZ ;  /* 0x0000000000747805 */ /* 0x000fe4000001ff00 */
[----:B------:R-:W-:-:S02]  /*1b70*/  CS2R R114, SRZ ;  /* 0x0000000000727805 */ /* 0x000fc4000001ff00 */
[----:B------:R-:W-:Y:S02]  /*1b80*/  VIADDMNMX R88, R3, UR43, R88, PT ;  /* 0x0000002b03587c46 */ /* 0x000fe4000b800158 */
[----:B------:R-:W-:Y:S02]  /*1b90*/  CS2R R112, SRZ ;  /* 0x0000000000707805 */ /* 0x000fe4000001ff00 */
[----:B------:R-:W-:Y:S02]  /*1ba0*/  CS2R R110, SRZ ;  /* 0x00000000006e7805 */ /* 0x000fe4000001ff00 */
[----:B------:R-:W-:Y:S02]  /*1bb0*/  CS2R R108, SRZ ;  /* 0x00000000006c7805 */ /* 0x000fe4000001ff00 */
[----:B------:R-:W-:Y:S02]  /*1bc0*/  ISETP.GT.AND P1, PT, R88, UR43, PT ;  /* 0x0000002b58007c0c */ /* 0x000fe4000bf24270 */
        /* <DEDUP_REMOVED lines=10> */
[----:B------:R-:W-:Y:S06]  /*1c70*/  @!P1 BRA `(.L_x_1045) ;  /* 0x000000d400cc9947 */ /* 0x000fec0003800000 */
[----:B------:R-:W0:Y:S01]  /*1c80*/  S2R R0, SR_TID.X ;  /* 0x0000000000007919 */ /* 0x000e220000002100 */
[----:B------:R-:W1:Y:S01]  /*1c90*/  S2UR UR6, SR_CgaCtaId ;  /* 0x00000000000679c3 */ /* 0x000e620000008800 */
[----:B------:R-:W-:Y:S02]  /*1ca0*/  UMOV UR45, 0x400 ;  /* 0x00000400002d7882 */ /* 0x000fe40000000000 */
[----:B-1----:R-:W-:Y:S01]  /*1cb0*/  ULEA UR45, UR6, UR45, 0x18 ;  /* 0x0000002d062d7291 */ /* 0x002fe2000f8ec03f */
[----:B0-----:R-:W-:-:S05]  /*1cc0*/  VIADD R4, R0, 0xffffff80 ;  /* 0xffffff8000047836 */ /* 0x001fca0000000000 */
[----:B------:R-:W-:-:S04]  /*1cd0*/  SHF.R.S32.HI R0, RZ, 0x1f, R4 ;  /* 0x0000001fff007819 */ /* 0x000fc80000011404 */
[----:B------:R-:W-:-:S04]  /*1ce0*/  LEA.HI R0, R0, R4, RZ, 0x7 ;  /* 0x0000000400007211 */ /* 0x000fc800078f38ff */
[----:B------:R-:W-:-:S06]  /*1cf0*/  SHF.R.S32.HI R0, RZ, 0x7, R0 ;  /* 0x00000007ff007819 */ /* 0x000fcc0000011400 */
[----:B------:R-:W0:Y:S02]  /*1d00*/  SHFL.IDX PT, R0, R0, RZ, 0x1f ;  /* 0x00001fff00007589 */ /* 0x000e2400000e0000 */
[----:B0-----:R-:W-:-:S13]  /*1d10*/  R2UR UR44, R0 ;  /* 0x00000000002c72ca */ /* 0x001fda00000e0000 */
        /* <DEDUP_REMOVED lines=26> */
.L_x_1046:
[----:B------:R-:W-:Y:S01]  /*1ec0*/  ULEA.HI UR4, UR48, UR48, URZ, 0x1 ;  /* 0x0000003030047291 */ /* 0x000fe2000f8f083f */
[----:B------:R-:W-:-:S03]  /*1ed0*/  IMAD.U32 R2, RZ, RZ, UR49 ;  /* 0x00000031ff027e24 */ /* 0x000fc6000f8e00ff */
[----:B------:R-:W-:Y:S02]  /*1ee0*/  ULOP3.LUT UR4, UR4, 0xfffffffe, URZ, 0xc0, !UPT ;  /* 0xfffffffe04047892 */ /* 0x000fe4000f8ec03f */
[----:B------:R-:W-:Y:S02]  /*1ef0*/  ISETP.NE.AND P0, PT, R2, 0x3, PT ;  /* 0x000000030200780c */ /* 0x000fe40003f05270 */
[----:B------:R-:W-:-:S06]  /*1f00*/  UIADD3 UR4, UR48, -UR4, URZ ;  /* 0x8000000430047290 */ /* 0x000fcc000fffe03f */
[----:B------:R-:W-:-:S05]  /*1f10*/  IMAD.U32 R0, RZ, RZ, UR4 ;  /* 0x00000004ff007e24 */ /* 0x000fca000f8e00ff */
[----:B------:R-:W-:-:S04]  /*1f20*/  SHF.L.U32 R0, R0, 0x1f, RZ ;  /* 0x0000001f00007819 */ /* 0x000fc800000006ff */
[----:B------:R-:W0:Y:S02]  /*1f30*/  SYNCS.PHASECHK.TRANS64.TRYWAIT P1, [UR45+0x16800], R0 ;  /* 0x01680000ff0075a7 */ /* 0x000e24000802016d */
[----:B0-----:R-:W-:Y:S05]  /*1f40*/  @!P1 BRA `(.L_x_1047) ;  /* 0x0000015c00909947 */ /* 0x001fea0003800000 */
.L_x_1249:
[----:B------:R-:W-:Y:S05]  /*1f50*/  @!P0 BRA `(.L_x_1048) ;  /* 0x0000000000048947 */ /* 0x000fea0003800000 */
[----:B------:R-:W-:Y:S01]  /*1f60*/  BPT.TRAP 0x1 ;  /* 0x000000040000795c */ /* 0x000fe20000300000 */
.L_x_1048:
[----:B------:R-:W-:Y:S02]  /*1f70*/  IMAD.U32 R90, RZ, RZ, UR47 ;  /* 0x0000002fff5a7e24 */ /* 0x000fe4000f8e00ff */
[----:B0-----:R-:W-:-:S03]  /*1f80*/  IMAD.U32 R3, RZ, RZ, UR50 ;  /* 0x00000032ff037e24 */ /* 0x001fc6000f8e00ff */
[----:B------:R-:W-:Y:S02]  /*1f90*/  LEA R90, R90, UR45, 0x3 ;  /* 0x0000002d5a5a7c11 */ /* 0x000fe4000f8e18ff */
[----:B------:R-:W-:-:S04]  /*1fa0*/  SHF.L.U32 R3, R3, 0x1f, RZ ;  /* 0x0000001f03037819 */ /* 0x000fc800000006ff */
[----:B------:R0:W1:Y:S01]  /*1fb0*/  SYNCS.PHASECHK.TRANS64.TRYWAIT P2, [R90+URZ+0x16830], R3 ;  /* 0x016830035a0075a7 */ /* 0x000062000804017f */
[----:B------:R-:W-:Y:S05]  /*1fc0*/  @!P0 BRA `(.L_x_1049) ;  /* 0x0000000000048947 */ /* 0x000fea0003800000 */
[----:B------:R-:W-:Y:S01]  /*1fd0*/  BPT.TRAP 0x1 ;  /* 0x000000040000795c */ /* 0x000fe20000300000 */
.L_x_1049:
[----:B------:R-:W2:Y:S02]  /*1fe0*/  S2R R0, SR_TID.X ;  /* 0x0000000000007919 */ /* 0x000ea40000002100 */
[----:B--2---:R-:W-:Y:S01]  /*1ff0*/  LOP3.LUT P1, RZ, R0, 0x7f, RZ, 0xc0, !PT ;  /* 0x0000007f00ff7812 */ /* 0x004fe2000782c0ff */
[----:B-1----:R-:W-:-:S12]  /*2000*/  @P2 BRA `(.L_x_1050) ;  /* 0x0000000000082947 */ /* 0x002fd80003800000 */
[----:B------:R-:W1:Y:S02]  /*2010*/  SYNCS.PHASECHK.TRANS64.TRYWAIT P2, [R90+URZ+0x16830], R3 ;  /* 0x016830035a0075a7 */ /* 0x000e64000804017f */
[----:B-1----:R-:W-:Y:S05]  /*2020*/  @!P2 BRA `(.L_x_1051) ;  /* 0x0000015c0070a947 */ /* 0x002fea0003800000 */
.L_x_1050:
[----:B------:R-:W-:Y:S05]  /*2030*/  WARPSYNC.ALL ;  /* 0x0000000000007948 */ /* 0x000fea0003800000 */
[----:B------:R-:W-:Y:S01]  /*2040*/  UIADD3 UR4, UR45, 0xe400, URZ ;  /* 0x0000e4002d047890 */ /* 0x000fe2000fffe03f */
[----:B------:R-:W-:Y:S01]  /*2050*/  WARPGROUP.ARRIVE ;  /* 0x00000000000079c5 */ /* 0x000fe20000000000 */
[----:B------:R-:W-:Y:S01]  /*2060*/  ULOP3.LUT UR16, UR54, 0x10000, URZ, 0xfc, !UPT ;  /* 0x0001000036107892 */ /* 0x000fe2000f8efc3f */
[----:B01----:R-:W-:Y:S01]  /*2070*/  @!P1 VIADD R90, R90, 0x16840 ;  /* 0x000168405a5a9836 */ /* 0x003fe20000000000 */
[----:B------:R-:W-:Y:S01]  /*2080*/  USHF.R.U32.HI UR4, URZ, 0x4, UR4 ;  /* 0x000000043f047899 */ /* 0x000fe20008011604 */
[----:B------:R-:W-:Y:S01]  /*2090*/  UMOV UR17, 0x40000040 ;  /* 0x4000004000117882 */ /* 0x000fe20000000000 */
[----:B------:R-:W-:-:S02]  /*20a0*/  UMOV UR19, 0x40000040 ;  /* 0x4000004000137882 */ /* 0x000fc40000000000 */
[----:B------:R-:W-:Y:S01]  /*20b0*/  ULOP3.LUT UR4, UR4, 0x3fff, URZ, 0xc0, !UPT ;  /* 0x00003fff04047892 */ /* 0x000fe2000f8ec03f */
[----:B------:R-:W-:Y:S01]  /*20c0*/  @!P1 PRMT R90, RZ, 0x654, R90 ;  /* 0x00000654ff5a9816 */ /* 0x000fe2000000005a */
[----:B------:R-:W-:Y:S01]  /*20d0*/  UMOV UR5, 0x40000040 ;  /* 0x4000004000057882 */ /* 0x000fe20000000000 */
[----:B------:R-:W-:Y:S01]  /*20e0*/  UMOV UR7, 0x40000040 ;  /* 0x4000004000077882 */ /* 0x000fe20000000000 */
[----:B------:R-:W-:Y:S02]  /*20f0*/  ULOP3.LUT UR20, UR4, 0x10000, URZ, 0xfc, !UPT ;  /* 0x0001000004147892 */ /* 0x000fe4000f8efc3f */
[----:B------:R-:W-:Y:S02]  /*2100*/  UIADD3 UR4, UR16, 0x2, URZ ;  /* 0x0000000210047890 */ /* 0x000fe4000fffe03f */
[----:B------:R-:W-:Y:S02]  /*2110*/  ULEA UR18, UR47, UR20, 0xa ;  /* 0x000000142f127291 */ /* 0x000fe4000f8e503f */
[----:B------:R-:W-:-:S02]  /*2120*/  UIADD3 UR8, UR16, 0x4, URZ ;  /* 0x0000000410087890 */ /* 0x000fc4000fffe03f */
[----:B------:R-:W-:Y:S02]  /*2130*/  UIADD3 UR6, UR18, 0x2, URZ ;  /* 0x0000000212067890 */ /* 0x000fe4000fffe03f */
[----:B------:R-:W-:Y:S01]  /*2140*/  UIADD3 UR10, UR18, 0x4, URZ ;  /* 0x00000004120a7890 */ /* 0x000fe2000fffe03f */
[----:B------:R-:W-:Y:S02]  /*2150*/  UMOV UR9, 0x40000040 ;  /* 0x4000004000097882 */ /* 0x000fe40000000000 */
[----:B------:R-:W-:Y:S01]  /*2160*/  HGMMA.64x128x16.F32.BF16 R24, gdesc[UR16], RZ, !UPT, gsb0 ;  /* 0x01e00000101879f0 */ /* 0x000fe2000c0018ff */
[----:B------:R-:W-:Y:S01]  /*2170*/  UMOV UR11, 0x40000040 ;  /* 0x40000040000b7882 */ /* 0x000fe20000000000 */
[----:B------:R-:W-:Y:S02]  /*2180*/  UIADD3 UR12, UR16, 0x6, URZ ;  /* 0x00000006100c7890 */ /* 0x000fe4000fffe03f */
[----:B------:R-:W-:Y:S01]  /*2190*/  UIADD3 UR14, UR18, 0x6, URZ ;  /* 0x00000006120e7890 */ /* 0x000fe2000fffe03f */
[----:B------:R-:W-:Y:S01]  /*21a0*/  UMOV UR13, 0x40000040 ;  /* 0x40000040000d7882 */ /* 0x000fe20000000000 */
[----:B------:R-:W-:Y:S01]  /*21b0*/  UMOV UR15, 0x40000040 ;  /* 0x40000040000f7882 */ /* 0x000fe20000000000 */
[----:B------:R-:W-:-:S02]  /*21c0*/  ULDC UR21, c[0x0][0x9dc] ;  /* 0x0002770000157ab9 */ /* 0x000fc40000000800 */
[----:B------:R-:W-:Y:S01]  /*21d0*/  ULOP3.LUT UR21, URZ, UR21, URZ, 0x33, !UPT ;  /* 0x000000153f157292 */ /* 0x000fe2000f8e333f */
[----:B------:R-:W-:Y:S02]  /*21e0*/  WARPGROUP.DEPBAR.LE gsb0, 0x0 ;  /* 0x00008000000079c5 */ /* 0x000fe40000010000 */
[----:B------:R-:W-:-:S06]  /*21f0*/  WARPGROUP.ARRIVE ;  /* 0x00000000000079c5 */ /* 0x000fcc0000000000 */
[----:B------:R-:W-:Y:S01]  /*2200*/  HGMMA.64x128x16.F32.BF16 R24, gdesc[UR4], R24, gsb0 ;  /* 0x01e00000041879f0 */ /* 0x000fe20008001818 */
[----:B------:R-:W-:Y:S01]  /*2210*/  ULDC UR7, c[0x0][0x448] ;  /* 0x0001120000077ab9 */ /* 0x000fe20000000800 */
[----:B------:R-:W-:Y:S01]  /*2220*/  ULDC UR6, c[0x0][0x9d8] ;  /* 0x0002760000067ab9 */ /* 0x000fe20000000800 */
[----:B------:R-:W-:-:S06]  /*2230*/  UISETP.NE.AND UP0, UPT, UR7, 0x1, UPT ;  /* 0x000000010700788c */ /* 0x000fcc000bf05270 */
[----:B------:R-:W-:Y:S02]  /*2240*/  PLOP3.LUT P2, PT, PT, PT, UP0, 0x80, 0x0 ;  /* 0x000000000000781c */ /* 0x000fe40003f4f008 */
[----:B------:R-:W-:-:S03]  /*2250*/  PLOP3.LUT P3, PT, PT, PT, UP0, 0x80, 0x0 ;  /* 0x000000000000781c */ /* 0x000fc60003f6f008 */
[----:B------:R-:W-:Y:S01]  /*2260*/  @UP0 ULDC UR7, c[0x0][0x44c] ;  /* 0x0001130000070ab9 */ /* 0x000fe20000000800 */
[----:B------:R-:W-:Y:S02]  /*2270*/  WARPGROUP.DEPBAR.LE gsb0, 0x0 ;  /* 0x00008000000079c5 */ /* 0x000fe40000010000 */
[----:B------:R-:W-:-:S06]  /*2280*/  WARPGROUP.ARRIVE ;  /* 0x00000000000079c5 */ /* 0x000fcc0000000000 */
[----:B------:R-:W-:Y:S03]  /*2290*/  HGMMA.64x128x16.F32.BF16 R24, gdesc[UR8], R24, gsb0 ;  /* 0x01e00000081879f0 */ /* 0x000fe60008001818 */
[----:B------:R-:W-:Y:S02]  /*22a0*/  WARPGROUP.DEPBAR.LE gsb0, 0x0 ;  /* 0x00008000000079c5 */ /* 0x000fe40000010000 */
[----:B------:R-:W-:-:S07]  /*22b0*/  WARPGROUP.ARRIVE ;  /* 0x00000000000079c5 */ /* 0x000fce0000000000 */
[----:B------:R-:W-:Y:S03]  /*22c0*/  HGMMA.64x128x16.F32.BF16 R24, gdesc[UR12], R24, gsb0 ;  /* 0x01e000000c1879f0 */ /* 0x000fe60008001818 */
[----:B------:R-:W-:Y:S02]  /*22d0*/  WARPGROUP.DEPBAR.LE gsb0, 0x0 ;  /* 0x00008000000079c5 */ /* 0x000fe40000010000 */
[----:B------:R-:W-:Y:S01]  /*22e0*/  FMUL.FTZ R96, R37, UR6 ;  /* 0x0000000625607c20 */ /* 0x000fe20008410000 */
[----:B------:R-:W-:Y:S02]  /*22f0*/  VIADD R37, R17, UR39 ;  /* 0x0000002711257c36 */ /* 0x000fe40008000000 */
[----:B------:R-:W-:Y:S01]  /*2300*/  FMUL.FTZ R9, R38, UR6 ;  /* 0x0000000626097c20 */ /* 0x000fe20008410000 */
[----:B------:R-:W-:Y:S01]  /*2310*/  FMUL.FTZ R4, R31, UR6 ;  /* 0x000000061f047c20 */ /* 0x000fe20008410000 */
[----:B------:R-:W-:Y:S01]  /*2320*/  FMUL.FTZ R31, R71, UR6 ;  /* 0x00000006471f7c20 */ /* 0x000fe20008410000 */
[----:B------:R-:W-:Y:S01]  /*2330*/  @P2 IMAD.HI.U32 R38, R37, UR7, RZ ;  /* 0x0000000725262c27 */ /* 0x000fe2000f8e00ff */
[----:B------:R-:W-:-:S03]  /*2340*/  @UP0 ULDC UR7, c[0x0][0x450] ;  /* 0x0001140000070ab9 */ /* 0x000fc60000000800 */
[----:B------:R-:W-:Y:S01]  /*2350*/  FMUL.FTZ R8, R39, UR6 ;  /* 0x0000000627087c20 */ /* 0x000fe20008410000 */
[----:B------:R-:W-:Y:S01]  /*2360*/  FMUL.FTZ R39, R40, UR6 ;  /* 0x0000000628277c20 */ /* 0x000fe20008410000 */
[----:B------:R-:W-:Y:S01]  /*2370*/  IMAD.MOV.U32 R71, RZ, RZ, R37 ;  /* 0x000000ffff477224 */ /* 0x000fe200078e0025 */
[----:B------:R-:W-:Y:S01]  /*2380*/  @P3 SHF.R.U32.HI R71, RZ, UR7, R38 ;  /* 0x00000007ff473c19 */ /* 0x000fe20008011626 */
        /* <DEDUP_REMOVED lines=56> */
[----:B------:R-:W0:Y:S01]  /*2710*/  SHFL.IDX PT, R61, R71, RZ, 0x1c1f ;  /* 0x001c1fff473d7589 */ /* 0x000e2200000e0000 */
[----:B------:R-:W-:Y:S01]  /*2720*/  FMUL.FTZ R38, R86, UR6 ;  /* 0x0000000656267c20 */ /* 0x000fe20008410000 */
[----:B------:R-:W-:Y:S01]  /*2730*/  FMUL.FTZ R37, R87, UR6 ;  /* 0x0000000657257c20 */ /* 0x000fe20008410000 */
[----:B------:R-:W-:Y:S01]  /*2740*/  IMAD.MOV.U32 R59, RZ, RZ, -0x80 ;  /* 0xffffff80ff3b7424 */ /* 0x000fe200078e00ff */
[----:B------:R-:W-:Y:S01]  /*2750*/  ULDC.64 UR6, c[0x0][0x9e0] ;  /* 0x0002780000067ab9 */ /* 0x000fe20000000a00 */
[----:B------:R-:W1:Y:S01]  /*2760*/  MUFU.TANH R2, R2 ;  /* 0x0000000200027308 */ /* 0x000e620000002400 */
[----:B------:R-:W-:Y:S01]  /*2770*/  UISETP.GE.AND UP1, UPT, UR7, 0x1, UPT ;  /* 0x000000010700788c */ /* 0x000fe2000bf26270 */
[C---:B------:R-:W-:Y:S01]  /*2780*/  IMAD R75, R88.reuse, R59, 0x80 ;  /* 0x00000080584b7424 */ /* 0x040fe200078e023b */
[----:B------:R2:W-:Y:S01]  /*2790*/  @!P1 SYNCS.ARRIVE.TRANS64.RED.A1T0 RZ, [R90+URZ], RZ ;  /* 0x000000ff5aff99a7 */ /* 0x0005e2000810043f */
[----:B------:R-:W-:Y:S01]  /*27a0*/  IMAD.U32 R59, RZ, RZ, UR46 ;  /* 0x0000002eff3b7e24 */ /* 0x000fe2000f8e00ff */
[----:B------:R-:W-:-:S02]  /*27b0*/  LEA R74, R88, 0xffffff80, 0x7 ;  /* 0xffffff80584a7811 */ /* 0x000fc400078e38ff */
[----:B------:R-:W-:Y:S01]  /*27c0*/  PLOP3.LUT P2, PT, PT, PT, UP1, 0x40, 0x0 ;  /* 0x000000000000781c */ /* 0x000fe20003f4e818 */
[----:B------:R-:W3:Y:S01]  /*27d0*/  MUFU.TANH R89, R89 ;  /* 0x0000005900597308 */ /* 0x000ee20000002400 */
[C-C-:B------:R-:W-:Y:S02]  /*27e0*/  IADD3 R58, -R16.reuse, 0x1, R75.reuse ;  /* 0x00000001103a7810 */ /* 0x140fe40007ffe14b */
[----:B------:R-:W-:Y:S02]  /*27f0*/  IADD3 R76, -R16, UR40, R75 ;  /* 0x00000028104c7c10 */ /* 0x000fe4000fffe14b */
[----:B------:R-:W-:-:S03]  /*2800*/  IADD3 R58, -R59, UR40, R58 ;  /* 0x000000283b3a7c10 */ /* 0x000fc6000fffe13a */
[----:B------:R-:W4:Y:S02]  /*2810*/  MUFU.TANH R0, R0 ;  /* 0x0000000000007308 */ /* 0x000f240000002400 */
[C---:B------:R-:W-:Y:S02]  /*2820*/  VIADD R77, R58.reuse, UR6 ;  /* 0x000000063a4d7c36 */ /* 0x040fe40008000000 */
[----:B------:R-:W-:-:S03]  /*2830*/  VIADD R78, R58, UR21 ;  /* 0x000000153a4e7c36 */ /* 0x000fc60008000000 */
[----:B0-----:R-:W-:Y:S01]  /*2840*/  VIADDMNMX R72, R61, R77, R76, PT ;  /* 0x0000004d3d487246 */ /* 0x001fe2000380014c */
[----:B------:R-:W0:Y:S01]  /*2850*/  MUFU.TANH R3, R3 ;  /* 0x0000000300037308 */ /* 0x000e220000002400 */
[----:B------:R-:W-:-:S07]  /*2860*/  IMAD.IADD R73, R78, 0x1, R61 ;  /* 0x000000014e497824 */ /* 0x000fce00078e023d */
        /* <DEDUP_REMOVED lines=61> */
[----:B------:R-:W-:Y:S01]  /*2c40*/  IMAD.U32 R58, RZ, RZ, UR46 ;  /* 0x0000002eff3a7e24 */ /* 0x000fe2000f8e00ff */
[----:B------:R-:W-:Y:S04]  /*2c50*/  BSSY B0, `(.L_x_1053) ;  /* 0x0000011000007945 */ /* 0x000fe80003800000 */
[----:B------:R-:W-:-:S04]  /*2c60*/  IADD3 R58, -R58, UR40, R61 ;  /* 0x000000283a3a7c10 */ /* 0x000fc8000fffe13d */
        /* <DEDUP_REMOVED lines=10> */
.L_x_1054:
[----:B------:R-:W-:-:S06]  /*2d10*/  UISETP.NE.AND UP2, UPT, UR7, 0x1, UPT ;  /* 0x000000010700788c */ /* 0x000fcc000bf45270 */
[----:B------:R-:W-:-:S05]  /*2d20*/  PLOP3.LUT P2, PT, PT, PT, UP2, 0x80, 0x0 ;  /* 0x000000000000781c */ /* 0x000fca0003f4f028 */
[----:B------:R-:W-:-:S08]  /*2d30*/  @UP2 ULDC.64 UR10, c[0x0][0x9e8] ;  /* 0x00027a00000a2ab9 */ /* 0x000fd00000000a00 */
[----:B------:R-:W-:-:S05]  /*2d40*/  @P2 IMAD.HI.U32 R59, R58, UR10, RZ ;  /* 0x0000000a3a3b2c27 */ /* 0x000fca000f8e00ff */
[----:B------:R-:W-:-:S07]  /*2d50*/  @P2 SHF.R.U32.HI R58, RZ, UR11, R59 ;  /* 0x0000000bff3a2c19 */ /* 0x000fce000801163b */
.L_x_1055:
[----:B------:R-:W-:Y:S05]  /*2d60*/  BSYNC B0 ;  /* 0x0000000000007941 */ /* 0x000fea0003800000 */
.L_x_1053:
[----:B------:R-:W-:-:S04]  /*2d70*/  IMAD R59, R58, UR7, -R74 ;  /* 0x000000073a3b7c24 */ /* 0x000fc8000f8e0a4a */
[----:B------:R-:W-:-:S05]  /*2d80*/  IMAD.IADD R59, R59, 0x1, -R16 ;  /* 0x000000013b3b7824 */ /* 0x000fca00078e0a10 */
[----:B------:R-:W-:Y:S02]  /*2d90*/  VIMNMX R73, R73, R59, !PT ;  /* 0x0000003b49497248 */ /* 0x000fe40007fe0100 */
[----:B------:R-:W-:-:S07]  /*2da0*/  VIADDMNMX R72, R59, UR7, R72, PT ;  /* 0x000000073b487c46 */ /* 0x000fce000b800148 */
.L_x_1052:
[----:B------:R-:W2:Y:S01]  /*2db0*/  LDL.LU R79, [R1] ;  /* 0x00000000014f7983 */ /* 0x000ea20000300800 */
[C---:B------:R-:W-:Y:S02]  /*2dc0*/  ISETP.GE.AND P4, PT, R75.reuse, 0x9, PT ;  /* 0x000000094b00780c */ /* 0x040fe40003f86270 */
[C---:B------:R-:W-:Y:S02]  /*2dd0*/  ISETP.GE.AND P2, PT, R75.reuse, 0x2, PT ;  /* 0x000000024b00780c */ /* 0x040fe40003f46270 */
[----:B------:R-:W-:Y:S02]  /*2de0*/  ISETP.GE.AND P5, PT, R75, 0xa, PT ;  /* 0x0000000a4b00780c */ /* 0x000fe40003fa6270 */
[----:B------:R-:W-:-:S04]  /*2df0*/  ISETP.GT.AND P3, PT, R73, 0x1, !P2 ;  /* 0x000000014900780c */ /* 0x000fc80005764270 */
[----:B------:R-:W-:-:S04]  /*2e00*/  ISETP.LT.OR P3, PT, R72, 0x2, P3 ;  /* 0x000000024800780c */ /* 0x000fc80001f61670 */
[----:B------:R-:W-:Y:S02]  /*2e10*/  FSEL R89, R89, -INF , !P3 ;  /* 0xff80000059597808 */ /* 0x000fe40005800000 */
[----:B------:R-:W-:-:S04]  /*2e20*/  ISETP.GT.AND P3, PT, R73, 0x9, !P5 ;  /* 0x000000094900780c */ /* 0x000fc80006f64270 */
[----:B------:R-:W-:-:S04]  /*2e30*/  ISETP.LT.OR P3, PT, R72, 0xa, P3 ;  /* 0x0000000a4800780c */ /* 0x000fc80001f61670 */
[----:B0-----:R-:W-:Y:S02]  /*2e40*/  FSEL R92, R92, -INF , !P3 ;  /* 0xff8000005c5c7808 */ /* 0x001fe40005800000 */
[----:B--2---:R-:W-:-:S04]  /*2e50*/  LOP3.LUT R79, R79, 0xfffffffd, RZ, 0xc0, !PT ;  /* 0xfffffffd4f4f7812 */ /* 0x004fc800078ec0ff */
[----:B------:R-:W-:Y:S02]  /*2e60*/  @P4 LOP3.LUT R79, R79, 0x2, RZ, 0xfc, !PT ;  /* 0x000000024f4f4812 */ /* 0x000fe400078efcff */
[----:B------:R-:W-:Y:S02]  /*2e70*/  ISETP.GT.AND P4, PT, R73, 0x8, !P4 ;  /* 0x000000084900780c */ /* 0x000fe40006784270 */
[----:B------:R-:W-:Y:S02]  /*2e80*/  LOP3.LUT R79, R79, 0xfffffffb, RZ, 0xc0, !PT ;  /* 0xfffffffb4f4f7812 */ /* 0x000fe400078ec0ff */
[----:B------:R-:W-:Y:S02]  /*2e90*/  ISETP.LT.OR P4, PT, R72, 0x9, P4 ;  /* 0x000000094800780c */ /* 0x000fe40002781670 */
[----:B------:R-:W-:Y:S02]  /*2ea0*/  @P5 LOP3.LUT R79, R79, 0x4, RZ, 0xfc, !PT ;  /* 0x000000044f4f5812 */ /* 0x000fe400078efcff */
[----:B------:R-:W-:-:S02]  /*2eb0*/  ISETP.GE.AND P5, PT, R75, 0x11, PT ;  /* 0x000000114b00780c */ /* 0x000fc40003fa6270 */
[----:B------:R-:W-:Y:S02]  /*2ec0*/  FSEL R91, R91, -INF , !P4 ;  /* 0xff8000005b5b7808 */ /* 0x000fe40006000000 */
        /* <DEDUP_REMOVED lines=9> */
[----:B------:R-:W-:Y:S02]  /*2f60*/  ISETP.GE.AND P4, PT, R75, 0x19, PT ;  /* 0x000000194b00780c */ /* 0x000fe40003f86270 */
[----:B------:R-:W-:Y:S02]  /*2f70*/  ISETP.LT.OR P3, PT, R72, 0x12, P3 ;  /* 0x000000124800780c */ /* 0x000fe40001f61670 */
[----:B------:R-:W-:Y:S02]  /*2f80*/  LOP3.LUT R79, R79, 0xfeffffff, RZ, 0xc0, !PT ;  /* 0xfeffffff4f4f7812 */ /* 0x000fe400078ec0ff */
[----:B------:R-:W-:Y:S02]  /*2f90*/  FSEL R94, R94, -INF , !P3 ;  /* 0xff8000005e5e7808 */ /* 0x000fe40005800000 */
[----:B------:R-:W-:-:S04]  /*2fa0*/  ISETP.GT.AND P3, PT, R73, 0x18, !P4 ;  /* 0x000000184900780c */ /* 0x000fc80006764270 */
[----:B------:R-:W-:Y:S02]  /*2fb0*/  ISETP.LT.OR P3, PT, R72, 0x19, P3 ;  /* 0x000000194800780c */ /* 0x000fe40001f61670 */
        /* <DEDUP_REMOVED lines=40> */
[----:B------:R-:W-:Y:S01]  /*3240*/  ISETP.GT.AND P3, PT, R73, 0x31, !P4 ;  /* 0x000000314900780c */ /* 0x000fe20006764270 */
[----:B------:R-:W0:Y:S03]  /*3250*/  SHFL.IDX PT, R43, R71, 0x1, 0x1c1f ;  /* 0x003c1f00472b7f89 */ /* 0x000e2600000e0000 */
        /* <DEDUP_REMOVED lines=90> */
[----:B------:R-:W-:-:S02]  /*3800*/  ISETP.LT.OR P4, PT, R72, 0x71, P4 ;  /* 0x000000714800780c */ /* 0x000fc40002781670 */
[----:B0-----:R-:W-:Y:S02]  /*3810*/  VIADDMNMX R68, R43, R77, R76, PT ;  /* 0x0000004d2b447246 */ /* 0x001fe4000380014c */
[----:B------:R-:W-:Y:S01]  /*3820*/  FSEL R40, R69, -INF , !P4 ;  /* 0xff80000045287808 */ /* 0x000fe20006000000 */
[----:B------:R-:W-:Y:S01]  /*3830*/  IMAD.IADD R69, R78, 0x1, R43 ;  /* 0x000000014e457824 */ /* 0x000fe200078e022b */
        /* <DEDUP_REMOVED lines=16> */
[----:B------:R-:W-:-:S03]  /*3940*/  ISETP.GT.AND P6, PT, R73, 0x79, !P6 ;  /* 0x000000794900780c */ /* 0x000fc600077c4270 */
[----:B------:R0:W-:Y:S01]  /*3950*/  STL [R1], R79 ;  /* 0x0000004f01007387 */ /* 0x0001e20000100800 */
[----:B------:R-:W-:-:S04]  /*3960*/  ISETP.LT.OR P6, PT, R72, 0x7a, P6 ;  /* 0x0000007a4800780c */ /* 0x000fc800037c1670 */
[----:B------:R-:W-:Y:S02]  /*3970*/  FSEL R2, R85, -INF , !P6 ;  /* 0xff80000055027808 */ /* 0x000fe40007000000 */
[----:B------:R-:W-:-:S13]  /*3980*/  PLOP3.LUT P6, PT, PT, PT, UP1, 0x40, 0x0 ;  /* 0x000000000000781c */ /* 0x000fda0003fce818 */
[----:B0-----:R-:W-:Y:S05]  /*3990*/  @P6 BRA `(.L_x_1056) ;  /* 0x0000000000646947 */ /* 0x001fea0003800000 */
        /* <DEDUP_REMOVED lines=14> */
.L_x_1058:
[----:B------:R-:W-:-:S06]  /*3a80*/  UISETP.NE.AND UP2, UPT, UR7, 0x1, UPT ;  /* 0x000000010700788c */ /* 0x000fcc000bf45270 */
[----:B------:R-:W-:-:S05]  /*3a90*/  PLOP3.LUT P6, PT, PT, PT, UP2, 0x80, 0x0 ;  /* 0x000000000000781c */ /* 0x000fca0003fcf028 */
[----:B------:R-:W-:-:S08]  /*3aa0*/  @UP2 ULDC.64 UR10, c[0x0][0x9e8] ;  /* 0x00027a00000a2ab9 */ /* 0x000fd00000000a00 */
[----:B------:R-:W-:Y:S01]  /*3ab0*/  @P6 IMAD.HI.U32 R44, R43, UR10, RZ ;  /* 0x0000000a2b2c6c27 */ /* 0x000fe2000f8e00ff */
[----:B------:R-:W-:-:S13]  /*3ac0*/  PLOP3.LUT P6, PT, PT, PT, UP2, 0x80, 0x0 ;  /* 0x000000000000781c */ /* 0x000fda0003fcf028 */
[----:B------:R-:W-:-:S07]  /*3ad0*/  @P6 SHF.R.U32.HI R43, RZ, UR11, R44 ;  /* 0x0000000bff2b6c19 */ /* 0x000fce000801162c */
.L_x_1059:
[----:B------:R-:W-:Y:S05]  /*3ae0*/  BSYNC B0 ;  /* 0x0000000000007941 */ /* 0x000fea0003800000 */
.L_x_1057:
[----:B------:R-:W-:-:S04]  /*3af0*/  IMAD R43, R43, UR7, -R74 ;  /* 0x000000072b2b7c24 */ /* 0x000fc8000f8e0a4a */
[----:B------:R-:W-:-:S05]  /*3b00*/  IMAD.IADD R43, R43, 0x1, -R16 ;  /* 0x000000012b2b7824 */ /* 0x000fca00078e0a10 */
[----:B------:R-:W-:Y:S02]  /*3b10*/  VIMNMX R69, R69, R43, !PT ;  /* 0x0000002b45457248 */ /* 0x000fe40007fe0100 */
[----:B------:R-:W-:-:S07]  /*3b20*/  VIADDMNMX R68, R43, UR7, R68, PT ;  /* 0x000000072b447c46 */ /* 0x000fce000b800144 */
.L_x_1056:
[----:B------:R-:W-:Y:S01]  /*3b30*/  ISETP.GT.AND P2, PT, R69, 0x1, !P2 ;  /* 0x000000014500780c */ /* 0x000fe20005744270 */
[----:B------:R-:W-:Y:S01]  /*3b40*/  ULDC UR22, c[0x0][0x988] ;  /* 0x0002620000167ab9 */ /* 0x000fe20000000800 */
[----:B------:R-:W-:Y:S01]  /*3b50*/  LOP3.LUT P6, RZ, R79, 0x8, RZ, 0xc0, !PT ;  /* 0x000000084fff7812 */ /* 0x000fe200078cc0ff */
[----:B------:R-:W-:Y:S01]  /*3b60*/  @UP0 ULDC UR10, c[0x0][0x44c] ;  /* 0x00011300000a0ab9 */ /* 0x000fe20000000800 */
[----:B------:R-:W-:Y:S01]  /*3b70*/  ISETP.LT.OR P2, PT, R68, 0x2, P2 ;  /* 0x000000024400780c */ /* 0x000fe20001741670 */
[----:B------:R-:W-:Y:S01]  /*3b80*/  UIMAD.WIDE.U32 UR10, UR39, UR10, URZ ;  /* 0x0000000a270a72a5 */ /* 0x000fe2000f8e003f */
[----:B------:R-:W-:Y:S01]  /*3b90*/  ISETP.GT.AND P3, PT, R69, 0x70, !P3 ;  /* 0x000000704500780c */ /* 0x000fe20005f64270 */
[----:B------:R-:W-:Y:S01]  /*3ba0*/  @UP0 ULDC UR15, c[0x0][0x450] ;  /* 0x00011400000f0ab9 */ /* 0x000fe20000000800 */
[----:B------:R-:W-:Y:S01]  /*3bb0*/  FSEL R3, R3, -INF , !P2 ;  /* 0xff80000003037808 */ /* 0x000fe20005000000 */
[----:B------:R-:W-:Y:S01]  /*3bc0*/  UMOV UR14, UR39 ;  /* 0x00000027000e7c82 */ /* 0x000fe20008000000 */
[----:B------:R-:W-:Y:S01]  /*3bd0*/  LOP3.LUT P2, RZ, R79, 0x2, RZ, 0xc0, !PT ;  /* 0x000000024fff7812 */ /* 0x000fe2000784c0ff */
[----:B------:R-:W-:Y:S01]  /*3be0*/  @UP0 USHF.R.U32.HI UR14, URZ, UR15, UR11 ;  /* 0x0000000f3f0e0299 */ /* 0x000fe2000801160b */
[----:B------:R-:W-:-:S02]  /*3bf0*/  ISETP.GT.AND P4, PT, R69, 0x71, !P4 ;  /* 0x000000714500780c */ /* 0x000fc40006784270 */
[C---:B------:R-:W-:Y:S01]  /*3c00*/  ISETP.GT.AND P2, PT, R69.reuse, 0x8, !P2 ;  /* 0x000000084500780c */ /* 0x040fe20005744270 */
[----:B------:R-:W-:Y:S01]  /*3c10*/  UIADD3 UR51, UR51, UR14, URZ ;  /* 0x0000000e33337290 */ /* 0x000fe2000fffe03f */
[C---:B------:R-:W-:Y:S02]  /*3c20*/  ISETP.LT.OR P3, PT, R68.reuse, 0x71, P3 ;  /* 0x000000714400780c */ /* 0x040fe40001f61670 */
[----:B------:R-:W-:Y:S01]  /*3c30*/  ISETP.LT.OR P2, PT, R68, 0x9, P2 ;  /* 0x000000094400780c */ /* 0x000fe20001741670 */
[----:B------:R-:W-:Y:S01]  /*3c40*/  UIADD3 UR6, UR51, UR6, URZ ;  /* 0x0000000633067290 */ /* 0x000fe2000fffe03f */
[----:B------:R-:W-:Y:S02]  /*3c50*/  ISETP.GT.AND P5, PT, R69, 0x78, !P5 ;  /* 0x000000784500780c */ /* 0x000fe40006fa4270 */
[----:B------:R-:W-:Y:S02]  /*3c60*/  FSEL R5, R5, -INF , !P2 ;  /* 0xff80000005057808 */ /* 0x000fe40005000000 */
[----:B------:R-:W-:-:S02]  /*3c70*/  LOP3.LUT P2, RZ, R79, 0x4, RZ, 0xc0, !PT ;  /* 0x000000044fff7812 */ /* 0x000fc4000784c0ff */
[C---:B------:R-:W-:Y:S02]  /*3c80*/  ISETP.LT.OR P4, PT, R68.reuse, 0x72, P4 ;  /* 0x000000724400780c */ /* 0x040fe40002781670 */
[----:B------:R-:W-:Y:S02]  /*3c90*/  ISETP.GT.AND P2, PT, R69, 0x9, !P2 ;  /* 0x000000094500780c */ /* 0x000fe40005744270 */
[C---:B------:R-:W-:Y:S02]  /*3ca0*/  ISETP.LT.OR P5, PT, R68.reuse, 0x79, P5 ;  /* 0x000000794400780c */ /* 0x040fe40002fa1670 */
[----:B------:R-:W-:Y:S02]  /*3cb0*/  ISETP.LT.OR P2, PT, R68, 0xa, P2 ;  /* 0x0000000a4400780c */ /* 0x000fe40001741670 */
[----:B------:R-:W-:Y:S02]  /*3cc0*/  FSEL R34, R34, -INF , !P4 ;  /* 0xff80000022227808 */ /* 0x000fe40006000000 */
[----:B------:R-:W-:-:S02]  /*3cd0*/  FSEL R43, R4, -INF , !P2 ;  /* 0xff800000042b7808 */ /* 0x000fc40005000000 */
[----:B------:R-:W-:Y:S02]  /*3ce0*/  ISETP.GT.AND P2, PT, R69, 0x10, !P6 ;  /* 0x000000104500780c */ /* 0x000fe40007744270 */
[----:B------:R-:W-:Y:S02]  /*3cf0*/  FMNMX.FTZ R4, R70, R89, !PT ;  /* 0x0000005946047209 */ /* 0x000fe40007810000 */
[----:B------:R-:W-:Y:S02]  /*3d00*/  ISETP.LT.OR P2, PT, R68, 0x11, P2 ;  /* 0x000000114400780c */ /* 0x000fe40001741670 */
[----:B------:R-:W-:Y:S02]  /*3d10*/  LOP3.LUT P6, RZ, R79, 0x8000, RZ, 0xc0, !PT ;  /* 0x000080004fff7812 */ /* 0x000fe400078cc0ff */
        /* <DEDUP_REMOVED lines=71> */
[----:B------:R-:W-:Y:S01]  /*4190*/  ISETP.GT.AND P2, PT, R69, 0x39, !P6 ;  /* 0x000000394500780c */ /* 0x000fe20007744270 */
[----:B------:R-:W0:Y:S01]  /*41a0*/  SHFL.BFLY PT, R4, R7, 0x2, 0x1f ;  /* 0x0c401f0007047f89 */ /* 0x000e2200000e0000 */
[----:B------:R-:W-:Y:S02]  /*41b0*/  LOP3.LUT P6, RZ, R79, 0x10, RZ, 0xc0, !PT ;  /* 0x000000104fff7812 */ /* 0x000fe400078cc0ff */
[----:B------:R-:W-:-:S02]  /*41c0*/  ISETP.LT.OR P2, PT, R68, 0x3a, P2 ;  /* 0x0000003a4400780c */ /* 0x000fc40001741670 */
[----:B------:R-:W-:Y:S02]  /*41d0*/  FSEL R38, R38, -INF , !P5 ;  /* 0xff80000026267808 */ /* 0x000fe40006800000 */
[----:B------:R-:W-:Y:S02]  /*41e0*/  FSEL R20, R20, -INF , !P2 ;  /* 0xff80000014147808 */ /* 0x000fe40005000000 */
[----:B------:R-:W-:-:S04]  /*41f0*/  LOP3.LUT P2, RZ, R79, 0x4000, RZ, 0xc0, !PT ;  /* 0x000040004fff7812 */ /* 0x000fc8000784c0ff */
[----:B------:R-:W-:-:S04]  /*4200*/  ISETP.GT.AND P2, PT, R69, 0x40, !P2 ;  /* 0x000000404500780c */ /* 0x000fc80005744270 */
[----:B------:R-:W-:-:S04]  /*4210*/  ISETP.LT.OR P2, PT, R68, 0x41, P2 ;  /* 0x000000414400780c */ /* 0x000fc80001741670 */
[----:B------:R-:W-:Y:S02]  /*4220*/  FSEL R25, R25, -INF , !P2 ;  /* 0xff80000019197808 */ /* 0x000fe40005000000 */
[----:B------:R-:W-:Y:S02]  /*4230*/  LOP3.LUT P2, RZ, R79, 0x2000, RZ, 0xc0, !PT ;  /* 0x000020004fff7812 */ /* 0x000fe4000784c0ff */
[----:B0-----:R-:W-:Y:S02]  /*4240*/  FMNMX.FTZ R47, R7, R4, !PT ;  /* 0x00000004072f7209 */ /* 0x001fe40007810000 */
[----:B------:R-:W-:-:S03]  /*4250*/  ISETP.GT.AND P2, PT, R69, 0x41, !P2 ;  /* 0x000000414500780c */ /* 0x000fc60005744270 */
[----:B------:R-:W0:Y:S01]  /*4260*/  SHFL.BFLY PT, R4, R47, 0x1, 0x1f ;  /* 0x0c201f002f047f89 */ /* 0x000e2200000e0000 */
[----:B------:R-:W-:-:S04]  /*4270*/  ISETP.LT.OR P2, PT, R68, 0x42, P2 ;  /* 0x000000424400780c */ /* 0x000fc80001741670 */
        /* <DEDUP_REMOVED lines=8> */
[----:B------:R-:W-:Y:S01]  /*4300*/  FMUL.FTZ R73, R4, UR22 ;  /* 0x0000001604497c20 */ /* 0x000fe20008410000 */
        /* <DEDUP_REMOVED lines=34> */
[--C-:B------:R-:W-:Y:S01]  /*4530*/  FFMA.FTZ R148, R70, UR22, -R73.reuse ;  /* 0x0000001646947c23 */ /* 0x100fe20008010849 */
[----:B------:R-:W-:Y:S01]  /*4540*/  ISETP.LT.OR P2, PT, R68, 0x1, P2 ;  /* 0x000000014400780c */ /* 0x000fe20001741670 */
[--C-:B------:R-:W-:Y:S01]  /*4550*/  FFMA.FTZ R140, R59, UR22, -R73.reuse ;  /* 0x000000163b8c7c23 */ /* 0x100fe20008010849 */
[--C-:B------:R-:W-:Y:S01]  /*4560*/  FFMA.FTZ R59, R60, UR22, -R73.reuse ;  /* 0x000000163c3b7c23 */ /* 0x100fe20008010849 */
[--C-:B------:R-:W-:Y:S01]  /*4570*/  FFMA.FTZ R132, R58, UR22, -R73.reuse ;  /* 0x000000163a847c23 */ /* 0x100fe20008010849 */
[----:B------:R-:W-:Y:S01]  /*4580*/  FSEL R0, R0, -INF , !P2 ;  /* 0xff80000000007808 */ /* 0x000fe20005000000 */
[--C-:B------:R-:W-:Y:S01]  /*4590*/  FFMA.FTZ R134, R46, UR22, -R73.reuse ;  /* 0x000000162e867c23 */ /* 0x100fe20008010849 */
[----:B------:R-:W-:Y:S01]  /*45a0*/  LOP3.LUT P2, RZ, R79, 0x4000000, RZ, 0xc0, !PT ;  /* 0x040000004fff7812 */ /* 0x000fe2000784c0ff */
[--C-:B------:R-:W-:Y:S01]  /*45b0*/  FFMA.FTZ R47, R89, UR22, -R73.reuse ;  /* 0x00000016592f7c23 */ /* 0x100fe20008010849 */
[----:B------:R-:W-:Y:S01]  /*45c0*/  FMNMX.FTZ R70, R0, R3, !PT ;  /* 0x0000000300467209 */ /* 0x000fe20007810000 */
[--C-:B------:R-:W-:Y:S01]  /*45d0*/  FFMA.FTZ R150, R91, UR22, -R73.reuse ;  /* 0x000000165b967c23 */ /* 0x100fe20008010849 */
[----:B------:R-:W-:Y:S01]  /*45e0*/  ISETP.GT.AND P2, PT, R69, 0x69, !P2 ;  /* 0x000000694500780c */ /* 0x000fe20005744270 */
[----:B------:R-:W-:Y:S01]  /*45f0*/  MUFU.EX2 R148, R148 ;  /* 0x0000009400947308 */ /* 0x000fe20000000800 */
[----:B------:R-:W-:Y:S01]  /*4600*/  FMNMX.FTZ R70, R5, R70, !PT ;  /* 0x0000004605467209 */ /* 0x000fe20007810000 */
[--C-:B------:R-:W-:Y:S01]  /*4610*/  FFMA.FTZ R49, R92, UR22, -R73.reuse ;  /* 0x000000165c317c23 */ /* 0x100fe20008010849 */
[----:B------:R-:W-:Y:S01]  /*4620*/  ISETP.LT.OR P2, PT, R68, 0x6a, P2 ;  /* 0x0000006a4400780c */ /* 0x000fe20001741670 */
[--C-:B------:R-:W-:Y:S01]  /*4630*/  FFMA.FTZ R120, R40, UR22, -R73.reuse ;  /* 0x0000001628787c23 */ /* 0x100fe20008010849 */
[----:B------:R-:W-:Y:S01]  /*4640*/  FMNMX.FTZ R7, R43, R70, !PT ;  /* 0x000000462b077209 */ /* 0x000fe20007810000 */
[--C-:B------:R-:W-:Y:S01]  /*4650*/  FFMA.FTZ R144, R93, UR22, -R73.reuse ;  /* 0x000000165d907c23 */ /* 0x100fe20008010849 */
[----:B------:R-:W-:Y:S01]  /*4660*/  FSEL R28, R28, -INF , !P2 ;  /* 0xff8000001c1c7808 */ /* 0x000fe20005000000 */
[----:B------:R-:W0:Y:S01]  /*4670*/  MUFU.EX2 R47, R47 ;  /* 0x0000002f002f7308 */ /* 0x000e220000000800 */
[----:B------:R-:W-:Y:S01]  /*4680*/  FMNMX.FTZ R7, R44, R7, !PT ;  /* 0x000000072c077209 */ /* 0x000fe20007810000 */
[--C-:B------:R-:W-:Y:S01]  /*4690*/  FFMA.FTZ R142, R61, UR22, -R73.reuse ;  /* 0x000000163d8e7c23 */ /* 0x100fe20008010849 */
[----:B------:R-:W-:Y:S01]  /*46a0*/  FSEL R58, R33, -INF , !P3 ;  /* 0xff800000213a7808 */ /* 0x000fe20005800000 */
[--C-:B------:R-:W-:Y:S01]  /*46b0*/  FFMA.FTZ R33, R57, UR22, -R73.reuse ;  /* 0x0000001639217c23 */ /* 0x100fe20008010849 */
[----:B------:R-:W-:Y:S01]  /*46c0*/  FMNMX.FTZ R70, R6, R7, !PT ;  /* 0x0000000706467209 */ /* 0x000fe20007810000 */
[--C-:B------:R-:W-:Y:S01]  /*46d0*/  FFMA.FTZ R136, R63, UR22, -R73.reuse ;  /* 0x000000163f887c23 */ /* 0x100fe20008010849 */
[----:B------:R-:W-:Y:S01]  /*46e0*/  ISETP.GT.AND P6, PT, R69, 0x79, !P6 ;  /* 0x000000794500780c */ /* 0x000fe200077c4270 */
[----:B------:R-:W1:Y:S01]  /*46f0*/  MUFU.EX2 R150, R150 ;  /* 0x0000009600967308 */ /* 0x000e620000000800 */
[----:B------:R-:W-:Y:S01]  /*4700*/  FMNMX.FTZ R7, R9, R70, !PT ;  /* 0x0000004609077209 */ /* 0x000fe20007810000 */
[--C-:B------:R-:W-:Y:S01]  /*4710*/  FFMA.FTZ R138, R65, UR22, -R73.reuse ;  /* 0x00000016418a7c23 */ /* 0x100fe20008010849 */
[----:B------:R-:W-:Y:S01]  /*4720*/  ISETP.LT.OR P6, PT, R68, 0x7a, P6 ;  /* 0x0000007a4400780c */ /* 0x000fe200037c1670 */
[--C-:B------:R-:W-:Y:S01]  /*4730*/  FFMA.FTZ R122, R39, UR22, -R73.reuse ;  /* 0x00000016277a7c23 */ /* 0x100fe20008010849 */
[----:B------:R-:W-:Y:S01]  /*4740*/  FMNMX.FTZ R70, R8, R7, !PT ;  /* 0x0000000708467209 */ /* 0x000fe20007810000 */
[--C-:B------:R-:W-:Y:S01]  /*4750*/  FFMA.FTZ R67, R94, UR22, -R73.reuse ;  /* 0x000000165e437c23 */ /* 0x100fe20008010849 */
[----:B------:R-:W-:Y:S01]  /*4760*/  FSEL R57, R37, -INF , !P6 ;  /* 0xff80000025397808 */ /* 0x000fe20007000000 */
[--C-:B------:R-:W-:Y:S01]  /*4770*/  FFMA.FTZ R37, R48, UR22, -R73.reuse ;  /* 0x0000001630257c23 */ /* 0x100fe20008010849 */
[----:B------:R-:W-:Y:S01]  /*4780*/  FMNMX.FTZ R7, R11, R70, !PT ;  /* 0x000000460b077209 */ /* 0x000fe20007810000 */
[----:B------:R-:W2:Y:S01]  /*4790*/  MUFU.EX2 R49, R49 ;  /* 0x0000003100317308 */ /* 0x000ea20000000800 */
[--C-:B------:R-:W-:Y:S01]  /*47a0*/  FFMA.FTZ R146, R95, UR22, -R73.reuse ;  /* 0x000000165f927c23 */ /* 0x100fe20008010849 */
[--C-:B------:R-:W-:Y:S01]  /*47b0*/  FFMA.FTZ R71, R96, UR22, -R73.reuse ;  /* 0x0000001660477c23 */ /* 0x100fe20008010849 */
[----:B------:R-:W-:Y:S01]  /*47c0*/  FMNMX.FTZ R70, R10, R7, !PT ;  /* 0x000000070a467209 */ /* 0x000fe20007810000 */
[--C-:B------:R-:W-:Y:S01]  /*47d0*/  FFMA.FTZ R61, R62, UR22, -R73.reuse ;  /* 0x000000163e3d7c23 */ /* 0x100fe20008010849 */
        /* <DEDUP_REMOVED lines=15> */
[----:B------:R-:W-:Y:S01]  /*48d0*/  FFMA.FTZ R39, R2, UR22, -R73 ;  /* 0x0000001602277c23 */ /* 0x000fe20008010849 */
[----:B------:R-:W3:Y:S02]  /*48e0*/  MUFU.EX2 R144, R144 ;  /* 0x0000009000907308 */ /* 0x000ee40000000800 */
[----:B------:R-:W-:-:S04]  /*48f0*/  FMNMX.FTZ R7, R21, R60, !PT ;  /* 0x0000003c15077209 */ /* 0x000fc80007810000 */
[----:B------:R-:W-:Y:S02]  /*4900*/  FMNMX.FTZ R60, R20, R7, !PT ;  /* 0x00000007143c7209 */ /* 0x000fe40007810000 */
[----:B------:R-:W4:Y:S02]  /*4910*/  MUFU.EX2 R67, R67 ;  /* 0x0000004300437308 */ /* 0x000f240000000800 */
[----:B------:R-:W-:-:S04]  /*4920*/  FMNMX.FTZ R7, R25, R60, !PT ;  /* 0x0000003c19077209 */ /* 0x000fc80007810000 */
[----:B------:R-:W-:Y:S02]  /*4930*/  FMNMX.FTZ R60, R24, R7, !PT ;  /* 0x00000007183c7209 */ /* 0x000fe40007810000 */
[----:B------:R-:W5:Y:S02]  /*4940*/  MUFU.EX2 R146, R146 ;  /* 0x0000009200927308 */ /* 0x000f640000000800 */
        /* <DEDUP_REMOVED lines=11> */
[----:B------:R-:W-:Y:S02]  /*4a00*/  MUFU.EX2 R142, R142 ;  /* 0x0000008e008e7308 */ /* 0x000fe40000000800 */
        /* <DEDUP_REMOVED lines=8> */
[----:B------:R-:W-:Y:S03]  /*4a90*/  MUFU.EX2 R63, R63 ;  /* 0x0000003f003f7308 */ /* 0x000fe60000000800 */
[----:B------:R-:W0:Y:S05]  /*4aa0*/  SHFL.BFLY PT, R7, R46, 0x2, 0x1f ;  /* 0x0c401f002e077f89 */ /* 0x000e2a00000e0000 */
[----:B------:R-:W-:Y:S08]  /*4ab0*/  MUFU.EX2 R138, R138 ;  /* 0x0000008a008a7308 */ /* 0x000ff00000000800 */
[----:B------:R-:W-:Y:S08]  /*4ac0*/  MUFU.EX2 R65, R65 ;  /* 0x0000004100417308 */ /* 0x000ff00000000800 */
[----:B------:R-:W-:Y:S01]  /*4ad0*/  MUFU.EX2 R132, R132 ;  /* 0x0000008400847308 */ /* 0x000fe20000000800 */
[----:B0-----:R-:W-:-:S05]  /*4ae0*/  FMNMX.FTZ R48, R46, R7, !PT ;  /* 0x000000072e307209 */ /* 0x001fca0007810000 */
[----:B------:R-:W0:Y:S02]  /*4af0*/  SHFL.BFLY PT, R7, R48, 0x1, 0x1f ;  /* 0x0c201f0030077f89 */ /* 0x000e2400000e0000 */
[----:B------:R-:W-:Y:S08]  /*4b00*/  MUFU.EX2 R33, R33 ;  /* 0x0000002100217308 */ /* 0x000ff00000000800 */
[----:B------:R-:W-:Y:S08]  /*4b10*/  MUFU.EX2 R134, R134 ;  /* 0x0000008600867308 */ /* 0x000ff00000000800 */
[----:B------:R-:W-:Y:S01]  /*4b20*/  MUFU.EX2 R37, R37 ;  /* 0x0000002500257308 */ /* 0x000fe20000000800 */
[----:B0-----:R-:W-:-:S07]  /*4b30*/  FMNMX.FTZ R7, R48, R7, !PT ;  /* 0x0000000730077209 */ /* 0x001fce0007810000 */
[----:B------:R-:W-:Y:S01]  /*4b40*/  MUFU.EX2 R128, R128 ;  /* 0x0000008000807308 */ /* 0x000fe20000000800 */
[C---:B------:R-:W-:Y:S01]  /*4b50*/  FSETP.NEU.FTZ.AND P2, PT, R7.reuse, -INF , PT ;  /* 0xff8000000700780b */ /* 0x040fe20003f5d000 */
[----:B------:R-:W-:-:S06]  /*4b60*/  FMUL.FTZ R40, R7, UR22 ;  /* 0x0000001607287c20 */ /* 0x000fcc0008410000 */
[----:B------:R-:W-:Y:S01]  /*4b70*/  MUFU.EX2 R51, R51 ;  /* 0x0000003300337308 */ /* 0x000fe20000000800 */
[----:B------:R-:W-:Y:S02]  /*4b80*/  FSEL R73, R40, RZ, P2 ;  /* 0x000000ff28497208 */ /* 0x000fe40001000000 */
[----:B------:R-:W-:-:S03]  /*4b90*/  PLOP3.LUT P2, PT, PT, PT, UP1, 0x40, 0x0 ;  /* 0x000000000000781c */ /* 0x000fc60003f4e818 */
[--C-:B------:R-:W-:Y:S01]  /*4ba0*/  FFMA.FTZ R149, R0, UR22, -R73.reuse ;  /* 0x0000001600957c23 */ /* 0x100fe20008010849 */
[----:B------:R-:W-:Y:S01]  /*4bb0*/  FFMA.FTZ R0, R3, UR22, -R73 ;  /* 0x0000001603007c23 */ /* 0x000fe20008010849 */
[----:B------:R-:W-:Y:S01]  /*4bc0*/  FADD.FTZ R3, R148, R47 ;  /* 0x0000002f94037221 */ /* 0x000fe20000010000 */
[--C-:B------:R-:W-:Y:S01]  /*4bd0*/  FFMA.FTZ R151, R5, UR22, -R73.reuse ;  /* 0x0000001605977c23 */ /* 0x100fe20008010849 */
[--C-:B------:R-:W-:Y:S01]  /*4be0*/  FFMA.FTZ R2, R43, UR22, -R73.reuse ;  /* 0x000000162b027c23 */ /* 0x100fe20008010849 */
[----:B------:R-:W-:Y:S01]  /*4bf0*/  FFMA.FTZ R145, R44, UR22, -R73 ;  /* 0x000000162c917c23 */ /* 0x000fe20008010849 */
[----:B-1----:R-:W-:Y:S01]  /*4c00*/  FADD.FTZ R40, R150, R3 ;  /* 0x0000000396287221 */ /* 0x002fe20000010000 */
[----:B------:R-:W-:Y:S01]  /*4c10*/  MUFU.EX2 R149, R149 ;  /* 0x0000009500957308 */ /* 0x000fe20000000800 */
[--C-:B------:R-:W-:Y:S01]  /*4c20*/  FFMA.FTZ R6, R6, UR22, -R73.reuse ;  /* 0x0000001606067c23 */ /* 0x100fe20008010849 */
[--C-:B------:R-:W-:Y:S01]  /*4c30*/  FFMA.FTZ R147, R9, UR22, -R73.reuse ;  /* 0x0000001609937c23 */ /* 0x100fe20008010849 */
[----:B--2---:R-:W-:Y:S01]  /*4c40*/  FADD.FTZ R3, R49, R40 ;  /* 0x0000002831037221 */ /* 0x004fe20000010000 */
[--C-:B------:R-:W-:Y:S01]  /*4c50*/  FFMA.FTZ R8, R8, UR22, -R73.reuse ;  /* 0x0000001608087c23 */ /* 0x100fe20008010849 */
[--C-:B------:R-:W-:Y:S01]  /*4c60*/  FFMA.FTZ R141, R11, UR22, -R73.reuse ;  /* 0x000000160b8d7c23 */ /* 0x100fe20008010849 */
[----:B------:R-:W-:Y:S01]  /*4c70*/  FFMA.FTZ R10, R10, UR22, -R73 ;  /* 0x000000160a0a7c23 */ /* 0x000fe20008010849 */
[----:B---3--:R-:W-:Y:S01]  /*4c80*/  FADD.FTZ R40, R144, R3 ;  /* 0x0000000390287221 */ /* 0x008fe20000010000 */
[----:B------:R-:W0:Y:S01]  /*4c90*/  MUFU.EX2 R0, R0 ;  /* 0x0000000000007308 */ /* 0x000e220000000800 */
[--C-:B------:R-:W-:Y:S01]  /*4ca0*/  FFMA.FTZ R143, R13, UR22, -R73.reuse ;  /* 0x000000160d8f7c23 */ /* 0x100fe20008010849 */
[--C-:B------:R-:W-:Y:S01]  /*4cb0*/  FFMA.FTZ R12, R12, UR22, -R73.reuse ;  /* 0x000000160c0c7c23 */ /* 0x100fe20008010849 */
[----:B----4-:R-:W-:Y:S01]  /*4cc0*/  FADD.FTZ R3, R67, R40 ;  /* 0x0000002843037221 */ /* 0x010fe20000010000 */
[--C-:B------:R-:W-:Y:S01]  /*4cd0*/  FFMA.FTZ R137, R15, UR22, -R73.reuse ;  /* 0x000000160f897c23 */ /* 0x100fe20008010849 */
[--C-:B------:R-:W-:Y:S01]  /*4ce0*/  FFMA.FTZ R131, R32, UR22, -R73.reuse ;  /* 0x0000001620837c23 */ /* 0x100fe20008010849 */
[----:B------:R-:W-:Y:S01]  /*4cf0*/  FFMA.FTZ R14, R14, UR22, -R73 ;  /* 0x000000160e0e7c23 */ /* 0x000fe20008010849 */
[----:B-----5:R-:W-:Y:S01]  /*4d00*/  FADD.FTZ R40, R146, R3 ;  /* 0x0000000392287221 */ /* 0x020fe20000010000 */
[----:B------:R-:W1:Y:S01]  /*4d10*/  MUFU.EX2 R151, R151 ;  /* 0x0000009700977308 */ /* 0x000e620000000800 */
[--C-:B------:R-:W-:Y:S01]  /*4d20*/  FFMA.FTZ R139, R21, UR22, -R73.reuse ;  /* 0x00000016158b7c23 */ /* 0x100fe20008010849 */
[--C-:B------:R-:W-:Y:S01]  /*4d30*/  FFMA.FTZ R20, R20, UR22, -R73.reuse ;  /* 0x0000001614147c23 */ /* 0x100fe20008010849 */
[----:B------:R-:W-:Y:S01]  /*4d40*/  FADD.FTZ R3, R71, R40 ;  /* 0x0000002847037221 */ /* 0x000fe20000010000 */
[--C-:B------:R-:W-:Y:S01]  /*4d50*/  FFMA.FTZ R133, R25, UR22, -R73.reuse ;  /* 0x0000001619857c23 */ /* 0x100fe20008010849 */
[--C-:B------:R-:W-:Y:S01]  /*4d60*/  FFMA.FTZ R24, R24, UR22, -R73.reuse ;  /* 0x0000001618187c23 */ /* 0x100fe20008010849 */
[----:B------:R-:W-:Y:S01]  /*4d70*/  FFMA.FTZ R135, R27, UR22, -R73 ;  /* 0x000000161b877c23 */ /* 0x000fe20008010849 */
[----:B------:R-:W-:Y:S01]  /*4d80*/  FADD.FTZ R40, R140, R3 ;  /* 0x000000038c287221 */ /* 0x000fe20000010000 */
[----:B------:R-:W2:Y:S01]  /*4d90*/  MUFU.EX2 R2, R2 ;  /* 0x0000000200027308 */ /* 0x000ea20000000800 */
[--C-:B------:R-:W-:Y:S01]  /*4da0*/  FFMA.FTZ R26, R26, UR22, -R73.reuse ;  /* 0x000000161a1a7c23 */ /* 0x100fe20008010849 */
[--C-:B------:R-:W-:Y:S01]  /*4db0*/  FFMA.FTZ R129, R30, UR22, -R73.reuse ;  /* 0x000000161e817c23 */ /* 0x100fe20008010849 */
[----:B------:R-:W-:Y:S01]  /*4dc0*/  FADD.FTZ R3, R59, R40 ;  /* 0x000000283b037221 */ /* 0x000fe20000010000 */
[----:B0-----:R-:W-:Y:S01]  /*4dd0*/  FADD.FTZ R40, R149, R0 ;  /* 0x0000000095287221 */ /* 0x001fe20000010000 */
[--C-:B------:R-:W-:Y:S01]  /*4de0*/  FFMA.FTZ R30, R29, UR22, -R73.reuse ;  /* 0x000000161d1e7c23 */ /* 0x100fe20008010849 */
[----:B------:R-:W-:Y:S01]  /*4df0*/  FFMA.FTZ R31, R31, UR22, -R73 ;  /* 0x000000161f1f7c23 */ /* 0x000fe20008010849 */
[----:B------:R-:W-:Y:S01]  /*4e00*/  FADD.FTZ R42, R142, R3 ;  /* 0x000000038e2a7221 */ /* 0x000fe20000010000 */
[----:B------:R-:W0:Y:S01]  /*4e10*/  MUFU.EX2 R145, R145 ;  /* 0x0000009100917308 */ /* 0x000e220000000800 */
[----:B-1----:R-:W-:Y:S01]  /*4e20*/  FADD.FTZ R3, R151, R40 ;  /* 0x0000002897037221 */ /* 0x002fe20000010000 */
[--C-:B------:R-:W-:Y:S01]  /*4e30*/  FFMA.FTZ R36, R36, UR22, -R73.reuse ;  /* 0x0000001624247c23 */ /* 0x100fe20008010849 */
[----:B------:R-:W-:Y:S01]  /*4e40*/  FADD.FTZ R5, R61, R42 ;  /* 0x0000002a3d057221 */ /* 0x000fe20000010000 */
[--C-:B------:R-:W-:Y:S01]  /*4e50*/  FFMA.FTZ R35, R35, UR22, -R73.reuse ;  /* 0x0000001623237c23 */ /* 0x100fe20008010849 */
[--C-:B------:R-:W-:Y:S01]  /*4e60*/  FFMA.FTZ R45, R45, UR22, -R73.reuse ;  /* 0x000000162d2d7c23 */ /* 0x100fe20008010849 */
[----:B------:R-:W-:Y:S01]  /*4e70*/  FFMA.FTZ R58, R58, UR22, -R73 ;  /* 0x000000163a3a7c23 */ /* 0x000fe20008010849 */
[----:B------:R-:W-:Y:S01]  /*4e80*/  FADD.FTZ R42, R136, R5 ;  /* 0x00000005882a7221 */ /* 0x000fe20000010000 */
[----:B------:R-:W1:Y:S01]  /*4e90*/  MUFU.EX2 R6, R6 ;  /* 0x0000000600067308 */ /* 0x000e620000000800 */
[----:B--2---:R-:W-:Y:S01]  /*4ea0*/  FADD.FTZ R40, R2, R3 ;  /* 0x0000000302287221 */ /* 0x004fe20000010000 */
[--C-:B------:R-:W-:Y:S01]  /*4eb0*/  FFMA.FTZ R34, R34, UR22, -R73.reuse ;  /* 0x0000001622227c23 */ /* 0x100fe20008010849 */
[----:B------:R-:W-:Y:S01]  /*4ec0*/  FADD.FTZ R5, R63, R42 ;  /* 0x0000002a3f057221 */ /* 0x000fe20000010000 */
[----:B------:R-:W-:Y:S01]  /*4ed0*/  F2FP.BF16.F32.PACK_AB R149, R0, R149 ;  /* 0x000000950095723e */ /* 0x000fe200000010ff */
[--C-:B------:R-:W-:Y:S01]  /*4ee0*/  FFMA.FTZ R38, R38, UR22, -R73.reuse ;  /* 0x0000001626267c23 */ /* 0x100fe20008010849 */
[----:B------:R-:W-:Y:S01]  /*4ef0*/  FFMA.FTZ R57, R57, UR22, -R73 ;  /* 0x0000001639397c23 */ /* 0x000fe20008010849 */
[----:B------:R-:W-:Y:S01]  /*4f00*/  FADD.FTZ R42, R138, R5 ;  /* 0x000000058a2a7221 */ /* 0x000fe20000010000 */
[----:B------:R-:W2:Y:S01]  /*4f10*/  MUFU.EX2 R147, R147 ;  /* 0x0000009300937308 */ /* 0x000ea20000000800 */
[----:B0-----:R-:W-:Y:S01]  /*4f20*/  FADD.FTZ R3, R145, R40 ;  /* 0x0000002891037221 */ /* 0x001fe20000010000 */
[----:B------:R-:W-:Y:S01]  /*4f30*/  F2FP.BF16.F32.PACK_AB R151, R2, R151 ;  /* 0x000000970297723e */ /* 0x000fe200000010ff */
[----:B------:R-:W-:Y:S01]  /*4f40*/  FADD.FTZ R5, R65, R42 ;  /* 0x0000002a41057221 */ /* 0x000fe20000010000 */
[----:B------:R-:W-:-:S02]  /*4f50*/  F2FP.BF16.F32.PACK_AB R148, R47, R148 ;  /* 0x000000942f94723e */ /* 0x000fc400000010ff */
[----:B------:R-:W-:Y:S02]  /*4f60*/  F2FP.BF16.F32.PACK_AB R150, R49, R150 ;  /* 0x000000963196723e */ /* 0x000fe400000010ff */
[----:B------:R-:W0:Y:S01]  /*4f70*/  MUFU.EX2 R8, R8 ;  /* 0x0000000800087308 */ /* 0x000e220000000800 */
[----:B-1----:R-:W-:Y:S01]  /*4f80*/  FADD.FTZ R40, R6, R3 ;  /* 0x0000000306287221 */ /* 0x002fe20000010000 */
[----:B------:R-:W-:Y:S02]  /*4f90*/  F2FP.BF16.F32.PACK_AB R144, R67, R144 ;  /* 0x000000904390723e */ /* 0x000fe400000010ff */
[----:B------:R-:W-:Y:S02]  /*4fa0*/  F2FP.BF16.F32.PACK_AB R146, R71, R146 ;  /* 0x000000924792723e */ /* 0x000fe400000010ff */
[----:B------:R-:W-:Y:S02]  /*4fb0*/  F2FP.BF16.F32.PACK_AB R140, R59, R140 ;  /* 0x0000008c3b8c723e */ /* 0x000fe400000010ff */
[----:B------:R-:W1:Y:S01]  /*4fc0*/  MUFU.EX2 R141, R141 ;  /* 0x0000008d008d7308 */ /* 0x000e620000000800 */
[----:B--2---:R-:W-:Y:S01]  /*4fd0*/  FADD.FTZ R3, R147, R40 ;  /* 0x0000002893037221 */ /* 0x004fe20000010000 */
[----:B------:R-:W-:Y:S01]  /*4fe0*/  FADD.FTZ R40, R132, R5 ;  /* 0x0000000584287221 */ /* 0x000fe20000010000 */
[----:B------:R-:W-:-:S02]  /*4ff0*/  F2FP.BF16.F32.PACK_AB R142, R61, R142 ;  /* 0x0000008e3d8e723e */ /* 0x000fc400000010ff */
[----:B------:R-:W-:Y:S01]  /*5000*/  F2FP.BF16.F32.PACK_AB R136, R63, R136 ;  /* 0x000000883f88723e */ /* 0x000fe200000010ff */
[----:B------:R-:W-:Y:S01]  /*5010*/  FADD.FTZ R9, R33, R40 ;  /* 0x0000002821097221 */ /* 0x000fe20000010000 */
[----:B------:R-:W-:Y:S01]  /*5020*/  F2FP.BF16.F32.PACK_AB R138, R65, R138 ;  /* 0x0000008a418a723e */ /* 0x000fe200000010ff */
[----:B------:R-:W2:Y:S01]  /*5030*/  MUFU.EX2 R10, R10 ;  /* 0x0000000a000a7308 */ /* 0x000ea20000000800 */
[----:B0-----:R-:W-:Y:S01]  /*5040*/  FADD.FTZ R32, R8, R3 ;  /* 0x0000000308207221 */ /* 0x001fe20000010000 */
[----:B------:R-:W-:Y:S01]  /*5050*/  FFMA.FTZ R3, R28, UR22, -R73 ;  /* 0x000000161c037c23 */ /* 0x000fe20008010849 */
[----:B------:R-:W-:Y:S02]  /*5060*/  F2FP.BF16.F32.PACK_AB R132, R33, R132 ;  /* 0x000000842184723e */ /* 0x000fe400000010ff */
[----:B------:R-:W-:Y:S02]  /*5070*/  F2FP.BF16.F32.PACK_AB R145, R6, R145 ;  /* 0x000000910691723e */ /* 0x000fe400000010ff */
[----:B------:R-:W-:Y:S01]  /*5080*/  F2FP.BF16.F32.PACK_AB R147, R8, R147 ;  /* 0x000000930893723e */ /* 0x000fe200000010ff */
        /* <DEDUP_REMOVED lines=8> */
[C---:B------:R-:W-:Y:S02]  /*5110*/  F2FP.BF16.F32.PACK_AB R128, R51.reuse, R128 ;  /* 0x000000803380723e */ /* 0x040fe400000010ff */
[----:B------:R-:W-:Y:S01]  /*5120*/  F2FP.BF16.F32.PACK_AB R141, R10, R141 ;  /* 0x0000008d0a8d723e */ /* 0x000fe200000010ff */
[----:B------:R-:W-:Y:S02]  /*5130*/  FADD.FTZ R9, R51, R40 ;  /* 0x0000002833097221 */ /* 0x000fe40000010000 */
        /* <DEDUP_REMOVED lines=69> */
[----:B------:R-:W-:Y:S01]  /*5590*/  F2FP.BF16.F32.PACK_AB R121, R121, R58 ;  /* 0x0000003a7979723e */ /* 0x000fe200000010ff */
[----:B------:R-:W-:-:S05]  /*55a0*/  VIADD R0, R88, 0xfffffffe ;  /* 0xfffffffe58007836 */ /* 0x000fca0000000000 */
[----:B------:R-:W0:Y:S01]  /*55b0*/  MUFU.EX2 R39, R39 ;  /* 0x0000002700277308 */ /* 0x000e220000000800 */
[----:B-1----:R-:W-:-:S07]  /*55c0*/  FADD.FTZ R42, R122, R9 ;  /* 0x000000097a2a7221 */ /* 0x002fce0000010000 */
[----:B------:R-:W1:Y:S01]  /*55d0*/  MUFU.EX2 R57, R57 ;  /* 0x0000003900397308 */ /* 0x000e620000000800 */
[----:B--2---:R-:W-:Y:S01]  /*55e0*/  FADD.FTZ R2, R38, R5 ;  /* 0x0000000526027221 */ /* 0x004fe20000010000 */
[C---:B0-----:R-:W-:Y:S01]  /*55f0*/  FADD.FTZ R3, R39.reuse, R42 ;  /* 0x0000002a27037221 */ /* 0x041fe20000010000 */
[----:B------:R-:W-:Y:S02]  /*5600*/  F2FP.BF16.F32.PACK_AB R122, R39, R122 ;  /* 0x0000007a277a723e */ /* 0x000fe400000010ff */
        /* <DEDUP_REMOVED lines=13> */
.L_x_1061:
[----:B------:R-:W-:-:S11]  /*56e0*/  UISETP.NE.AND UP2, UPT, UR7, 0x1, UPT ;  /* 0x000000010700788c */ /* 0x000fd6000bf45270 */
[----:B------:R-:W-:Y:S02]  /*56f0*/  @UP2 ULDC.64 UR18, c[0x0][0x9e8] ;  /* 0x00027a0000122ab9 */ /* 0x000fe40000000a00 */
[----:B------:R-:W-:-:S04]  /*5700*/  UIMAD.WIDE.U32 UR10, UR14, UR18, URZ ;  /* 0x000000120e0a72a5 */ /* 0x000fc8000f8e003f */
[----:B------:R-:W-:-:S12]  /*5710*/  @UP2 USHF.R.U32.HI UR14, URZ, UR19, UR11 ;  /* 0x000000133f0e2299 */ /* 0x000fd8000801160b */
.L_x_1062:
[----:B------:R-:W-:-:S04]  /*5720*/  UIMAD UR7, UR14, UR7, UR7 ;  /* 0x000000070e0772a4 */ /* 0x000fc8000f8e0207 */
[----:B------:R-:W-:-:S04]  /*5730*/  UISETP.LT.AND UP2, UPT, UR6, UR7, UPT ;  /* 0x000000070600728c */ /* 0x000fc8000bf41270 */
[----:B------:R-:W-:-:S12]  /*5740*/  USEL UR6, UR6, UR7, UP2 ;  /* 0x0000000706067287 */ /* 0x000fd80009000000 */
.L_x_1060:
[----:B------:R-:W-:Y:S01]  /*5750*/  USHF.R.S32.HI UR7, URZ, 0x1f, UR6 ;  /* 0x0000001f3f077899 */ /* 0x000fe20008011406 */
[----:B------:R-:W-:Y:S02]  /*5760*/  CS2R R118, SRZ ;  /* 0x0000000000767805 */ /* 0x000fe4000001ff00 */
[----:B------:R-:W-:Y:S02]  /*5770*/  CS2R R116, SRZ ;  /* 0x0000000000747805 */ /* 0x000fe4000001ff00 */
[----:B------:R-:W-:Y:S01]  /*5780*/  CS2R R114, SRZ ;  /* 0x0000000000727805 */ /* 0x000fe2000001ff00 */
[----:B------:R-:W-:Y:S01]  /*5790*/  ULEA.HI UR7, UR7, UR6, URZ, 0x7 ;  /* 0x0000000607077291 */ /* 0x000fe2000f8f383f */
[----:B------:R-:W-:Y:S02]  /*57a0*/  CS2R R112, SRZ ;  /* 0x0000000000707805 */ /* 0x000fe4000001ff00 */
[----:B------:R-:W-:Y:S02]  /*57b0*/  CS2R R110, SRZ ;  /* 0x00000000006e7805 */ /* 0x000fe4000001ff00 */
[----:B------:R-:W-:Y:S01]  /*57c0*/  CS2R R108, SRZ ;  /* 0x00000000006c7805 */ /* 0x000fe2000001ff00 */
        /* <DEDUP_REMOVED lines=10> */
[----:B------:R-:W-:Y:S02]  /*5870*/  CS2R R92, SRZ ;  /* 0x00000000005c7805 */ /* 0x000fe4000001ff00 */
[----:B------:R-:W-:Y:S02]  /*5880*/  CS2R R90, SRZ ;  /* 0x00000000005a7805 */ /* 0x000fe4000001ff00 */
[----:B------:R-:W-:Y:S02]  /*5890*/  CS2R R88, SRZ ;  /* 0x0000000000587805 */ /* 0x000fe4000001ff00 */
[----:B------:R-:W-:-:S13]  /*58a0*/  ISETP.GE.AND P2, PT, R0, UR28, PT ;  /* 0x0000001c00007c0c */ /* 0x000fda000bf46270 */
[----:B------:R-:W-:Y:S05]  /*58b0*/  @!P2 BRA `(.L_x_1063) ;  /* 0x000000340078a947 */ /* 0x000fea0003800000 */
[----:B------:R-:W-:Y:S01]  /*58c0*/  IMAD.MOV.U32 R119, RZ, RZ, RZ ;  /* 0x000000ffff777224 */ /* 0x000fe200078e00ff */
[----:B------:R-:W-:Y:S01]  /*58d0*/  ULDC UR23, c[0x0][0x9e4] ;  /* 0x0002790000177ab9 */ /* 0x000fe20000000800 */
[----:B------:R-:W-:Y:S01]  /*58e0*/  ULDC UR25, c[0x0][0x9d8] ;  /* 0x0002760000197ab9 */ /* 0x000fe20000000800 */
[----:B------:R-:W-:Y:S01]  /*58f0*/  ULDC UR22, c[0x0][0x988] ;  /* 0x0002620000167ab9 */ /* 0x000fe20000000800 */
[----:B------:R-:W-:-:S05]  /*5900*/  ULDC UR24, c[0x0][0x9e0] ;  /* 0x0002780000187ab9 */ /* 0x000fca0000000800 */
.L_x_1080:
        /* <DEDUP_REMOVED lines=9> */
.L_x_1065:
[----:B------:R-:W-:Y:S01]  /*59a0*/  ULEA UR6, UR27, UR45, 0x3 ;  /* 0x0000002d1b067291 */ /* 0x000fe2000f8e183f */
[----:B------:R-:W-:-:S05]  /*59b0*/  IMAD.U32 R5, RZ, RZ, UR26 ;  /* 0x0000001aff057e24 */ /* 0x000fca000f8e00ff */
[----:B------:R-:W-:-:S04]  /*59c0*/  SHF.L.U32 R5, R5, 0x1f, RZ ;  /* 0x0000001f05057819 */ /* 0x000fc800000006ff */
[----:B------:R0:W1:Y:S01]  /*59d0*/  SYNCS.PHASECHK.TRANS64.TRYWAIT P2, [UR6+0x16830], R5 ;  /* 0x01683005ff0075a7 */ /* 0x0000620008040146 */
[----:B------:R-:W-:Y:S05]  /*59e0*/  @!P0 BRA `(.L_x_1066) ;  /* 0x0000000000048947 */ /* 0x000fea0003800000 */
[----:B------:R-:W-:Y:S01]  /*59f0*/  BPT.TRAP 0x1 ;  /* 0x000000040000795c */ /* 0x000fe20000300000 */
.L_x_1066:
[----:B-1----:R-:W-:Y:S05]  /*5a00*/  @P2 BRA `(.L_x_1064) ;  /* 0x0000000000082947 */ /* 0x002fea0003800000 */
[----:B------:R-:W1:Y:S02]  /*5a10*/  SYNCS.PHASECHK.TRANS64.TRYWAIT P2, [UR6+0x16830], R5 ;  /* 0x01683005ff0075a7 */ /* 0x000e640008040146 */
[----:B-1----:R-:W-:Y:S05]  /*5a20*/  @!P2 BRA `(.L_x_1067) ;  /* 0x000001240004a947 */ /* 0x002fea0003800000 */
.L_x_1064:
[----:B-1----:R-:W1:Y:S01]  /*5a30*/  S2R R6, SR_TID.X ;  /* 0x0000000000067919 */ /* 0x002e620000002100 */
[----:B------:R-:W-:Y:S01]  /*5a40*/  ULEA UR18, UR27, UR20, 0xa ;  /* 0x000000141b127291 */ /* 0x000fe2000f8e503f */
        /* <DEDUP_REMOVED lines=25> */
.L_x_1069:
[----:B------:R-:W-:Y:S01]  /*5be0*/  ULEA UR6, UR47, UR45, 0x3 ;  /* 0x0000002d2f067291 */ /* 0x000fe2000f8e183f */
[----:B------:R-:W-:-:S05]  /*5bf0*/  IMAD.U32 R5, RZ, RZ, UR50 ;  /* 0x00000032ff057e24 */ /* 0x000fca000f8e00ff */
[----:B------:R-:W-:-:S04]  /*5c00*/  SHF.L.U32 R5, R5, 0x1f, RZ ;  /* 0x0000001f05057819 */ /* 0x000fc800000006ff */
[----:B------:R0:W1:Y:S01]  /*5c10*/  SYNCS.PHASECHK.TRANS64.TRYWAIT P2, [UR6+0x16850], R5 ;  /* 0x01685005ff0075a7 */ /* 0x0000620008040146 */
[----:B------:R-:W-:Y:S05]  /*5c20*/  @!P0 BRA `(.L_x_1070) ;  /* 0x0000000000048947 */ /* 0x000fea0003800000 */
[----:B------:R-:W-:Y:S01]  /*5c30*/  BPT.TRAP 0x1 ;  /* 0x000000040000795c */ /* 0x000fe20000300000 */
.L_x_1070:
[----:B-1----:R-:W-:Y:S05]  /*5c40*/  @P2 BRA `(.L_x_1068) ;  /* 0x0000000000082947 */ /* 0x002fea0003800000 */
[----:B------:R-:W1:Y:S02]  /*5c50*/  SYNCS.PHASECHK.TRANS64.TRYWAIT P2, [UR6+0x16850], R5 ;  /* 0x01685005ff0075a7 */ /* 0x000e640008040146 */
[----:B-1----:R-:W-:Y:S05]  /*5c60*/  @!P2 BRA `(.L_x_1071) ;  /* 0x00000120008ca947 */ /* 0x002fea0003800000 */
.L_x_1068:
[----:B------:R-:W-:Y:S01]  /*5c70*/  UIADD3 UR6, UR45, 0x400, URZ ;  /* 0x000004002d067890 */ /* 0x000fe2000fffe03f */
[----:B------:R-:W-:Y:S01]  /*5c80*/  WARPGROUP.ARRIVE ;  /* 0x00000000000079c5 */ /* 0x000fe20000000000 */
[----:B------:R-:W-:Y:S01]  /*5c90*/  UMOV UR7, 0x40000040 ;  /* 0x4000004000077882 */ /* 0x000fe20000000000 */
[----:B------:R-:W-:Y:S01]  /*5ca0*/  PLOP3.LUT P2, PT, PT, PT, UP0, 0x80, 0x0 ;  /* 0x000000000000781c */ /* 0x000fe20003f4f008 */
[----:B------:R-:W-:Y:S01]  /*5cb0*/  USHF.R.U32.HI UR6, URZ, 0x4, UR6 ;  /* 0x000000043f067899 */ /* 0x000fe20008011606 */
[----:B------:R-:W-:Y:S01]  /*5cc0*/  FMUL.FTZ R8, R26, UR25 ;  /* 0x000000191a087c20 */ /* 0x000fe20008410000 */
[----:B------:R-:W-:Y:S01]  /*5cd0*/  FMUL.FTZ R26, R38, UR25 ;  /* 0x00000019261a7c20 */ /* 0x000fe20008410000 */
[----:B------:R-:W-:Y:S01]  /*5ce0*/  FMUL.FTZ R38, R48, UR25 ;  /* 0x0000001930267c20 */ /* 0x000fe20008410000 */
[----:B------:R-:W-:Y:S01]  /*5cf0*/  ULOP3.LUT UR6, UR6, 0x3fff, URZ, 0xc0, !UPT ;  /* 0x00003fff06067892 */ /* 0x000fe2000f8ec03f */
[----:B------:R-:W-:Y:S01]  /*5d00*/  FMUL.FTZ R48, R56, UR25 ;  /* 0x0000001938307c20 */ /* 0x000fe20008410000 */
[----:B------:R-:W-:Y:S01]  /*5d10*/  PLOP3.LUT P3, PT, PT, PT, UP0, 0x80, 0x0 ;  /* 0x000000000000781c */ /* 0x000fe20003f6f008 */
[----:B------:R-:W-:Y:S01]  /*5d20*/  FMUL.FTZ R56, R64, UR25 ;  /* 0x0000001940387c20 */ /* 0x000fe20008410000 */
[----:B------:R-:W-:Y:S01]  /*5d30*/  ULEA UR10, UR47, UR6, 0xa ;  /* 0x000000062f0a7291 */ /* 0x000fe2000f8e503f */
[----:B------:R-:W-:Y:S01]  /*5d40*/  FMUL.FTZ R64, R72, UR25 ;  /* 0x0000001948407c20 */ /* 0x000fe20008410000 */
[----:B------:R-:W-:Y:S01]  /*5d50*/  FMUL.FTZ R72, R83, UR25 ;  /* 0x0000001953487c20 */ /* 0x000fe20008410000 */
[----:B------:R-:W-:-:S02]  /*5d60*/  VIADD R83, R17, UR39 ;  /* 0x0000002711537c36 */ /* 0x000fc40008000000 */
[----:B------:R-:W-:Y:S01]  /*5d70*/  FMUL.FTZ R14, R32, UR25 ;  /* 0x00000019200e7c20 */ /* 0x000fe20008410000 */
[----:B------:R-:W-:Y:S01]  /*5d80*/  FMUL.FTZ R15, R33, UR25 ;  /* 0x00000019210f7c20 */ /* 0x000fe20008410000 */
[----:B------:R-:W-:Y:S01]  /*5d90*/  IMAD.U32 R33, RZ, RZ, UR27 ;  /* 0x0000001bff217e24 */ /* 0x000fe2000f8e00ff */
[----:B------:R-:W-:Y:S01]  /*5da0*/  UMOV UR6, UR10 ;  /* 0x0000000a00067c82 */ /* 0x000fe20008000000 */
[----:B01----:R-:W-:Y:S01]  /*5db0*/  FMUL.FTZ R5, R24, UR25 ;  /* 0x0000001918057c20 */ /* 0x003fe20008410000 */
[----:B------:R-:W-:Y:S01]  /*5dc0*/  HGMMA.64x64x16.F32.BF16 R88, R148, gdesc[UR4].tnspB, R88, gsb0 ;  /* 0x40e0000494587df0 */ /* 0x000fe20008001858 */
[----:B------:R-:W-:Y:S01]  /*5dd0*/  UIADD3 UR6, UR10, 0x80, URZ ;  /* 0x000000800a067890 */ /* 0x000fe2000fffe03f */
[----:B------:R-:W-:Y:S01]  /*5de0*/  FMUL.FTZ R24, R36, UR25 ;  /* 0x0000001924187c20 */ /* 0x000fe20008410000 */
[----:B------:R-:W-:Y:S01]  /*5df0*/  UMOV UR7, 0x40000040 ;  /* 0x4000004000077882 */ /* 0x000fe20000000000 */
[----:B------:R-:W-:Y:S01]  /*5e00*/  FMUL.FTZ R36, R46, UR25 ;  /* 0x000000192e247c20 */ /* 0x000fe20008410000 */
[----:B------:R-:W-:Y:S01]  /*5e10*/  FMUL.FTZ R46, R58, UR25 ;  /* 0x000000193a2e7c20 */ /* 0x000fe20008410000 */
[----:B------:R-:W-:Y:S01]  /*5e20*/  @!P1 LEA R33, R33, UR45, 0x3 ;  /* 0x0000002d21219c11 */ /* 0x000fe2000f8e18ff */
        /* <DEDUP_REMOVED lines=12> */
[----:B------:R-:W-:-:S02]  /*5ef0*/  @!P1 VIADD R33, R33, 0x16840 ;  /* 0x0001684021219836 */ /* 0x000fc40000000000 */
        /* <DEDUP_REMOVED lines=38> */
[----:B------:R-:W-:Y:S01]  /*6160*/  @!P1 PRMT R33, RZ, 0x654, R33 ;  /* 0x00000654ff219816 */ /* 0x000fe20000000021 */
[----:B------:R-:W-:-:S02]  /*6170*/  IMAD.SHL.U32 R77, R0, 0x80, RZ ;  /* 0x00000080004d7824 */ /* 0x000fc400078e00ff */
[----:B------:R-:W-:Y:S01]  /*6180*/  FMUL.FTZ R75, R87, UR25 ;  /* 0x00000019574b7c20 */ /* 0x000fe20008410000 */
[----:B------:R-:W-:Y:S01]  /*6190*/  IMAD.U32 R80, RZ, RZ, UR46 ;  /* 0x0000002eff507e24 */ /* 0x000fe2000f8e00ff */
[----:B------:R-:W0:Y:S08]  /*61a0*/  MUFU.TANH R5, R5 ;  /* 0x0000000500057308 */ /* 0x000e300000002400 */
[----:B------:R-:W1:Y:S01]  /*61b0*/  MUFU.TANH R6, R6 ;  /* 0x0000000600067308 */ /* 0x000e620000002400 */
[----:B------:R-:W-:-:S02]  /*61c0*/  WARPGROUP.DEPBAR.LE gsb0, 0x0 ;  /* 0x00008000000079c5 */ /* 0x000fc40000010000 */
[----:B------:R-:W-:-:S06]  /*61d0*/  WARPGROUP.ARRIVE ;  /* 0x00000000000079c5 */ /* 0x000fcc0000000000 */
[----:B------:R-:W2:Y:S01]  /*61e0*/  S2R R150, SR_TID.X ;  /* 0x0000000000967919 */ /* 0x000ea20000002100 */
[----:B------:R-:W3:Y:S01]  /*61f0*/  MUFU.TANH R8, R8 ;  /* 0x0000000800087308 */ /* 0x000ee20000002400 */
[----:B------:R-:W-:Y:S01]  /*6200*/  HGMMA.64x64x16.F32.BF16 R88, R144, gdesc[UR4].tnspB, R88, gsb0 ;  /* 0x40e0000490587df0 */ /* 0x000fe20008001858 */
[----:B------:R-:W-:Y:S01]  /*6210*/  UIADD3 UR6, UR10, 0x100, URZ ;  /* 0x000001000a067890 */ /* 0x000fe2000fffe03f */
[----:B------:R-:W-:-:S05]  /*6220*/  UMOV UR7, 0x40000040 ;  /* 0x4000004000077882 */ /* 0x000fca0000000000 */
[----:B------:R-:W4:Y:S08]  /*6230*/  MUFU.TANH R9, R9 ;  /* 0x0000000900097308 */ /* 0x000f300000002400 */
[----:B------:R-:W0:Y:S08]  /*6240*/  MUFU.TANH R10, R10 ;  /* 0x0000000a000a7308 */ /* 0x000e300000002400 */
[----:B------:R-:W0:Y:S01]  /*6250*/  MUFU.TANH R11, R11 ;  /* 0x0000000b000b7308 */ /* 0x000e220000002400 */
[----:B--2---:R-:W-:-:S07]  /*6260*/  SHF.R.U32.HI R151, RZ, 0x7, R150 ;  /* 0x00000007ff977819 */ /* 0x004fce0000011696 */
[----:B------:R-:W2:Y:S08]  /*6270*/  MUFU.TANH R12, R12 ;  /* 0x0000000c000c7308 */ /* 0x000eb00000002400 */
        /* <DEDUP_REMOVED lines=83> */
[----:B------:R-:W-:-:S06]  /*67b0*/  WARPGROUP.ARRIVE ;  /* 0x00000000000079c5 */ /* 0x000fcc0000000000 */
[----:B------:R-:W-:Y:S01]  /*67c0*/  HGMMA.64x64x16.F32.BF16 R88, R120, gdesc[UR4].tnspB, R88, gsb0 ;  /* 0x40e0000478587df0 */ /* 0x000fe20008001858 */
[----:B------:R-:W-:Y:S02]  /*67d0*/  @UP0 ULDC UR6, c[0x0][0x44c] ;  /* 0x0001130000060ab9 */ /* 0x000fe40000000800 */
[----:B------:R-:W-:Y:S01]  /*67e0*/  @P2 IMAD.HI.U32 R32, R83, UR6, RZ ;  /* 0x0000000653202c27 */ /* 0x000fe2000f8e00ff */
[----:B------:R-:W-:Y:S01]  /*67f0*/  @UP0 ULDC UR6, c[0x0][0x450] ;  /* 0x0001140000060ab9 */ /* 0x000fe20000000800 */
[----:B------:R-:W-:-:S03]  /*6800*/  ISETP.GE.U32.AND P2, PT, R150, 0x180, PT ;  /* 0x000001809600780c */ /* 0x000fc60003f46070 */
[----:B------:R-:W-:Y:S01]  /*6810*/  @P3 SHF.R.U32.HI R83, RZ, UR6, R32 ;  /* 0x00000006ff533c19 */ /* 0x000fe20008011620 */
[----:B------:R-:W-:-:S04]  /*6820*/  VIADD R32, R151, 0x9 ;  /* 0x0000000997207836 */ /* 0x000fc80000000000 */
[----:B------:R-:W5:Y:S01]  /*6830*/  SHFL.IDX PT, R84, R83, RZ, 0x1c1f ;  /* 0x001c1fff53547589 */ /* 0x000f6200000e0000 */
[----:B------:R-:W-:Y:S02]  /*6840*/  SEL R32, R32, 0x9, !P2 ;  /* 0x0000000920207807 */ /* 0x000fe40005000000 */
[----:B------:R-:W-:Y:S01]  /*6850*/  PLOP3.LUT P2, PT, PT, PT, UP1, 0x40, 0x0 ;  /* 0x000000000000781c */ /* 0x000fe20003f4e818 */
[----:B------:R-:W-:Y:S02]  /*6860*/  WARPGROUP.DEPBAR.LE gsb0, 0x0 ;  /* 0x00008000000079c5 */ /* 0x000fe40000010000 */
[----:B------:R0:W-:Y:S06]  /*6870*/  BAR.ARV R32, 0x100 ;  /* 0x000400200000751d */ /* 0x0001ec0000002000 */
[----:B------:R1:W-:Y:S02]  /*6880*/  @!P1 SYNCS.ARRIVE.TRANS64.RED.A1T0 RZ, [R33+URZ], RZ ;  /* 0x000000ff21ff99a7 */ /* 0x0003e4000810043f */
[----:B-1----:R-:W-:-:S04]  /*6890*/  IADD3 R33, -R16, 0x1, -R77 ;  /* 0x0000000110217810 */ /* 0x002fc80007ffe94d */
[----:B------:R-:W-:-:S05]  /*68a0*/  IADD3 R33, -R80, UR40, R33 ;  /* 0x0000002850217c10 */ /* 0x000fca000fffe121 */
[C---:B------:R-:W-:Y:S02]  /*68b0*/  VIADD R82, R33.reuse, UR24 ;  /* 0x0000001821527c36 */ /* 0x040fe40008000000 */
[----:B------:R-:W-:Y:S02]  /*68c0*/  VIADD R81, R33, UR21 ;  /* 0x0000001521517c36 */ /* 0x000fe40008000000 */
[--C-:B-----5:R-:W-:Y:S02]  /*68d0*/  IMAD.IADD R80, R82, 0x1, R84.reuse ;  /* 0x0000000152507824 */ /* 0x120fe400078e0254 */
[----:B------:R-:W-:Y:S01]  /*68e0*/  IMAD.IADD R79, R81, 0x1, R84 ;  /* 0x00000001514f7824 */ /* 0x000fe200078e0254 */
[----:B0-234-:R-:W-:Y:S06]  /*68f0*/  @P2 BRA `(.L_x_1072) ;  /* 0x00000000005c2947 */ /* 0x01dfec0003800000 */
[----:B------:R-:W-:Y:S01]  /*6900*/  IMAD.U32 R33, RZ, RZ, UR46 ;  /* 0x0000002eff217e24 */ /* 0x000fe2000f8e00ff */
[----:B------:R-:W-:Y:S04]  /*6910*/  BSSY B0, `(.L_x_1073) ;  /* 0x0000011000007945 */ /* 0x000fe80003800000 */
[----:B------:R-:W-:-:S04]  /*6920*/  IADD3 R84, -R33, UR40, R84 ;  /* 0x0000002821547c10 */ /* 0x000fc8000fffe154 */
        /* <DEDUP_REMOVED lines=10> */
.L_x_1074:
[----:B------:R-:W-:-:S05]  /*69d0*/  IMAD.U32 R86, RZ, RZ, UR23 ;  /* 0x00000017ff567e24 */ /* 0x000fca000f8e00ff */
[----:B------:R-:W-:-:S13]  /*69e0*/  ISETP.NE.AND P2, PT, R86, 0x1, PT ;  /* 0x000000015600780c */ /* 0x000fda0003f45270 */
[----:B------:R-:W0:Y:S02]  /*69f0*/  @P2 LDC.64 R32, c[0x0][0x9e8] ;  /* 0x00027a00ff202b82 */ /* 0x000e240000000a00 */
[----:B0-----:R-:W-:-:S05]  /*6a00*/  @P2 IMAD.HI.U32 R32, R84, R32, RZ ;  /* 0x0000002054202227 */ /* 0x001fca00078e00ff */
[----:B------:R-:W-:-:S07]  /*6a10*/  @P2 SHF.R.U32.HI R84, RZ, R33, R32 ;  /* 0x00000021ff542219 */ /* 0x000fce0000011620 */
.L_x_1075:
[----:B------:R-:W-:Y:S05]  /*6a20*/  BSYNC B0 ;  /* 0x0000000000007941 */ /* 0x000fea0003800000 */
.L_x_1073:
[----:B------:R-:W-:-:S04]  /*6a30*/  IMAD R33, R84, R86, -R77 ;  /* 0x0000005654217224 */ /* 0x000fc800078e0a4d */
[----:B------:R-:W-:-:S05]  /*6a40*/  IMAD.IADD R33, R33, 0x1, -R16 ;  /* 0x0000000121217824 */ /* 0x000fca00078e0a10 */
[----:B------:R-:W-:Y:S02]  /*6a50*/  VIADDMNMX R80, R33, R86, R80, PT ;  /* 0x0000005621507246 */ /* 0x000fe40003800150 */
[----:B------:R-:W-:-:S07]  /*6a60*/  VIMNMX R79, R79, R33, !PT ;  /* 0x000000214f4f7248 */ /* 0x000fce0007fe0100 */
.L_x_1072:
[----:B------:R-:W-:Y:S01]  /*6a70*/  ISETP.GT.AND P2, PT, R0, -0x1, PT ;  /* 0xffffffff0000780c */ /* 0x000fe20003f44270 */
[----:B------:R-:W0:Y:S03]  /*6a80*/  SHFL.IDX PT, R83, R83, 0x1, 0x1c1f ;  /* 0x003c1f0053537f89 */ /* 0x000e2600000e0000 */
[C---:B------:R-:W-:Y:S02]  /*6a90*/  ISETP.GT.AND P5, PT, R79.reuse, RZ, P2 ;  /* 0x000000ff4f00720c */ /* 0x040fe400017a4270 */
[C---:B------:R-:W-:Y:S02]  /*6aa0*/  ISETP.GT.AND P4, PT, R79.reuse, 0x1, P2 ;  /* 0x000000014f00780c */ /* 0x040fe40001784270 */
[----:B------:R-:W-:Y:S02]  /*6ab0*/  ISETP.LT.OR P5, PT, R80, 0x1, P5 ;  /* 0x000000015000780c */ /* 0x000fe40002fa1670 */
[----:B------:R-:W-:-:S02]  /*6ac0*/  ISETP.GT.AND P6, PT, R79, 0x8, P2 ;  /* 0x000000084f00780c */ /* 0x000fc400017c4270 */
[----:B------:R-:W-:Y:S02]  /*6ad0*/  FSEL R5, R5, -INF , !P5 ;  /* 0xff80000005057808 */ /* 0x000fe40006800000 */
[C---:B------:R-:W-:Y:S02]  /*6ae0*/  ISETP.GT.AND P5, PT, R79.reuse, 0x10, P2 ;  /* 0x000000104f00780c */ /* 0x040fe400017a4270 */
[----:B------:R-:W-:Y:S02]  /*6af0*/  ISETP.GT.AND P3, PT, R79, 0x9, P2 ;  /* 0x000000094f00780c */ /* 0x000fe40001764270 */
[C---:B------:R-:W-:Y:S02]  /*6b00*/  ISETP.LT.OR P5, PT, R80.reuse, 0x11, P5 ;  /* 0x000000115000780c */ /* 0x040fe40002fa1670 */
[----:B------:R-:W-:Y:S02]  /*6b10*/  ISETP.LT.OR P4, PT, R80, 0x2, P4 ;  /* 0x000000025000780c */ /* 0x000fe40002781670 */
[----:B------:R-:W-:-:S02]  /*6b20*/  FSEL R14, R14, -INF , !P5 ;  /* 0xff8000000e0e7808 */ /* 0x000fc40006800000 */
[----:B------:R-:W-:Y:S01]  /*6b30*/  ISETP.GT.AND P5, PT, R79, 0x20, P2 ;  /* 0x000000204f00780c */ /* 0x000fe200017a4270 */
[--C-:B0-----:R-:W-:Y:S01]  /*6b40*/  IMAD.IADD R82, R82, 0x1, R83.reuse ;  /* 0x0000000152527824 */ /* 0x101fe200078e0253 */
[C---:B------:R-:W-:Y:S01]  /*6b50*/  ISETP.LT.OR P6, PT, R80.reuse, 0x9, P6 ;  /* 0x000000095000780c */ /* 0x040fe200037c1670 */
[----:B------:R-:W-:Y:S01]  /*6b60*/  IMAD.IADD R81, R81, 0x1, R83 ;  /* 0x0000000151517824 */ /* 0x000fe200078e0253 */
        /* <DEDUP_REMOVED lines=99> */
.L_x_1078:
[----:B------:R-:W-:-:S05]  /*71a0*/  IMAD.U32 R80, RZ, RZ, UR23 ;  /* 0x00000017ff507e24 */ /* 0x000fca000f8e00ff */
[----:B------:R-:W-:-:S13]  /*71b0*/  ISETP.NE.AND P3, PT, R80, 0x1, PT ;  /* 0x000000015000780c */ /* 0x000fda0003f65270 */
[----:B------:R-:W0:Y:S02]  /*71c0*/  @P3 LDC.64 R10, c[0x0][0x9e8] ;  /* 0x00027a00ff0a3b82 */ /* 0x000e240000000a00 */
[----:B0-----:R-:W-:-:S05]  /*71d0*/  @P3 IMAD.HI.U32 R10, R83, R10, RZ ;  /* 0x0000000a530a3227 */ /* 0x001fca00078e00ff */
[----:B------:R-:W-:-:S07]  /*71e0*/  @P3 SHF.R.U32.HI R83, RZ, R11, R10 ;  /* 0x0000000bff533219 */ /* 0x000fce000001160a */
.L_x_1079:
[----:B------:R-:W-:Y:S05]  /*71f0*/  BSYNC B0 ;  /* 0x0000000000007941 */ /* 0x000fea0003800000 */
.L_x_1077:
[----:B------:R-:W-:-:S04]  /*7200*/  IMAD R77, R83, R80, -R77 ;  /* 0x00000050534d7224 */ /* 0x000fc800078e0a4d */
[----:B------:R-:W-:-:S05]  /*7210*/  IMAD.IADD R77, R77, 0x1, -R16 ;  /* 0x000000014d4d7824 */ /* 0x000fca00078e0a10 */
[----:B------:R-:W-:Y:S02]  /*7220*/  VIADDMNMX R82, R77, R80, R82, PT ;  /* 0x000000504d527246 */ /* 0x000fe40003800152 */
[----:B------:R-:W-:-:S07]  /*7230*/  VIMNMX R81, R81, R77, !PT ;  /* 0x0000004d51517248 */ /* 0x000fce0007fe0100 */
.L_x_1076:
[----:B------:R-:W-:Y:S01]  /*7240*/  FMNMX.FTZ R11, R5, R4, !PT ;  /* 0x00000004050b7209 */ /* 0x000fe20007810000 */
[----:B------:R-:W-:Y:S01]  /*7250*/  UMOV UR50, UR26 ;  /* 0x0000001a00327c82 */ /* 0x000fe20008000000 */
        /* <DEDUP_REMOVED lines=24> */
[----:B------:R-:W-:Y:S02]  /*73e0*/  FSEL R30, R30, -INF , !P5 ;  /* 0xff8000001e1e7808 */ /* 0x000fe40006800000 */
[----:B------:R-:W-:Y:S02]  /*73f0*/  FMNMX.FTZ R11, R39, R10, !PT ;  /* 0x0000000a270b7209 */ /* 0x000fe40007810000 */
[----:B------:R-:W-:Y:S02]  /*7400*/  ISETP.GT.AND P5, PT, R81, RZ, P2 ;  /* 0x000000ff5100720c */ /* 0x000fe400017a4270 */
[----:B------:R-:W-:Y:S02]  /*7410*/  FMNMX.FTZ R10, R44, R11, !PT ;  /* 0x0000000b2c0a7209 */ /* 0x000fe40007810000 */
[----:B------:R-:W-:-:S02]  /*7420*/  ISETP.LT.OR P3, PT, R82, 0x19, P3 ;  /* 0x000000195200780c */ /* 0x000fc40001f61670 */
        /* <DEDUP_REMOVED lines=34> */
[----:B------:R-:W-:Y:S01]  /*7650*/  ISETP.GT.AND P4, PT, R81, 0x30, P2 ;  /* 0x000000305100780c */ /* 0x000fe20001784270 */
[----:B------:R-:W0:Y:S03]  /*7660*/  SHFL.BFLY PT, R10, R11, 0x2, 0x1f ;  /* 0x0c401f000b0a7f89 */ /* 0x000e2600000e0000 */
[----:B------:R-:W-:-:S04]  /*7670*/  ISETP.LT.OR P4, PT, R82, 0x31, P4 ;  /* 0x000000315200780c */ /* 0x000fc80002781670 */
[----:B------:R-:W-:Y:S02]  /*7680*/  FSEL R40, R40, -INF , !P4 ;  /* 0xff80000028287808 */ /* 0x000fe40006000000 */
[----:B------:R-:W-:-:S04]  /*7690*/  ISETP.GT.AND P4, PT, R81, 0x39, P2 ;  /* 0x000000395100780c */ /* 0x000fc80001784270 */
[----:B------:R-:W-:-:S04]  /*76a0*/  ISETP.LT.OR P4, PT, R82, 0x3a, P4 ;  /* 0x0000003a5200780c */ /* 0x000fc80002781670 */
[----:B------:R-:W-:Y:S02]  /*76b0*/  FSEL R43, R43, -INF , !P4 ;  /* 0xff8000002b2b7808 */ /* 0x000fe40006000000 */
[----:B------:R-:W-:-:S04]  /*76c0*/  ISETP.GT.AND P4, PT, R81, 0x48, P2 ;  /* 0x000000485100780c */ /* 0x000fc80001784270 */
[----:B------:R-:W-:Y:S02]  /*76d0*/  ISETP.LT.OR P4, PT, R82, 0x49, P4 ;  /* 0x000000495200780c */ /* 0x000fe40002781670 */
[----:B0-----:R-:W-:Y:S02]  /*76e0*/  FMNMX.FTZ R77, R11, R10, !PT ;  /* 0x0000000a0b4d7209 */ /* 0x001fe40007810000 */
        /* <DEDUP_REMOVED lines=12> */
[C---:B------:R-:W-:Y:S01]  /*77b0*/  FSETP.NEU.FTZ.AND P6, PT, R10.reuse, -INF , PT ;  /* 0xff8000000a00780b */ /* 0x040fe20003fdd000 */
[----:B------:R-:W-:Y:S01]  /*77c0*/  FMUL.FTZ R79, R10, UR22 ;  /* 0x000000160a4f7c20 */ /* 0x000fe20008410000 */
[----:B------:R-:W-:-:S04]  /*77d0*/  ISETP.GT.AND P4, PT, R81, 0x78, P2 ;  /* 0x000000785100780c */ /* 0x000fc80001784270 */
[----:B------:R-:W-:Y:S02]  /*77e0*/  FSEL R11, R79, RZ, P6 ;  /* 0x000000ff4f0b7208 */ /* 0x000fe40003000000 */
[----:B------:R-:W-:-:S03]  /*77f0*/  ISETP.LT.OR P4, PT, R82, 0x79, P4 ;  /* 0x000000795200780c */ /* 0x000fc60002781670 */
[--C-:B------:R-:W-:Y:S01]  /*7800*/  FFMA.FTZ R33, R33, UR22, -R11.reuse ;  /* 0x0000001621217c23 */ /* 0x100fe2000801080b */
[--C-:B------:R-:W-:Y:S01]  /*7810*/  FFMA.FTZ R144, R14, UR22, -R11.reuse ;  /* 0x000000160e907c23 */ /* 0x100fe2000801080b */
[--C-:B------:R-:W-:Y:S01]  /*7820*/  FFMA.FTZ R148, R5, UR22, -R11.reuse ;  /* 0x0000001605947c23 */ /* 0x100fe2000801080b */
[----:B------:R-:W-:Y:S01]  /*7830*/  FMNMX.FTZ R14, R8, R7, !PT ;  /* 0x00000007080e7209 */ /* 0x000fe20007810000 */
[--C-:B------:R-:W-:Y:S01]  /*7840*/  FFMA.FTZ R5, R6, UR22, -R11.reuse ;  /* 0x0000001606057c23 */ /* 0x100fe2000801080b */
[----:B------:R-:W-:Y:S01]  /*7850*/  FSEL R6, R31, -INF , !P3 ;  /* 0xff8000001f067808 */ /* 0x000fe20005800000 */
[--C-:B------:R-:W-:Y:S01]  /*7860*/  FFMA.FTZ R150, R32, UR22, -R11.reuse ;  /* 0x0000001620967c23 */ /* 0x100fe2000801080b */
[----:B------:R0:W-:Y:S01]  /*7870*/  MUFU.EX2 R31, R33 ;  /* 0x00000021001f7308 */ /* 0x0001e20000000800 */
[----:B------:R-:W-:Y:S01]  /*7880*/  ISETP.GT.AND P3, PT, R81, 0x29, P2 ;  /* 0x000000295100780c */ /* 0x000fe20001764270 */
[--C-:B------:R-:W-:Y:S01]  /*7890*/  FFMA.FTZ R32, R53, UR22, -R11.reuse ;  /* 0x0000001635207c23 */ /* 0x100fe2000801080b */
[--C-:B------:R-:W-:Y:S01]  /*78a0*/  FFMA.FTZ R146, R24, UR22, -R11.reuse ;  /* 0x0000001618927c23 */ /* 0x100fe2000801080b */
[--C-:B------:R-:W-:Y:S01]  /*78b0*/  FFMA.FTZ R140, R28, UR22, -R11.reuse ;  /* 0x000000161c8c7c23 */ /* 0x100fe2000801080b */
[----:B------:R-:W-:Y:S01]  /*78c0*/  ISETP.LT.OR P5, PT, R82, 0x2a, P3 ;  /* 0x0000002a5200780c */ /* 0x000fe20001fa1670 */
[--C-:B------:R-:W-:Y:S01]  /*78d0*/  FFMA.FTZ R15, R15, UR22, -R11.reuse ;  /* 0x000000160f0f7c23 */ /* 0x100fe2000801080b */
[----:B------:R-:W-:Y:S01]  /*78e0*/  ISETP.GT.AND P3, PT, R81, 0x31, P2 ;  /* 0x000000315100780c */ /* 0x000fe20001764270 */
[--C-:B------:R-:W-:Y:S01]  /*78f0*/  FFMA.FTZ R25, R25, UR22, -R11.reuse ;  /* 0x0000001619197c23 */ /* 0x100fe2000801080b */
[----:B0-----:R-:W-:Y:S01]  /*7900*/  FMNMX.FTZ R33, R9, R14, !PT ;  /* 0x0000000e09217209 */ /* 0x001fe20007810000 */
[--C-:B------:R-:W-:Y:S01]  /*7910*/  FFMA.FTZ R29, R29, UR22, -R11.reuse ;  /* 0x000000161d1d7c23 */ /* 0x100fe2000801080b */
[----:B------:R-:W-:Y:S01]  /*7920*/  FSEL R37, R37, -INF , !P5 ;  /* 0xff80000025257808 */ /* 0x000fe20006800000 */
[--C-:B------:R-:W-:Y:S01]  /*7930*/  FFMA.FTZ R142, R34, UR22, -R11.reuse ;  /* 0x00000016228e7c23 */ /* 0x100fe2000801080b */
[----:B------:R-:W-:Y:S01]  /*7940*/  FMNMX.FTZ R14, R12, R33, !PT ;  /* 0x000000210c0e7209 */ /* 0x000fe20007810000 */
[--C-:B------:R-:W-:Y:S01]  /*7950*/  FFMA.FTZ R136, R38, UR22, -R11.reuse ;  /* 0x0000001626887c23 */ /* 0x100fe2000801080b */
[----:B------:R-:W-:Y:S01]  /*7960*/  ISETP.GT.AND P5, PT, R81, 0x38, P2 ;  /* 0x000000385100780c */ /* 0x000fe200017a4270 */
[--C-:B------:R-:W-:Y:S01]  /*7970*/  FFMA.FTZ R138, R44, UR22, -R11.reuse ;  /* 0x000000162c8a7c23 */ /* 0x100fe2000801080b */
        /* <DEDUP_REMOVED lines=9> */
[--C-:B------:R-:W-:Y:S01]  /*7a10*/  FFMA.FTZ R124, R64, UR22, -R11.reuse ;  /* 0x00000016407c7c23 */ /* 0x100fe2000801080b */
[----:B------:R-:W-:Y:S01]  /*7a20*/  ISETP.LT.OR P5, PT, R82, 0x39, P5 ;  /* 0x000000395200780c */ /* 0x000fe20002fa1670 */
[--C-:B------:R-:W-:Y:S01]  /*7a30*/  FFMA.FTZ R126, R68, UR22, -R11.reuse ;  /* 0x00000016447e7c23 */ /* 0x100fe2000801080b */
[----:B------:R-:W-:Y:S01]  /*7a40*/  FMNMX.FTZ R14, R26, R33, !PT ;  /* 0x000000211a0e7209 */ /* 0x000fe20007810000 */
[--C-:B------:R-:W-:Y:S01]  /*7a50*/  FFMA.FTZ R120, R70, UR22, -R11.reuse ;  /* 0x0000001646787c23 */ /* 0x100fe2000801080b */
[----:B------:R-:W-:Y:S01]  /*7a60*/  ISETP.GT.AND P3, PT, R81, 0x40, P2 ;  /* 0x000000405100780c */ /* 0x000fe20001764270 */
[--C-:B------:R-:W-:Y:S01]  /*7a70*/  FFMA.FTZ R122, R76, UR22, -R11.reuse ;  /* 0x000000164c7a7c23 */ /* 0x100fe2000801080b */
[----:B------:R-:W-:Y:S01]  /*7a80*/  FMNMX.FTZ R33, R27, R14, !PT ;  /* 0x0000000e1b217209 */ /* 0x000fe20007810000 */
[----:B------:R-:W-:Y:S01]  /*7a90*/  FFMA.FTZ R78, R78, UR22, -R11 ;  /* 0x000000164e4e7c23 */ /* 0x000fe2000801080b */
[----:B------:R-:W-:Y:S01]  /*7aa0*/  FSEL R42, R42, -INF , !P5 ;  /* 0xff8000002a2a7808 */ /* 0x000fe20006800000 */
[----:B------:R-:W-:Y:S01]  /*7ab0*/  MUFU.EX2 R148, R148 ;  /* 0x0000009400947308 */ /* 0x000fe20000000800 */
[----:B------:R-:W-:-:S02]  /*7ac0*/  FMNMX.FTZ R33, R30, R33, !PT ;  /* 0x000000211e217209 */ /* 0x000fc40007810000 */
[----:B------:R-:W-:Y:S02]  /*7ad0*/  ISETP.GT.AND P5, PT, R81, 0x41, P2 ;  /* 0x000000415100780c */ /* 0x000fe400017a4270 */
[----:B------:R-:W-:Y:S02]  /*7ae0*/  FMNMX.FTZ R33, R6, R33, !PT ;  /* 0x0000002106217209 */ /* 0x000fe40007810000 */
[----:B------:R-:W-:Y:S01]  /*7af0*/  ISETP.LT.OR P3, PT, R82, 0x41, P3 ;  /* 0x000000415200780c */ /* 0x000fe20001f61670 */
[----:B------:R-:W-:Y:S01]  /*7b00*/  MUFU.EX2 R5, R5 ;  /* 0x0000000500057308 */ /* 0x000fe20000000800 */
[----:B------:R-:W-:Y:S02]  /*7b10*/  FMNMX.FTZ R14, R36, R33, !PT ;  /* 0x00000021240e7209 */ /* 0x000fe40007810000 */
[----:B------:R-:W-:Y:S02]  /*7b20*/  ISETP.LT.OR P5, PT, R82, 0x42, P5 ;  /* 0x000000425200780c */ /* 0x000fe40002fa1670 */
[----:B------:R-:W-:-:S02]  /*7b30*/  FMNMX.FTZ R33, R37, R14, !PT ;  /* 0x0000000e25217209 */ /* 0x000fc40007810000 */
[----:B------:R-:W-:Y:S01]  /*7b40*/  FSEL R46, R46, -INF , !P3 ;  /* 0xff8000002e2e7808 */ /* 0x000fe20005800000 */
[----:B------:R-:W-:Y:S01]  /*7b50*/  MUFU.EX2 R150, R150 ;  /* 0x0000009600967308 */ /* 0x000fe20000000800 */
[----:B------:R-:W-:Y:S01]  /*7b60*/  FMNMX.FTZ R14, R40, R33, !PT ;  /* 0x00000021280e7209 */ /* 0x000fe20007810000 */
[----:B------:R-:W-:Y:S01]  /*7b70*/  FFMA.FTZ R33, R35, UR22, -R11 ;  /* 0x0000001623217c23 */ /* 0x000fe2000801080b */
[----:B------:R-:W-:Y:S02]  /*7b80*/  ISETP.GT.AND P3, PT, R81, 0x49, P2 ;  /* 0x000000495100780c */ /* 0x000fe40001764270 */
[----:B------:R-:W-:Y:S02]  /*7b90*/  FMNMX.FTZ R35, R41, R14, !PT ;  /* 0x0000000e29237209 */ /* 0x000fe40007810000 */
[----:B------:R-:W-:Y:S01]  /*7ba0*/  FSEL R47, R47, -INF , !P5 ;  /* 0xff8000002f2f7808 */ /* 0x000fe20006800000 */
[----:B------:R-:W-:Y:S01]  /*7bb0*/  MUFU.EX2 R144, R144 ;  /* 0x0000009000907308 */ /* 0x000fe20000000800 */
[----:B------:R-:W-:-:S02]  /*7bc0*/  FMNMX.FTZ R14, R42, R35, !PT ;  /* 0x000000232a0e7209 */ /* 0x000fc40007810000 */
[----:B------:R-:W-:Y:S02]  /*7bd0*/  ISETP.GT.AND P5, PT, R81, 0x50, P2 ;  /* 0x000000505100780c */ /* 0x000fe400017a4270 */
[----:B------:R-:W-:Y:S02]  /*7be0*/  FMNMX.FTZ R35, R43, R14, !PT ;  /* 0x0000000e2b237209 */ /* 0x000fe40007810000 */
[----:B------:R-:W-:Y:S01]  /*7bf0*/  ISETP.LT.OR P3, PT, R82, 0x4a, P3 ;  /* 0x0000004a5200780c */ /* 0x000fe20001f61670 */
[----:B------:R-:W-:Y:S01]  /*7c00*/  MUFU.EX2 R15, R15 ;  /* 0x0000000f000f7308 */ /* 0x000fe20000000800 */
[----:B------:R-:W-:Y:S01]  /*7c10*/  FMNMX.FTZ R14, R46, R35, !PT ;  /* 0x000000232e0e7209 */ /* 0x000fe20007810000 */
[----:B------:R-:W-:Y:S01]  /*7c20*/  FFMA.FTZ R35, R39, UR22, -R11 ;  /* 0x0000001627237c23 */ /* 0x000fe2000801080b */
[----:B------:R-:W-:Y:S02]  /*7c30*/  FSEL R51, R51, -INF , !P3 ;  /* 0xff80000033337808 */ /* 0x000fe40005800000 */
[----:B------:R-:W-:-:S02]  /*7c40*/  FMNMX.FTZ R39, R47, R14, !PT ;  /* 0x0000000e2f277209 */ /* 0x000fc40007810000 */
[----:B------:R-:W-:Y:S01]  /*7c50*/  ISETP.LT.OR P5, PT, R82, 0x51, P5 ;  /* 0x000000515200780c */ /* 0x000fe20002fa1670 */
[----:B------:R-:W-:Y:S01]  /*7c60*/  MUFU.EX2 R146, R146 ;  /* 0x0000009200927308 */ /* 0x000fe20000000800 */
[----:B------:R-:W-:Y:S02]  /*7c70*/  FMNMX.FTZ R14, R50, R39, !PT ;  /* 0x00000027320e7209 */ /* 0x000fe40007810000 */
[----:B------:R-:W-:Y:S02]  /*7c80*/  ISETP.GT.AND P3, PT, R81, 0x58, P2 ;  /* 0x000000585100780c */ /* 0x000fe40001764270 */
[----:B------:R-:W-:Y:S02]  /*7c90*/  FSEL R54, R54, -INF , !P5 ;  /* 0xff80000036367808 */ /* 0x000fe40006800000 */
[----:B------:R-:W-:Y:S01]  /*7ca0*/  FMNMX.FTZ R39, R51, R14, !PT ;  /* 0x0000000e33277209 */ /* 0x000fe20007810000 */
[----:B------:R-:W-:Y:S01]  /*7cb0*/  MUFU.EX2 R25, R25 ;  /* 0x0000001900197308 */ /* 0x000fe20000000800 */
[----:B------:R-:W-:-:S02]  /*7cc0*/  ISETP.GT.AND P5, PT, R81, 0x59, P2 ;  /* 0x000000595100780c */ /* 0x000fc400017a4270 */
[----:B------:R-:W-:Y:S02]  /*7cd0*/  ISETP.LT.OR P3, PT, R82, 0x59, P3 ;  /* 0x000000595200780c */ /* 0x000fe40001f61670 */
[----:B------:R-:W-:Y:S01]  /*7ce0*/  FMNMX.FTZ R14, R54, R39, !PT ;  /* 0x00000027360e7209 */ /* 0x000fe20007810000 */
[----:B------:R-:W-:Y:S01]  /*7cf0*/  FFMA.FTZ R39, R45, UR22, -R11 ;  /* 0x000000162d277c23 */ /* 0x000fe2000801080b */
[----:B------:R-:W-:Y:S01]  /*7d00*/  ISETP.LT.OR P5, PT, R82, 0x5a, P5 ;  /* 0x0000005a5200780c */ /* 0x000fe20002fa1670 */
[----:B------:R-:W-:Y:S01]  /*7d10*/  MUFU.EX2 R140, R140 ;  /* 0x0000008c008c7308 */ /* 0x000fe20000000800 */
[----:B------:R-:W-:Y:S02]  /*7d20*/  FSEL R59, R59, -INF , !P3 ;  /* 0xff8000003b3b7808 */ /* 0x000fe40005800000 */
[----:B------:R-:W-:Y:S02]  /*7d30*/  FMNMX.FTZ R14, R55, R14, !PT ;  /* 0x0000000e370e7209 */ /* 0x000fe40007810000 */
[----:B------:R-:W-:-:S02]  /*7d40*/  ISETP.GT.AND P3, PT, R81, 0x61, P2 ;  /* 0x000000615100780c */ /* 0x000fc40001764270 */
[----:B------:R-:W-:Y:S01]  /*7d50*/  FSEL R60, R60, -INF , !P5 ;  /* 0xff8000003c3c7808 */ /* 0x000fe20006800000 */
[----:B------:R-:W-:Y:S01]  /*7d60*/  MUFU.EX2 R29, R29 ;  /* 0x0000001d001d7308 */ /* 0x000fe20000000800 */
[----:B------:R-:W-:Y:S02]  /*7d70*/  FMNMX.FTZ R45, R59, R14, !PT ;  /* 0x0000000e3b2d7209 */ /* 0x000fe40007810000 */
[----:B------:R-:W-:Y:S02]  /*7d80*/  ISETP.GT.AND P5, PT, R81, 0x68, P2 ;  /* 0x000000685100780c */ /* 0x000fe400017a4270 */
[----:B------:R-:W-:Y:S02]  /*7d90*/  ISETP.LT.OR P3, PT, R82, 0x62, P3 ;  /* 0x000000625200780c */ /* 0x000fe40001f61670 */
[----:B------:R-:W-:Y:S01]  /*7da0*/  FMNMX.FTZ R45, R60, R45, !PT ;  /* 0x0000002d3c2d7209 */ /* 0x000fe20007810000 */
[----:B------:R-:W-:Y:S01]  /*7db0*/  MUFU.EX2 R142, R142 ;  /* 0x0000008e008e7308 */ /* 0x000fe20000000800 */
[----:B------:R-:W-:-:S02]  /*7dc0*/  FSEL R63, R63, -INF , !P3 ;  /* 0xff8000003f3f7808 */ /* 0x000fc40005800000 */
[----:B------:R-:W-:Y:S02]  /*7dd0*/  ISETP.LT.OR P5, PT, R82, 0x69, P5 ;  /* 0x000000695200780c */ /* 0x000fe40002fa1670 */
[----:B------:R-:W-:Y:S01]  /*7de0*/  FMNMX.FTZ R14, R62, R45, !PT ;  /* 0x0000002d3e0e7209 */ /* 0x000fe20007810000 */
[----:B------:R-:W-:Y:S01]  /*7df0*/  FFMA.FTZ R45, R49, UR22, -R11 ;  /* 0x00000016312d7c23 */ /* 0x000fe2000801080b */
[----:B------:R-:W-:Y:S01]  /*7e00*/  ISETP.GT.AND P3, PT, R81, 0x70, P2 ;  /* 0x000000705100780c */ /* 0x000fe20001764270 */
[----:B------:R-:W-:Y:S01]  /*7e10*/  MUFU.EX2 R33, R33 ;  /* 0x0000002100217308 */ /* 0x000fe20000000800 */
[----:B------:R-:W-:Y:S02]  /*7e20*/  FSEL R66, R66, -INF , !P5 ;  /* 0xff80000042427808 */ /* 0x000fe40006800000 */
[----:B------:R-:W-:Y:S02]  /*7e30*/  FMNMX.FTZ R49, R63, R14, !PT ;  /* 0x0000000e3f317209 */ /* 0x000fe40007810000 */
[----:B------:R-:W-:-:S02]  /*7e40*/  ISETP.GT.AND P5, PT, R81, 0x71, P2 ;  /* 0x000000715100780c */ /* 0x000fc400017a4270 */
[----:B------:R-:W-:Y:S01]  /*7e50*/  ISETP.LT.OR P3, PT, R82, 0x71, P3 ;  /* 0x000000715200780c */ /* 0x000fe20001f61670 */
        /* <DEDUP_REMOVED lines=9> */
[----:B------:R-:W-:Y:S01]  /*7ef0*/  ISETP.LT.OR P2, PT, R82, 0x7a, P2 ;  /* 0x0000007a5200780c */ /* 0x000fe20001741670 */
[----:B------:R-:W-:Y:S01]  /*7f00*/  MUFU.EX2 R138, R138 ;  /* 0x0000008a008a7308 */ /* 0x000fe20000000800 */
[----:B------:R-:W-:Y:S02]  /*7f10*/  FSEL R14, R73, -INF , !P4 ;  /* 0xff800000490e7808 */ /* 0x000fe40006000000 */
[----:B------:R-:W-:Y:S02]  /*7f20*/  FMNMX.FTZ R53, R72, R49, !PT ;  /* 0x0000003148357209 */ /* 0x000fe40007810000 */
[----:B------:R-:W-:-:S02]  /*7f30*/  FSEL R24, R75, -INF , !P2 ;  /* 0xff8000004b187808 */ /* 0x000fc40005000000 */
[----:B------:R-:W-:Y:S01]  /*7f40*/  FMNMX.FTZ R53, R14, R53, !PT ;  /* 0x000000350e357209 */ /* 0x000fe20007810000 */
[----:B------:R-:W-:Y:S01]  /*7f50*/  MUFU.EX2 R39, R39 ;  /* 0x0000002700277308 */ /* 0x000fe20000000800 */
[----:B------:R-:W-:Y:S02]  /*7f60*/  FSEL R75, R10, RZ, P6 ;  /* 0x000000ff0a4b7208 */ /* 0x000fe40003000000 */
[----:B------:R-:W-:Y:S01]  /*7f70*/  FMNMX.FTZ R28, R24, R53, !PT ;  /* 0x00000035181c7209 */ /* 0x000fe20007810000 */
[--C-:B------:R-:W-:Y:S01]  /*7f80*/  FFMA.FTZ R53, R57, UR22, -R11.reuse ;  /* 0x0000001639357c23 */ /* 0x100fe2000801080b */
[--C-:B------:R-:W-:Y:S01]  /*7f90*/  FFMA.FTZ R57, R61, UR22, -R11.reuse ;  /* 0x000000163d397c23 */ /* 0x100fe2000801080b */
[----:B------:R-:W-:Y:S01]  /*7fa0*/  FADD.FTZ R4, -R75, R4 ;  /* 0x000000044b047221 */ /* 0x000fe20000010100 */
[--C-:B------:R-:W-:Y:S01]  /*7fb0*/  FFMA.FTZ R61, R65, UR22, -R11.reuse ;  /* 0x00000016413d7c23 */ /* 0x100fe2000801080b */
[----:B------:R-:W0:Y:S01]  /*7fc0*/  SHFL.BFLY PT, R73, R28, 0x2, 0x1f ;  /* 0x0c401f001c497f89 */ /* 0x000e2200000e0000 */
[--C-:B------:R-:W-:Y:S01]  /*7fd0*/  FFMA.FTZ R65, R69, UR22, -R11.reuse ;  /* 0x0000001645417c23 */ /* 0x100fe2000801080b */
[----:B------:R-:W-:Y:S01]  /*7fe0*/  FMUL.FTZ R4, R4, UR22 ;  /* 0x0000001604047c20 */ /* 0x000fe20008410000 */
[----:B------:R-:W-:Y:S01]  /*7ff0*/  FFMA.FTZ R69, R74, UR22, -R11 ;  /* 0x000000164a457c23 */ /* 0x000fe2000801080b */
[----:B------:R-:W-:Y:S08]  /*8000*/  MUFU.EX2 R132, R132 ;  /* 0x0000008400847308 */ /* 0x000ff00000000800 */
[----:B------:R-:W-:Y:S08]  /*8010*/  MUFU.EX2 R45, R45 ;  /* 0x0000002d002d7308 */ /* 0x000ff00000000800 */
[----:B------:R-:W-:Y:S01]  /*8020*/  MUFU.EX2 R134, R134 ;  /* 0x0000008600867308 */ /* 0x000fe20000000800 */
[----:B0-----:R-:W-:-:S07]  /*8030*/  FMNMX.FTZ R73, R28, R73, !PT ;  /* 0x000000491c497209 */ /* 0x001fce0007810000 */
[----:B------:R-:W-:Y:S01]  /*8040*/  MUFU.EX2 R49, R32 ;  /* 0x0000002000317308 */ /* 0x000fe20000000800 */
[----:B------:R-:W0:Y:S07]  /*8050*/  SHFL.BFLY PT, R28, R73, 0x1, 0x1f ;  /* 0x0c201f00491c7f89 */ /* 0x000e2e00000e0000 */
[----:B------:R-:W-:Y:S08]  /*8060*/  MUFU.EX2 R128, R128 ;  /* 0x0000008000807308 */ /* 0x000ff00000000800 */
[----:B------:R-:W-:Y:S08]  /*8070*/  MUFU.EX2 R53, R53 ;  /* 0x0000003500357308 */ /* 0x000ff00000000800 */
[----:B------:R-:W-:Y:S01]  /*8080*/  MUFU.EX2 R130, R130 ;  /* 0x0000008200827308 */ /* 0x000fe20000000800 */
[----:B0-----:R-:W-:-:S04]  /*8090*/  FMNMX.FTZ R11, R73, R28, !PT ;  /* 0x0000001c490b7209 */ /* 0x001fc80007810000 */
[C---:B------:R-:W-:Y:S01]  /*80a0*/  FSETP.NEU.FTZ.AND P2, PT, R11.reuse, -INF , PT ;  /* 0xff8000000b00780b */ /* 0x040fe20003f5d000 */
[----:B------:R-:W-:Y:S02]  /*80b0*/  FMUL.FTZ R77, R11, UR22 ;  /* 0x000000160b4d7c20 */ /* 0x000fe40008410000 */
[----:B------:R-:W0:Y:S03]  /*80c0*/  MUFU.EX2 R73, R4 ;  /* 0x0000000400497308 */ /* 0x000e260000000800 */
[----:B------:R-:W-:-:S05]  /*80d0*/  FSEL R77, R77, RZ, P2 ;  /* 0x000000ff4d4d7208 */ /* 0x000fca0001000000 */
[--C-:B------:R-:W-:Y:S01]  /*80e0*/  FFMA.FTZ R149, R8, UR22, -R77.reuse ;  /* 0x0000001608957c23 */ /* 0x100fe2000801084d */
[--C-:B------:R-:W-:Y:S01]  /*80f0*/  FFMA.FTZ R8, R9, UR22, -R77.reuse ;  /* 0x0000001609087c23 */ /* 0x100fe2000801084d */
[--C-:B------:R-:W-:Y:S01]  /*8100*/  FFMA.FTZ R151, R12, UR22, -R77.reuse ;  /* 0x000000160c977c23 */ /* 0x100fe2000801084d */
[--C-:B------:R-:W-:Y:S01]  /*8110*/  FFMA.FTZ R12, R13, UR22, -R77.reuse ;  /* 0x000000160d0c7c23 */ /* 0x100fe2000801084d */
[--C-:B------:R-:W-:Y:S01]  /*8120*/  FFMA.FTZ R145, R20, UR22, -R77.reuse ;  /* 0x0000001614917c23 */ /* 0x100fe2000801084d */
[--C-:B------:R-:W-:Y:S01]  /*8130*/  FFMA.FTZ R143, R36, UR22, -R77.reuse ;  /* 0x00000016248f7c23 */ /* 0x100fe2000801084d */
[----:B------:R-:W-:Y:S01]  /*8140*/  MUFU.EX2 R149, R149 ;  /* 0x0000009500957308 */ /* 0x000fe20000000800 */
[--C-:B------:R-:W-:Y:S01]  /*8150*/  FFMA.FTZ R20, R21, UR22, -R77.reuse ;  /* 0x0000001615147c23 */ /* 0x100fe2000801084d */
[--C-:B------:R-:W-:Y:S01]  /*8160*/  FFMA.FTZ R147, R26, UR22, -R77.reuse ;  /* 0x000000161a937c23 */ /* 0x100fe2000801084d */
[----:B0-----:R-:W-:Y:S01]  /*8170*/  FFMA.FTZ R4, R73, R3, R148 ;  /* 0x0000000349047223 */ /* 0x001fe20000010094 */
[--C-:B------:R-:W-:Y:S01]  /*8180*/  FFMA.FTZ R26, R27, UR22, -R77.reuse ;  /* 0x000000161b1a7c23 */ /* 0x100fe2000801084d */
[--C-:B------:R-:W-:Y:S01]  /*8190*/  FFMA.FTZ R141, R30, UR22, -R77.reuse ;  /* 0x000000161e8d7c23 */ /* 0x100fe2000801084d */
[--C-:B------:R-:W-:Y:S01]  /*81a0*/  FFMA.FTZ R137, R40, UR22, -R77.reuse ;  /* 0x0000001628897c23 */ /* 0x100fe2000801084d */
[----:B------:R-:W-:Y:S01]  /*81b0*/  FADD.FTZ R3, R5, R4 ;  /* 0x0000000405037221 */ /* 0x000fe20000010000 */
[----:B------:R-:W-:Y:S01]  /*81c0*/  MUFU.EX2 R8, R8 ;  /* 0x0000000800087308 */ /* 0x000fe20000000800 */
[--C-:B------:R-:W-:Y:S01]  /*81d0*/  FFMA.FTZ R6, R6, UR22, -R77.reuse ;  /* 0x0000001606067c23 */ /* 0x100fe2000801084d */
[----:B------:R-:W-:Y:S01]  /*81e0*/  FFMA.FTZ R28, R37, UR22, -R77 ;  /* 0x00000016251c7c23 */ /* 0x000fe2000801084d */
[----:B------:R-:W-:Y:S01]  /*81f0*/  FADD.FTZ R4, R150, R3 ;  /* 0x0000000396047221 */ /* 0x000fe20000010000 */
[--C-:B------:R-:W-:Y:S01]  /*8200*/  FFMA.FTZ R139, R42, UR22, -R77.reuse ;  /* 0x000000162a8b7c23 */ /* 0x100fe2000801084d */
[--C-:B------:R-:W-:Y:S01]  /*8210*/  FFMA.FTZ R30, R41, UR22, -R77.reuse ;  /* 0x00000016291e7c23 */ /* 0x100fe2000801084d */
[--C-:B------:R-:W-:Y:S01]  /*8220*/  FFMA.FTZ R32, R43, UR22, -R77.reuse ;  /* 0x000000162b207c23 */ /* 0x100fe2000801084d */
[----:B------:R-:W-:Y:S01]  /*8230*/  FADD.FTZ R3, R31, R4 ;  /* 0x000000041f037221 */ /* 0x000fe20000010000 */
[----:B------:R-:W-:Y:S01]  /*8240*/  FSEL R4, R11, RZ, P2 ;  /* 0x000000ff0b047208 */ /* 0x000fe20001000000 */
[----:B------:R-:W-:Y:S01]  /*8250*/  MUFU.EX2 R151, R151 ;  /* 0x0000009700977308 */ /* 0x000fe20000000800 */
[----:B------:R-:W-:Y:S01]  /*8260*/  FFMA.FTZ R133, R46, UR22, -R77 ;  /* 0x000000162e857c23 */ /* 0x000fe2000801084d */
[----:B------:R-:W-:Y:S01]  /*8270*/  FADD.FTZ R34, R144, R3 ;  /* 0x0000000390227221 */ /* 0x000fe20000010000 */
[----:B------:R-:W-:Y:S01]  /*8280*/  FFMA.FTZ R135, R50, UR22, -R77 ;  /* 0x0000001632877c23 */ /* 0x000fe2000801084d */
[----:B------:R-:W-:Y:S01]  /*8290*/  FADD.FTZ R4, -R4, R7 ;  /* 0x0000000704047221 */ /* 0x000fe20000010100 */
[----:B------:R-:W-:-:S02]  /*82a0*/  IMAD.U32 R7, RZ, RZ, UR47 ;  /* 0x0000002fff077e24 */ /* 0x000fc4000f8e00ff */
[----:B------:R-:W-:Y:S01]  /*82b0*/  FADD.FTZ R3, R15, R34 ;  /* 0x000000220f037221 */ /* 0x000fe20000010000 */
[----:B------:R-:W-:Y:S01]  /*82c0*/  F2FP.BF16.F32.PACK_AB R148, R5, R148 ;  /* 0x000000940594723e */ /* 0x000fe200000010ff */
[----:B------:R-:W-:Y:S01]  /*82d0*/  FMUL.FTZ R4, R4, UR22 ;  /* 0x0000001604047c20 */ /* 0x000fe20008410000 */
[----:B------:R-:W-:Y:S01]  /*82e0*/  MUFU.EX2 R12, R12 ;  /* 0x0000000c000c7308 */ /* 0x000fe20000000800 */
[----:B------:R-:W-:Y:S01]  /*82f0*/  FADD.FTZ R34, R146, R3 ;  /* 0x0000000392227221 */ /* 0x000fe20000010000 */
[----:B------:R-:W-:Y:S01]  /*8300*/  @!P1 LEA R7, R7, UR45, 0x3 ;  /* 0x0000002d07079c11 */ /* 0x000fe2000f8e18ff */
[--C-:B------:R-:W-:Y:S01]  /*8310*/  FFMA.FTZ R129, R54, UR22, -R77.reuse ;  /* 0x0000001636817c23 */ /* 0x100fe2000801084d */
[--C-:B------:R-:W-:Y:S01]  /*8320*/  FFMA.FTZ R131, R59, UR22, -R77.reuse ;  /* 0x000000163b837c23 */ /* 0x100fe2000801084d */
[----:B------:R-:W-:Y:S01]  /*8330*/  FADD.FTZ R3, R25, R34 ;  /* 0x0000002219037221 */ /* 0x000fe20000010000 */
[----:B------:R-:W-:Y:S01]  /*8340*/  FFMA.FTZ R62, R62, UR22, -R77 ;  /* 0x000000163e3e7c23 */ /* 0x000fe2000801084d */
[----:B------:R-:W-:Y:S01]  /*8350*/  @!P1 VIADD R7, R7, 0x16860 ;  /* 0x0001686007079836 */ /* 0x000fe20000000000 */
[----:B------:R-:W0:Y:S01]  /*8360*/  MUFU.EX2 R4, R4 ;  /* 0x0000000400047308 */ /* 0x000e220000000800 */
[----:B------:R-:W-:Y:S01]  /*8370*/  FADD.FTZ R34, R140, R3 ;  /* 0x000000038c227221 */ /* 0x000fe20000010000 */
[--C-:B------:R-:W-:Y:S01]  /*8380*/  FFMA.FTZ R63, R63, UR22, -R77.reuse ;  /* 0x000000163f3f7c23 */ /* 0x100fe2000801084d */
[--C-:B------:R-:W-:Y:S01]  /*8390*/  FFMA.FTZ R66, R66, UR22, -R77.reuse ;  /* 0x0000001642427c23 */ /* 0x100fe2000801084d */
[--C-:B------:R-:W-:Y:S01]  /*83a0*/  FFMA.FTZ R67, R67, UR22, -R77.reuse ;  /* 0x0000001643437c23 */ /* 0x100fe2000801084d */
[----:B------:R-:W-:Y:S01]  /*83b0*/  FADD.FTZ R3, R29, R34 ;  /* 0x000000221d037221 */ /* 0x000fe20000010000 */
[--C-:B------:R-:W-:Y:S01]  /*83c0*/  FFMA.FTZ R34, R47, UR22, -R77.reuse ;  /* 0x000000162f227c23 */ /* 0x100fe2000801084d */
[----:B------:R-:W-:Y:S01]  /*83d0*/  FFMA.FTZ R71, R71, UR22, -R77 ;  /* 0x0000001647477c23 */ /* 0x000fe2000801084d */
[----:B------:R-:W1:Y:S01]  /*83e0*/  MUFU.EX2 R145, R145 ;  /* 0x0000009100917308 */ /* 0x000e620000000800 */
[----:B------:R-:W-:Y:S01]  /*83f0*/  FADD.FTZ R36, R142, R3 ;  /* 0x000000038e247221 */ /* 0x000fe20000010000 */
[----:B------:R-:W-:Y:S01]  /*8400*/  @!P1 PRMT R3, RZ, 0x654, R7 ;  /* 0x00000654ff039816 */ /* 0x000fe20000000007 */
[--C-:B------:R-:W-:Y:S01]  /*8410*/  FFMA.FTZ R72, R72, UR22, -R77.reuse ;  /* 0x0000001648487c23 */ /* 0x100fe2000801084d */
[--C-:B------:R-:W-:Y:S01]  /*8420*/  FFMA.FTZ R14, R14, UR22, -R77.reuse ;  /* 0x000000160e0e7c23 */ /* 0x100fe2000801084d */
[----:B------:R-:W-:Y:S01]  /*8430*/  FADD.FTZ R7, R33, R36 ;  /* 0x0000002421077221 */ /* 0x000fe20000010000 */
[----:B------:R2:W-:Y:S01]  /*8440*/  @!P1 SYNCS.ARRIVE.TRANS64.RED.A1T0 RZ, [R3+URZ], RZ ;  /* 0x000000ff03ff99a7 */ /* 0x0005e2000810043f */
[----:B------:R-:W-:Y:S01]  /*8450*/  FFMA.FTZ R24, R24, UR22, -R77 ;  /* 0x0000001618187c23 */ /* 0x000fe2000801084d */
[----:B------:R-:W3:Y:S01]  /*8460*/  MUFU.EX2 R20, R20 ;  /* 0x0000001400147308 */ /* 0x000ee20000000800 */
[----:B------:R-:W-:Y:S01]  /*8470*/  FADD.FTZ R36, R136, R7 ;  /* 0x0000000788247221 */ /* 0x000fe20000010000 */
[----:B------:R-:W-:Y:S01]  /*8480*/  ISETP.GT.AND P2, PT, R0, UR28, PT ;  /* 0x0000001c00007c0c */ /* 0x000fe2000bf44270 */
[----:B------:R-:W-:Y:S01]  /*8490*/  UMOV UR47, UR27 ;  /* 0x0000001b002f7c82 */ /* 0x000fe20008000000 */
[----:B0-----:R-:W-:Y:S01]  /*84a0*/  FMUL.FTZ R90, R90, R4 ;  /* 0x000000045a5a7220 */ /* 0x001fe20000410000 */
[----:B------:R-:W-:Y:S01]  /*84b0*/  FADD.FTZ R7, R35, R36 ;  /* 0x0000002423077221 */ /* 0x000fe20000010000 */
[----:B--2---:R-:W-:Y:S01]  /*84c0*/  FFMA.FTZ R3, R4, R2, R149 ;  /* 0x0000000204037223 */ /* 0x004fe20000010095 */
[--C-:B------:R-:W-:Y:S01]  /*84d0*/  FFMA.FTZ R2, R51, UR22, -R77.reuse ;  /* 0x0000001633027c23 */ /* 0x100fe2000801084d */
[----:B------:R-:W0:Y:S01]  /*84e0*/  MUFU.EX2 R147, R147 ;  /* 0x0000009300937308 */ /* 0x000e220000000800 */
[----:B------:R-:W-:Y:S01]  /*84f0*/  FFMA.FTZ R36, R55, UR22, -R77 ;  /* 0x0000001637247c23 */ /* 0x000fe2000801084d */
[----:B------:R-:W-:Y:S01]  /*8500*/  FADD.FTZ R38, R8, R3 ;  /* 0x0000000308267221 */ /* 0x000fe20000010000 */
[-C--:B------:R-:W-:Y:S01]  /*8510*/  FMUL.FTZ R91, R91, R4.reuse ;  /* 0x000000045b5b7220 */ /* 0x080fe20000410000 */
[-C--:B------:R-:W-:Y:S01]  /*8520*/  FMUL.FTZ R94, R94, R4.reuse ;  /* 0x000000045e5e7220 */ /* 0x080fe20000410000 */
[-C--:B------:R-:W-:Y:S01]  /*8530*/  FMUL.FTZ R95, R95, R4.reuse ;  /* 0x000000045f5f7220 */ /* 0x080fe20000410000 */
[----:B------:R-:W-:Y:S01]  /*8540*/  FADD.FTZ R3, R151, R38 ;  /* 0x0000002697037221 */ /* 0x000fe20000010000 */
[----:B------:R-:W-:Y:S01]  /*8550*/  FADD.FTZ R38, R138, R7 ;  /* 0x000000078a267221 */ /* 0x000fe20000010000 */
[----:B------:R-:W2:Y:S01]  /*8560*/  MUFU.EX2 R26, R26 ;  /* 0x0000001a001a7308 */ /* 0x000ea20000000800 */
[-C--:B------:R-:W-:Y:S01]  /*8570*/  FMUL.FTZ R98, R98, R4.reuse ;  /* 0x0000000462627220 */ /* 0x080fe20000410000 */
[----:B------:R-:W-:Y:S01]  /*8580*/  FADD.FTZ R40, R12, R3 ;  /* 0x000000030c287221 */ /* 0x000fe20000010000 */
[----:B------:R-:W-:Y:S01]  /*8590*/  FADD.FTZ R7, R39, R38 ;  /* 0x0000002627077221 */ /* 0x000fe20000010000 */
[----:B------:R-:W-:Y:S01]  /*85a0*/  FFMA.FTZ R38, R60, UR22, -R77 ;  /* 0x000000163c267c23 */ /* 0x000fe2000801084d */
[-C--:B------:R-:W-:Y:S01]  /*85b0*/  FMUL.FTZ R99, R99, R4.reuse ;  /* 0x0000000463637220 */ /* 0x080fe20000410000 */
[----:B-1----:R-:W-:Y:S01]  /*85c0*/  FADD.FTZ R3, R145, R40 ;  /* 0x0000002891037221 */ /* 0x002fe20000010000 */
[----:B------:R-:W-:Y:S01]  /*85d0*/  FADD.FTZ R42, R132, R7 ;  /* 0x00000007842a7221 */ /* 0x000fe20000010000 */
[----:B------:R-:W1:Y:S01]  /*85e0*/  MUFU.EX2 R141, R141 ;  /* 0x0000008d008d7308 */ /* 0x000e620000000800 */
[-C--:B------:R-:W-:Y:S01]  /*85f0*/  FMUL.FTZ R102, R102, R4.reuse ;  /* 0x0000000466667220 */ /* 0x080fe20000410000 */
[----:B---3--:R-:W-:Y:S01]  /*8600*/  FADD.FTZ R40, R20, R3 ;  /* 0x0000000314287221 */ /* 0x008fe20000010000 */
[----:B------:R-:W-:Y:S01]  /*8610*/  FADD.FTZ R7, R45, R42 ;  /* 0x0000002a2d077221 */ /* 0x000fe20000010000 */
[-C--:B------:R-:W-:Y:S01]  /*8620*/  FMUL.FTZ R103, R103, R4.reuse ;  /* 0x0000000467677220 */ /* 0x080fe20000410000 */
[-C--:B------:R-:W-:Y:S01]  /*8630*/  FMUL.FTZ R106, R106, R4.reuse ;  /* 0x000000046a6a7220 */ /* 0x080fe20000410000 */
[----:B0-----:R-:W-:Y:S01]  /*8640*/  FADD.FTZ R3, R147, R40 ;  /* 0x0000002893037221 */ /* 0x001fe20000010000 */
[----:B------:R-:W-:Y:S01]  /*8650*/  FADD.FTZ R42, R134, R7 ;  /* 0x00000007862a7221 */ /* 0x000fe20000010000 */
[----:B------:R-:W0:Y:S01]  /*8660*/  MUFU.EX2 R6, R6 ;  /* 0x0000000600067308 */ /* 0x000e220000000800 */
[-C--:B------:R-:W-:Y:S01]  /*8670*/  FMUL.FTZ R107, R107, R4.reuse ;  /* 0x000000046b6b7220 */ /* 0x080fe20000410000 */
[----:B--2---:R-:W-:Y:S01]  /*8680*/  FADD.FTZ R40, R26, R3 ;  /* 0x000000031a287221 */ /* 0x004fe20000010000 */
[----:B------:R-:W-:Y:S01]  /*8690*/  FADD.FTZ R7, R49, R42 ;  /* 0x0000002a31077221 */ /* 0x000fe20000010000 */
[-C--:B------:R-:W-:Y:S01]  /*86a0*/  FMUL.FTZ R110, R110, R4.reuse ;  /* 0x000000046e6e7220 */ /* 0x080fe20000410000 */
[-C--:B------:R-:W-:Y:S01]  /*86b0*/  FMUL.FTZ R111, R111, R4.reuse ;  /* 0x000000046f6f7220 */ /* 0x080fe20000410000 */
[-C--:B------:R-:W-:Y:S01]  /*86c0*/  FMUL.FTZ R114, R114, R4.reuse ;  /* 0x0000000472727220 */ /* 0x080fe20000410000 */
[----:B------:R-:W-:Y:S01]  /*86d0*/  FADD.FTZ R42, R128, R7 ;  /* 0x00000007802a7221 */ /* 0x000fe20000010000 */
[----:B------:R-:W2:Y:S01]  /*86e0*/  MUFU.EX2 R143, R143 ;  /* 0x0000008f008f7308 */ /* 0x000ea20000000800 */
[----:B-1----:R-:W-:Y:S01]  /*86f0*/  FADD.FTZ R3, R141, R40 ;  /* 0x000000288d037221 */ /* 0x002fe20000010000 */
[-C--:B------:R-:W-:Y:S01]  /*8700*/  FMUL.FTZ R115, R115, R4.reuse ;  /* 0x0000000473737220 */ /* 0x080fe20000410000 */
[----:B------:R-:W-:Y:S01]  /*8710*/  FADD.FTZ R7, R53, R42 ;  /* 0x0000002a35077221 */ /* 0x000fe20000010000 */
[-C--:B------:R-:W-:Y:S01]  /*8720*/  FMUL.FTZ R118, R118, R4.reuse ;  /* 0x0000000476767220 */ /* 0x080fe20000410000 */
[----:B------:R-:W-:Y:S01]  /*8730*/  FMUL.FTZ R119, R119, R4 ;  /* 0x0000000477777220 */ /* 0x000fe20000410000 */
[----:B------:R-:W-:Y:S01]  /*8740*/  F2FP.BF16.F32.PACK_AB R150, R31, R150 ;  /* 0x000000961f96723e */ /* 0x000fe200000010ff */
[----:B------:R-:W-:Y:S01]  /*8750*/  FADD.FTZ R42, R130, R7 ;  /* 0x00000007822a7221 */ /* 0x000fe20000010000 */
[----:B------:R-:W1:Y:S01]  /*8760*/  MUFU.EX2 R28, R28 ;  /* 0x0000001c001c7308 */ /* 0x000e620000000800 */
[----:B0-----:R-:W-:Y:S01]  /*8770*/  FADD.FTZ R40, R6, R3 ;  /* 0x0000000306287221 */ /* 0x001fe20000010000 */
[----:B------:R-:W-:Y:S01]  /*8780*/  F2FP.BF16.F32.PACK_AB R144, R15, R144 ;  /* 0x000000900f90723e */ /* 0x000fe200000010ff */
[-C--:B------:R-:W-:Y:S01]  /*8790*/  FMUL.FTZ R88, R88, R73.reuse ;  /* 0x0000004958587220 */ /* 0x080fe20000410000 */
[----:B------:R-:W-:Y:S01]  /*87a0*/  F2FP.BF16.F32.PACK_AB R146, R25, R146 ;  /* 0x000000921992723e */ /* 0x000fe200000010ff */
[-C--:B------:R-:W-:Y:S01]  /*87b0*/  FMUL.FTZ R89, R89, R73.reuse ;  /* 0x0000004959597220 */ /* 0x080fe20000410000 */
[----:B------:R-:W-:Y:S01]  /*87c0*/  F2FP.BF16.F32.PACK_AB R140, R29, R140 ;  /* 0x0000008c1d8c723e */ /* 0x000fe200000010ff */
[-C--:B------:R-:W-:Y:S01]  /*87d0*/  FMUL.FTZ R92, R92, R73.reuse ;  /* 0x000000495c5c7220 */ /* 0x080fe20000410000 */
[----:B------:R-:W0:Y:S01]  /*87e0*/  MUFU.EX2 R137, R137 ;  /* 0x0000008900897308 */ /* 0x000e220000000800 */
[----:B--2---:R-:W-:Y:S01]  /*87f0*/  FADD.FTZ R3, R143, R40 ;  /* 0x000000288f037221 */ /* 0x004fe20000010000 */
[----:B------:R-:W-:Y:S01]  /*8800*/  F2FP.BF16.F32.PACK_AB R142, R33, R142 ;  /* 0x0000008e218e723e */ /* 0x000fe200000010ff */
[-C--:B------:R-:W-:Y:S01]  /*8810*/  FMUL.FTZ R93, R93, R73.reuse ;  /* 0x000000495d5d7220 */ /* 0x080fe20000410000 */
[----:B------:R-:W-:Y:S01]  /*8820*/  F2FP.BF16.F32.PACK_AB R136, R35, R136 ;  /* 0x000000882388723e */ /* 0x000fe200000010ff */
[-C--:B------:R-:W-:Y:S01]  /*8830*/  FMUL.FTZ R96, R96, R73.reuse ;  /* 0x0000004960607220 */ /* 0x080fe20000410000 */
[----:B------:R-:W-:Y:S01]  /*8840*/  F2FP.BF16.F32.PACK_AB R138, R39, R138 ;  /* 0x0000008a278a723e */ /* 0x000fe200000010ff */
[-C--:B------:R-:W-:Y:S01]  /*8850*/  FMUL.FTZ R97, R97, R73.reuse ;  /* 0x0000004961617220 */ /* 0x080fe20000410000 */
[----:B------:R-:W2:Y:S01]  /*8860*/  MUFU.EX2 R57, R57 ;  /* 0x0000003900397308 */ /* 0x000ea20000000800 */
[----:B-1----:R-:W-:Y:S01]  /*8870*/  FADD.FTZ R40, R28, R3 ;  /* 0x000000031c287221 */ /* 0x002fe20000010000 */
[----:B------:R-:W-:Y:S01]  /*8880*/  F2FP.BF16.F32.PACK_AB R132, R45, R132 ;  /* 0x000000842d84723e */ /* 0x000fe200000010ff */
[-C--:B------:R-:W-:Y:S01]  /*8890*/  FMUL.FTZ R100, R100, R73.reuse ;  /* 0x0000004964647220 */ /* 0x080fe20000410000 */
[----:B------:R-:W-:Y:S01]  /*88a0*/  F2FP.BF16.F32.PACK_AB R134, R49, R134 ;  /* 0x000000863186723e */ /* 0x000fe200000010ff */
[-C--:B------:R-:W-:Y:S01]  /*88b0*/  FMUL.FTZ R101, R101, R73.reuse ;  /* 0x0000004965657220 */ /* 0x080fe20000410000 */
[----:B------:R-:W-:Y:S01]  /*88c0*/  F2FP.BF16.F32.PACK_AB R128, R53, R128 ;  /* 0x000000803580723e */ /* 0x000fe200000010ff */
[-C--:B------:R-:W-:Y:S01]  /*88d0*/  FMUL.FTZ R104, R104, R73.reuse ;  /* 0x0000004968687220 */ /* 0x080fe20000410000 */
[----:B------:R-:W1:Y:S01]  /*88e0*/  MUFU.EX2 R30, R30 ;  /* 0x0000001e001e7308 */ /* 0x000e620000000800 */
        /* <DEDUP_REMOVED lines=8> */
[C---:B--2---:R-:W-:Y:S01]  /*8970*/  FADD.FTZ R5, R57.reuse, R42 ;  /* 0x0000002a39057221 */ /* 0x044fe20000010000 */
[----:B------:R-:W-:Y:S01]  /*8980*/  F2FP.BF16.F32.PACK_AB R130, R57, R130 ;  /* 0x000000823982723e */ /* 0x000fe200000010ff */
[----:B------:R-:W-:Y:S01]  /*8990*/  FMUL.FTZ R117, R117, R73 ;  /* 0x0000004975757220 */ /* 0x000fe20000410000 */
[----:B------:R-:W-:Y:S01]  /*89a0*/  F2FP.BF16.F32.PACK_AB R149, R8, R149 ;  /* 0x000000950895723e */ /* 0x000fe200000010ff */
[----:B------:R-:W-:Y:S01]  /*89b0*/  VIADD R0, R0, 0xffffffff ;  /* 0xffffffff00007836 */ /* 0x000fe20000000000 */
[----:B------:R-:W-:Y:S01]  /*89c0*/  F2FP.BF16.F32.PACK_AB R151, R12, R151 ;  /* 0x000000970c97723e */ /* 0x000fe200000010ff */
[----:B------:R-:W-:Y:S01]  /*89d0*/  IMAD.MOV.U32 R4, RZ, RZ, R10 ;  /* 0x000000ffff047224 */ /* 0x000fe200078e000a */
[----:B------:R-:W2:Y:S01]  /*89e0*/  MUFU.EX2 R139, R139 ;  /* 0x0000008b008b7308 */ /* 0x000ea20000000800 */
[----:B-1----:R-:W-:Y:S01]  /*89f0*/  FADD.FTZ R40, R30, R3 ;  /* 0x000000031e287221 */ /* 0x002fe20000010000 */
[----:B------:R-:W-:Y:S01]  /*8a00*/  F2FP.BF16.F32.PACK_AB R145, R20, R145 ;  /* 0x000000911491723e */ /* 0x000fe200000010ff */
[----:B------:R-:W-:Y:S01]  /*8a10*/  IMAD.MOV.U32 R7, RZ, RZ, R11 ;  /* 0x000000ffff077224 */ /* 0x000fe200078e000b */
[----:B------:R-:W-:-:S02]  /*8a20*/  F2FP.BF16.F32.PACK_AB R147, R26, R147 ;  /* 0x000000931a93723e */ /* 0x000fc400000010ff */
[----:B------:R-:W-:Y:S02]  /*8a30*/  F2FP.BF16.F32.PACK_AB R141, R6, R141 ;  /* 0x0000008d068d723e */ /* 0x000fe400000010ff */
[----:B------:R-:W1:Y:S01]  /*8a40*/  MUFU.EX2 R61, R61 ;  /* 0x0000003d003d7308 */ /* 0x000e620000000800 */
[----:B0-----:R-:W-:Y:S01]  /*8a50*/  FADD.FTZ R42, R124, R5 ;  /* 0x000000057c2a7221 */ /* 0x001fe20000010000 */
[----:B------:R-:W-:Y:S02]  /*8a60*/  F2FP.BF16.F32.PACK_AB R143, R28, R143 ;  /* 0x0000008f1c8f723e */ /* 0x000fe400000010ff */
[----:B------:R-:W-:-:S04]  /*8a70*/  F2FP.BF16.F32.PACK_AB R137, R30, R137 ;  /* 0x000000891e89723e */ /* 0x000fc800000010ff */
[----:B------:R-:W0:Y:S01]  /*8a80*/  MUFU.EX2 R32, R32 ;  /* 0x0000002000207308 */ /* 0x000e220000000800 */
[----:B--2---:R-:W-:-:S07]  /*8a90*/  FADD.FTZ R3, R139, R40 ;  /* 0x000000288b037221 */ /* 0x004fce0000010000 */
[----:B------:R-:W2:Y:S01]  /*8aa0*/  MUFU.EX2 R126, R126 ;  /* 0x0000007e007e7308 */ /* 0x000ea20000000800 */
[C---:B-1----:R-:W-:Y:S01]  /*8ab0*/  FADD.FTZ R5, R61.reuse, R42 ;  /* 0x0000002a3d057221 */ /* 0x042fe20000010000 */
[----:B------:R-:W-:-:S06]  /*8ac0*/  F2FP.BF16.F32.PACK_AB R124, R61, R124 ;  /* 0x0000007c3d7c723e */ /* 0x000fcc00000010ff */
[----:B------:R-:W1:Y:S01]  /*8ad0*/  MUFU.EX2 R133, R133 ;  /* 0x0000008500857308 */ /* 0x000e620000000800 */
[C---:B0-----:R-:W-:Y:S01]  /*8ae0*/  FADD.FTZ R40, R32.reuse, R3 ;  /* 0x0000000320287221 */ /* 0x041fe20000010000 */
[----:B------:R-:W-:-:S06]  /*8af0*/  F2FP.BF16.F32.PACK_AB R139, R32, R139 ;  /* 0x0000008b208b723e */ /* 0x000fcc00000010ff */
[----:B------:R-:W0:Y:S01]  /*8b00*/  MUFU.EX2 R65, R65 ;  /* 0x0000004100417308 */ /* 0x000e220000000800 */
[----:B--2---:R-:W-:-:S07]  /*8b10*/  FADD.FTZ R42, R126, R5 ;  /* 0x000000057e2a7221 */ /* 0x004fce0000010000 */
[----:B------:R-:W2:Y:S01]  /*8b20*/  MUFU.EX2 R34, R34 ;  /* 0x0000002200227308 */ /* 0x000ea20000000800 */
[----:B-1----:R-:W-:-:S07]  /*8b30*/  FADD.FTZ R3, R133, R40 ;  /* 0x0000002885037221 */ /* 0x002fce0000010000 */
[----:B------:R-:W1:Y:S01]  /*8b40*/  MUFU.EX2 R120, R120 ;  /* 0x0000007800787308 */ /* 0x000e620000000800 */
[C---:B0-----:R-:W-:Y:S01]  /*8b50*/  FADD.FTZ R5, R65.reuse, R42 ;  /* 0x0000002a41057221 */ /* 0x041fe20000010000 */
[----:B------:R-:W-:-:S06]  /*8b60*/  F2FP.BF16.F32.PACK_AB R126, R65, R126 ;  /* 0x0000007e417e723e */ /* 0x000fcc00000010ff */
        /* <DEDUP_REMOVED lines=8> */
[C---:B--2---:R-:W-:Y:S01]  /*8bf0*/  FADD.FTZ R5, R69.reuse, R42 ;  /* 0x0000002a45057221 */ /* 0x044fe20000010000 */
[----:B------:R-:W-:-:S06]  /*8c00*/  F2FP.BF16.F32.PACK_AB R120, R69, R120 ;  /* 0x000000784578723e */ /* 0x000fcc00000010ff */
[----:B------:R-:W2:Y:S01]  /*8c10*/  MUFU.EX2 R129, R129 ;  /* 0x0000008100817308 */ /* 0x000ea20000000800 */
[C---:B-1----:R-:W-:Y:S01]  /*8c20*/  FADD.FTZ R40, R2.reuse, R3 ;  /* 0x0000000302287221 */ /* 0x042fe20000010000 */
[----:B------:R-:W-:-:S06]  /*8c30*/  F2FP.BF16.F32.PACK_AB R135, R2, R135 ;  /* 0x000000870287723e */ /* 0x000fcc00000010ff */
        /* <DEDUP_REMOVED lines=28> */
[C---:B-1----:R-:W-:Y:S01]  /*8e00*/  FADD.FTZ R5, R72.reuse, R5 ;  /* 0x0000000548057221 */ /* 0x042fe20000010000 */
[----:B------:R-:W-:-:S03]  /*8e10*/  F2FP.BF16.F32.PACK_AB R121, R72, R42 ;  /* 0x0000002a4879723e */ /* 0x000fc600000010ff */
[----:B0-----:R-:W-:-:S04]  /*8e20*/  FADD.FTZ R5, R14, R5 ;  /* 0x000000050e057221 */ /* 0x001fc80000010000 */
[C---:B--2---:R-:W-:Y:S01]  /*8e30*/  FADD.FTZ R2, R24.reuse, R5 ;  /* 0x0000000518027221 */ /* 0x044fe20000010000 */
[----:B------:R-:W-:Y:S01]  /*8e40*/  F2FP.BF16.F32.PACK_AB R123, R24, R14 ;  /* 0x0000000e187b723e */ /* 0x000fe200000010ff */
[----:B------:R-:W-:Y:S06]  /*8e50*/  @P2 BRA `(.L_x_1080) ;  /* 0xffffffc800ac2947 */ /* 0x000fec000383ffff */
[----:B------:R-:W-:Y:S01]  /*8e60*/  IMAD.MOV.U32 R7, RZ, RZ, R11 ;  /* 0x000000ffff077224 */ /* 0x000fe200078e000b */
[----:B------:R-:W-:Y:S01]  /*8e70*/  UMOV UR47, UR27 ;  /* 0x0000001b002f7c82 */ /* 0x000fe20008000000 */
[----:B------:R-:W-:Y:S01]  /*8e80*/  IMAD.MOV.U32 R4, RZ, RZ, R10 ;  /* 0x000000ffff047224 */ /* 0x000fe200078e000a */
[----:B------:R-:W-:-:S06]  /*8e90*/  UMOV UR50, UR26 ;  /* 0x0000001a00327c82 */ /* 0x000fcc0008000000 */
.L_x_1063:
[----:B------:R-:W-:Y:S01]  /*8ea0*/  ULDC UR6, c[0x0][0x448] ;  /* 0x0001120000067ab9 */ /* 0x000fe20000000800 */
[----:B------:R-:W-:Y:S01]  /*8eb0*/  ULDC UR14, c[0x0][0x9e4] ;  /* 0x00027900000e7ab9 */ /* 0x000fe20000000800 */
[----:B------:R-:W-:Y:S02]  /*8ec0*/  UISETP.NE.AND UP0, UPT, UR6, 0x1, UPT ;  /* 0x000000010600788c */ /* 0x000fe4000bf05270 */
[----:B------:R-:W-:Y:S02]  /*8ed0*/  UISETP.GE.AND UP1, UPT, UR14, 0x1, UPT ;  /* 0x000000010e00788c */ /* 0x000fe4000bf26270 */
[----:B------:R-:W-:Y:S02]  /*8ee0*/  UIADD3 UR10, UR39, 0xbf, URZ ;  /* 0x000000bf270a7890 */ /* 0x000fe4000fffe03f */
[----:B------:R-:W-:Y:S02]  /*8ef0*/  UIADD3 UR11, UR40, 0x1, -UR46 ;  /* 0x00000001280b7890 */ /* 0x000fe4000fffe82e */
[----:B------:R-:W-:-:S03]  /*8f00*/  PLOP3.LUT P5, PT, PT, PT, UP1, 0x80, 0x0 ;  /* 0x000000000000781c */ /* 0x000fc60003faf018 */
[----:B------:R-:W-:Y:S01]  /*8f10*/  @UP0 ULDC UR6, c[0x0][0x44c] ;  /* 0x0001130000060ab9 */ /* 0x000fe20000000800 */
[----:B------:R-:W-:Y:S01]  /*8f20*/  @UP0 ULDC UR15, c[0x0][0x450] ;  /* 0x00011400000f0ab9 */ /* 0x000fe20000000800 */
        /* <DEDUP_REMOVED lines=16> */
.L_x_1082:
[----:B------:R-:W-:-:S11]  /*9030*/  UISETP.NE.AND UP1, UPT, UR14, 0x1, UPT ;  /* 0x000000010e00788c */ /* 0x000fd6000bf25270 */
[----:B------:R-:W-:Y:S02]  /*9040*/  @UP1 ULDC.64 UR18, c[0x0][0x9e8] ;  /* 0x00027a0000121ab9 */ /* 0x000fe40000000a00 */
[----:B------:R-:W-:-:S04]  /*9050*/  UIMAD.WIDE.U32 UR6, UR10, UR18, URZ ;  /* 0x000000120a0672a5 */ /* 0x000fc8000f8e003f */
[----:B------:R-:W-:-:S12]  /*9060*/  @UP1 USHF.R.U32.HI UR10, URZ, UR19, UR7 ;  /* 0x000000133f0a1299 */ /* 0x000fd80008011607 */
.L_x_1083:
[----:B------:R-:W-:-:S04]  /*9070*/  UIMAD UR10, UR10, UR14, URZ ;  /* 0x0000000e0a0a72a4 */ /* 0x000fc8000f8e023f */
[----:B------:R-:W-:-:S04]  /*9080*/  UISETP.LT.AND UP1, UPT, UR11, UR10, UPT ;  /* 0x0000000a0b00728c */ /* 0x000fc8000bf21270 */
[----:B------:R-:W-:-:S12]  /*9090*/  USEL UR11, UR11, UR10, !UP1 ;  /* 0x0000000a0b0b7287 */ /* 0x000fd8000c800000 */
.L_x_1081:
        /* <DEDUP_REMOVED lines=12> */
[----:B------:R-:W-:Y:S01]  /*9160*/  ULDC UR23, c[0x0][0x9d8] ;  /* 0x0002760000177ab9 */ /* 0x000fe20000000800 */
[----:B------:R-:W-:-:S05]  /*9170*/  ULDC UR22, c[0x0][0x988] ;  /* 0x0002620000167ab9 */ /* 0x000fca0000000800 */
.L_x_1093:
        /* <DEDUP_REMOVED lines=9> */
.L_x_1086:
[----:B------:R-:W-:Y:S01]  /*9210*/  ULEA UR6, UR47, UR45, 0x3 ;  /* 0x0000002d2f067291 */ /* 0x000fe2000f8e183f */
[----:B------:R-:W-:-:S05]  /*9220*/  IMAD.U32 R4, RZ, RZ, UR50 ;  /* 0x00000032ff047e24 */ /* 0x000fca000f8e00ff */
[----:B------:R-:W-:-:S04]  /*9230*/  SHF.L.U32 R4, R4, 0x1f, RZ ;  /* 0x0000001f04047819 */ /* 0x000fc800000006ff */
[----:B------:R0:W1:Y:S01]  /*9240*/  SYNCS.PHASECHK.TRANS64.TRYWAIT P2, [UR6+0x16830], R4 ;  /* 0x01683004ff0075a7 */ /* 0x0000620008040146 */
[----:B------:R-:W-:Y:S05]  /*9250*/  @!P0 BRA `(.L_x_1087) ;  /* 0x0000000000048947 */ /* 0x000fea0003800000 */
[----:B------:R-:W-:Y:S01]  /*9260*/  BPT.TRAP 0x1 ;  /* 0x000000040000795c */ /* 0x000fe20000300000 */
.L_x_1087:
[----:B-1----:R-:W-:Y:S05]  /*9270*/  @P2 BRA `(.L_x_1085) ;  /* 0x0000000000082947 */ /* 0x002fea0003800000 */
[----:B------:R-:W1:Y:S02]  /*9280*/  SYNCS.PHASECHK.TRANS64.TRYWAIT P2, [UR6+0x16830], R4 ;  /* 0x01683004ff0075a7 */ /* 0x000e640008040146 */
[----:B-1----:R-:W-:Y:S05]  /*9290*/  @!P2 BRA `(.L_x_1088) ;  /* 0x000000ec0018a947 */ /* 0x002fea0003800000 */
.L_x_1085:
        /* <DEDUP_REMOVED lines=27> */
.L_x_1090:
[----:B------:R-:W-:Y:S01]  /*9450*/  ULEA UR6, UR25, UR45, 0x3 ;  /* 0x0000002d19067291 */ /* 0x000fe2000f8e183f */
[----:B------:R-:W-:-:S05]  /*9460*/  IMAD.U32 R4, RZ, RZ, UR26 ;  /* 0x0000001aff047e24 */ /* 0x000fca000f8e00ff */
[----:B------:R-:W-:-:S04]  /*9470*/  SHF.L.U32 R4, R4, 0x1f, RZ ;  /* 0x0000001f04047819 */ /* 0x000fc800000006ff */
[----:B------:R0:W1:Y:S01]  /*9480*/  SYNCS.PHASECHK.TRANS64.TRYWAIT P2, [UR6+0x16850], R4 ;  /* 0x01685004ff0075a7 */ /* 0x0000620008040146 */
[----:B------:R-:W-:Y:S05]  /*9490*/  @!P0 BRA `(.L_x_1091) ;  /* 0x0000000000048947 */ /* 0x000fea0003800000 */
[----:B------:R-:W-:Y:S01]  /*94a0*/  BPT.TRAP 0x1 ;  /* 0x000000040000795c */ /* 0x000fe20000300000 */
.L_x_1091:
[----:B-1----:R-:W-:Y:S05]  /*94b0*/  @P2 BRA `(.L_x_1089) ;  /* 0x0000000000082947 */ /* 0x002fea0003800000 */
[----:B------:R-:W1:Y:S02]  /*94c0*/  SYNCS.PHASECHK.TRANS64.TRYWAIT P2, [UR6+0x16850], R4 ;  /* 0x01685004ff0075a7 */ /* 0x000e640008040146 */
[----:B-1----:R-:W-:Y:S05]  /*94d0*/  @!P2 BRA `(.L_x_1092) ;  /* 0x000000e800a0a947 */ /* 0x002fea0003800000 */
.L_x_1089:
[----:B------:R-:W-:Y:S01]  /*94e0*/  UIADD3 UR6, UR45, 0x400, URZ ;  /* 0x000004002d067890 */ /* 0x000fe2000fffe03f */
[----:B------:R-:W-:Y:S01]  /*94f0*/  WARPGROUP.ARRIVE ;  /* 0x00000000000079c5 */ /* 0x000fe20000000000 */
[----:B------:R-:W-:Y:S01]  /*9500*/  UMOV UR7, 0x40000040 ;  /* 0x4000004000077882 */ /* 0x000fe20000000000 */
[----:B-1----:R-:W-:Y:S01]  /*9510*/  FMUL.FTZ R7, R24, UR23 ;  /* 0x0000001718077c20 */ /* 0x002fe20008410000 */
[----:B------:R-:W-:Y:S01]  /*9520*/  USHF.R.U32.HI UR6, URZ, 0x4, UR6 ;  /* 0x000000043f067899 */ /* 0x000fe20008011606 */
[----:B------:R-:W-:Y:S01]  /*9530*/  FMUL.FTZ R9, R25, UR23 ;  /* 0x0000001719097c20 */ /* 0x000fe20008410000 */
[----:B------:R-:W-:Y:S01]  /*9540*/  FMUL.FTZ R11, R28, UR23 ;  /* 0x000000171c0b7c20 */ /* 0x000fe20008410000 */
[----:B------:R-:W-:Y:S01]  /*9550*/  FMUL.FTZ R13, R29, UR23 ;  /* 0x000000171d0d7c20 */ /* 0x000fe20008410000 */
[----:B------:R-:W-:Y:S01]  /*9560*/  ULOP3.LUT UR6, UR6, 0x3fff, URZ, 0xc0, !UPT ;  /* 0x00003fff06067892 */ /* 0x000fe2000f8ec03f */
[----:B------:R-:W0:Y:S01]  /*9570*/  MUFU.TANH R7, R7 ;  /* 0x0000000700077308 */ /* 0x000e220000002400 */
[----:B------:R-:W-:Y:S01]  /*9580*/  FMUL.FTZ R15, R32, UR23 ;  /* 0x00000017200f7c20 */ /* 0x000fe20008410000 */
[----:B------:R-:W-:Y:S01]  /*9590*/  FMUL.FTZ R20, R33, UR23 ;  /* 0x0000001721147c20 */ /* 0x000fe20008410000 */
[----:B------:R-:W-:Y:S01]  /*95a0*/  ULEA UR10, UR25, UR6, 0xa ;  /* 0x00000006190a7291 */ /* 0x000fe2000f8e503f */
[----:B------:R-:W-:Y:S01]  /*95b0*/  FMUL.FTZ R25, R36, UR23 ;  /* 0x0000001724197c20 */ /* 0x000fe20008410000 */
[----:B------:R-:W-:Y:S01]  /*95c0*/  FMUL.FTZ R10, R27, UR23 ;  /* 0x000000171b0a7c20 */ /* 0x000fe20008410000 */
[----:B------:R-:W-:Y:S01]  /*95d0*/  FMUL.FTZ R27, R37, UR23 ;  /* 0x00000017251b7c20 */ /* 0x000fe20008410000 */
[----:B------:R-:W-:Y:S01]  /*95e0*/  FMUL.FTZ R29, R40, UR23 ;  /* 0x00000017281d7c20 */ /* 0x000fe20008410000 */
[----:B------:R-:W1:Y:S01]  /*95f0*/  MUFU.TANH R9, R9 ;  /* 0x0000000900097308 */ /* 0x000e620000002400 */
[----:B------:R-:W-:Y:S01]  /*9600*/  FMUL.FTZ R12, R30, UR23 ;  /* 0x000000171e0c7c20 */ /* 0x000fe20008410000 */
[----:B------:R-:W-:Y:S01]  /*9610*/  UMOV UR6, UR10 ;  /* 0x0000000a00067c82 */ /* 0x000fe20008000000 */
[----:B------:R-:W-:Y:S01]  /*9620*/  FMUL.FTZ R30, R41, UR23 ;  /* 0x00000017291e7c20 */ /* 0x000fe20008410000 */
[----:B------:R-:W-:Y:S01]  /*9630*/  HGMMA.64x64x16.F32.BF16 R88, R148, gdesc[UR4].tnspB, R88, gsb0 ;  /* 0x40e0000494587df0 */ /* 0x000fe20008001858 */
[----:B------:R-:W-:Y:S01]  /*9640*/  UIADD3 UR6, UR10, 0x80, URZ ;  /* 0x000000800a067890 */ /* 0x000fe2000fffe03f */
[----:B------:R-:W-:Y:S01]  /*9650*/  FMUL.FTZ R33, R44, UR23 ;  /* 0x000000172c217c20 */ /* 0x000fe20008410000 */
[----:B------:R-:W-:Y:S01]  /*9660*/  UMOV UR7, 0x40000040 ;  /* 0x4000004000077882 */ /* 0x000fe20000000000 */
        /* <DEDUP_REMOVED lines=54> */
[----:B------:R-:W-:-:S02]  /*99d0*/  UMOV UR26, UR50 ;  /* 0x00000032001a7c82 */ /* 0x000fc40008000000 */
[----:B------:R-:W0:Y:S01]  /*99e0*/  MUFU.TANH R30, R30 ;  /* 0x0000001e001e7308 */ /* 0x000e220000002400 */
[----:B-1----:R-:W-:-:S07]  /*99f0*/  FMNMX.FTZ R4, R27, R4, !PT ;  /* 0x000000041b047209 */ /* 0x002fce0007810000 */
[----:B------:R-:W1:Y:S01]  /*9a00*/  MUFU.TANH R33, R33 ;  /* 0x0000002100217308 */ /* 0x000e620000002400 */
[----:B--2---:R-:W-:-:S07]  /*9a10*/  FMNMX.FTZ R57, R29, R4, !PT ;  /* 0x000000041d397209 */ /* 0x004fce0007810000 */
[----:B------:R-:W2:Y:S01]  /*9a20*/  MUFU.TANH R35, R35 ;  /* 0x0000002300237308 */ /* 0x000ea20000002400 */
[----:B0-----:R-:W-:Y:S01]  /*9a30*/  FMNMX.FTZ R4, R30, R57, !PT ;  /* 0x000000391e047209 */ /* 0x001fe20007810000 */
[----:B------:R-:W-:Y:S02]  /*9a40*/  WARPGROUP.DEPBAR.LE gsb0, 0x0 ;  /* 0x00008000000079c5 */ /* 0x000fe40000010000 */
[----:B------:R-:W-:Y:S01]  /*9a50*/  WARPGROUP.ARRIVE ;  /* 0x00000000000079c5 */ /* 0x000fe20000000000 */
[----:B------:R-:W-:-:S03]  /*9a60*/  FMUL.FTZ R57, R73, UR23 ;  /* 0x0000001749397c20 */ /* 0x000fc60008410000 */
[----:B------:R-:W0:Y:S01]  /*9a70*/  MUFU.TANH R37, R37 ;  /* 0x0000002500257308 */ /* 0x000e220000002400 */
[----:B-1----:R-:W-:Y:S01]  /*9a80*/  FMNMX.FTZ R4, R33, R4, !PT ;  /* 0x0000000421047209 */ /* 0x002fe20007810000 */
[----:B------:R-:W-:Y:S01]  /*9a90*/  HGMMA.64x64x16.F32.BF16 R88, R144, gdesc[UR4].tnspB, R88, gsb0 ;  /* 0x40e0000490587df0 */ /* 0x000fe20008001858 */
[----:B------:R-:W-:Y:S01]  /*9aa0*/  UIADD3 UR6, UR10, 0x100, URZ ;  /* 0x000001000a067890 */ /* 0x000fe2000fffe03f */
[----:B------:R-:W-:-:S04]  /*9ab0*/  UMOV UR7, 0x40000040 ;  /* 0x4000004000077882 */ /* 0x000fc80000000000 */
        /* <DEDUP_REMOVED lines=9> */
[----:B0-----:R-:W-:Y:S01]  /*9b50*/  FMNMX.FTZ R4, R42, R59, !PT ;  /* 0x0000003b2a047209 */ /* 0x001fe20007810000 */
[----:B------:R-:W-:-:S06]  /*9b60*/  FMUL.FTZ R59, R77, UR23 ;  /* 0x000000174d3b7c20 */ /* 0x000fcc0008410000 */
        /* <DEDUP_REMOVED lines=12> */
[----:B------:R-:W-:Y:S02]  /*9c30*/  FMUL.FTZ R61, R81, UR23 ;  /* 0x00000017513d7c20 */ /* 0x000fe40008410000 */
[----:B------:R-:W2:Y:S01]  /*9c40*/  S2R R81, SR_TID.X ;  /* 0x0000000000517919 */ /* 0x000ea20000002100 */
[----:B------:R-:W-:Y:S01]  /*9c50*/  HGMMA.64x64x16.F32.BF16 R88, R140, gdesc[UR4].tnspB, R88, gsb0 ;  /* 0x40e000048c587df0 */ /* 0x000fe20008001858 */
[----:B------:R-:W-:Y:S01]  /*9c60*/  UIADD3 UR6, UR10, 0x180, URZ ;  /* 0x000001800a067890 */ /* 0x000fe2000fffe03f */
[----:B0-----:R-:W-:Y:S01]  /*9c70*/  FMNMX.FTZ R65, R53, R4, !PT ;  /* 0x0000000435417209 */ /* 0x001fe20007810000 */
[----:B------:R-:W-:Y:S01]  /*9c80*/  UMOV UR7, 0x40000040 ;  /* 0x4000004000077882 */ /* 0x000fe20000000000 */
[----:B------:R-:W0:Y:S08]  /*9c90*/  MUFU.TANH R55, R55 ;  /* 0x0000003700377308 */ /* 0x000e300000002400 */
[----:B------:R-:W3:Y:S01]  /*9ca0*/  MUFU.TANH R56, R56 ;  /* 0x0000003800387308 */ /* 0x000ee20000002400 */
[----:B-1----:R-:W-:-:S07]  /*9cb0*/  FMNMX.FTZ R4, R54, R65, !PT ;  /* 0x0000004136047209 */ /* 0x002fce0007810000 */
[----:B------:R-:W1:Y:S01]  /*9cc0*/  MUFU.TANH R57, R57 ;  /* 0x0000003900397308 */ /* 0x000e620000002400 */
[----:B0-----:R-:W-:-:S07]  /*9cd0*/  FMNMX.FTZ R65, R55, R4, !PT ;  /* 0x0000000437417209 */ /* 0x001fce0007810000 */
[----:B------:R-:W0:Y:S01]  /*9ce0*/  MUFU.TANH R58, R58 ;  /* 0x0000003a003a7308 */ /* 0x000e220000002400 */
[----:B---3--:R-:W-:Y:S02]  /*9cf0*/  FMNMX.FTZ R4, R56, R65, !PT ;  /* 0x0000004138047209 */ /* 0x008fe40007810000 */
[----:B--2---:R-:W-:Y:S02]  /*9d00*/  SHF.R.U32.HI R80, RZ, 0x7, R81 ;  /* 0x00000007ff507819 */ /* 0x004fe40000011651 */
[----:B------:R-:W-:-:S03]  /*9d10*/  ISETP.GE.U32.AND P2, PT, R81, 0x180, PT ;  /* 0x000001805100780c */ /* 0x000fc60003f46070 */
        /* <DEDUP_REMOVED lines=8> */
[----:B------:R-:W-:Y:S01]  /*9da0*/  FMUL.FTZ R65, R66, UR23 ;  /* 0x0000001742417c20 */ /* 0x000fe20008410000 */
[----:B------:R-:W-:Y:S01]  /*9db0*/  FMUL.FTZ R66, R67, UR23 ;  /* 0x0000001743427c20 */ /* 0x000fe20008410000 */
[----:B------:R-:W-:Y:S01]  /*9dc0*/  FMUL.FTZ R67, R70, UR23 ;  /* 0x0000001746437c20 */ /* 0x000fe20008410000 */
[----:B------:R-:W-:Y:S01]  /*9dd0*/  FMUL.FTZ R70, R75, UR23 ;  /* 0x000000174b467c20 */ /* 0x000fe20008410000 */
[----:B------:R-:W-:Y:S02]  /*9de0*/  FMUL.FTZ R75, R86, UR23 ;  /* 0x00000017564b7c20 */ /* 0x000fe40008410000 */
[----:B------:R-:W1:Y:S01]  /*9df0*/  MUFU.TANH R62, R62 ;  /* 0x0000003e003e7308 */ /* 0x000e620000002400 */
[----:B0-----:R-:W-:-:S07]  /*9e00*/  FMNMX.FTZ R69, R61, R4, !PT ;  /* 0x000000043d457209 */ /* 0x001fce0007810000 */
[----:B------:R-:W0:Y:S01]  /*9e10*/  MUFU.TANH R8, R8 ;  /* 0x0000000800087308 */ /* 0x000e220000002400 */
[----:B--2---:R-:W-:Y:S01]  /*9e20*/  FMNMX.FTZ R69, R64, R69, !PT ;  /* 0x0000004540457209 */ /* 0x004fe20007810000 */
[----:B------:R-:W-:Y:S02]  /*9e30*/  WARPGROUP.DEPBAR.LE gsb0, 0x0 ;  /* 0x00008000000079c5 */ /* 0x000fe40000010000 */
[----:B------:R-:W-:-:S04]  /*9e40*/  WARPGROUP.ARRIVE ;  /* 0x00000000000079c5 */ /* 0x000fc80000000000 */
[----:B------:R-:W2:Y:S01]  /*9e50*/  MUFU.TANH R10, R10 ;  /* 0x0000000a000a7308 */ /* 0x000ea20000002400 */
[----:B-1----:R-:W-:Y:S01]  /*9e60*/  FMNMX.FTZ R4, R62, R69, !PT ;  /* 0x000000453e047209 */ /* 0x002fe20007810000 */
[----:B------:R-:W-:Y:S01]  /*9e70*/  HGMMA.64x64x16.F32.BF16 R88, R136, gdesc[UR4].tnspB, R88, gsb0 ;  /* 0x40e0000488587df0 */ /* 0x000fe20008001858 */
[----:B------:R-:W-:Y:S01]  /*9e80*/  UIADD3 UR6, UR10, 0x200, URZ ;  /* 0x000002000a067890 */ /* 0x000fe2000fffe03f */
[----:B------:R-:W-:Y:S01]  /*9e90*/  FMUL.FTZ R69, R74, UR23 ;  /* 0x000000174a457c20 */ /* 0x000fe20008410000 */
[----:B------:R-:W-:Y:S01]  /*9ea0*/  UMOV UR7, 0x40000040 ;  /* 0x4000004000077882 */ /* 0x000fe20000000000 */
[----:B------:R-:W1:Y:S01]  /*9eb0*/  SHFL.BFLY PT, R73, R4, 0x2, 0x1f ;  /* 0x0c401f0004497f89 */ /* 0x000e6200000e0000 */
[----:B------:R-:W-:Y:S01]  /*9ec0*/  FMUL.FTZ R74, R83, UR23 ;  /* 0x00000017534a7c20 */ /* 0x000fe20008410000 */
[----:B------:R-:W3:Y:S08]  /*9ed0*/  MUFU.TANH R12, R12 ;  /* 0x0000000c000c7308 */ /* 0x000ef00000002400 */
[----:B------:R-:W4:Y:S08]  /*9ee0*/  MUFU.TANH R14, R14 ;  /* 0x0000000e000e7308 */ /* 0x000f300000002400 */
[----:B------:R-:W5:Y:S01]  /*9ef0*/  MUFU.TANH R21, R21 ;  /* 0x0000001500157308 */ /* 0x000f620000002400 */
[----:B-1----:R-:W-:Y:S01]  /*9f00*/  FMNMX.FTZ R76, R4, R73, !PT ;  /* 0x00000049044c7209 */ /* 0x002fe20007810000 */
[----:B------:R-:W-:-:S06]  /*9f10*/  FMUL.FTZ R73, R82, UR23 ;  /* 0x0000001752497c20 */ /* 0x000fcc0008410000 */
[----:B------:R-:W1:Y:S01]  /*9f20*/  MUFU.TANH R24, R24 ;  /* 0x0000001800187308 */ /* 0x000e620000002400 */
[----:B------:R-:W0:Y:S07]  /*9f30*/  SHFL.BFLY PT, R77, R76, 0x1, 0x1f ;  /* 0x0c201f004c4d7f89 */ /* 0x000e2e00000e0000 */
[----:B------:R-:W1:Y:S08]  /*9f40*/  MUFU.TANH R26, R26 ;  /* 0x0000001a001a7308 */ /* 0x000e700000002400 */
[----:B------:R-:W1:Y:S08]  /*9f50*/  MUFU.TANH R28, R28 ;  /* 0x0000001c001c7308 */ /* 0x000e700000002400 */
[----:B------:R-:W1:Y:S01]  /*9f60*/  MUFU.TANH R31, R31 ;  /* 0x0000001f001f7308 */ /* 0x000e620000002400 */
[----:B0-----:R-:W-:-:S05]  /*9f70*/  FMNMX.FTZ R4, R76, R77, !PT ;  /* 0x0000004d4c047209 */ /* 0x001fca0007810000 */
[C---:B------:R-:W-:Y:S02]  /*9f80*/  FMUL.FTZ R78, R4.reuse, UR22 ;  /* 0x00000016044e7c20 */ /* 0x040fe40008410000 */
[----:B------:R-:W0:Y:S01]  /*9f90*/  MUFU.TANH R32, R32 ;  /* 0x0000002000207308 */ /* 0x000e220000002400 */
[----:B------:R-:W-:Y:S01]  /*9fa0*/  FADD.FTZ R6, -R4, R6 ;  /* 0x0000000604067221 */ /* 0x000fe20000010100 */
[--C-:B------:R-:W-:Y:S01]  /*9fb0*/  FFMA.FTZ R148, R7, UR22, -R78.reuse ;  /* 0x0000001607947c23 */ /* 0x100fe2000801084e */
[----:B------:R-:W-:Y:S01]  /*9fc0*/  FMNMX.FTZ R7, R8, R5, !PT ;  /* 0x0000000508077209 */ /* 0x000fe20007810000 */
[--C-:B------:R-:W-:Y:S01]  /*9fd0*/  FFMA.FTZ R150, R11, UR22, -R78.reuse ;  /* 0x000000160b967c23 */ /* 0x100fe2000801084e */
[--C-:B------:R-:W-:Y:S01]  /*9fe0*/  FFMA.FTZ R11, R20, UR22, -R78.reuse ;  /* 0x00000016140b7c23 */ /* 0x100fe2000801084e */
[--C-:B------:R-:W-:Y:S01]  /*9ff0*/  FFMA.FTZ R144, R15, UR22, -R78.reuse ;  /* 0x000000160f907c23 */ /* 0x100fe2000801084e */
[----:B--2---:R-:W-:Y:S01]  /*a000*/  FMNMX.FTZ R7, R10, R7, !PT ;  /* 0x000000070a077209 */ /* 0x004fe20007810000 */
[----:B------:R-:W2:Y:S01]  /*a010*/  MUFU.TANH R34, R34 ;  /* 0x0000002200227308 */ /* 0x000ea20000002400 */
[--C-:B------:R-:W-:Y:S01]  /*a020*/  FFMA.FTZ R15, R27, UR22, -R78.reuse ;  /* 0x000000161b0f7c23 */ /* 0x100fe2000801084e */
[--C-:B------:R-:W-:Y:S01]  /*a030*/  FFMA.FTZ R27, R42, UR22, -R78.reuse ;  /* 0x000000162a1b7c23 */ /* 0x100fe2000801084e */
[----:B---3--:R-:W-:Y:S01]  /*a040*/  FMNMX.FTZ R7, R12, R7, !PT ;  /* 0x000000070c077209 */ /* 0x008fe20007810000 */
[--C-:B------:R-:W-:Y:S01]  /*a050*/  FFMA.FTZ R146, R25, UR22, -R78.reuse ;  /* 0x0000001619927c23 */ /* 0x100fe2000801084e */
[----:B------:R-:W-:Y:S01]  /*a060*/  FFMA.FTZ R25, R39, UR22, -R78 ;  /* 0x0000001627197c23 */ /* 0x000fe2000801084e */
[----:B------:R-:W-:-:S02]  /*a070*/  WARPGROUP.DEPBAR.LE gsb0, 0x0 ;  /* 0x00008000000079c5 */ /* 0x000fc40000010000 */
[----:B------:R-:W-:Y:S01]  /*a080*/  WARPGROUP.ARRIVE ;  /* 0x00000000000079c5 */ /* 0x000fe20000000000 */
[----:B----4-:R-:W-:Y:S01]  /*a090*/  FMNMX.FTZ R20, R14, R7, !PT ;  /* 0x000000070e147209 */ /* 0x010fe20007810000 */
[----:B------:R-:W3:Y:S01]  /*a0a0*/  MUFU.TANH R36, R36 ;  /* 0x0000002400247308 */ /* 0x000ee20000002400 */
[--C-:B------:R-:W-:Y:S01]  /*a0b0*/  FFMA.FTZ R39, R55, UR22, -R78.reuse ;  /* 0x0000001637277c23 */ /* 0x100fe2000801084e */
[--C-:B------:R-:W-:Y:S01]  /*a0c0*/  FFMA.FTZ R77, R13, UR22, -R78.reuse ;  /* 0x000000160d4d7c23 */ /* 0x100fe2000801084e */
[----:B-----5:R-:W-:Y:S01]  /*a0d0*/  FMNMX.FTZ R7, R21, R20, !PT ;  /* 0x0000001415077209 */ /* 0x020fe20007810000 */
[----:B------:R-:W-:Y:S01]  /*a0e0*/  HGMMA.64x64x16.F32.BF16 R88, R132, gdesc[UR4].tnspB, R88, gsb0 ;  /* 0x40e0000484587df0 */ /* 0x000fe20008001858 */
[----:B------:R-:W-:Y:S01]  /*a0f0*/  UIADD3 UR6, UR10, 0x280, URZ ;  /* 0x000002800a067890 */ /* 0x000fe2000fffe03f */
[--C-:B------:R-:W-:Y:S01]  /*a100*/  FFMA.FTZ R13, R35, UR22, -R78.reuse ;  /* 0x00000016230d7c23 */ /* 0x100fe2000801084e */
[----:B------:R-:W-:Y:S01]  /*a110*/  UMOV UR7, 0x40000040 ;  /* 0x4000004000077882 */ /* 0x000fe20000000000 */
[----:B-1----:R-:W-:Y:S01]  /*a120*/  FMNMX.FTZ R7, R24, R7, !PT ;  /* 0x0000000718077209 */ /* 0x002fe20007810000 */
[----:B------:R-:W1:Y:S01]  /*a130*/  MUFU.TANH R38, R38 ;  /* 0x0000002600267308 */ /* 0x000e620000002400 */
[--C-:B------:R-:W-:Y:S01]  /*a140*/  FFMA.FTZ R35, R53, UR22, -R78.reuse ;  /* 0x0000001635237c23 */ /* 0x100fe2000801084e */
[----:B------:R-:W-:Y:S01]  /*a150*/  FMUL.FTZ R6, R6, UR22 ;  /* 0x0000001606067c20 */ /* 0x000fe20008410000 */
[----:B------:R-:W-:Y:S01]  /*a160*/  FMNMX.FTZ R7, R26, R7, !PT ;  /* 0x000000071a077209 */ /* 0x000fe20007810000 */
[--C-:B------:R-:W-:Y:S01]  /*a170*/  FFMA.FTZ R9, R9, UR22, -R78.reuse ;  /* 0x0000001609097c23 */ /* 0x100fe2000801084e */
[--C-:B------:R-:W-:Y:S01]  /*a180*/  FFMA.FTZ R136, R37, UR22, -R78.reuse ;  /* 0x0000001625887c23 */ /* 0x100fe2000801084e */
[--C-:B------:R-:W-:Y:S01]  /*a190*/  FFMA.FTZ R37, R54, UR22, -R78.reuse ;  /* 0x0000001636257c23 */ /* 0x100fe2000801084e */
[----:B------:R-:W-:Y:S01]  /*a1a0*/  FMNMX.FTZ R20, R28, R7, !PT ;  /* 0x000000071c147209 */ /* 0x000fe20007810000 */
[----:B------:R-:W4:Y:S01]  /*a1b0*/  MUFU.TANH R40, R40 ;  /* 0x0000002800287308 */ /* 0x000f220000002400 */
[--C-:B------:R-:W-:Y:S01]  /*a1c0*/  FFMA.FTZ R140, R29, UR22, -R78.reuse ;  /* 0x000000161d8c7c23 */ /* 0x100fe2000801084e */
[--C-:B------:R-:W-:Y:S01]  /*a1d0*/  FFMA.FTZ R142, R33, UR22, -R78.reuse ;  /* 0x00000016218e7c23 */ /* 0x100fe2000801084e */
[----:B------:R-:W-:Y:S01]  /*a1e0*/  FMNMX.FTZ R7, R31, R20, !PT ;  /* 0x000000141f077209 */ /* 0x000fe20007810000 */
[--C-:B------:R-:W-:Y:S01]  /*a1f0*/  FFMA.FTZ R20, R30, UR22, -R78.reuse ;  /* 0x000000161e147c23 */ /* 0x100fe2000801084e */
[--C-:B------:R-:W-:Y:S01]  /*a200*/  FFMA.FTZ R138, R41, UR22, -R78.reuse ;  /* 0x00000016298a7c23 */ /* 0x100fe2000801084e */
[--C-:B------:R-:W-:Y:S01]  /*a210*/  FFMA.FTZ R29, R46, UR22, -R78.reuse ;  /* 0x000000162e1d7c23 */ /* 0x100fe2000801084e */
[----:B0-----:R-:W-:Y:S01]  /*a220*/  FMNMX.FTZ R7, R32, R7, !PT ;  /* 0x0000000720077209 */ /* 0x001fe20007810000 */
[----:B------:R-:W0:Y:S01]  /*a230*/  MUFU.TANH R43, R43 ;  /* 0x0000002b002b7308 */ /* 0x000e220000002400 */
[--C-:B------:R-:W-:Y:S01]  /*a240*/  FFMA.FTZ R33, R50, UR22, -R78.reuse ;  /* 0x0000001632217c23 */ /* 0x100fe2000801084e */
[--C-:B------:R-:W-:Y:S01]  /*a250*/  FFMA.FTZ R41, R56, UR22, -R78.reuse ;  /* 0x0000001638297c23 */ /* 0x100fe2000801084e */
[----:B--2---:R-:W-:Y:S01]  /*a260*/  FMNMX.FTZ R7, R34, R7, !PT ;  /* 0x0000000722077209 */ /* 0x004fe20007810000 */
[--C-:B------:R-:W-:Y:S01]  /*a270*/  FFMA.FTZ R46, R59, UR22, -R78.reuse ;  /* 0x000000163b2e7c23 */ /* 0x100fe2000801084e */
[--C-:B------:R-:W-:Y:S01]  /*a280*/  FFMA.FTZ R50, R61, UR22, -R78.reuse ;  /* 0x000000163d327c23 */ /* 0x100fe2000801084e */
[--C-:B------:R-:W-:Y:S01]  /*a290*/  FFMA.FTZ R64, R64, UR22, -R78.reuse ;  /* 0x0000001640407c23 */ /* 0x100fe2000801084e */
[----:B---3--:R-:W-:Y:S01]  /*a2a0*/  FMNMX.FTZ R7, R36, R7, !PT ;  /* 0x0000000724077209 */ /* 0x008fe20007810000 */
[----:B------:R-:W2:Y:S01]  /*a2b0*/  MUFU.TANH R44, R44 ;  /* 0x0000002c002c7308 */ /* 0x000ea20000002400 */
[----:B------:R-:W-:-:S02]  /*a2c0*/  FFMA.FTZ R62, R62, UR22, -R78 ;  /* 0x000000163e3e7c23 */ /* 0x000fc4000801084e */
[----:B-1----:R-:W-:-:S04]  /*a2d0*/  FMNMX.FTZ R7, R38, R7, !PT ;  /* 0x0000000726077209 */ /* 0x002fc80007810000 */
[----:B----4-:R-:W-:Y:S01]  /*a2e0*/  FMNMX.FTZ R30, R40, R7, !PT ;  /* 0x00000007281e7209 */ /* 0x010fe20007810000 */
[----:B------:R-:W1:Y:S03]  /*a2f0*/  MUFU.TANH R47, R47 ;  /* 0x0000002f002f7308 */ /* 0x000e660000002400 */
[----:B0-----:R-:W-:-:S05]  /*a300*/  FMNMX.FTZ R7, R43, R30, !PT ;  /* 0x0000001e2b077209 */ /* 0x001fca0007810000 */
        /* <DEDUP_REMOVED lines=9> */
[----:B------:R-:W-:Y:S02]  /*a3a0*/  WARPGROUP.DEPBAR.LE gsb0, 0x0 ;  /* 0x00008000000079c5 */ /* 0x000fe40000010000 */
[----:B------:R-:W-:Y:S01]  /*a3b0*/  WARPGROUP.ARRIVE ;  /* 0x00000000000079c5 */ /* 0x000fe20000000000 */
[----:B-1----:R-:W-:Y:S01]  /*a3c0*/  FMNMX.FTZ R30, R63, R30, !PT ;  /* 0x0000001e3f1e7209 */ /* 0x002fe20007810000 */
[--C-:B------:R-:W-:Y:S01]  /*a3d0*/  FFMA.FTZ R132, R45, UR22, -R78.reuse ;  /* 0x000000162d847c23 */ /* 0x100fe2000801084e */
[--C-:B------:R-:W-:Y:S01]  /*a3e0*/  FFMA.FTZ R134, R49, UR22, -R78.reuse ;  /* 0x0000001631867c23 */ /* 0x100fe2000801084e */
[--C-:B------:R-:W-:Y:S01]  /*a3f0*/  FFMA.FTZ R45, R58, UR22, -R78.reuse ;  /* 0x000000163a2d7c23 */ /* 0x100fe2000801084e */
[----:B------:R-:W1:Y:S01]  /*a400*/  MUFU.TANH R67, R67 ;  /* 0x0000004300437308 */ /* 0x000e620000002400 */
[----:B------:R-:W-:Y:S01]  /*a410*/  HGMMA.64x64x16.F32.BF16 R88, R128, gdesc[UR4].tnspB, R88, gsb0 ;  /* 0x40e0000480587df0 */ /* 0x000fe20008001858 */
[----:B------:R-:W-:Y:S01]  /*a420*/  UIADD3 UR6, UR10, 0x300, URZ ;  /* 0x000003000a067890 */ /* 0x000fe2000fffe03f */
[----:B0-----:R-:W-:Y:S01]  /*a430*/  FMNMX.FTZ R7, R65, R30, !PT ;  /* 0x0000001e41077209 */ /* 0x001fe20007810000 */
[----:B------:R-:W-:Y:S01]  /*a440*/  UMOV UR7, 0x40000040 ;  /* 0x4000004000077882 */ /* 0x000fe20000000000 */
[----:B------:R-:W-:-:S03]  /*a450*/  FFMA.FTZ R49, R60, UR22, -R78 ;  /* 0x000000163c317c23 */ /* 0x000fc6000801084e */
        /* <DEDUP_REMOVED lines=17> */
[----:B0-----:R-:W-:Y:S01]  /*a570*/  FMNMX.FTZ R42, R74, R7, !PT ;  /* 0x000000074a2a7209 */ /* 0x001fe20007810000 */
[----:B------:R-:W-:Y:S02]  /*a580*/  WARPGROUP.DEPBAR.LE gsb0, 0x0 ;  /* 0x00008000000079c5 */ /* 0x000fe40000010000 */
[----:B------:R-:W-:Y:S01]  /*a590*/  WARPGROUP.ARRIVE ;  /* 0x00000000000079c5 */ /* 0x000fe20000000000 */
[----:B--2---:R-:W-:-:S03]  /*a5a0*/  FMNMX.FTZ R7, R75, R42, !PT ;  /* 0x0000002a4b077209 */ /* 0x004fc60007810000 */
[----:B------:R0:W-:Y:S02]  /*a5b0*/  MUFU.EX2 R30, R27 ;  /* 0x0000001b001e7308 */ /* 0x0001e40000000800 */
[----:B------:R-:W-:Y:S01]  /*a5c0*/  HGMMA.64x64x16.F32.BF16 R88, R124, gdesc[UR4].tnspB, R88, gsb0 ;  /* 0x40e000047c587df0 */ /* 0x000fe20008001858 */
[----:B------:R-:W-:Y:S01]  /*a5d0*/  UIADD3 UR6, UR10, 0x380, URZ ;  /* 0x000003800a067890 */ /* 0x000fe2000fffe03f */
[----:B-1----:R-:W-:Y:S01]  /*a5e0*/  FMNMX.FTZ R7, R76, R7, !PT ;  /* 0x000000074c077209 */ /* 0x002fe20007810000 */
[----:B------:R-:W-:-:S03]  /*a5f0*/  UMOV UR7, 0x40000040 ;  /* 0x4000004000077882 */ /* 0x000fc60000000000 */
[----:B------:R-:W-:Y:S01]  /*a600*/  MUFU.EX2 R6, R6 ;  /* 0x0000000600067308 */ /* 0x000fe20000000800 */
[--C-:B0-----:R-:W-:Y:S01]  /*a610*/  FFMA.FTZ R27, R52, UR22, -R78.reuse ;  /* 0x00000016341b7c23 */ /* 0x101fe2000801084e */
[----:B------:R-:W0:Y:S06]  /*a620*/  SHFL.BFLY PT, R42, R7, 0x2, 0x1f ;  /* 0x0c401f00072a7f89 */ /* 0x000e2c00000e0000 */
[----:B------:R-:W1:Y:S08]  /*a630*/  MUFU.EX2 R148, R148 ;  /* 0x0000009400947308 */ /* 0x000e700000000800 */
[----:B------:R-:W2:Y:S08]  /*a640*/  MUFU.EX2 R9, R9 ;  /* 0x0000000900097308 */ /* 0x000eb00000000800 */
[----:B------:R-:W3:Y:S01]  /*a650*/  MUFU.EX2 R150, R150 ;  /* 0x0000009600967308 */ /* 0x000ee20000000800 */
[----:B0-----:R-:W-:Y:S01]  /*a660*/  FMNMX.FTZ R52, R7, R42, !PT ;  /* 0x0000002a07347209 */ /* 0x001fe20007810000 */
[----:B------:R-:W-:-:S04]  /*a670*/  FFMA.FTZ R42, R57, UR22, -R78 ;  /* 0x00000016392a7c23 */ /* 0x000fc8000801084e */
[----:B------:R-:W0:Y:S02]  /*a680*/  SHFL.BFLY PT, R7, R52, 0x1, 0x1f ;  /* 0x0c201f0034077f89 */ /* 0x000e2400000e0000 */
[----:B------:R-:W-:Y:S08]  /*a690*/  MUFU.EX2 R77, R77 ;  /* 0x0000004d004d7308 */ /* 0x000ff00000000800 */
[----:B------:R-:W-:Y:S08]  /*a6a0*/  MUFU.EX2 R144, R144 ;  /* 0x0000009000907308 */ /* 0x000ff00000000800 */
[----:B------:R-:W-:Y:S01]  /*a6b0*/  MUFU.EX2 R11, R11 ;  /* 0x0000000b000b7308 */ /* 0x000fe20000000800 */
[----:B0-----:R-:W-:-:S07]  /*a6c0*/  FMNMX.FTZ R7, R52, R7, !PT ;  /* 0x0000000734077209 */ /* 0x001fce0007810000 */
[----:B------:R-:W-:Y:S01]  /*a6d0*/  MUFU.EX2 R146, R146 ;  /* 0x0000009200927308 */ /* 0x000fe20000000800 */
[C---:B------:R-:W-:Y:S01]  /*a6e0*/  FMUL.FTZ R55, R7.reuse, UR22 ;  /* 0x0000001607377c20 */ /* 0x040fe20008410000 */
[----:B------:R-:W-:-:S03]  /*a6f0*/  FADD.FTZ R53, -R7, R5 ;  /* 0x0000000507357221 */ /* 0x000fc60000010100 */
[--C-:B------:R-:W-:Y:S01]  /*a700*/  FFMA.FTZ R145, R21, UR22, -R55.reuse ;  /* 0x0000001615917c23 */ /* 0x100fe20008010837 */
[----:B------:R-:W-:Y:S02]  /*a710*/  IMAD.U32 R21, RZ, RZ, UR47 ;  /* 0x0000002fff157e24 */ /* 0x000fe4000f8e00ff */
[----:B------:R-:W-:Y:S01]  /*a720*/  FMUL.FTZ R53, R53, UR22 ;  /* 0x0000001635357c20 */ /* 0x000fe20008410000 */
[--C-:B------:R-:W-:Y:S01]  /*a730*/  FFMA.FTZ R8, R8, UR22, -R55.reuse ;  /* 0x0000001608087c23 */ /* 0x100fe20008010837 */
[--C-:B------:R-:W-:Y:S01]  /*a740*/  FFMA.FTZ R149, R10, UR22, -R55.reuse ;  /* 0x000000160a957c23 */ /* 0x100fe20008010837 */
[----:B------:R-:W-:Y:S01]  /*a750*/  FFMA.FTZ R141, R31, UR22, -R55 ;  /* 0x000000161f8d7c23 */ /* 0x000fe20008010837 */
[----:B------:R-:W-:Y:S01]  /*a760*/  @!P1 LEA R21, R21, UR45, 0x3 ;  /* 0x0000002d15159c11 */ /* 0x000fe2000f8e18ff */
[----:B------:R-:W-:Y:S01]  /*a770*/  VIADD R31, R80, 0x9 ;  /* 0x00000009501f7836 */ /* 0x000fe20000000000 */
[----:B------:R-:W-:Y:S01]  /*a780*/  MUFU.EX2 R53, R53 ;  /* 0x0000003500357308 */ /* 0x000fe20000000800 */
[----:B------:R-:W-:-:S02]  /*a790*/  WARPGROUP.DEPBAR.LE gsb0, 0x0 ;  /* 0x00008000000079c5 */ /* 0x000fc40000010000 */
[----:B------:R-:W-:Y:S01]  /*a7a0*/  WARPGROUP.ARRIVE ;  /* 0x00000000000079c5 */ /* 0x000fe20000000000 */
[--C-:B------:R-:W-:Y:S01]  /*a7b0*/  FFMA.FTZ R151, R12, UR22, -R55.reuse ;  /* 0x000000160c977c23 */ /* 0x100fe20008010837 */
[----:B------:R-:W-:Y:S01]  /*a7c0*/  @!P1 VIADD R21, R21, 0x16840 ;  /* 0x0001684015159836 */ /* 0x000fe20000000000 */
[----:B------:R-:W-:Y:S01]  /*a7d0*/  SEL R31, R31, 0x9, !P2 ;  /* 0x000000091f1f7807 */ /* 0x000fe20005000000 */
[----:B------:R-:W-:Y:S01]  /*a7e0*/  FFMA.FTZ R10, R14, UR22, -R55 ;  /* 0x000000160e0a7c23 */ /* 0x000fe20008010837 */
[----:B------:R-:W0:Y:S01]  /*a7f0*/  MUFU.EX2 R8, R8 ;  /* 0x0000000800087308 */ /* 0x000e220000000800 */
[----:B------:R-:W-:Y:S01]  /*a800*/  HGMMA.64x64x16.F32.BF16 R88, R120, gdesc[UR4].tnspB, R88, gsb0 ;  /* 0x40e0000478587df0 */ /* 0x000fe20008001858 */
[----:B------:R-:W-:Y:S01]  /*a810*/  @!P1 PRMT R21, RZ, 0x654, R21 ;  /* 0x00000654ff159816 */ /* 0x000fe20000000015 */
[--C-:B------:R-:W-:Y:S01]  /*a820*/  FFMA.FTZ R12, R24, UR22, -R55.reuse ;  /* 0x00000016180c7c23 */ /* 0x100fe20008010837 */
[--C-:B------:R-:W-:Y:S01]  /*a830*/  FFMA.FTZ R143, R34, UR22, -R55.reuse ;  /* 0x00000016228f7c23 */ /* 0x100fe20008010837 */
[----:B-1----:R-:W-:Y:S01]  /*a840*/  FFMA.FTZ R34, R6, R3, R148 ;  /* 0x0000000306227223 */ /* 0x002fe20000010094 */
[--C-:B------:R-:W-:Y:S01]  /*a850*/  FFMA.FTZ R147, R26, UR22, -R55.reuse ;  /* 0x000000161a937c23 */ /* 0x100fe20008010837 */
[--C-:B------:R-:W-:Y:S01]  /*a860*/  FFMA.FTZ R54, R28, UR22, -R55.reuse ;  /* 0x000000161c367c23 */ /* 0x100fe20008010837 */
[----:B------:R-:W1:Y:S01]  /*a870*/  MUFU.EX2 R149, R149 ;  /* 0x0000009500957308 */ /* 0x000e620000000800 */
[----:B--2---:R-:W-:Y:S01]  /*a880*/  FADD.FTZ R3, R9, R34 ;  /* 0x0000002209037221 */ /* 0x004fe20000010000 */
[--C-:B------:R-:W-:Y:S01]  /*a890*/  FFMA.FTZ R24, R36, UR22, -R55.reuse ;  /* 0x0000001624187c23 */ /* 0x100fe20008010837 */
[--C-:B------:R-:W-:Y:S01]  /*a8a0*/  FFMA.FTZ R14, R32, UR22, -R55.reuse ;  /* 0x00000016200e7c23 */ /* 0x100fe20008010837 */
[----:B------:R-:W-:Y:S01]  /*a8b0*/  FFMA.FTZ R137, R38, UR22, -R55 ;  /* 0x0000001626897c23 */ /* 0x000fe20008010837 */
[----:B---3--:R-:W-:Y:S01]  /*a8c0*/  FADD.FTZ R36, R150, R3 ;  /* 0x0000000396247221 */ /* 0x008fe20000010000 */
[--C-:B------:R-:W-:Y:S01]  /*a8d0*/  FFMA.FTZ R28, R40, UR22, -R55.reuse ;  /* 0x00000016281c7c23 */ /* 0x100fe20008010837 */
[--C-:B------:R-:W-:Y:S01]  /*a8e0*/  FFMA.FTZ R139, R43, UR22, -R55.reuse ;  /* 0x000000162b8b7c23 */ /* 0x100fe20008010837 */
[----:B------:R-:W2:Y:S01]  /*a8f0*/  MUFU.EX2 R151, R151 ;  /* 0x0000009700977308 */ /* 0x000ea20000000800 */
[----:B0-----:R-:W-:Y:S01]  /*a900*/  FFMA.FTZ R2, R53, R2, R8 ;  /* 0x0000000235027223 */ /* 0x001fe20000010008 */
[--C-:B------:R-:W-:Y:S01]  /*a910*/  FFMA.FTZ R26, R44, UR22, -R55.reuse ;  /* 0x000000162c1a7c23 */ /* 0x100fe20008010837 */
[--C-:B------:R-:W-:Y:S01]  /*a920*/  FFMA.FTZ R133, R47, UR22, -R55.reuse ;  /* 0x000000162f857c23 */ /* 0x100fe20008010837 */
[--C-:B------:R-:W-:Y:S01]  /*a930*/  FFMA.FTZ R32, R48, UR22, -R55.reuse ;  /* 0x0000001630207c23 */ /* 0x100fe20008010837 */
[--C-:B------:R-:W-:Y:S01]  /*a940*/  FFMA.FTZ R135, R51, UR22, -R55.reuse ;  /* 0x0000001633877c23 */ /* 0x100fe20008010837 */
[----:B------:R-:W-:Y:S01]  /*a950*/  F2FP.BF16.F32.PACK_AB R148, R9, R148 ;  /* 0x000000940994723e */ /* 0x000fe200000010ff */
[--C-:B------:R-:W-:Y:S01]  /*a960*/  FFMA.FTZ R129, R65, UR22, -R55.reuse ;  /* 0x0000001641817c23 */ /* 0x100fe20008010837 */
[----:B------:R-:W0:Y:S01]  /*a970*/  MUFU.EX2 R10, R10 ;  /* 0x0000000a000a7308 */ /* 0x000e220000000800 */
[----:B-1----:R-:W-:Y:S01]  /*a980*/  FADD.FTZ R34, R149, R2 ;  /* 0x0000000295227221 */ /* 0x002fe20000010000 */
[--C-:B------:R-:W-:Y:S01]  /*a990*/  FFMA.FTZ R2, R63, UR22, -R55.reuse ;  /* 0x000000163f027c23 */ /* 0x100fe20008010837 */
[----:B------:R-:W-:Y:S01]  /*a9a0*/  F2FP.BF16.F32.PACK_AB R149, R149, R8 ;  /* 0x000000089595723e */ /* 0x000fe200000010ff */
[--C-:B------:R-:W-:Y:S01]  /*a9b0*/  FFMA.FTZ R131, R67, UR22, -R55.reuse ;  /* 0x0000001643837c23 */ /* 0x100fe20008010837 */
[--C-:B------:R-:W-:Y:S01]  /*a9c0*/  FFMA.FTZ R69, R69, UR22, -R55.reuse ;  /* 0x0000001645457c23 */ /* 0x100fe20008010837 */
[--C-:B------:R-:W-:Y:S01]  /*a9d0*/  FFMA.FTZ R70, R70, UR22, -R55.reuse ;  /* 0x0000001646467c23 */ /* 0x100fe20008010837 */
[--C-:B------:R-:W-:Y:S01]  /*a9e0*/  FFMA.FTZ R71, R71, UR22, -R55.reuse ;  /* 0x0000001647477c23 */ /* 0x100fe20008010837 */
[----:B------:R-:W1:Y:S01]  /*a9f0*/  MUFU.EX2 R145, R145 ;  /* 0x0000009100917308 */ /* 0x000e620000000800 */
[----:B--2---:R-:W-:Y:S01]  /*aa00*/  FADD.FTZ R3, R151, R34 ;  /* 0x0000002297037221 */ /* 0x004fe20000010000 */
[--C-:B------:R-:W-:Y:S01]  /*aa10*/  FFMA.FTZ R72, R72, UR22, -R55.reuse ;  /* 0x0000001648487c23 */ /* 0x100fe20008010837 */
[--C-:B------:R-:W-:Y:S01]  /*aa20*/  FFMA.FTZ R73, R73, UR22, -R55.reuse ;  /* 0x0000001649497c23 */ /* 0x100fe20008010837 */
[--C-:B------:R-:W-:Y:S01]  /*aa30*/  FFMA.FTZ R74, R74, UR22, -R55.reuse ;  /* 0x000000164a4a7c23 */ /* 0x100fe20008010837 */
[----:B------:R-:W-:Y:S01]  /*aa40*/  FFMA.FTZ R75, R75, UR22, -R55 ;  /* 0x000000164b4b7c23 */ /* 0x000fe20008010837 */
[C---:B------:R-:W-:Y:S01]  /*aa50*/  ISETP.GT.AND P2, PT, R0.reuse, UR24, PT ;  /* 0x0000001800007c0c */ /* 0x040fe2000bf44270 */
[----:B------:R-:W-:Y:S01]  /*aa60*/  VIADD R0, R0, 0xffffffff ;  /* 0xffffffff00007836 */ /* 0x000fe20000000000 */
[----:B------:R-:W2:Y:S01]  /*aa70*/  MUFU.EX2 R12, R12 ;  /* 0x0000000c000c7308 */ /* 0x000ea20000000800 */
[C---:B0-----:R-:W-:Y:S01]  /*aa80*/  FADD.FTZ R34, R10.reuse, R3 ;  /* 0x000000030a227221 */ /* 0x041fe20000010000 */
[----:B------:R-:W-:-:S02]  /*aa90*/  F2FP.BF16.F32.PACK_AB R151, R10, R151 ;  /* 0x000000970a97723e */ /* 0x000fc400000010ff */
[----:B------:R-:W-:-:S04]  /*aaa0*/  F2FP.BF16.F32.PACK_AB R150, R77, R150 ;  /* 0x000000964d96723e */ /* 0x000fc800000010ff */
[----:B------:R-:W0:Y:S01]  /*aab0*/  MUFU.EX2 R147, R147 ;  /* 0x0000009300937308 */ /* 0x000e220000000800 */
[----:B-1----:R-:W-:Y:S01]  /*aac0*/  FADD.FTZ R3, R145, R34 ;  /* 0x0000002291037221 */ /* 0x002fe20000010000 */
[----:B------:R-:W-:-:S06]  /*aad0*/  FFMA.FTZ R34, R66, UR22, -R55 ;  /* 0x0000001642227c23 */ /* 0x000fcc0008010837 */
[----:B------:R-:W-:Y:S01]  /*aae0*/  MUFU.EX2 R15, R15 ;  /* 0x0000000f000f7308 */ /* 0x000fe20000000800 */
[C---:B--2---:R-:W-:Y:S01]  /*aaf0*/  FADD.FTZ R38, R12.reuse, R3 ;  /* 0x000000030c267221 */ /* 0x044fe20000010000 */
[----:B------:R-:W-:-:S06]  /*ab00*/  F2FP.BF16.F32.PACK_AB R145, R12, R145 ;  /* 0x000000910c91723e */ /* 0x000fcc00000010ff */
[----:B------:R-:W1:Y:S01]  /*ab10*/  MUFU.EX2 R54, R54 ;  /* 0x0000003600367308 */ /* 0x000e620000000800 */
[----:B0-----:R-:W-:-:S07]  /*ab20*/  FADD.FTZ R3, R147, R38 ;  /* 0x0000002693037221 */ /* 0x001fce0000010000 */
[----:B------:R-:W-:Y:S01]  /*ab30*/  MUFU.EX2 R140, R140 ;  /* 0x0000008c008c7308 */ /* 0x000fe20000000800 */
[----:B------:R-:W-:Y:S02]  /*ab40*/  WARPGROUP.DEPBAR.LE gsb0, 0x0 ;  /* 0x00008000000079c5 */ /* 0x000fe40000010000 */
[----:B------:R0:W-:Y:S06]  /*ab50*/  BAR.ARV R31, 0x100 ;  /* 0x0004001f0000751d */ /* 0x0001ec0000002000 */
[----:B------:R2:W-:Y:S01]  /*ab60*/  @!P1 SYNCS.ARRIVE.TRANS64.RED.A1T0 RZ, [R21+URZ], RZ ;  /* 0x000000ff15ff99a7 */ /* 0x0005e2000810043f */
[----:B------:R-:W3:Y:S01]  /*ab70*/  MUFU.EX2 R141, R141 ;  /* 0x0000008d008d7308 */ /* 0x000ee20000000800 */
[----:B-1----:R-:W-:Y:S01]  /*ab80*/  FADD.FTZ R38, R54, R3 ;  /* 0x0000000336267221 */ /* 0x002fe20000010000 */
[-C--:B------:R-:W-:Y:S01]  /*ab90*/  FMUL.FTZ R88, R88, R6.reuse ;  /* 0x0000000658587220 */ /* 0x080fe20000410000 */
[-C--:B------:R-:W-:Y:S01]  /*aba0*/  FMUL.FTZ R89, R89, R6.reuse ;  /* 0x0000000659597220 */ /* 0x080fe20000410000 */
[-C--:B------:R-:W-:Y:S01]  /*abb0*/  FMUL.FTZ R92, R92, R6.reuse ;  /* 0x000000065c5c7220 */ /* 0x080fe20000410000 */
[-C--:B------:R-:W-:Y:S01]  /*abc0*/  FMUL.FTZ R93, R93, R6.reuse ;  /* 0x000000065d5d7220 */ /* 0x080fe20000410000 */
[-C--:B------:R-:W-:Y:S01]  /*abd0*/  FMUL.FTZ R96, R96, R6.reuse ;  /* 0x0000000660607220 */ /* 0x080fe20000410000 */
[----:B--2---:R-:W-:Y:S01]  /*abe0*/  IMAD.U32 R21, RZ, RZ, UR25 ;  /* 0x00000019ff157e24 */ /* 0x004fe2000f8e00ff */
[----:B------:R-:W-:Y:S01]  /*abf0*/  MUFU.EX2 R20, R20 ;  /* 0x0000001400147308 */ /* 0x000fe20000000800 */
[----:B------:R-:W-:Y:S01]  /*ac00*/  UMOV UR25, UR47 ;  /* 0x0000002f00197c82 */ /* 0x000fe20008000000 */
[-C--:B------:R-:W-:Y:S01]  /*ac10*/  FMUL.FTZ R97, R97, R6.reuse ;  /* 0x0000000661617220 */ /* 0x080fe20000410000 */
[-C--:B------:R-:W-:Y:S01]  /*ac20*/  FMUL.FTZ R100, R100, R6.reuse ;  /* 0x0000000664647220 */ /* 0x080fe20000410000 */
[----:B------:R-:W-:Y:S01]  /*ac30*/  @!P1 LEA R21, R21, UR45, 0x3 ;  /* 0x0000002d15159c11 */ /* 0x000fe2000f8e18ff */
[-C--:B------:R-:W-:Y:S01]  /*ac40*/  FMUL.FTZ R101, R101, R6.reuse ;  /* 0x0000000665657220 */ /* 0x080fe20000410000 */
[-C--:B------:R-:W-:Y:S01]  /*ac50*/  FMUL.FTZ R104, R104, R6.reuse ;  /* 0x0000000668687220 */ /* 0x080fe20000410000 */
[----:B------:R-:W-:Y:S01]  /*ac60*/  FMUL.FTZ R105, R105, R6 ;  /* 0x0000000669697220 */ /* 0x000fe20000410000 */
[----:B------:R-:W1:Y:S01]  /*ac70*/  MUFU.EX2 R14, R14 ;  /* 0x0000000e000e7308 */ /* 0x000e620000000800 */
[----:B------:R-:W-:-:S02]  /*ac80*/  @!P1 VIADD R21, R21, 0x16860 ;  /* 0x0001686015159836 */ /* 0x000fc40000000000 */
[----:B---3--:R-:W-:Y:S01]  /*ac90*/  FADD.FTZ R3, R141, R38 ;  /* 0x000000268d037221 */ /* 0x008fe20000010000 */
[-C--:B------:R-:W-:Y:S01]  /*aca0*/  FMUL.FTZ R108, R108, R6.reuse ;  /* 0x000000066c6c7220 */ /* 0x080fe20000410000 */
[-C--:B------:R-:W-:Y:S01]  /*acb0*/  FMUL.FTZ R109, R109, R6.reuse ;  /* 0x000000066d6d7220 */ /* 0x080fe20000410000 */
[-C--:B------:R-:W-:Y:S01]  /*acc0*/  FMUL.FTZ R112, R112, R6.reuse ;  /* 0x0000000670707220 */ /* 0x080fe20000410000 */
[----:B0-----:R-:W-:Y:S01]  /*acd0*/  @!P1 PRMT R31, RZ, 0x654, R21 ;  /* 0x00000654ff1f9816 */ /* 0x001fe20000000015 */
[----:B------:R-:W-:Y:S01]  /*ace0*/  FADD.FTZ R21, R77, R36 ;  /* 0x000000244d157221 */ /* 0x000fe20000010000 */
[----:B------:R-:W-:Y:S01]  /*acf0*/  MUFU.EX2 R142, R142 ;  /* 0x0000008e008e7308 */ /* 0x000fe20000000800 */
[-C--:B------:R-:W-:Y:S01]  /*ad00*/  FMUL.FTZ R113, R113, R6.reuse ;  /* 0x0000000671717220 */ /* 0x080fe20000410000 */
[----:B------:R0:W-:Y:S01]  /*ad10*/  @!P1 SYNCS.ARRIVE.TRANS64.RED.A1T0 RZ, [R31+URZ], RZ ;  /* 0x000000ff1fff99a7 */ /* 0x0001e2000810043f */
[----:B------:R-:W-:Y:S01]  /*ad20*/  FADD.FTZ R36, R144, R21 ;  /* 0x0000001590247221 */ /* 0x000fe20000010000 */
[-C--:B------:R-:W-:Y:S01]  /*ad30*/  FMUL.FTZ R116, R116, R6.reuse ;  /* 0x0000000674747220 */ /* 0x080fe20000410000 */
[----:B------:R-:W-:Y:S01]  /*ad40*/  FMUL.FTZ R117, R117, R6 ;  /* 0x0000000675757220 */ /* 0x000fe20000410000 */
[C---:B------:R-:W-:Y:S01]  /*ad50*/  F2FP.BF16.F32.PACK_AB R144, R11.reuse, R144 ;  /* 0x000000900b90723e */ /* 0x040fe200000010ff */
[----:B------:R-:W-:Y:S01]  /*ad60*/  FADD.FTZ R21, R11, R36 ;  /* 0x000000240b157221 */ /* 0x000fe20000010000 */
[----:B------:R-:W2:Y:S01]  /*ad70*/  MUFU.EX2 R143, R143 ;  /* 0x0000008f008f7308 */ /* 0x000ea20000000800 */
[----:B-1----:R-:W-:Y:S01]  /*ad80*/  FADD.FTZ R38, R14, R3 ;  /* 0x000000030e267221 */ /* 0x002fe20000010000 */
[----:B------:R-:W-:Y:S01]  /*ad90*/  FFMA.FTZ R36, R68, UR22, -R55 ;  /* 0x0000001644247c23 */ /* 0x000fe20008010837 */
[----:B------:R-:W-:Y:S01]  /*ada0*/  FADD.FTZ R40, R146, R21 ;  /* 0x0000001592287221 */ /* 0x000fe20000010000 */
[----:B------:R-:W-:Y:S01]  /*adb0*/  FFMA.FTZ R55, R76, UR22, -R55 ;  /* 0x000000164c377c23 */ /* 0x000fe20008010837 */
[C---:B------:R-:W-:Y:S01]  /*adc0*/  F2FP.BF16.F32.PACK_AB R146, R15.reuse, R146 ;  /* 0x000000920f92723e */ /* 0x040fe200000010ff */
[----:B------:R-:W-:Y:S01]  /*add0*/  FMUL.FTZ R90, R90, R53 ;  /* 0x000000355a5a7220 */ /* 0x000fe20000410000 */
[----:B------:R-:W-:Y:S01]  /*ade0*/  FADD.FTZ R21, R15, R40 ;  /* 0x000000280f157221 */ /* 0x000fe20000010000 */
[----:B------:R-:W1:Y:S01]  /*adf0*/  MUFU.EX2 R13, R13 ;  /* 0x0000000d000d7308 */ /* 0x000e620000000800 */
[----:B------:R-:W-:Y:S01]  /*ae00*/  F2FP.BF16.F32.PACK_AB R147, R54, R147 ;  /* 0x000000933693723e */ /* 0x000fe200000010ff */
[-C--:B------:R-:W-:Y:S01]  /*ae10*/  FMUL.FTZ R91, R91, R53.reuse ;  /* 0x000000355b5b7220 */ /* 0x080fe20000410000 */
[----:B------:R-:W-:Y:S01]  /*ae20*/  FADD.FTZ R21, R140, R21 ;  /* 0x000000158c157221 */ /* 0x000fe20000010000 */
[----:B------:R-:W-:Y:S01]  /*ae30*/  F2FP.BF16.F32.PACK_AB R140, R20, R140 ;  /* 0x0000008c148c723e */ /* 0x000fe200000010ff */
[----:B------:R-:W-:Y:S01]  /*ae40*/  FMUL.FTZ R94, R94, R53 ;  /* 0x000000355e5e7220 */ /* 0x000fe20000410000 */
[----:B------:R-:W-:Y:S01]  /*ae50*/  F2FP.BF16.F32.PACK_AB R141, R14, R141 ;  /* 0x0000008d0e8d723e */ /* 0x000fe200000010ff */
[----:B------:R-:W-:Y:S01]  /*ae60*/  FADD.FTZ R21, R20, R21 ;  /* 0x0000001514157221 */ /* 0x000fe20000010000 */
[----:B------:R-:W3:Y:S01]  /*ae70*/  MUFU.EX2 R24, R24 ;  /* 0x0000001800187308 */ /* 0x000ee20000000800 */
[----:B--2---:R-:W-:Y:S01]  /*ae80*/  FADD.FTZ R3, R143, R38 ;  /* 0x000000268f037221 */ /* 0x004fe20000010000 */
[-C--:B------:R-:W-:Y:S01]  /*ae90*/  FMUL.FTZ R95, R95, R53.reuse ;  /* 0x000000355f5f7220 */ /* 0x080fe20000410000 */
[----:B------:R-:W-:Y:S01]  /*aea0*/  FADD.FTZ R40, R142, R21 ;  /* 0x000000158e287221 */ /* 0x000fe20000010000 */
[-C--:B------:R-:W-:Y:S01]  /*aeb0*/  FMUL.FTZ R98, R98, R53.reuse ;  /* 0x0000003562627220 */ /* 0x080fe20000410000 */
[-C--:B------:R-:W-:Y:S01]  /*aec0*/  FMUL.FTZ R99, R99, R53.reuse ;  /* 0x0000003563637220 */ /* 0x080fe20000410000 */
[-C--:B------:R-:W-:Y:S01]  /*aed0*/  FMUL.FTZ R102, R102, R53.reuse ;  /* 0x0000003566667220 */ /* 0x080fe20000410000 */
[-C--:B------:R-:W-:Y:S01]  /*aee0*/  FMUL.FTZ R103, R103, R53.reuse ;  /* 0x0000003567677220 */ /* 0x080fe20000410000 */
[----:B------:R-:W2:Y:S01]  /*aef0*/  MUFU.EX2 R136, R136 ;  /* 0x0000008800887308 */ /* 0x000ea20000000800 */
        /* <DEDUP_REMOVED lines=8> */
[C---:B---3--:R-:W-:Y:S01]  /*af80*/  FADD.FTZ R38, R24.reuse, R3 ;  /* 0x0000000318267221 */ /* 0x048fe20000010000 */
[----:B------:R-:W-:Y:S01]  /*af90*/  F2FP.BF16.F32.PACK_AB R143, R24, R143 ;  /* 0x0000008f188f723e */ /* 0x000fe200000010ff */
[-C--:B------:R-:W-:Y:S01]  /*afa0*/  FMUL.FTZ R115, R115, R53.reuse ;  /* 0x0000003573737220 */ /* 0x080fe20000410000 */
[-C--:B------:R-:W-:Y:S01]  /*afb0*/  FMUL.FTZ R118, R118, R53.reuse ;  /* 0x0000003576767220 */ /* 0x080fe20000410000 */
[----:B------:R-:W-:Y:S01]  /*afc0*/  FMUL.FTZ R119, R119, R53 ;  /* 0x0000003577777220 */ /* 0x000fe20000410000 */
[----:B------:R-:W-:-:S02]  /*afd0*/  IMAD.MOV.U32 R6, RZ, RZ, R4 ;  /* 0x000000ffff067224 */ /* 0x000fc400078e0004 */
[----:B------:R-:W3:Y:S01]  /*afe0*/  MUFU.EX2 R25, R25 ;  /* 0x0000001900197308 */ /* 0x000ee20000000800 */
[----:B--2---:R-:W-:-:S07]  /*aff0*/  FADD.FTZ R40, R136, R21 ;  /* 0x0000001588287221 */ /* 0x004fce0000010000 */
[----:B------:R-:W2:Y:S01]  /*b000*/  MUFU.EX2 R28, R28 ;  /* 0x0000001c001c7308 */ /* 0x000ea20000000800 */
[----:B-1----:R-:W-:-:S07]  /*b010*/  FADD.FTZ R3, R137, R38 ;  /* 0x0000002689037221 */ /* 0x002fce0000010000 */
[----:B------:R-:W1:Y:S01]  /*b020*/  MUFU.EX2 R138, R138 ;  /* 0x0000008a008a7308 */ /* 0x000e620000000800 */
[C---:B---3--:R-:W-:Y:S01]  /*b030*/  FADD.FTZ R9, R25.reuse, R40 ;  /* 0x0000002819097221 */ /* 0x048fe20000010000 */
[----:B------:R-:W-:-:S06]  /*b040*/  F2FP.BF16.F32.PACK_AB R136, R25, R136 ;  /* 0x000000881988723e */ /* 0x000fcc00000010ff */
[----:B------:R-:W3:Y:S01]  /*b050*/  MUFU.EX2 R139, R139 ;  /* 0x0000008b008b7308 */ /* 0x000ee20000000800 */
[C---:B--2---:R-:W-:Y:S01]  /*b060*/  FADD.FTZ R38, R28.reuse, R3 ;  /* 0x000000031c267221 */ /* 0x044fe20000010000 */
[----:B------:R-:W-:-:S06]  /*b070*/  F2FP.BF16.F32.PACK_AB R137, R28, R137 ;  /* 0x000000891c89723e */ /* 0x000fcc00000010ff */
[----:B------:R-:W2:Y:S01]  /*b080*/  MUFU.EX2 R26, R26 ;  /* 0x0000001a001a7308 */ /* 0x000ea20000000800 */
[----:B-1----:R-:W-:Y:S01]  /*b090*/  FADD.FTZ R9, R138, R9 ;  /* 0x000000098a097221 */ /* 0x002fe20000010000 */
[----:B------:R-:W-:-:S03]  /*b0a0*/  F2FP.BF16.F32.PACK_AB R138, R30, R138 ;  /* 0x0000008a1e8a723e */ /* 0x000fc600000010ff */
[----:B------:R-:W-:-:S03]  /*b0b0*/  FADD.FTZ R9, R30, R9 ;  /* 0x000000091e097221 */ /* 0x000fc60000010000 */
[----:B------:R-:W1:Y:S01]  /*b0c0*/  MUFU.EX2 R132, R132 ;  /* 0x0000008400847308 */ /* 0x000e620000000800 */
[----:B---3--:R-:W-:-:S07]  /*b0d0*/  FADD.FTZ R3, R139, R38 ;  /* 0x000000268b037221 */ /* 0x008fce0000010000 */
[----:B------:R-:W3:Y:S01]  /*b0e0*/  MUFU.EX2 R133, R133 ;  /* 0x0000008500857308 */ /* 0x000ee20000000800 */
[C---:B--2---:R-:W-:Y:S01]  /*b0f0*/  FADD.FTZ R8, R26.reuse, R3 ;  /* 0x000000031a087221 */ /* 0x044fe20000010000 */
[----:B------:R-:W-:-:S06]  /*b100*/  F2FP.BF16.F32.PACK_AB R139, R26, R139 ;  /* 0x0000008b1a8b723e */ /* 0x000fcc00000010ff */
[----:B------:R-:W2:Y:S01]  /*b110*/  MUFU.EX2 R29, R29 ;  /* 0x0000001d001d7308 */ /* 0x000ea20000000800 */
[----:B-1----:R-:W-:-:S07]  /*b120*/  FADD.FTZ R10, R132, R9 ;  /* 0x00000009840a7221 */ /* 0x002fce0000010000 */
[----:B------:R-:W1:Y:S01]  /*b130*/  MUFU.EX2 R32, R32 ;  /* 0x0000002000207308 */ /* 0x000e620000000800 */
[----:B---3--:R-:W-:-:S07]  /*b140*/  FADD.FTZ R3, R133, R8 ;  /* 0x0000000885037221 */ /* 0x008fce0000010000 */
[----:B------:R-:W3:Y:S01]  /*b150*/  MUFU.EX2 R134, R134 ;  /* 0x0000008600867308 */ /* 0x000ee20000000800 */
[C---:B--2---:R-:W-:Y:S01]  /*b160*/  FADD.FTZ R9, R29.reuse, R10 ;  /* 0x0000000a1d097221 */ /* 0x044fe20000010000 */
[----:B------:R-:W-:-:S06]  /*b170*/  F2FP.BF16.F32.PACK_AB R132, R29, R132 ;  /* 0x000000841d84723e */ /* 0x000fcc00000010ff */
[----:B------:R-:W2:Y:S01]  /*b180*/  MUFU.EX2 R135, R135 ;  /* 0x0000008700877308 */ /* 0x000ea20000000800 */
[C---:B-1----:R-:W-:Y:S01]  /*b190*/  FADD.FTZ R8, R32.reuse, R3 ;  /* 0x0000000320087221 */ /* 0x042fe20000010000 */
[----:B------:R-:W-:-:S06]  /*b1a0*/  F2FP.BF16.F32.PACK_AB R133, R32, R133 ;  /* 0x000000852085723e */ /* 0x000fcc00000010ff */
[----:B------:R-:W1:Y:S01]  /*b1b0*/  MUFU.EX2 R33, R33 ;  /* 0x0000002100217308 */ /* 0x000e620000000800 */
[----:B---3--:R-:W-:-:S07]  /*b1c0*/  FADD.FTZ R10, R134, R9 ;  /* 0x00000009860a7221 */ /* 0x008fce0000010000 */
[----:B------:R-:W3:Y:S01]  /*b1d0*/  MUFU.EX2 R2, R2 ;  /* 0x0000000200027308 */ /* 0x000ee20000000800 */
[----:B--2---:R-:W-:-:S07]  /*b1e0*/  FADD.FTZ R3, R135, R8 ;  /* 0x0000000887037221 */ /* 0x004fce0000010000 */
[----:B------:R-:W2:Y:S01]  /*b1f0*/  MUFU.EX2 R27, R27 ;  /* 0x0000001b001b7308 */ /* 0x000ea20000000800 */
[C---:B-1----:R-:W-:Y:S01]  /*b200*/  FADD.FTZ R10, R33.reuse, R10 ;  /* 0x0000000a210a7221 */ /* 0x042fe20000010000 */
[----:B------:R-:W-:-:S06]  /*b210*/  F2FP.BF16.F32.PACK_AB R134, R33, R134 ;  /* 0x000000862186723e */ /* 0x000fcc00000010ff */
[----:B------:R-:W1:Y:S01]  /*b220*/  MUFU.EX2 R129, R129 ;  /* 0x0000008100817308 */ /* 0x000e620000000800 */
[C---:B---3--:R-:W-:Y:S01]  /*b230*/  FADD.FTZ R8, R2.reuse, R3 ;  /* 0x0000000302087221 */ /* 0x048fe20000010000 */
[----:B------:R-:W-:-:S06]  /*b240*/  F2FP.BF16.F32.PACK_AB R135, R2, R135 ;  /* 0x000000870287723e */ /* 0x000fcc00000010ff */
        /* <DEDUP_REMOVED lines=53> */
[----:B--2---:R-:W-:Y:S01]  /*b5a0*/  FADD.FTZ R9, R10, R9 ;  /* 0x000000090a097221 */ /* 0x004fe20000010000 */
[C---:B-1----:R-:W-:Y:S01]  /*b5b0*/  FADD.FTZ R3, R5.reuse, R2 ;  /* 0x0000000205037221 */ /* 0x042fe20000010000 */
[----:B------:R-:W-:Y:S01]  /*b5c0*/  F2FP.BF16.F32.PACK_AB R122, R5, R52 ;  /* 0x00000034057a723e */ /* 0x000fe200000010ff */
[----:B------:R-:W-:Y:S02]  /*b5d0*/  IMAD.MOV.U32 R5, RZ, RZ, R7 ;  /* 0x000000ffff057224 */ /* 0x000fe400078e0007 */
[C---:B---3--:R-:W-:Y:S01]  /*b5e0*/  FADD.FTZ R2, R55.reuse, R9 ;  /* 0x0000000937027221 */ /* 0x048fe20000010000 */
[----:B------:R-:W-:Y:S01]  /*b5f0*/  F2FP.BF16.F32.PACK_AB R123, R55, R10 ;  /* 0x0000000a377b723e */ /* 0x000fe200000010ff */
[----:B0-----:R-:W-:Y:S06]  /*b600*/  @P2 BRA `(.L_x_1093) ;  /* 0xffffffd800dc2947 */ /* 0x001fec000383ffff */
.L_x_1084:
[----:B------:R-:W-:-:S13]  /*b610*/  ISETP.GE.AND P2, PT, R0, UR43, PT ;  /* 0x0000002b00007c0c */ /* 0x000fda000bf46270 */
[----:B------:R-:W-:Y:S05]  /*b620*/  @!P2 BRA `(.L_x_1094) ;  /* 0x000000340068a947 */ /* 0x000fea0003800000 */
[----:B------:R-:W-:Y:S01]  /*b630*/  IMAD.MOV.U32 R5, RZ, RZ, R7 ;  /* 0x000000ffff057224 */ /* 0x000fe200078e0007 */
[----:B------:R-:W-:Y:S01]  /*b640*/  UMOV UR27, UR50 ;  /* 0x00000032001b7c82 */ /* 0x000fe20008000000 */
[----:B------:R-:W-:Y:S01]  /*b650*/  IMAD.MOV.U32 R6, RZ, RZ, R4 ;  /* 0x000000ffff067224 */ /* 0x000fe200078e0004 */
[----:B------:R-:W-:Y:S01]  /*b660*/  UMOV UR26, UR47 ;  /* 0x0000002f001a7c82 */ /* 0x000fe20008000000 */
[----:B------:R-:W-:Y:S01]  /*b670*/  ULDC UR23, c[0x0][0x9e4] ;  /* 0x0002790000177ab9 */ /* 0x000fe20000000800 */
[----:B------:R-:W-:Y:S01]  /*b680*/  ULDC UR25, c[0x0][0x9d8] ;  /* 0x0002760000197ab9 */ /* 0x000fe20000000800 */
[----:B------:R-:W-:Y:S01]  /*b690*/  ULDC UR22, c[0x0][0x988] ;  /* 0x0002620000167ab9 */ /* 0x000fe20000000800 */
[----:B------:R-:W-:-:S05]  /*b6a0*/  ULDC UR24, c[0x0][0x9e0] ;  /* 0x0002780000187ab9 */ /* 0x000fca0000000800 */
.L_x_1111:
        /* <DEDUP_REMOVED lines=9> */
.L_x_1096:
[----:B------:R-:W-:Y:S01]  /*b740*/  ULEA UR6, UR47, UR45, 0x3 ;  /* 0x0000002d2f067291 */ /* 0x000fe2000f8e183f */
[----:B------:R-:W-:-:S05]  /*b750*/  IMAD.U32 R4, RZ, RZ, UR50 ;  /* 0x00000032ff047e24 */ /* 0x000fca000f8e00ff */
[----:B------:R-:W-:-:S04]  /*b760*/  SHF.L.U32 R4, R4, 0x1f, RZ ;  /* 0x0000001f04047819 */ /* 0x000fc800000006ff */
[----:B------:R0:W1:Y:S01]  /*b770*/  SYNCS.PHASECHK.TRANS64.TRYWAIT P2, [UR6+0x16830], R4 ;  /* 0x01683004ff0075a7 */ /* 0x0000620008040146 */
[----:B------:R-:W-:Y:S05]  /*b780*/  @!P0 BRA `(.L_x_1097) ;  /* 0x0000000000048947 */ /* 0x000fea0003800000 */
[----:B------:R-:W-:Y:S01]  /*b790*/  BPT.TRAP 0x1 ;  /* 0x000000040000795c */ /* 0x000fe20000300000 */
.L_x_1097:
[----:B-1----:R-:W-:Y:S05]  /*b7a0*/  @P2 BRA `(.L_x_1095) ;  /* 0x0000000000082947 */ /* 0x002fea0003800000 */
[----:B------:R-:W1:Y:S02]  /*b7b0*/  SYNCS.PHASECHK.TRANS64.TRYWAIT P2, [UR6+0x16830], R4 ;  /* 0x01683004ff0075a7 */ /* 0x000e640008040146 */
[----:B-1----:R-:W-:Y:S05]  /*b7c0*/  @!P2 BRA `(.L_x_1098) ;  /* 0x000000c400fca947 */ /* 0x002fea0003800000 */
.L_x_1095:
        /* <DEDUP_REMOVED lines=27> */
.L_x_1100:
[----:B------:R-:W-:Y:S01]  /*b980*/  ULEA UR6, UR26, UR45, 0x3 ;  /* 0x0000002d1a067291 */ /* 0x000fe2000f8e183f */
[----:B------:R-:W-:-:S05]  /*b990*/  IMAD.U32 R4, RZ, RZ, UR27 ;  /* 0x0000001bff047e24 */ /* 0x000fca000f8e00ff */
[----:B------:R-:W-:-:S04]  /*b9a0*/  SHF.L.U32 R4, R4, 0x1f, RZ ;  /* 0x0000001f04047819 */ /* 0x000fc800000006ff */
[----:B------:R0:W1:Y:S01]  /*b9b0*/  SYNCS.PHASECHK.TRANS64.TRYWAIT P2, [UR6+0x16850], R4 ;  /* 0x01685004ff0075a7 */ /* 0x0000620008040146 */
[----:B------:R-:W-:Y:S05]  /*b9c0*/  @!P0 BRA `(.L_x_1101) ;  /* 0x0000000000048947 */ /* 0x000fea0003800000 */
[----:B------:R-:W-:Y:S01]  /*b9d0*/  BPT.TRAP 0x1 ;  /* 0x000000040000795c */ /* 0x000fe20000300000 */
.L_x_1101:
[----:B-1----:R-:W-:Y:S05]  /*b9e0*/  @P2 BRA `(.L_x_1099) ;  /* 0x0000000000082947 */ /* 0x002fea0003800000 */
[----:B------:R-:W1:Y:S02]  /*b9f0*/  SYNCS.PHASECHK.TRANS64.TRYWAIT P2, [UR6+0x16850], R4 ;  /* 0x01685004ff0075a7 */ /* 0x000e640008040146 */
[----:B-1----:R-:W-:Y:S05]  /*ba00*/  @!P2 BRA `(.L_x_1102) ;  /* 0x000000c40084a947 */ /* 0x002fea0003800000 */
.L_x_1099:
        /* <DEDUP_REMOVED lines=10> */
[----:B------:R-:W-:Y:S01]  /*bab0*/  FMUL.FTZ R57, R65, UR25 ;  /* 0x0000001941397c20 */ /* 0x000fe20008410000 */
[----:B------:R-:W-:Y:S01]  /*bac0*/  FMUL.FTZ R65, R78, UR25 ;  /* 0x000000194e417c20 */ /* 0x000fe20008410000 */
[----:B------:R-:W-:Y:S01]  /*bad0*/  ULEA UR10, UR26, UR6, 0xa ;  /* 0x000000061a0a7291 */ /* 0x000fe2000f8e503f */
[----:B------:R-:W-:-:S02]  /*bae0*/  VIADD R78, R17, UR39 ;  /* 0x00000027114e7c36 */ /* 0x000fc40008000000 */
[----:B------:R-:W-:Y:S01]  /*baf0*/  FMUL.FTZ R15, R33, UR25 ;  /* 0x00000019210f7c20 */ /* 0x000fe20008410000 */
[----:B------:R-:W-:Y:S02]  /*bb00*/  IMAD.U32 R33, RZ, RZ, UR47 ;  /* 0x0000002fff217e24 */ /* 0x000fe4000f8e00ff */
[----:B------:R-:W-:Y:S01]  /*bb10*/  FMUL.FTZ R14, R32, UR25 ;  /* 0x00000019200e7c20 */ /* 0x000fe20008410000 */
[----:B------:R-:W-:Y:S01]  /*bb20*/  FMUL.FTZ R11, R30, UR25 ;  /* 0x000000191e0b7c20 */ /* 0x000fe20008410000 */
[----:B------:R-:W-:Y:S01]  /*bb30*/  FMUL.FTZ R30, R41, UR25 ;  /* 0x00000019291e7c20 */ /* 0x000fe20008410000 */
[----:B------:R-:W-:Y:S01]  /*bb40*/  UMOV UR6, UR10 ;  /* 0x0000000a00067c82 */ /* 0x000fe20008000000 */
[----:B------:R-:W-:Y:S01]  /*bb50*/  @!P1 LEA R33, R33, UR45, 0x3 ;  /* 0x0000002d21219c11 */ /* 0x000fe2000f8e18ff */
        /* <DEDUP_REMOVED lines=58> */
[----:B------:R-:W-:Y:S01]  /*bf00*/  IMAD.SHL.U32 R77, R0, 0x80, RZ ;  /* 0x00000080004d7824 */ /* 0x000fe200078e00ff */
[----:B------:R-:W0:Y:S01]  /*bf10*/  MUFU.TANH R4, R4 ;  /* 0x0000000400047308 */ /* 0x000e220000002400 */
[----:B------:R-:W-:-:S07]  /*bf20*/  IMAD.U32 R81, RZ, RZ, UR46 ;  /* 0x0000002eff517e24 */ /* 0x000fce000f8e00ff */
[----:B------:R-:W1:Y:S08]  /*bf30*/  MUFU.TANH R8, R8 ;  /* 0x0000000800087308 */ /* 0x000e700000002400 */
[----:B------:R-:W2:Y:S01]  /*bf40*/  MUFU.TANH R7, R7 ;  /* 0x0000000700077308 */ /* 0x000ea20000002400 */
[----:B------:R-:W-:Y:S02]  /*bf50*/  WARPGROUP.DEPBAR.LE gsb0, 0x0 ;  /* 0x00008000000079c5 */ /* 0x000fe40000010000 */
[----:B------:R-:W-:-:S06]  /*bf60*/  WARPGROUP.ARRIVE ;  /* 0x00000000000079c5 */ /* 0x000fcc0000000000 */
[----:B------:R-:W3:Y:S01]  /*bf70*/  S2R R150, SR_TID.X ;  /* 0x0000000000967919 */ /* 0x000ee20000002100 */
[----:B------:R-:W4:Y:S01]  /*bf80*/  MUFU.TANH R9, R9 ;  /* 0x0000000900097308 */ /* 0x000f220000002400 */
[----:B------:R-:W-:Y:S01]  /*bf90*/  HGMMA.64x64x16.F32.BF16 R88, R144, gdesc[UR4].tnspB, R88, gsb0 ;  /* 0x40e0000490587df0 */ /* 0x000fe20008001858 */
[----:B------:R-:W-:Y:S01]  /*bfa0*/  UIADD3 UR6, UR10, 0x100, URZ ;  /* 0x000001000a067890 */ /* 0x000fe2000fffe03f */
[----:B------:R-:W-:-:S05]  /*bfb0*/  UMOV UR7, 0x40000040 ;  /* 0x4000004000077882 */ /* 0x000fca0000000000 */
[----:B------:R-:W0:Y:S08]  /*bfc0*/  MUFU.TANH R10, R10 ;  /* 0x0000000a000a7308 */ /* 0x000e300000002400 */
[----:B------:R-:W0:Y:S08]  /*bfd0*/  MUFU.TANH R12, R12 ;  /* 0x0000000c000c7308 */ /* 0x000e300000002400 */
[----:B------:R-:W0:Y:S01]  /*bfe0*/  MUFU.TANH R11, R11 ;  /* 0x0000000b000b7308 */ /* 0x000e220000002400 */
[----:B---3--:R-:W-:-:S07]  /*bff0*/  SHF.R.U32.HI R151, RZ, 0x7, R150 ;  /* 0x00000007ff977819 */ /* 0x008fce0000011696 */
[----:B------:R-:W3:Y:S08]  /*c000*/  MUFU.TANH R13, R13 ;  /* 0x0000000d000d7308 */ /* 0x000ef00000002400 */
        /* <DEDUP_REMOVED lines=85> */
[----:B------:R-:W-:-:S04]  /*c560*/  @UP0 ULDC UR6, c[0x0][0x450] ;  /* 0x0001140000060ab9 */ /* 0x000fc80000000800 */
[----:B------:R-:W-:Y:S01]  /*c570*/  @P2 SHF.R.U32.HI R78, RZ, UR6, R32 ;  /* 0x00000006ff4e2c19 */ /* 0x000fe20008011620 */
[----:B------:R-:W-:Y:S01]  /*c580*/  VIADD R32, R151, 0x9 ;  /* 0x0000000997207836 */ /* 0x000fe20000000000 */
[----:B------:R-:W-:-:S03]  /*c590*/  ISETP.GE.U32.AND P2, PT, R150, 0x180, PT ;  /* 0x000001809600780c */ /* 0x000fc60003f46070 */
[----:B------:R-:W5:Y:S01]  /*c5a0*/  SHFL.IDX PT, R84, R78, RZ, 0x1c1f ;  /* 0x001c1fff4e547589 */ /* 0x000f6200000e0000 */
[----:B------:R-:W-:Y:S02]  /*c5b0*/  SEL R33, R32, 0x9, !P2 ;  /* 0x0000000920217807 */ /* 0x000fe40005000000 */
[----:B------:R-:W-:-:S04]  /*c5c0*/  IADD3 R32, -R16, 0x1, -R77 ;  /* 0x0000000110207810 */ /* 0x000fc80007ffe94d */
[----:B------:R-:W-:-:S05]  /*c5d0*/  IADD3 R32, -R81, UR40, R32 ;  /* 0x0000002851207c10 */ /* 0x000fca000fffe120 */
[C---:B------:R-:W-:Y:S02]  /*c5e0*/  VIADD R83, R32.reuse, UR24 ;  /* 0x0000001820537c36 */ /* 0x040fe40008000000 */
[----:B------:R-:W-:Y:S02]  /*c5f0*/  VIADD R82, R32, UR21 ;  /* 0x0000001520527c36 */ /* 0x000fe40008000000 */
[--C-:B-----5:R-:W-:Y:S02]  /*c600*/  IMAD.IADD R81, R83, 0x1, R84.reuse ;  /* 0x0000000153517824 */ /* 0x120fe400078e0254 */
[----:B------:R-:W-:Y:S01]  /*c610*/  IMAD.IADD R80, R82, 0x1, R84 ;  /* 0x0000000152507824 */ /* 0x000fe200078e0254 */
[----:B------:R-:W-:Y:S02]  /*c620*/  WARPGROUP.DEPBAR.LE gsb0, 0x0 ;  /* 0x00008000000079c5 */ /* 0x000fe40000010000 */
[----:B------:R0:W-:Y:S06]  /*c630*/  BAR.ARV R33, 0x100 ;  /* 0x000400210000751d */ /* 0x0001ec0000002000 */
[----:B------:R5:W-:Y:S02]  /*c640*/  @!P1 SYNCS.ARRIVE.TRANS64.RED.A1T0 RZ, [R75+URZ], RZ ;  /* 0x000000ff4bff99a7 */ /* 0x000be4000810043f */
[----:B-----5:R-:W-:-:S06]  /*c650*/  FMUL.FTZ R75, R87, UR25 ;  /* 0x00000019574b7c20 */ /* 0x020fcc0008410000 */
[----:B------:R-:W0:Y:S01]  /*c660*/  MUFU.TANH R75, R75 ;  /* 0x0000004b004b7308 */ /* 0x000e220000002400 */
[----:B-1234-:R-:W-:Y:S05]  /*c670*/  @!P5 BRA `(.L_x_1103) ;  /* 0x00000000005cd947 */ /* 0x01efea0003800000 */
[----:B0-----:R-:W-:Y:S01]  /*c680*/  IMAD.U32 R33, RZ, RZ, UR46 ;  /* 0x0000002eff217e24 */ /* 0x001fe2000f8e00ff */
        /* <DEDUP_REMOVED lines=12> */
.L_x_1105:
[----:B------:R-:W-:-:S05]  /*c750*/  IMAD.U32 R86, RZ, RZ, UR23 ;  /* 0x00000017ff567e24 */ /* 0x000fca000f8e00ff */
[----:B------:R-:W-:-:S13]  /*c760*/  ISETP.NE.AND P2, PT, R86, 0x1, PT ;  /* 0x000000015600780c */ /* 0x000fda0003f45270 */
[----:B------:R-:W0:Y:S02]  /*c770*/  @P2 LDC.64 R32, c[0x0][0x9e8] ;  /* 0x00027a00ff202b82 */ /* 0x000e240000000a00 */
[----:B0-----:R-:W-:-:S05]  /*c780*/  @P2 IMAD.HI.U32 R32, R84, R32, RZ ;  /* 0x0000002054202227 */ /* 0x001fca00078e00ff */
[----:B------:R-:W-:-:S07]  /*c790*/  @P2 SHF.R.U32.HI R84, RZ, R33, R32 ;  /* 0x00000021ff542219 */ /* 0x000fce0000011620 */
.L_x_1106:
[----:B------:R-:W-:Y:S05]  /*c7a0*/  BSYNC B0 ;  /* 0x0000000000007941 */ /* 0x000fea0003800000 */
.L_x_1104:
[----:B------:R-:W-:-:S04]  /*c7b0*/  IMAD R33, R84, R86, -R77 ;  /* 0x0000005654217224 */ /* 0x000fc800078e0a4d */
[----:B------:R-:W-:-:S05]  /*c7c0*/  IMAD.IADD R33, R33, 0x1, -R16 ;  /* 0x0000000121217824 */ /* 0x000fca00078e0a10 */
[----:B------:R-:W-:Y:S02]  /*c7d0*/  VIADDMNMX R81, R33, R86, R81, PT ;  /* 0x0000005621517246 */ /* 0x000fe40003800151 */
[----:B------:R-:W-:-:S07]  /*c7e0*/  VIMNMX R80, R80, R33, !PT ;  /* 0x0000002150507248 */ /* 0x000fce0007fe0100 */
.L_x_1103:
        /* <DEDUP_REMOVED lines=20> */
[--C-:B0-----:R-:W-:Y:S01]  /*c930*/  IMAD.IADD R83, R83, 0x1, R4.reuse ;  /* 0x0000000153537824 */ /* 0x101fe200078e0204 */
[C---:B------:R-:W-:Y:S01]  /*c940*/  ISETP.LT.OR P3, PT, R81.reuse, 0x12, P3 ;  /* 0x000000125100780c */ /* 0x040fe20001f61670 */
[----:B------:R-:W-:Y:S01]  /*c950*/  IMAD.IADD R82, R82, 0x1, R4 ;  /* 0x0000000152527824 */ /* 0x000fe200078e0204 */
        /* <DEDUP_REMOVED lines=91> */
.L_x_1109:
[----:B------:R-:W-:-:S05]  /*cf10*/  IMAD.U32 R78, RZ, RZ, UR23 ;  /* 0x00000017ff4e7e24 */ /* 0x000fca000f8e00ff */
[----:B------:R-:W-:-:S13]  /*cf20*/  ISETP.NE.AND P3, PT, R78, 0x1, PT ;  /* 0x000000014e00780c */ /* 0x000fda0003f65270 */
[----:B------:R-:W0:Y:S02]  /*cf30*/  @P3 LDC.64 R14, c[0x0][0x9e8] ;  /* 0x00027a00ff0e3b82 */ /* 0x000e240000000a00 */
[----:B0-----:R-:W-:-:S05]  /*cf40*/  @P3 IMAD.HI.U32 R14, R4, R14, RZ ;  /* 0x0000000e040e3227 */ /* 0x001fca00078e00ff */
[----:B------:R-:W-:-:S07]  /*cf50*/  @P3 SHF.R.U32.HI R4, RZ, R15, R14 ;  /* 0x0000000fff043219 */ /* 0x000fce000001160e */
.L_x_1110:
[----:B------:R-:W-:Y:S05]  /*cf60*/  BSYNC B0 ;  /* 0x0000000000007941 */ /* 0x000fea0003800000 */
.L_x_1108:
[----:B------:R-:W-:-:S04]  /*cf70*/  IMAD R77, R4, R78, -R77 ;  /* 0x0000004e044d7224 */ /* 0x000fc800078e0a4d */
[----:B------:R-:W-:-:S05]  /*cf80*/  IMAD.IADD R77, R77, 0x1, -R16 ;  /* 0x000000014d4d7824 */ /* 0x000fca00078e0a10 */
[----:B------:R-:W-:Y:S02]  /*cf90*/  VIADDMNMX R83, R77, R78, R83, PT ;  /* 0x0000004e4d537246 */ /* 0x000fe40003800153 */
[----:B------:R-:W-:-:S07]  /*cfa0*/  VIMNMX R82, R82, R77, !PT ;  /* 0x0000004d52527248 */ /* 0x000fce0007fe0100 */
.L_x_1107:
[----:B------:R-:W-:Y:S01]  /*cfb0*/  FMNMX.FTZ R15, R33, R6, !PT ;  /* 0x00000006210f7209 */ /* 0x000fe20007810000 */
[----:B------:R-:W-:Y:S01]  /*cfc0*/  UMOV UR27, UR50 ;  /* 0x00000032001b7c82 */ /* 0x000fe20008000000 */
        /* <DEDUP_REMOVED lines=55> */
[----:B------:R-:W-:-:S04]  /*d340*/  FMNMX.FTZ R15, R70, R15, !PT ;  /* 0x0000000f460f7209 */ /* 0x000fc80007810000 */
[----:B------:R-:W-:-:S04]  /*d350*/  FMNMX.FTZ R15, R74, R15, !PT ;  /* 0x0000000f4a0f7209 */ /* 0x000fc80007810000 */
[----:B------:R-:W-:-:S04]  /*d360*/  FMNMX.FTZ R4, R76, R15, !PT ;  /* 0x0000000f4c047209 */ /* 0x000fc80007810000 */
[----:B------:R-:W-:-:S05]  /*d370*/  FMNMX.FTZ R14, R79, R4, !PT ;  /* 0x000000044f0e7209 */ /* 0x000fca0007810000 */
[----:B------:R-:W0:Y:S02]  /*d380*/  SHFL.BFLY PT, R15, R14, 0x2, 0x1f ;  /* 0x0c401f000e0f7f89 */ /* 0x000e2400000e0000 */
[----:B0-----:R-:W-:-:S05]  /*d390*/  FMNMX.FTZ R15, R14, R15, !PT ;  /* 0x0000000f0e0f7209 */ /* 0x001fca0007810000 */
[----:B------:R-:W0:Y:S02]  /*d3a0*/  SHFL.BFLY PT, R4, R15, 0x1, 0x1f ;  /* 0x0c201f000f047f89 */ /* 0x000e2400000e0000 */
[----:B0-----:R-:W-:-:S04]  /*d3b0*/  FMNMX.FTZ R4, R15, R4, !PT ;  /* 0x000000040f047209 */ /* 0x001fc80007810000 */
[C---:B------:R-:W-:Y:S01]  /*d3c0*/  FSETP.NEU.FTZ.AND P6, PT, R4.reuse, -INF , PT ;  /* 0xff8000000400780b */ /* 0x040fe20003fdd000 */
[----:B------:R-:W-:-:S03]  /*d3d0*/  FMUL.FTZ R15, R4, UR22 ;  /* 0x00000016040f7c20 */ /* 0x000fc60008410000 */
[----:B------:R-:W-:Y:S02]  /*d3e0*/  FSEL R81, R4, RZ, P6 ;  /* 0x000000ff04517208 */ /* 0x000fe40003000000 */
[----:B------:R-:W-:-:S03]  /*d3f0*/  FSEL R15, R15, RZ, P6 ;  /* 0x000000ff0f0f7208 */ /* 0x000fc60003000000 */
[----:B------:R-:W-:Y:S02]  /*d400*/  FADD.FTZ R81, -R81, R6 ;  /* 0x0000000651517221 */ /* 0x000fe40000010100 */
[--C-:B------:R-:W-:Y:S01]  /*d410*/  FFMA.FTZ R14, R8, UR22, -R15.reuse ;  /* 0x00000016080e7c23 */ /* 0x100fe2000801080f */
[----:B------:R-:W-:Y:S01]  /*d420*/  FSEL R8, R27, -INF , !P3 ;  /* 0xff8000001b087808 */ /* 0x000fe20005800000 */
[--C-:B------:R-:W-:Y:S01]  /*d430*/  FFMA.FTZ R150, R10, UR22, -R15.reuse ;  /* 0x000000160a967c23 */ /* 0x100fe2000801080f */
[----:B------:R-:W-:Y:S01]  /*d440*/  ISETP.GT.AND P3, PT, R82, 0x21, P2 ;  /* 0x000000215200780c */ /* 0x000fe20001764270 */
[----:B------:R0:W-:Y:S01]  /*d450*/  MUFU.EX2 R27, R14 ;  /* 0x0000000e001b7308 */ /* 0x0001e20000000800 */
[--C-:B------:R-:W-:Y:S01]  /*d460*/  FFMA.FTZ R146, R24, UR22, -R15.reuse ;  /* 0x0000001618927c23 */ /* 0x100fe2000801080f */
[--C-:B------:R-:W-:Y:S01]  /*d470*/  FFMA.FTZ R148, R33, UR22, -R15.reuse ;  /* 0x0000001621947c23 */ /* 0x100fe2000801080f */
[----:B------:R-:W-:Y:S01]  /*d480*/  ISETP.LT.OR P3, PT, R83, 0x22, P3 ;  /* 0x000000225300780c */ /* 0x000fe20001f61670 */
[--C-:B------:R-:W-:Y:S01]  /*d490*/  FFMA.FTZ R33, R12, UR22, -R15.reuse ;  /* 0x000000160c217c23 */ /* 0x100fe2000801080f */
[----:B------:R-:W-:Y:S01]  /*d4a0*/  FSEL R12, R37, -INF , !P4 ;  /* 0xff800000250c7808 */ /* 0x000fe20006000000 */
[--C-:B------:R-:W-:Y:S01]  /*d4b0*/  FFMA.FTZ R140, R28, UR22, -R15.reuse ;  /* 0x000000161c8c7c23 */ /* 0x100fe2000801080f */
[----:B------:R-:W-:Y:S01]  /*d4c0*/  FSEL R31, R31, -INF , !P3 ;  /* 0xff8000001f1f7808 */ /* 0x000fe20005800000 */
[--C-:B------:R-:W-:Y:S01]  /*d4d0*/  FFMA.FTZ R30, R30, UR22, -R15.reuse ;  /* 0x000000161e1e7c23 */ /* 0x100fe2000801080f */
[----:B------:R-:W-:Y:S01]  /*d4e0*/  ISETP.GT.AND P3, PT, R82, RZ, P2 ;  /* 0x000000ff5200720c */ /* 0x000fe20001764270 */
[--C-:B------:R-:W-:Y:S01]  /*d4f0*/  FFMA.FTZ R144, R32, UR22, -R15.reuse ;  /* 0x0000001620907c23 */ /* 0x100fe2000801080f */
[----:B------:R-:W-:Y:S01]  /*d500*/  ISETP.GT.AND P4, PT, R82, 0x31, P2 ;  /* 0x000000315200780c */ /* 0x000fe20001784270 */
[--C-:B------:R-:W-:Y:S01]  /*d510*/  FFMA.FTZ R142, R34, UR22, -R15.reuse ;  /* 0x00000016228e7c23 */ /* 0x100fe2000801080f */
[C---:B------:R-:W-:Y:S01]  /*d520*/  ISETP.LT.OR P3, PT, R83.reuse, 0x1, P3 ;  /* 0x000000015300780c */ /* 0x040fe20001f61670 */
[--C-:B------:R-:W-:Y:S01]  /*d530*/  FFMA.FTZ R136, R38, UR22, -R15.reuse ;  /* 0x0000001626887c23 */ /* 0x100fe2000801080f */
[----:B------:R-:W-:Y:S01]  /*d540*/  ISETP.LT.OR P4, PT, R83, 0x32, P4 ;  /* 0x000000325300780c */ /* 0x000fe20002781670 */
[--C-:B------:R-:W-:Y:S01]  /*d550*/  FFMA.FTZ R37, R84, UR22, -R15.reuse ;  /* 0x0000001654257c23 */ /* 0x100fe2000801080f */
[----:B------:R-:W-:Y:S01]  /*d560*/  FSEL R10, R7, -INF , !P3 ;  /* 0xff800000070a7808 */ /* 0x000fe20005800000 */
[--C-:B------:R-:W-:Y:S01]  /*d570*/  FFMA.FTZ R138, R42, UR22, -R15.reuse ;  /* 0x000000162a8a7c23 */ /* 0x100fe2000801080f */
[----:B------:R-:W-:Y:S01]  /*d580*/  ISETP.GT.AND P3, PT, R82, 0x30, P2 ;  /* 0x000000305200780c */ /* 0x000fe20001764270 */
[--C-:B------:R-:W-:Y:S01]  /*d590*/  FFMA.FTZ R45, R45, UR22, -R15.reuse ;  /* 0x000000162d2d7c23 */ /* 0x100fe2000801080f */
[----:B0-----:R-:W-:Y:S01]  /*d5a0*/  FMNMX.FTZ R14, R10, R5, !PT ;  /* 0x000000050a0e7209 */ /* 0x001fe20007810000 */
        /* <DEDUP_REMOVED lines=24> */
[----:B------:R-:W-:Y:S01]  /*d730*/  FFMA.FTZ R79, R79, UR22, -R15 ;  /* 0x000000164f4f7c23 */ /* 0x000fe2000801080f */
[----:B------:R-:W-:Y:S01]  /*d740*/  ISETP.LT.OR P3, PT, R83, 0x39, P3 ;  /* 0x000000395300780c */ /* 0x000fe20001f61670 */
[----:B------:R-:W-:Y:S01]  /*d750*/  MUFU.EX2 R148, R148 ;  /* 0x0000009400947308 */ /* 0x000fe20000000800 */
[----:B------:R-:W-:-:S02]  /*d760*/  FMNMX.FTZ R24, R8, R7, !PT ;  /* 0x0000000708187209 */ /* 0x000fc40007810000 */
[----:B------:R-:W-:Y:S02]  /*d770*/  FSEL R44, R44, -INF , !P4 ;  /* 0xff8000002c2c7808 */ /* 0x000fe40006000000 */
[----:B------:R-:W-:Y:S02]  /*d780*/  FMNMX.FTZ R24, R29, R24, !PT ;  /* 0x000000181d187209 */ /* 0x000fe40007810000 */
[----:B------:R-:W-:Y:S01]  /*d790*/  ISETP.GT.AND P4, PT, R82, 0x41, P2 ;  /* 0x000000415200780c */ /* 0x000fe20001784270 */
[----:B------:R-:W-:Y:S01]  /*d7a0*/  MUFU.EX2 R150, R150 ;  /* 0x0000009600967308 */ /* 0x000fe20000000800 */
[----:B------:R-:W-:Y:S02]  /*d7b0*/  FMNMX.FTZ R26, R31, R24, !PT ;  /* 0x000000181f1a7209 */ /* 0x000fe40007810000 */
[----:B------:R-:W-:Y:S02]  /*d7c0*/  FSEL R43, R43, -INF , !P3 ;  /* 0xff8000002b2b7808 */ /* 0x000fe40005800000 */
[----:B------:R-:W-:-:S02]  /*d7d0*/  FMNMX.FTZ R7, R35, R26, !PT ;  /* 0x0000001a23077209 */ /* 0x000fc40007810000 */
[----:B------:R-:W-:Y:S01]  /*d7e0*/  ISETP.GT.AND P3, PT, R82, 0x40, P2 ;  /* 0x000000405200780c */ /* 0x000fe20001764270 */
[----:B------:R-:W-:Y:S01]  /*d7f0*/  MUFU.EX2 R33, R33 ;  /* 0x0000002100217308 */ /* 0x000fe20000000800 */
[----:B------:R-:W-:Y:S02]  /*d800*/  FMNMX.FTZ R28, R12, R7, !PT ;  /* 0x000000070c1c7209 */ /* 0x000fe40007810000 */
[----:B------:R-:W-:Y:S02]  /*d810*/  ISETP.LT.OR P4, PT, R83, 0x42, P4 ;  /* 0x000000425300780c */ /* 0x000fe40002781670 */
[----:B------:R-:W-:Y:S02]  /*d820*/  FMNMX.FTZ R7, R39, R28, !PT ;  /* 0x0000001c27077209 */ /* 0x000fe40007810000 */
[----:B------:R-:W-:Y:S01]  /*d830*/  ISETP.LT.OR P3, PT, R83, 0x41, P3 ;  /* 0x000000415300780c */ /* 0x000fe20001f61670 */
[----:B------:R-:W-:Y:S01]  /*d840*/  MUFU.EX2 R144, R144 ;  /* 0x0000009000907308 */ /* 0x000fe20000000800 */
[----:B------:R-:W-:-:S02]  /*d850*/  FSEL R24, R47, -INF , !P4 ;  /* 0xff8000002f187808 */ /* 0x000fc40006000000 */
[----:B------:R-:W-:Y:S02]  /*d860*/  FSEL R46, R46, -INF , !P3 ;  /* 0xff8000002e2e7808 */ /* 0x000fe40005800000 */
[C---:B------:R-:W-:Y:S02]  /*d870*/  ISETP.GT.AND P3, PT, R82.reuse, 0x48, P2 ;  /* 0x000000485200780c */ /* 0x040fe40001764270 */
[----:B------:R-:W-:Y:S01]  /*d880*/  ISETP.GT.AND P4, PT, R82, 0x49, P2 ;  /* 0x000000495200780c */ /* 0x000fe20001784270 */
[----:B------:R0:W-:Y:S01]  /*d890*/  MUFU.EX2 R47, R30 ;  /* 0x0000001e002f7308 */ /* 0x0001e20000000800 */
[C---:B------:R-:W-:Y:S02]  /*d8a0*/  ISETP.LT.OR P3, PT, R83.reuse, 0x49, P3 ;  /* 0x000000495300780c */ /* 0x040fe40001f61670 */
[----:B------:R-:W-:Y:S02]  /*d8b0*/  ISETP.LT.OR P4, PT, R83, 0x4a, P4 ;  /* 0x0000004a5300780c */ /* 0x000fe40002781670 */
[----:B------:R-:W-:Y:S01]  /*d8c0*/  FSEL R26, R49, -INF , !P3 ;  /* 0xff800000311a7808 */ /* 0x000fe20005800000 */
[----:B------:R-:W-:Y:S01]  /*d8d0*/  FFMA.FTZ R49, R36, UR22, -R15 ;  /* 0x0000001624317c23 */ /* 0x000fe2000801080f */
[----:B------:R-:W-:Y:S01]  /*d8e0*/  ISETP.GT.AND P3, PT, R82, 0x50, P2 ;  /* 0x000000505200780c */ /* 0x000fe20001764270 */
[----:B------:R-:W-:Y:S01]  /*d8f0*/  MUFU.EX2 R37, R37 ;  /* 0x0000002500257308 */ /* 0x000fe20000000800 */
[----:B0-----:R-:W-:-:S02]  /*d900*/  FMNMX.FTZ R30, R14, R7, !PT ;  /* 0x000000070e1e7209 */ /* 0x001fc40007810000 */
[----:B------:R-:W-:Y:S02]  /*d910*/  ISETP.LT.OR P3, PT, R83, 0x51, P3 ;  /* 0x000000515300780c */ /* 0x000fe40001f61670 */
[----:B------:R-:W-:Y:S02]  /*d920*/  FMNMX.FTZ R7, R43, R30, !PT ;  /* 0x0000001e2b077209 */ /* 0x000fe40007810000 */
[----:B------:R-:W-:Y:S01]  /*d930*/  FSEL R28, R51, -INF , !P4 ;  /* 0xff800000331c7808 */ /* 0x000fe20006000000 */
[----:B------:R-:W-:Y:S01]  /*d940*/  FFMA.FTZ R51, R40, UR22, -R15 ;  /* 0x0000001628337c23 */ /* 0x000fe2000801080f */
[----:B------:R-:W-:Y:S01]  /*d950*/  FMNMX.FTZ R7, R44, R7, !PT ;  /* 0x000000072c077209 */ /* 0x000fe20007810000 */
[----:B------:R-:W-:Y:S01]  /*d960*/  MUFU.EX2 R146, R146 ;  /* 0x0000009200927308 */ /* 0x000fe20000000800 */
[----:B------:R-:W-:Y:S02]  /*d970*/  ISETP.GT.AND P4, PT, R82, 0x51, P2 ;  /* 0x000000515200780c */ /* 0x000fe40001784270 */
[----:B------:R-:W-:-:S02]  /*d980*/  FMNMX.FTZ R7, R46, R7, !PT ;  /* 0x000000072e077209 */ /* 0x000fc40007810000 */
[----:B------:R-:W-:Y:S02]  /*d990*/  FSEL R53, R53, -INF , !P3 ;  /* 0xff80000035357808 */ /* 0x000fe40005800000 */
[----:B------:R-:W-:Y:S01]  /*d9a0*/  FMNMX.FTZ R7, R24, R7, !PT ;  /* 0x0000000718077209 */ /* 0x000fe20007810000 */
[----:B------:R-:W-:Y:S01]  /*d9b0*/  MUFU.EX2 R41, R41 ;  /* 0x0000002900297308 */ /* 0x000fe20000000800 */
[----:B------:R-:W-:Y:S02]  /*d9c0*/  ISETP.GT.AND P3, PT, R82, 0x58, P2 ;  /* 0x000000585200780c */ /* 0x000fe40001764270 */
[C---:B------:R-:W-:Y:S02]  /*d9d0*/  ISETP.LT.OR P4, PT, R83.reuse, 0x52, P4 ;  /* 0x000000525300780c */ /* 0x040fe40002781670 */
[----:B------:R-:W-:Y:S02]  /*d9e0*/  FMNMX.FTZ R7, R26, R7, !PT ;  /* 0x000000071a077209 */ /* 0x000fe40007810000 */
[----:B------:R-:W-:Y:S01]  /*d9f0*/  ISETP.LT.OR P3, PT, R83, 0x59, P3 ;  /* 0x000000595300780c */ /* 0x000fe20001f61670 */
[----:B------:R-:W-:Y:S01]  /*da00*/  MUFU.EX2 R140, R140 ;  /* 0x0000008c008c7308 */ /* 0x000fe20000000800 */
[----:B------:R-:W-:-:S02]  /*da10*/  FSEL R55, R55, -INF , !P4 ;  /* 0xff80000037377808 */ /* 0x000fc40006000000 */
[----:B------:R-:W-:Y:S02]  /*da20*/  FMNMX.FTZ R32, R28, R7, !PT ;  /* 0x000000071c207209 */ /* 0x000fe40007810000 */
[----:B------:R-:W-:Y:S02]  /*da30*/  ISETP.GT.AND P4, PT, R82, 0x59, P2 ;  /* 0x000000595200780c */ /* 0x000fe40001784270 */
[----:B------:R-:W-:Y:S01]  /*da40*/  FSEL R58, R58, -INF , !P3 ;  /* 0xff8000003a3a7808 */ /* 0x000fe20005800000 */
[----:B------:R-:W-:Y:S01]  /*da50*/  MUFU.EX2 R142, R142 ;  /* 0x0000008e008e7308 */ /* 0x000fe20000000800 */
[----:B------:R-:W-:Y:S02]  /*da60*/  FMNMX.FTZ R32, R53, R32, !PT ;  /* 0x0000002035207209 */ /* 0x000fe40007810000 */
[----:B------:R-:W-:Y:S02]  /*da70*/  ISETP.GT.AND P3, PT, R82, 0x60, P2 ;  /* 0x000000605200780c */ /* 0x000fe40001764270 */
[----:B------:R-:W-:-:S02]  /*da80*/  ISETP.LT.OR P4, PT, R83, 0x5a, P4 ;  /* 0x0000005a5300780c */ /* 0x000fc40002781670 */
[----:B------:R-:W-:Y:S01]  /*da90*/  FMNMX.FTZ R7, R55, R32, !PT ;  /* 0x0000002037077209 */ /* 0x000fe20007810000 */
[----:B------:R-:W-:Y:S01]  /*daa0*/  MUFU.EX2 R49, R49 ;  /* 0x0000003100317308 */ /* 0x000fe20000000800 */
[----:B------:R-:W-:Y:S02]  /*dab0*/  ISETP.LT.OR P3, PT, R83, 0x61, P3 ;  /* 0x000000615300780c */ /* 0x000fe40001f61670 */
[----:B------:R-:W-:Y:S02]  /*dac0*/  FSEL R59, R59, -INF , !P4 ;  /* 0xff8000003b3b7808 */ /* 0x000fe40006000000 */
[----:B------:R-:W-:Y:S02]  /*dad0*/  ISETP.GT.AND P4, PT, R82, 0x61, P2 ;  /* 0x000000615200780c */ /* 0x000fe40001784270 */
[----:B------:R-:W-:Y:S01]  /*dae0*/  FMNMX.FTZ R32, R58, R7, !PT ;  /* 0x000000073a207209 */ /* 0x000fe20007810000 */
[----:B------:R-:W-:Y:S01]  /*daf0*/  MUFU.EX2 R136, R136 ;  /* 0x0000008800887308 */ /* 0x000fe20000000800 */
[----:B------:R-:W-:Y:S01]  /*db00*/  FSEL R30, R61, -INF , !P3 ;  /* 0xff8000003d1e7808 */ /* 0x000fe20005800000 */
[----:B------:R-:W-:Y:S01]  /*db10*/  FFMA.FTZ R61, R50, UR22, -R15 ;  /* 0x00000016323d7c23 */ /* 0x000fe2000801080f */
[----:B------:R-:W-:-:S02]  /*db20*/  ISETP.GT.AND P3, PT, R82, 0x68, P2 ;  /* 0x000000685200780c */ /* 0x000fc40001764270 */
[----:B------:R-:W-:Y:S02]  /*db30*/  ISETP.LT.OR P4, PT, R83, 0x62, P4 ;  /* 0x000000625300780c */ /* 0x000fe40002781670 */
[----:B------:R-:W-:Y:S01]  /*db40*/  FMNMX.FTZ R7, R59, R32, !PT ;  /* 0x000000203b077209 */ /* 0x000fe20007810000 */
[----:B------:R-:W-:Y:S01]  /*db50*/  MUFU.EX2 R51, R51 ;  /* 0x0000003300337308 */ /* 0x000fe20000000800 */
[----:B------:R-:W-:Y:S02]  /*db60*/  ISETP.LT.OR P3, PT, R83, 0x69, P3 ;  /* 0x000000695300780c */ /* 0x000fe40001f61670 */
[----:B------:R-:W-:Y:S02]  /*db70*/  FSEL R63, R63, -INF , !P4 ;  /* 0xff8000003f3f7808 */ /* 0x000fe40006000000 */
[----:B------:R-:W-:Y:S02]  /*db80*/  ISETP.GT.AND P4, PT, R82, 0x69, P2 ;  /* 0x000000695200780c */ /* 0x000fe40001784270 */
[----:B------:R-:W-:Y:S01]  /*db90*/  FMNMX.FTZ R32, R30, R7, !PT ;  /* 0x000000071e207209 */ /* 0x000fe20007810000 */
[----:B------:R-:W-:Y:S01]  /*dba0*/  MUFU.EX2 R138, R138 ;  /* 0x0000008a008a7308 */ /* 0x000fe20000000800 */
[----:B------:R-:W-:-:S02]  /*dbb0*/  FSEL R65, R65, -INF , !P3 ;  /* 0xff80000041417808 */ /* 0x000fc40005800000 */
[C---:B------:R-:W-:Y:S02]  /*dbc0*/  ISETP.GT.AND P3, PT, R82.reuse, 0x70, P2 ;  /* 0x000000705200780c */ /* 0x040fe40001764270 */
[----:B------:R-:W-:Y:S02]  /*dbd0*/  ISETP.LT.OR P4, PT, R83, 0x6a, P4 ;  /* 0x0000006a5300780c */ /* 0x000fe40002781670 */
[----:B------:R-:W-:Y:S01]  /*dbe0*/  FMNMX.FTZ R34, R63, R32, !PT ;  /* 0x000000203f227209 */ /* 0x000fe20007810000 */
[----:B------:R-:W-:Y:S01]  /*dbf0*/  MUFU.EX2 R45, R45 ;  /* 0x0000002d002d7308 */ /* 0x000fe20000000800 */
[----:B------:R-:W-:Y:S02]  /*dc00*/  ISETP.LT.OR P3, PT, R83, 0x71, P3 ;  /* 0x000000715300780c */ /* 0x000fe40001f61670 */
[----:B------:R-:W-:Y:S02]  /*dc10*/  FSEL R67, R67, -INF , !P4 ;  /* 0xff80000043437808 */ /* 0x000fe40006000000 */
[----:B------:R-:W-:-:S02]  /*dc20*/  ISETP.GT.AND P4, PT, R82, 0x71, P2 ;  /* 0x000000715200780c */ /* 0x000fc40001784270 */
[----:B------:R-:W-:Y:S01]  /*dc30*/  FMNMX.FTZ R34, R65, R34, !PT ;  /* 0x0000002241227209 */ /* 0x000fe20007810000 */
[----:B------:R-:W-:Y:S01]  /*dc40*/  MUFU.EX2 R132, R132 ;  /* 0x0000008400847308 */ /* 0x000fe20000000800 */
[----:B------:R-:W-:Y:S01]  /*dc50*/  FSEL R32, R71, -INF , !P3 ;  /* 0xff80000047207808 */ /* 0x000fe20005800000 */
[----:B------:R-:W-:Y:S01]  /*dc60*/  FFMA.FTZ R71, R54, UR22, -R15 ;  /* 0x0000001636477c23 */ /* 0x000fe2000801080f */
[C---:B------:R-:W-:Y:S02]  /*dc70*/  ISETP.GT.AND P3, PT, R82.reuse, 0x78, P2 ;  /* 0x000000785200780c */ /* 0x040fe40001764270 */
[----:B------:R-:W-:Y:S02]  /*dc80*/  ISETP.LT.OR P4, PT, R83, 0x72, P4 ;  /* 0x000000725300780c */ /* 0x000fe40002781670 */
[----:B------:R-:W-:Y:S01]  /*dc90*/  FMNMX.FTZ R7, R67, R34, !PT ;  /* 0x0000002243077209 */ /* 0x000fe20007810000 */
[----:B------:R-:W-:Y:S01]  /*dca0*/  MUFU.EX2 R61, R61 ;  /* 0x0000003d003d7308 */ /* 0x000fe20000000800 */
[----:B------:R-:W-:-:S02]  /*dcb0*/  ISETP.GT.AND P2, PT, R82, 0x79, P2 ;  /* 0x000000795200780c */ /* 0x000fc40001744270 */
[C---:B------:R-:W-:Y:S02]  /*dcc0*/  ISETP.LT.OR P3, PT, R83.reuse, 0x79, P3 ;  /* 0x000000795300780c */ /* 0x040fe40001f61670 */
[----:B------:R-:W-:Y:S02]  /*dcd0*/  FSEL R72, R72, -INF , !P4 ;  /* 0xff80000048487808 */ /* 0x000fe40006000000 */
[----:B------:R-:W-:Y:S01]  /*dce0*/  FMNMX.FTZ R7, R32, R7, !PT ;  /* 0x0000000720077209 */ /* 0x000fe20007810000 */
[----:B------:R-:W-:Y:S01]  /*dcf0*/  MUFU.EX2 R134, R134 ;  /* 0x0000008600867308 */ /* 0x000fe20000000800 */
[----:B------:R-:W-:Y:S02]  /*dd00*/  ISETP.LT.OR P2, PT, R83, 0x7a, P2 ;  /* 0x0000007a5300780c */ /* 0x000fe40001741670 */
[----:B------:R-:W-:Y:S01]  /*dd10*/  FSEL R34, R73, -INF , !P3 ;  /* 0xff80000049227808 */ /* 0x000fe20005800000 */
[----:B------:R-:W-:Y:S01]  /*dd20*/  FFMA.FTZ R73, R62, UR22, -R15 ;  /* 0x000000163e497c23 */ /* 0x000fe2000801080f */
[----:B------:R-:W-:-:S02]  /*dd30*/  FMNMX.FTZ R7, R72, R7, !PT ;  /* 0x0000000748077209 */ /* 0x000fc40007810000 */
[----:B------:R-:W-:Y:S01]  /*dd40*/  FSEL R36, R75, -INF , !P2 ;  /* 0xff8000004b247808 */ /* 0x000fe20005000000 */
[----:B------:R-:W-:Y:S01]  /*dd50*/  FFMA.FTZ R75, R66, UR22, -R15 ;  /* 0x00000016424b7c23 */ /* 0x000fe2000801080f */
[----:B------:R-:W-:Y:S01]  /*dd60*/  FMNMX.FTZ R7, R34, R7, !PT ;  /* 0x0000000722077209 */ /* 0x000fe20007810000 */
[----:B------:R-:W-:Y:S01]  /*dd70*/  FMUL.FTZ R15, R81, UR22 ;  /* 0x00000016510f7c20 */ /* 0x000fe20008410000 */
[----:B------:R-:W-:Y:S02]  /*dd80*/  MUFU.EX2 R71, R71 ;  /* 0x0000004700477308 */ /* 0x000fe40000000800 */
[----:B------:R-:W-:-:S05]  /*dd90*/  FMNMX.FTZ R7, R36, R7, !PT ;  /* 0x0000000724077209 */ /* 0x000fca0007810000 */
[----:B------:R-:W0:Y:S01]  /*dda0*/  SHFL.BFLY PT, R38, R7, 0x2, 0x1f ;  /* 0x0c401f0007267f89 */ /* 0x000e2200000e0000 */
[----:B------:R-:W1:Y:S08]  /*ddb0*/  MUFU.EX2 R15, R15 ;  /* 0x0000000f000f7308 */ /* 0x000e700000000800 */
[----:B------:R-:W-:Y:S08]  /*ddc0*/  MUFU.EX2 R128, R128 ;  /* 0x0000008000807308 */ /* 0x000ff00000000800 */
[----:B------:R-:W-:Y:S01]  /*ddd0*/  MUFU.EX2 R57, R57 ;  /* 0x0000003900397308 */ /* 0x000fe20000000800 */
[----:B-1----:R-:W-:Y:S01]  /*dde0*/  FFMA.FTZ R6, R15, R3, R148 ;  /* 0x000000030f067223 */ /* 0x002fe20000010094 */
[----:B------:R-:W-:Y:S01]  /*ddf0*/  F2FP.BF16.F32.PACK_AB R148, R27, R148 ;  /* 0x000000941b94723e */ /* 0x000fe200000010ff */
[-C--:B------:R-:W-:Y:S01]  /*de00*/  FMUL.FTZ R88, R88, R15.reuse ;  /* 0x0000000f58587220 */ /* 0x080fe20000410000 */
[-C--:B------:R-:W-:Y:S01]  /*de10*/  FMUL.FTZ R89, R89, R15.reuse ;  /* 0x0000000f59597220 */ /* 0x080fe20000410000 */
[----:B------:R-:W-:Y:S01]  /*de20*/  FADD.FTZ R3, R27, R6 ;  /* 0x000000061b037221 */ /* 0x000fe20000010000 */
[-C--:B------:R-:W-:Y:S01]  /*de30*/  FMUL.FTZ R92, R92, R15.reuse ;  /* 0x0000000f5c5c7220 */ /* 0x080fe20000410000 */
[----:B0-----:R-:W-:Y:S01]  /*de40*/  FMNMX.FTZ R38, R7, R38, !PT ;  /* 0x0000002607267209 */ /* 0x001fe20007810000 */
[----:B------:R-:W-:Y:S01]  /*de50*/  MUFU.EX2 R130, R130 ;  /* 0x0000008200827308 */ /* 0x000fe20000000800 */
[----:B------:R-:W-:Y:S01]  /*de60*/  FADD.FTZ R6, R150, R3 ;  /* 0x0000000396067221 */ /* 0x000fe20000010000 */
[----:B------:R-:W-:Y:S01]  /*de70*/  F2FP.BF16.F32.PACK_AB R150, R33, R150 ;  /* 0x000000962196723e */ /* 0x000fe200000010ff */
[-C--:B------:R-:W-:Y:S01]  /*de80*/  FMUL.FTZ R93, R93, R15.reuse ;  /* 0x0000000f5d5d7220 */ /* 0x080fe20000410000 */
[----:B------:R-:W0:Y:S01]  /*de90*/  SHFL.BFLY PT, R7, R38, 0x1, 0x1f ;  /* 0x0c201f0026077f89 */ /* 0x000e2200000e0000 */
[----:B------:R-:W-:Y:S01]  /*dea0*/  FADD.FTZ R3, R33, R6 ;  /* 0x0000000621037221 */ /* 0x000fe20000010000 */
        /* <DEDUP_REMOVED lines=13> */
[----:B------:R-:W-:-:S05]  /*df80*/  FMUL.FTZ R117, R117, R15 ;  /* 0x0000000f75757220 */ /* 0x000fca0000410000 */
[----:B------:R-:W-:Y:S01]  /*df90*/  MUFU.EX2 R75, R75 ;  /* 0x0000004b004b7308 */ /* 0x000fe20000000800 */
[----:B0-----:R-:W-:-:S04]  /*dfa0*/  FMNMX.FTZ R7, R38, R7, !PT ;  /* 0x0000000726077209 */ /* 0x001fc80007810000 */
[C---:B------:R-:W-:Y:S01]  /*dfb0*/  FSETP.NEU.FTZ.AND P2, PT, R7.reuse, -INF , PT ;  /* 0xff8000000700780b */ /* 0x040fe20003f5d000 */
[C---:B------:R-:W-:Y:S02]  /*dfc0*/  FMUL.FTZ R48, R7.reuse, UR22 ;  /* 0x0000001607307c20 */ /* 0x040fe40008410000 */
[----:B------:R-:W-:Y:S01]  /*dfd0*/  MUFU.EX2 R126, R126 ;  /* 0x0000007e007e7308 */ /* 0x000fe20000000800 */
[----:B------:R-:W-:Y:S02]  /*dfe0*/  FSEL R6, R7, RZ, P2 ;  /* 0x000000ff07067208 */ /* 0x000fe40001000000 */
[----:B------:R-:W-:Y:S02]  /*dff0*/  FSEL R48, R48, RZ, P2 ;  /* 0x000000ff30307208 */ /* 0x000fe40001000000 */
[----:B------:R-:W-:Y:S01]  /*e000*/  ISETP.GT.AND P2, PT, R0, UR43, PT ;  /* 0x0000002b00007c0c */ /* 0x000fe2000bf44270 */
[----:B------:R-:W-:Y:S01]  /*e010*/  FADD.FTZ R6, -R6, R5 ;  /* 0x0000000506067221 */ /* 0x000fe20000010100 */
[----:B------:R-:W-:-:S02]  /*e020*/  IMAD.U32 R5, RZ, RZ, UR26 ;  /* 0x0000001aff057e24 */ /* 0x000fc4000f8e00ff */
[--C-:B------:R-:W-:Y:S01]  /*e030*/  FFMA.FTZ R42, R44, UR22, -R48.reuse ;  /* 0x000000162c2a7c23 */ /* 0x100fe20008010830 */
[----:B------:R-:W-:Y:S01]  /*e040*/  FADD.FTZ R44, R144, R3 ;  /* 0x00000003902c7221 */ /* 0x000fe20000010000 */
[--C-:B------:R-:W-:Y:S01]  /*e050*/  FFMA.FTZ R149, R10, UR22, -R48.reuse ;  /* 0x000000160a957c23 */ /* 0x100fe20008010830 */
[----:B------:R-:W-:Y:S01]  /*e060*/  FMUL.FTZ R6, R6, UR22 ;  /* 0x0000001606067c20 */ /* 0x000fe20008410000 */
[----:B------:R-:W-:Y:S01]  /*e070*/  FFMA.FTZ R10, R9, UR22, -R48 ;  /* 0x00000016090a7c23 */ /* 0x000fe20008010830 */
[----:B------:R-:W-:Y:S01]  /*e080*/  FADD.FTZ R3, R37, R44 ;  /* 0x0000002c25037221 */ /* 0x000fe20000010000 */
[--C-:B------:R-:W-:Y:S01]  /*e090*/  FFMA.FTZ R151, R11, UR22, -R48.reuse ;  /* 0x000000160b977c23 */ /* 0x100fe20008010830 */
[----:B------:R-:W-:Y:S01]  /*e0a0*/  @!P1 LEA R5, R5, UR45, 0x3 ;  /* 0x0000002d05059c11 */ /* 0x000fe2000f8e18ff */
[----:B------:R-:W-:Y:S01]  /*e0b0*/  MUFU.EX2 R149, R149 ;  /* 0x0000009500957308 */ /* 0x000fe20000000800 */
[----:B------:R-:W-:Y:S01]  /*e0c0*/  FADD.FTZ R44, R146, R3 ;  /* 0x00000003922c7221 */ /* 0x000fe20000010000 */
[--C-:B------:R-:W-:Y:S01]  /*e0d0*/  FFMA.FTZ R38, R13, UR22, -R48.reuse ;  /* 0x000000160d267c23 */ /* 0x100fe20008010830 */
[----:B------:R-:W-:Y:S01]  /*e0e0*/  FFMA.FTZ R145, R20, UR22, -R48 ;  /* 0x0000001614917c23 */ /* 0x000fe20008010830 */
[----:B------:R-:W-:-:S02]  /*e0f0*/  @!P1 VIADD R5, R5, 0x16860 ;  /* 0x0001686005059836 */ /* 0x000fc40000000000 */
[----:B------:R-:W-:Y:S01]  /*e100*/  FADD.FTZ R3, R41, R44 ;  /* 0x0000002c29037221 */ /* 0x000fe20000010000 */
[--C-:B------:R-:W-:Y:S01]  /*e110*/  FFMA.FTZ R20, R21, UR22, -R48.reuse ;  /* 0x0000001615147c23 */ /* 0x100fe20008010830 */
[--C-:B------:R-:W-:Y:S01]  /*e120*/  FFMA.FTZ R147, R25, UR22, -R48.reuse ;  /* 0x0000001619937c23 */ /* 0x100fe20008010830 */
[----:B------:R-:W0:Y:S01]  /*e130*/  MUFU.EX2 R6, R6 ;  /* 0x0000000600067308 */ /* 0x000e220000000800 */
[----:B------:R-:W-:Y:S01]  /*e140*/  FADD.FTZ R44, R140, R3 ;  /* 0x000000038c2c7221 */ /* 0x000fe20000010000 */
[--C-:B------:R-:W-:Y:S01]  /*e150*/  FFMA.FTZ R8, R8, UR22, -R48.reuse ;  /* 0x0000001608087c23 */ /* 0x100fe20008010830 */
[--C-:B------:R-:W-:Y:S01]  /*e160*/  FFMA.FTZ R135, R26, UR22, -R48.reuse ;  /* 0x000000161a877c23 */ /* 0x100fe20008010830 */
[----:B------:R-:W-:Y:S01]  /*e170*/  FFMA.FTZ R141, R29, UR22, -R48 ;  /* 0x000000161d8d7c23 */ /* 0x000fe20008010830 */
[----:B------:R-:W-:Y:S01]  /*e180*/  FADD.FTZ R3, R47, R44 ;  /* 0x0000002c2f037221 */ /* 0x000fe20000010000 */
[--C-:B------:R-:W-:Y:S01]  /*e190*/  FFMA.FTZ R40, R31, UR22, -R48.reuse ;  /* 0x000000161f287c23 */ /* 0x100fe20008010830 */
[--C-:B------:R-:W-:Y:S01]  /*e1a0*/  FFMA.FTZ R143, R35, UR22, -R48.reuse ;  /* 0x00000016238f7c23 */ /* 0x100fe20008010830 */
[----:B------:R-:W1:Y:S01]  /*e1b0*/  MUFU.EX2 R10, R10 ;  /* 0x0000000a000a7308 */ /* 0x000e620000000800 */
[----:B------:R-:W-:Y:S01]  /*e1c0*/  FADD.FTZ R44, R142, R3 ;  /* 0x000000038e2c7221 */ /* 0x000fe20000010000 */
[----:B------:R-:W-:Y:S01]  /*e1d0*/  @!P1 PRMT R3, RZ, 0x654, R5 ;  /* 0x00000654ff039816 */ /* 0x000fe20000000005 */
[--C-:B------:R-:W-:Y:S01]  /*e1e0*/  FFMA.FTZ R12, R12, UR22, -R48.reuse ;  /* 0x000000160c0c7c23 */ /* 0x100fe20008010830 */
[----:B------:R-:W-:Y:S01]  /*e1f0*/  FFMA.FTZ R133, R46, UR22, -R48 ;  /* 0x000000162e857c23 */ /* 0x000fe20008010830 */
[----:B------:R-:W-:Y:S01]  /*e200*/  FADD.FTZ R5, R49, R44 ;  /* 0x0000002c31057221 */ /* 0x000fe20000010000 */
[----:B------:R0:W-:Y:S01]  /*e210*/  @!P1 SYNCS.ARRIVE.TRANS64.RED.A1T0 RZ, [R3+URZ], RZ ;  /* 0x000000ff03ff99a7 */ /* 0x0001e2000810043f */
[--C-:B------:R-:W-:Y:S01]  /*e220*/  FFMA.FTZ R137, R39, UR22, -R48.reuse ;  /* 0x0000001627897c23 */ /* 0x100fe20008010830 */
[----:B------:R-:W2:Y:S01]  /*e230*/  MUFU.EX2 R151, R151 ;  /* 0x0000009700977308 */ /* 0x000ea20000000800 */
[----:B------:R-:W-:Y:S01]  /*e240*/  FADD.FTZ R26, R136, R5 ;  /* 0x00000005881a7221 */ /* 0x000fe20000010000 */
[--C-:B------:R-:W-:Y:S01]  /*e250*/  FFMA.FTZ R14, R14, UR22, -R48.reuse ;  /* 0x000000160e0e7c23 */ /* 0x100fe20008010830 */
[--C-:B------:R-:W-:Y:S01]  /*e260*/  FFMA.FTZ R139, R43, UR22, -R48.reuse ;  /* 0x000000162b8b7c23 */ /* 0x100fe20008010830 */
[----:B------:R-:W-:Y:S01]  /*e270*/  FFMA.FTZ R24, R24, UR22, -R48 ;  /* 0x0000001618187c23 */ /* 0x000fe20008010830 */
[----:B------:R-:W-:Y:S01]  /*e280*/  FADD.FTZ R5, R51, R26 ;  /* 0x0000001a33057221 */ /* 0x000fe20000010000 */
[----:B0-----:R-:W-:Y:S01]  /*e290*/  FFMA.FTZ R3, R6, R2, R149 ;  /* 0x0000000206037223 */ /* 0x001fe20000010095 */
[--C-:B------:R-:W-:Y:S01]  /*e2a0*/  FFMA.FTZ R2, R28, UR22, -R48.reuse ;  /* 0x000000161c027c23 */ /* 0x100fe20008010830 */
[----:B------:R-:W0:Y:S01]  /*e2b0*/  MUFU.EX2 R38, R38 ;  /* 0x0000002600267308 */ /* 0x000e220000000800 */
[--C-:B------:R-:W-:Y:S01]  /*e2c0*/  FFMA.FTZ R129, R53, UR22, -R48.reuse ;  /* 0x0000001635817c23 */ /* 0x100fe20008010830 */
[----:B-1----:R-:W-:Y:S01]  /*e2d0*/  FADD.FTZ R28, R10, R3 ;  /* 0x000000030a1c7221 */ /* 0x002fe20000010000 */
[--C-:B------:R-:W-:Y:S01]  /*e2e0*/  FFMA.FTZ R26, R55, UR22, -R48.reuse ;  /* 0x00000016371a7c23 */ /* 0x100fe20008010830 */
[--C-:B------:R-:W-:Y:S01]  /*e2f0*/  FFMA.FTZ R131, R58, UR22, -R48.reuse ;  /* 0x000000163a837c23 */ /* 0x100fe20008010830 */
[--C-:B------:R-:W-:Y:S01]  /*e300*/  FFMA.FTZ R30, R30, UR22, -R48.reuse ;  /* 0x000000161e1e7c23 */ /* 0x100fe20008010830 */
[--C-:B------:R-:W-:Y:S01]  /*e310*/  FFMA.FTZ R63, R63, UR22, -R48.reuse ;  /* 0x000000163f3f7c23 */ /* 0x100fe20008010830 */
[----:B------:R-:W-:Y:S01]  /*e320*/  FFMA.FTZ R65, R65, UR22, -R48 ;  /* 0x0000001641417c23 */ /* 0x000fe20008010830 */
[----:B------:R-:W1:Y:S01]  /*e330*/  MUFU.EX2 R145, R145 ;  /* 0x0000009100917308 */ /* 0x000e620000000800 */
[----:B--2---:R-:W-:Y:S01]  /*e340*/  FADD.FTZ R3, R151, R28 ;  /* 0x0000001c97037221 */ /* 0x004fe20000010000 */
[----:B------:R-:W-:Y:S01]  /*e350*/  FADD.FTZ R28, R138, R5 ;  /* 0x000000058a1c7221 */ /* 0x000fe20000010000 */
[--C-:B------:R-:W-:Y:S01]  /*e360*/  FFMA.FTZ R67, R67, UR22, -R48.reuse ;  /* 0x0000001643437c23 */ /* 0x100fe20008010830 */
[--C-:B------:R-:W-:Y:S01]  /*e370*/  FFMA.FTZ R32, R32, UR22, -R48.reuse ;  /* 0x0000001620207c23 */ /* 0x100fe20008010830 */
[----:B------:R-:W-:Y:S01]  /*e380*/  FFMA.FTZ R72, R72, UR22, -R48 ;  /* 0x0000001648487c23 */ /* 0x000fe20008010830 */
[----:B------:R-:W-:Y:S01]  /*e390*/  FADD.FTZ R5, R45, R28 ;  /* 0x0000001c2d057221 */ /* 0x000fe20000010000 */
[--C-:B------:R-:W-:Y:S01]  /*e3a0*/  FFMA.FTZ R28, R59, UR22, -R48.reuse ;  /* 0x000000163b1c7c23 */ /* 0x100fe20008010830 */
[----:B------:R-:W2:Y:S01]  /*e3b0*/  MUFU.EX2 R20, R20 ;  /* 0x0000001400147308 */ /* 0x000ea20000000800 */
[----:B0-----:R-:W-:Y:S01]  /*e3c0*/  FADD.FTZ R44, R38, R3 ;  /* 0x00000003262c7221 */ /* 0x001fe20000010000 */
[----:B------:R-:W-:Y:S01]  /*e3d0*/  FADD.FTZ R46, R132, R5 ;  /* 0x00000005842e7221 */ /* 0x000fe20000010000 */
[--C-:B------:R-:W-:Y:S01]  /*e3e0*/  FFMA.FTZ R34, R34, UR22, -R48.reuse ;  /* 0x0000001622227c23 */ /* 0x100fe20008010830 */
[----:B------:R-:W-:Y:S01]  /*e3f0*/  FFMA.FTZ R36, R36, UR22, -R48 ;  /* 0x0000001624247c23 */ /* 0x000fe20008010830 */
[----:B------:R-:W-:Y:S01]  /*e400*/  UMOV UR26, UR47 ;  /* 0x0000002f001a7c82 */ /* 0x000fe20008000000 */
[----:B------:R-:W-:Y:S01]  /*e410*/  FADD.FTZ R5, R61, R46 ;  /* 0x0000002e3d057221 */ /* 0x000fe20000010000 */
[-C--:B------:R-:W-:Y:S01]  /*e420*/  FMUL.FTZ R90, R90, R6.reuse ;  /* 0x000000065a5a7220 */ /* 0x080fe20000410000 */
[----:B------:R-:W0:Y:S01]  /*e430*/  MUFU.EX2 R147, R147 ;  /* 0x0000009300937308 */ /* 0x000e220000000800 */
[----:B-1----:R-:W-:Y:S01]  /*e440*/  FADD.FTZ R3, R145, R44 ;  /* 0x0000002c91037221 */ /* 0x002fe20000010000 */
[----:B------:R-:W-:Y:S01]  /*e450*/  FADD.FTZ R46, R134, R5 ;  /* 0x00000005862e7221 */ /* 0x000fe20000010000 */
[-C--:B------:R-:W-:Y:S01]  /*e460*/  FMUL.FTZ R91, R91, R6.reuse ;  /* 0x000000065b5b7220 */ /* 0x080fe20000410000 */
[-C--:B------:R-:W-:Y:S01]  /*e470*/  FMUL.FTZ R94, R94, R6.reuse ;  /* 0x000000065e5e7220 */ /* 0x080fe20000410000 */
[-C--:B------:R-:W-:Y:S01]  /*e480*/  FMUL.FTZ R95, R95, R6.reuse ;  /* 0x000000065f5f7220 */ /* 0x080fe20000410000 */
[----:B------:R-:W-:Y:S01]  /*e490*/  FADD.FTZ R5, R71, R46 ;  /* 0x0000002e47057221 */ /* 0x000fe20000010000 */
[-C--:B------:R-:W-:Y:S01]  /*e4a0*/  FMUL.FTZ R98, R98, R6.reuse ;  /* 0x0000000662627220 */ /* 0x080fe20000410000 */
[----:B------:R-:W1:Y:S01]  /*e4b0*/  MUFU.EX2 R8, R8 ;  /* 0x0000000800087308 */ /* 0x000e620000000800 */
[----:B--2---:R-:W-:Y:S01]  /*e4c0*/  FADD.FTZ R44, R20, R3 ;  /* 0x00000003142c7221 */ /* 0x004fe20000010000 */
[----:B------:R-:W-:Y:S01]  /*e4d0*/  FADD.FTZ R46, R128, R5 ;  /* 0x00000005802e7221 */ /* 0x000fe20000010000 */
[-C--:B------:R-:W-:Y:S01]  /*e4e0*/  FMUL.FTZ R99, R99, R6.reuse ;  /* 0x0000000663637220 */ /* 0x080fe20000410000 */
[-C--:B------:R-:W-:Y:S01]  /*e4f0*/  FMUL.FTZ R102, R102, R6.reuse ;  /* 0x0000000666667220 */ /* 0x080fe20000410000 */
[-C--:B------:R-:W-:Y:S01]  /*e500*/  FMUL.FTZ R103, R103, R6.reuse ;  /* 0x0000000667677220 */ /* 0x080fe20000410000 */
[----:B------:R-:W-:Y:S01]  /*e510*/  FADD.FTZ R5, R57, R46 ;  /* 0x0000002e39057221 */ /* 0x000fe20000010000 */
[-C--:B------:R-:W-:Y:S01]  /*e520*/  FMUL.FTZ R106, R106, R6.reuse ;  /* 0x000000066a6a7220 */ /* 0x080fe20000410000 */
[----:B------:R-:W2:Y:S01]  /*e530*/  MUFU.EX2 R141, R141 ;  /* 0x0000008d008d7308 */ /* 0x000ea20000000800 */
[----:B0-----:R-:W-:Y:S01]  /*e540*/  FADD.FTZ R3, R147, R44 ;  /* 0x0000002c93037221 */ /* 0x001fe20000010000 */
[----:B------:R-:W-:Y:S01]  /*e550*/  FADD.FTZ R46, R130, R5 ;  /* 0x00000005822e7221 */ /* 0x000fe20000010000 */
[-C--:B------:R-:W-:Y:S01]  /*e560*/  FMUL.FTZ R107, R107, R6.reuse ;  /* 0x000000066b6b7220 */ /* 0x080fe20000410000 */
[-C--:B------:R-:W-:Y:S01]  /*e570*/  FMUL.FTZ R110, R110, R6.reuse ;  /* 0x000000066e6e7220 */ /* 0x080fe20000410000 */
[-C--:B------:R-:W-:Y:S01]  /*e580*/  FMUL.FTZ R111, R111, R6.reuse ;  /* 0x000000066f6f7220 */ /* 0x080fe20000410000 */
[----:B------:R-:W-:Y:S01]  /*e590*/  FADD.FTZ R5, R73, R46 ;  /* 0x0000002e49057221 */ /* 0x000fe20000010000 */
[-C--:B------:R-:W-:Y:S01]  /*e5a0*/  FMUL.FTZ R114, R114, R6.reuse ;  /* 0x0000000672727220 */ /* 0x080fe20000410000 */
[----:B------:R-:W0:Y:S01]  /*e5b0*/  MUFU.EX2 R40, R40 ;  /* 0x0000002800287308 */ /* 0x000e220000000800 */
[----:B-1----:R-:W-:Y:S01]  /*e5c0*/  FADD.FTZ R44, R8, R3 ;  /* 0x00000003082c7221 */ /* 0x002fe20000010000 */
[----:B------:R-:W-:Y:S01]  /*e5d0*/  FADD.FTZ R46, R124, R5 ;  /* 0x000000057c2e7221 */ /* 0x000fe20000010000 */
[-C--:B------:R-:W-:Y:S01]  /*e5e0*/  FMUL.FTZ R115, R115, R6.reuse ;  /* 0x0000000673737220 */ /* 0x080fe20000410000 */
[-C--:B------:R-:W-:Y:S01]  /*e5f0*/  FMUL.FTZ R118, R118, R6.reuse ;  /* 0x0000000676767220 */ /* 0x080fe20000410000 */
[----:B------:R-:W-:Y:S01]  /*e600*/  FMUL.FTZ R119, R119, R6 ;  /* 0x0000000677777220 */ /* 0x000fe20000410000 */
[----:B------:R-:W-:Y:S01]  /*e610*/  FADD.FTZ R5, R75, R46 ;  /* 0x0000002e4b057221 */ /* 0x000fe20000010000 */
[----:B------:R-:W-:Y:S01]  /*e620*/  F2FP.BF16.F32.PACK_AB R144, R37, R144 ;  /* 0x000000902590723e */ /* 0x000fe200000010ff */
[----:B------:R-:W1:Y:S01]  /*e630*/  MUFU.EX2 R143, R143 ;  /* 0x0000008f008f7308 */ /* 0x000e620000000800 */
[----:B--2---:R-:W-:Y:S01]  /*e640*/  FADD.FTZ R3, R141, R44 ;  /* 0x0000002c8d037221 */ /* 0x004fe20000010000 */
[----:B------:R-:W-:Y:S01]  /*e650*/  FADD.FTZ R46, R126, R5 ;  /* 0x000000057e2e7221 */ /* 0x000fe20000010000 */
[----:B------:R-:W-:Y:S01]  /*e660*/  F2FP.BF16.F32.PACK_AB R146, R41, R146 ;  /* 0x000000922992723e */ /* 0x000fe200000010ff */
[----:B------:R-:W-:Y:S01]  /*e670*/  VIADD R0, R0, 0xffffffff ;  /* 0xffffffff00007836 */ /* 0x000fe20000000000 */
[----:B------:R-:W-:Y:S01]  /*e680*/  F2FP.BF16.F32.PACK_AB R140, R47, R140 ;  /* 0x0000008c2f8c723e */ /* 0x000fe200000010ff */
[----:B------:R-:W-:Y:S01]  /*e690*/  IMAD.MOV.U32 R6, RZ, RZ, R4 ;  /* 0x000000ffff067224 */ /* 0x000fe200078e0004 */
[----:B------:R-:W-:Y:S01]  /*e6a0*/  F2FP.BF16.F32.PACK_AB R142, R49, R142 ;  /* 0x0000008e318e723e */ /* 0x000fe200000010ff */
[----:B------:R-:W2:Y:S01]  /*e6b0*/  MUFU.EX2 R12, R12 ;  /* 0x0000000c000c7308 */ /* 0x000ea20000000800 */
[----:B0-----:R-:W-:Y:S01]  /*e6c0*/  FADD.FTZ R44, R40, R3 ;  /* 0x00000003282c7221 */ /* 0x001fe20000010000 */
[----:B------:R-:W-:-:S02]  /*e6d0*/  F2FP.BF16.F32.PACK_AB R136, R51, R136 ;  /* 0x000000883388723e */ /* 0x000fc400000010ff */
[----:B------:R-:W-:Y:S02]  /*e6e0*/  F2FP.BF16.F32.PACK_AB R138, R45, R138 ;  /* 0x0000008a2d8a723e */ /* 0x000fe400000010ff */
[----:B------:R-:W-:Y:S02]  /*e6f0*/  F2FP.BF16.F32.PACK_AB R132, R61, R132 ;  /* 0x000000843d84723e */ /* 0x000fe400000010ff */
[----:B------:R-:W0:Y:S01]  /*e700*/  MUFU.EX2 R137, R137 ;  /* 0x0000008900897308 */ /* 0x000e220000000800 */
[----:B-1----:R-:W-:Y:S01]  /*e710*/  FADD.FTZ R3, R143, R44 ;  /* 0x0000002c8f037221 */ /* 0x002fe20000010000 */
[----:B------:R-:W-:Y:S02]  /*e720*/  F2FP.BF16.F32.PACK_AB R134, R71, R134 ;  /* 0x000000864786723e */ /* 0x000fe400000010ff */
[----:B------:R-:W-:Y:S02]  /*e730*/  F2FP.BF16.F32.PACK_AB R128, R57, R128 ;  /* 0x000000803980723e */ /* 0x000fe400000010ff */
[----:B------:R-:W-:-:S02]  /*e740*/  F2FP.BF16.F32.PACK_AB R130, R73, R130 ;  /* 0x000000824982723e */ /* 0x000fc400000010ff */
[----:B------:R-:W1:Y:S01]  /*e750*/  MUFU.EX2 R14, R14 ;  /* 0x0000000e000e7308 */ /* 0x000e620000000800 */
[----:B--2---:R-:W-:Y:S01]  /*e760*/  FADD.FTZ R44, R12, R3 ;  /* 0x000000030c2c7221 */ /* 0x004fe20000010000 */
[----:B------:R-:W-:Y:S02]  /*e770*/  F2FP.BF16.F32.PACK_AB R124, R75, R124 ;  /* 0x0000007c4b7c723e */ /* 0x000fe400000010ff */
[----:B------:R-:W-:Y:S02]  /*e780*/  F2FP.BF16.F32.PACK_AB R149, R10, R149 ;  /* 0x000000950a95723e */ /* 0x000fe400000010ff */
[----:B------:R-:W-:Y:S02]  /*e790*/  F2FP.BF16.F32.PACK_AB R151, R38, R151 ;  /* 0x000000972697723e */ /* 0x000fe400000010ff */
        /* <DEDUP_REMOVED lines=8> */
[----:B------:R-:W-:-:S04]  /*e820*/  F2FP.BF16.F32.PACK_AB R137, R14, R137 ;  /* 0x000000890e89723e */ /* 0x000fc800000010ff */
        /* <DEDUP_REMOVED lines=30> */
[----:B------:R-:W-:Y:S01]  /*ea10*/  MUFU.EX2 R30, R30 ;  /* 0x0000001e001e7308 */ /* 0x000fe20000000800 */
[----:B--2---:R-:W-:-:S07]  /*ea20*/  FADD.FTZ R5, R131, R44 ;  /* 0x0000002c83057221 */ /* 0x004fce0000010000 */
[----:B------:R-:W1:Y:S01]  /*ea30*/  MUFU.EX2 R63, R63 ;  /* 0x0000003f003f7308 */ /* 0x000e620000000800 */
[C---:B0-----:R-:W-:Y:S01]  /*ea40*/  FADD.FTZ R5, R28.reuse, R5 ;  /* 0x000000051c057221 */ /* 0x041fe20000010000 */
[----:B------:R-:W-:-:S06]  /*ea50*/  F2FP.BF16.F32.PACK_AB R131, R28, R131 ;  /* 0x000000831c83723e */ /* 0x000fcc00000010ff */
[----:B------:R-:W-:Y:S08]  /*ea60*/  MUFU.EX2 R65, R65 ;  /* 0x0000004100417308 */ /* 0x000ff00000000800 */
[----:B------:R-:W0:Y:S01]  /*ea70*/  MUFU.EX2 R67, R67 ;  /* 0x0000004300437308 */ /* 0x000e220000000800 */
[----:B-1----:R-:W-:-:S07]  /*ea80*/  F2FP.BF16.F32.PACK_AB R125, R63, R30 ;  /* 0x0000001e3f7d723e */ /* 0x002fce00000010ff */
[----:B------:R1:W2:Y:S08]  /*ea90*/  MUFU.EX2 R121, R32 ;  /* 0x0000002000797308 */ /* 0x0002b00000000800 */
[----:B------:R-:W3:Y:S01]  /*eaa0*/  MUFU.EX2 R72, R72 ;  /* 0x0000004800487308 */ /* 0x000ee20000000800 */
[----:B-1----:R-:W-:Y:S01]  /*eab0*/  FADD.FTZ R32, R30, R5 ;  /* 0x000000051e207221 */ /* 0x002fe20000010000 */
[----:B0-----:R-:W-:Y:S01]  /*eac0*/  F2FP.BF16.F32.PACK_AB R127, R67, R65 ;  /* 0x00000041437f723e */ /* 0x001fe200000010ff */
[----:B------:R-:W-:-:S02]  /*ead0*/  IMAD.MOV.U32 R5, RZ, RZ, R7 ;  /* 0x000000ffff057224 */ /* 0x000fc400078e0007 */
[----:B------:R-:W-:-:S03]  /*eae0*/  FADD.FTZ R32, R63, R32 ;  /* 0x000000203f207221 */ /* 0x000fc60000010000 */
[----:B------:R-:W0:Y:S01]  /*eaf0*/  MUFU.EX2 R123, R34 ;  /* 0x00000022007b7308 */ /* 0x000e220000000800 */
[----:B------:R-:W-:-:S04]  /*eb00*/  FADD.FTZ R32, R65, R32 ;  /* 0x0000002041207221 */ /* 0x000fc80000010000 */
[----:B------:R-:W-:-:S03]  /*eb10*/  FADD.FTZ R32, R67, R32 ;  /* 0x0000002043207221 */ /* 0x000fc60000010000 */
[----:B------:R-:W1:Y:S01]  /*eb20*/  MUFU.EX2 R79, R79 ;  /* 0x0000004f004f7308 */ /* 0x000e620000000800 */
[----:B--2---:R-:W-:Y:S01]  /*eb30*/  FADD.FTZ R32, R121, R32 ;  /* 0x0000002079207221 */ /* 0x004fe20000010000 */
[----:B---3--:R-:W-:-:S03]  /*eb40*/  F2FP.BF16.F32.PACK_AB R121, R72, R121 ;  /* 0x000000794879723e */ /* 0x008fc600000010ff */
[----:B------:R-:W-:-:S03]  /*eb50*/  FADD.FTZ R32, R72, R32 ;  /* 0x0000002048207221 */ /* 0x000fc60000010000 */
[----:B------:R-:W2:Y:S01]  /*eb60*/  MUFU.EX2 R36, R36 ;  /* 0x0000002400247308 */ /* 0x000ea20000000800 */
[----:B0-----:R-:W-:Y:S01]  /*eb70*/  FADD.FTZ R32, R123, R32 ;  /* 0x000000207b207221 */ /* 0x001fe20000010000 */
[C---:B-1----:R-:W-:Y:S01]  /*eb80*/  FADD.FTZ R3, R79.reuse, R46 ;  /* 0x0000002e4f037221 */ /* 0x042fe20000010000 */
[----:B------:R-:W-:Y:S02]  /*eb90*/  F2FP.BF16.F32.PACK_AB R122, R79, R122 ;  /* 0x0000007a4f7a723e */ /* 0x000fe400000010ff */
[C---:B--2---:R-:W-:Y:S01]  /*eba0*/  FADD.FTZ R2, R36.reuse, R32 ;  /* 0x0000002024027221 */ /* 0x044fe20000010000 */
[----:B------:R-:W-:Y:S01]  /*ebb0*/  F2FP.BF16.F32.PACK_AB R123, R36, R123 ;  /* 0x0000007b247b723e */ /* 0x000fe200000010ff */
[----:B------:R-:W-:Y:S06]  /*ebc0*/  @P2 BRA `(.L_x_1111) ;  /* 0xffffffc800b82947 */ /* 0x000fec000383ffff */
.L_x_1094:
[----:B------:R-:W-:Y:S06]  /*ebd0*/  BAR.ARV 0x8, 0x200 ;  /* 0x0208000000007b1d */ /* 0x000fec0000002000 */
[----:B------:R-:W-:Y:S05]  /*ebe0*/  @!P0 BRA `(.L_x_1112) ;  /* 0x0000000000048947 */ /* 0x000fea0003800000 */
[----:B------:R-:W-:Y:S01]  /*ebf0*/  BPT.TRAP 0x1 ;  /* 0x000000040000795c */ /* 0x000fe20000300000 */
.L_x_1112:
[----:B------:R-:W-:Y:S01]  /*ec00*/  ULEA UR5, UR47, UR45, 0x3 ;  /* 0x0000002d2f057291 */ /* 0x000fe2000f8e183f */
[----:B------:R-:W-:-:S05]  /*ec10*/  IMAD.U32 R0, RZ, RZ, UR50 ;  /* 0x00000032ff007e24 */ /* 0x000fca000f8e00ff */
[----:B------:R-:W-:-:S04]  /*ec20*/  SHF.L.U32 R0, R0, 0x1f, RZ ;  /* 0x0000001f00007819 */ /* 0x000fc800000006ff */
[----:B------:R0:W1:Y:S01]  /*ec30*/  SYNCS.PHASECHK.TRANS64.TRYWAIT P2, [UR5+0x16850], R0 ;  /* 0x01685000ff0075a7 */ /* 0x0000620008040145 */
[----:B------:R-:W-:Y:S05]  /*ec40*/  @!P0 BRA `(.L_x_1113) ;  /* 0x0000000000048947 */ /* 0x000fea0003800000 */
[----:B------:R-:W-:Y:S01]  /*ec50*/  BPT.TRAP 0x1 ;  /* 0x000000040000795c */ /* 0x000fe20000300000 */
.L_x_1113:
[----:B-1----:R-:W-:Y:S05]  /*ec60*/  @P2 BRA `(.L_x_1114) ;  /* 0x0000000000082947 */ /* 0x002fea0003800000 */
[----:B------:R-:W1:Y:S02]  /*ec70*/  SYNCS.PHASECHK.TRANS64.TRYWAIT P0, [UR5+0x16850], R0 ;  /* 0x01685000ff0075a7 */ /* 0x000e640008000145 */
[----:B-1----:R-:W-:Y:S05]  /*ec80*/  @!P0 BRA `(.L_x_1115) ;  /* 0x0000009000fc8947 */ /* 0x002fea0003800000 */
.L_x_1114:
[----:B------:R-:W-:Y:S01]  /*ec90*/  UIADD3 UR45, UR45, 0x400, URZ ;  /* 0x000004002d2d7890 */ /* 0x000fe2000fffe03f */
[----:B------:R-:W-:Y:S01]  /*eca0*/  WARPGROUP.ARRIVE ;  /* 0x00000000000079c5 */ /* 0x000fe20000000000 */
[----:B------:R-:W-:Y:S01]  /*ecb0*/  UMOV UR7, 0x40000040 ;  /* 0x4000004000077882 */ /* 0x000fe20000000000 */
[----:B01----:R-:W0:Y:S01]  /*ecc0*/  SHFL.BFLY PT, R0, R3, 0x2, 0x1f ;  /* 0x0c401f0003007f89 */ /* 0x003e2200000e0000 */
[----:B------:R-:W-:Y:S01]  /*ecd0*/  USHF.R.U32.HI UR45, URZ, 0x4, UR45 ;  /* 0x000000043f2d7899 */ /* 0x000fe2000801162d */
[----:B------:R-:W-:Y:S01]  /*ece0*/  IMAD.U32 R11, RZ, RZ, UR22 ;  /* 0x00000016ff0b7e24 */ /* 0x000fe2000f8e00ff */
[----:B------:R-:W-:Y:S01]  /*ecf0*/  UIADD3 UR48, UR48, 0x1, URZ ;  /* 0x0000000130307890 */ /* 0x000fe2000fffe03f */
[----:B------:R-:W1:Y:S01]  /*ed00*/  SHFL.BFLY PT, R5, R2, 0x2, 0x1f ;  /* 0x0c401f0002057f89 */ /* 0x000e6200000e0000 */
[----:B------:R-:W-:Y:S01]  /*ed10*/  ULOP3.LUT UR4, UR45, 0x3fff, URZ, 0xc0, !UPT ;  /* 0x00003fff2d047892 */ /* 0x000fe2000f8ec03f */
[----:B------:R-:W-:Y:S02]  /*ed20*/  IMAD.MOV.U32 R21, RZ, RZ, -0x800000 ;  /* 0xff800000ff157424 */ /* 0x000fe400078e00ff */
[----:B------:R-:W-:Y:S01]  /*ed30*/  IMAD.MOV.U32 R20, RZ, RZ, -0x800000 ;  /* 0xff800000ff147424 */ /* 0x000fe200078e00ff */
[----:B------:R-:W-:-:S02]  /*ed40*/  ULEA UR4, UR47, UR4, 0xa ;  /* 0x000000042f047291 */ /* 0x000fc4000f8e503f */
[----:B------:R-:W-:-:S04]  /*ed50*/  UIADD3 UR47, UR47, 0x1, URZ ;  /* 0x000000012f2f7890 */ /* 0x000fc8000fffe03f */
[----:B------:R-:W-:Y:S01]  /*ed60*/  UISETP.NE.AND UP0, UPT, UR47, 0x2, UPT ;  /* 0x000000022f00788c */ /* 0x000fe2000bf05270 */
[----:B------:R-:W-:Y:S02]  /*ed70*/  UMOV UR6, UR4 ;  /* 0x0000000400067c82 */ /* 0x000fe40008000000 */
[----:B------:R-:W-:Y:S01]  /*ed80*/  HGMMA.64x64x16.F32.BF16 R88, R148, gdesc[UR4].tnspB, R88, gsb0 ;  /* 0x40e0000494587df0 */ /* 0x000fe20008001858 */
[----:B------:R-:W-:Y:S01]  /*ed90*/  UIADD3 UR6, UR4, 0x80, URZ ;  /* 0x0000008004067890 */ /* 0x000fe2000fffe03f */
[----:B------:R-:W-:Y:S01]  /*eda0*/  UMOV UR7, 0x40000040 ;  /* 0x4000004000077882 */ /* 0x000fe20000000000 */
[----:B------:R-:W-:Y:S01]  /*edb0*/  USEL UR47, UR47, URZ, UP0 ;  /* 0x0000003f2f2f7287 */ /* 0x000fe20008000000 */
[----:B0-----:R-:W-:Y:S01]  /*edc0*/  FADD.FTZ R0, R0, R3 ;  /* 0x0000000300007221 */ /* 0x001fe20000010000 */
[----:B------:R-:W-:Y:S02]  /*edd0*/  IMAD.U32 R3, RZ, RZ, UR22 ;  /* 0x00000016ff037e24 */ /* 0x000fe4000f8e00ff */
[----:B-1----:R-:W-:-:S02]  /*ede0*/  FADD.FTZ R6, R5, R2 ;  /* 0x0000000205067221 */ /* 0x002fc40000010000 */
[----:B------:R-:W0:Y:S04]  /*edf0*/  SHFL.BFLY PT, R5, R0, 0x1, 0x1f ;  /* 0x0c201f0000057f89 */ /* 0x000e2800000e0000 */
[----:B------:R-:W1:Y:S01]  /*ee00*/  SHFL.BFLY PT, R9, R6, 0x1, 0x1f ;  /* 0x0c201f0006097f89 */ /* 0x000e6200000e0000 */
[----:B0-----:R-:W-:Y:S01]  /*ee10*/  FADD.FTZ R10, R0, R5 ;  /* 0x00000005000a7221 */ /* 0x001fe20000010000 */
[----:B------:R-:W-:Y:S02]  /*ee20*/  IMAD.MOV.U32 R5, RZ, RZ, RZ ;  /* 0x000000ffff057224 */ /* 0x000fe400078e00ff */
[----:B------:R-:W-:Y:S02]  /*ee30*/  IMAD.MOV.U32 R0, RZ, RZ, RZ ;  /* 0x000000ffff007224 */ /* 0x000fe400078e00ff */
[----:B-1----:R-:W-:Y:S01]  /*ee40*/  FADD.FTZ R9, R6, R9 ;  /* 0x0000000906097221 */ /* 0x002fe20000010000 */
[----:B------:R-:W-:Y:S01]  /*ee50*/  FSETP.NE.FTZ.AND P0, PT, R10, RZ, PT ;  /* 0x000000ff0a00720b */ /* 0x000fe20003f15000 */
[----:B------:R-:W-:-:S03]  /*ee60*/  IMAD.U32 R6, RZ, RZ, UR5 ;  /* 0x00000005ff067e24 */ /* 0x000fc6000f8e00ff */
[----:B------:R-:W-:Y:S01]  /*ee70*/  FSETP.NE.FTZ.AND P2, PT, R9, RZ, PT ;  /* 0x000000ff0900720b */ /* 0x000fe20003f55000 */
[----:B------:R-:W-:-:S05]  /*ee80*/  @!P1 VIADD R6, R6, 0x16860 ;  /* 0x0001686006069836 */ /* 0x000fca0000000000 */
[----:B------:R-:W-:-:S03]  /*ee90*/  @!P1 PRMT R6, RZ, 0x654, R6 ;  /* 0x00000654ff069816 */ /* 0x000fc60000000006 */
[----:B------:R-:W0:Y:S01]  /*eea0*/  @P0 MUFU.LG2 R2, R10 ;  /* 0x0000000a00020308 */ /* 0x000e220000000c00 */
[----:B------:R-:W-:-:S03]  /*eeb0*/  @P0 FMUL.FTZ R3, R3, 0.69314718246459960938 ;  /* 0x3f31721803030820 */ /* 0x000fc60000410000 */
[----:B------:R-:W-:-:S04]  /*eec0*/  @P2 FMUL.FTZ R11, R11, 0.69314718246459960938 ;  /* 0x3f3172180b0b2820 */ /* 0x000fc80000410000 */
[----:B------:R-:W1:Y:S08]  /*eed0*/  @P2 MUFU.LG2 R8, R9 ;  /* 0x0000000900082308 */ /* 0x000e700000000c00 */
[----:B------:R-:W2:Y:S01]  /*eee0*/  @P0 MUFU.RCP R5, R10 ;  /* 0x0000000a00050308 */ /* 0x000ea20000001000 */
[----:B0-----:R-:W-:-:S04]  /*eef0*/  @P0 FMUL.FTZ R2, R2, 0.69314718246459960938 ;  /* 0x3f31721802020820 */ /* 0x001fc80000410000 */
[----:B------:R-:W-:Y:S01]  /*ef00*/  @P0 FFMA.FTZ R21, R3, R4, R2 ;  /* 0x0000000403150223 */ /* 0x000fe20000010002 */
[----:B------:R-:W-:Y:S02]  /*ef10*/  PLOP3.LUT P0, PT, PT, PT, PT, 0x8, 0x0 ;  /* 0x000000000000781c */ /* 0x000fe40003f0e170 */
[----:B------:R-:W0:Y:S01]  /*ef20*/  @P2 MUFU.RCP R0, R9 ;  /* 0x0000000900002308 */ /* 0x000e220000001000 */
[----:B------:R-:W-:Y:S02]  /*ef30*/  WARPGROUP.DEPBAR.LE gsb0, 0x0 ;  /* 0x00008000000079c5 */ /* 0x000fe40000010000 */
[----:B------:R-:W-:Y:S01]  /*ef40*/  WARPGROUP.ARRIVE ;  /* 0x00000000000079c5 */ /* 0x000fe20000000000 */
[----:B-1----:R-:W-:-:S04]  /*ef50*/  @P2 FMUL.FTZ R8, R8, 0.69314718246459960938 ;  /* 0x3f31721808082820 */ /* 0x002fc80000410000 */
[----:B------:R-:W-:Y:S01]  /*ef60*/  @P2 FFMA.FTZ R20, R11, R7, R8 ;  /* 0x000000070b142223 */ /* 0x000fe20000010008 */
[----:B------:R-:W-:Y:S01]  /*ef70*/  HGMMA.64x64x16.F32.BF16 R88, R144, gdesc[UR4].tnspB, R88, gsb0 ;  /* 0x40e0000490587df0 */ /* 0x000fe20008001858 */
[----:B------:R-:W-:Y:S01]  /*ef80*/  UIADD3 UR6, UR4, 0x100, URZ ;  /* 0x0000010004067890 */ /* 0x000fe2000fffe03f */
[----:B------:R-:W-:Y:S01]  /*ef90*/  UMOV UR7, 0x40000040 ;  /* 0x4000004000077882 */ /* 0x000fe20000000000 */
[----:B------:R-:W-:Y:S02]  /*efa0*/  WARPGROUP.DEPBAR.LE gsb0, 0x0 ;  /* 0x00008000000079c5 */ /* 0x000fe40000010000 */
[----:B------:R-:W-:-:S06]  /*efb0*/  WARPGROUP.ARRIVE ;  /* 0x00000000000079c5 */ /* 0x000fcc0000000000 */
        /* <DEDUP_REMOVED lines=18> */
[----:B------:R-:W-:Y:S01]  /*f0e0*/  UIADD3 UR4, UR4, 0x380, URZ ;  /* 0x0000038004047890 */ /* 0x000fe2000fffe03f */
[----:B------:R-:W-:Y:S02]  /*f0f0*/  WARPGROUP.DEPBAR.LE gsb0, 0x0 ;  /* 0x00008000000079c5 */ /* 0x000fe40000010000 */
[----:B------:R-:W-:-:S06]  /*f100*/  WARPGROUP.ARRIVE ;  /* 0x00000000000079c5 */ /* 0x000fcc0000000000 */
[----:B------:R-:W-:Y:S01]  /*f110*/  HGMMA.64x64x16.F32.BF16 R88, R124, gdesc[UR4].tnspB, R88, gsb0 ;  /* 0x40e000047c587df0 */ /* 0x000fe20008001858 */
[----:B------:R-:W-:Y:S01]  /*f120*/  UMOV UR6, UR4 ;  /* 0x0000000400067c82 */ /* 0x000fe20008000000 */
[----:B------:R-:W-:Y:S01]  /*f130*/  UMOV UR7, 0x40000040 ;  /* 0x4000004000077882 */ /* 0x000fe20000000000 */
[----:B------:R-:W-:-:S04]  /*f140*/  USEL UR4, URZ, 0x1, UP0 ;  /* 0x000000013f047887 */ /* 0x000fc80008000000 */
[----:B------:R-:W-:Y:S01]  /*f150*/  ULOP3.LUT UR50, UR50, UR4, URZ, 0x3c, !UPT ;  /* 0x0000000432327292 */ /* 0x000fe2000f8e3c3f */
        /* <DEDUP_REMOVED lines=37> */
.L_x_1045:
[----:B------:R-:W0:Y:S01]  /*f3b0*/  S2R R5, SR_CgaCtaId ;  /* 0x0000000000057919 */ /* 0x000e220000008800 */
[----:B------:R-:W-:Y:S01]  /*f3c0*/  MOV R0, 0x400 ;  /* 0x0000040000007802 */ /* 0x000fe20000000f00 */
[----:B------:R-:W-:Y:S01]  /*f3d0*/  BSSY B0, `(.L_x_1116) ;  /* 0x0000238000007945 */ /* 0x000fe20003800000 */
[----:B------:R-:W-:Y:S02]  /*f3e0*/  BAR.SYNC.DEFER_BLOCKING 0x5, 0x200 ;  /* 0x0148000000007b1d */ /* 0x000fe40000010000 */
[----:B0-----:R-:W-:-:S05]  /*f3f0*/  LEA R0, R5, R0, 0x18 ;  /* 0x0000000005007211 */ /* 0x001fca00078ec0ff */
[----:B------:R-:W0:Y:S02]  /*f400*/  LDS.128 R4, [R0+0x168d0] ;  /* 0x0168d00000047984 */ /* 0x000e240000000c00 */
[----:B0-----:R-:W-:Y:S02]  /*f410*/  R2UR UR5, R5 ;  /* 0x00000000050572ca */ /* 0x001fe400000e0000 */
[----:B------:R-:W-:Y:S02]  /*f420*/  R2UR UR7, R6 ;  /* 0x00000000060772ca */ /* 0x000fe400000e0000 */
[----:B------:R-:W-:Y:S01]  /*f430*/  R2UR UR6, R7 ;  /* 0x00000000070672ca */ /* 0x000fe200000e0000 */
[----:B------:R-:W-:Y:S06]  /*f440*/  BAR.ARV 0x4, 0x200 ;  /* 0x0108000000007b1d */ /* 0x000fec0000002000 */
[----:B------:R-:W-:Y:S08]  /*f450*/  @P0 BRA `(.L_x_1117) ;  /* 0x0000001800180947 */ /* 0x000ff00003800000 */
[----:B------:R-:W2:Y:S01]  /*f460*/  LDL R8, [R1+0x38] ;  /* 0x0000380001087983 */ /* 0x000ea20000100800 */
[----:B------:R-:W-:Y:S01]  /*f470*/  F2FP.BF16.F32.PACK_AB R12, R105, R104 ;  /* 0x00000068690c723e */ /* 0x000fe200000010ff */
[----:B------:R-:W-:Y:S01]  /*f480*/  ULDC.64 UR10, c[0x0][0xc00] ;  /* 0x00030000000a7ab9 */ /* 0x000fe20000000a00 */
[----:B------:R-:W-:Y:S01]  /*f490*/  F2FP.BF16.F32.PACK_AB R14, R109, R108 ;  /* 0x0000006c6d0e723e */ /* 0x000fe200000010ff */
[----:B------:R-:W0:Y:S01]  /*f4a0*/  S2R R5, SR_SWINHI ;  /* 0x0000000000057919 */ /* 0x000e220000002f00 */
[----:B------:R-:W-:Y:S01]  /*f4b0*/  F2FP.BF16.F32.PACK_AB R15, R111, R110 ;  /* 0x0000006e6f0f723e */ /* 0x000fe200000010ff */
[----:B------:R-:W-:Y:S01]  /*f4c0*/  ULDC.64 UR8, c[0x0][0xc00] ;  /* 0x0003000000087ab9 */ /* 0x000fe20000000a00 */
[----:B------:R-:W-:Y:S01]  /*f4d0*/  F2FP.BF16.F32.PACK_AB R24, R113, R112 ;  /* 0x000000707118723e */ /* 0x000fe200000010ff */
[----:B------:R-:W-:Y:S01]  /*f4e0*/  UIMAD.WIDE UR8, UR38, 0x4, UR8 ;  /* 0x00000004260878a5 */ /* 0x000fe2000f8e0208 */
[----:B------:R-:W-:Y:S02]  /*f4f0*/  F2FP.BF16.F32.PACK_AB R25, R115, R114 ;  /* 0x000000727319723e */ /* 0x000fe400000010ff */
[----:B------:R-:W-:-:S02]  /*f500*/  F2FP.BF16.F32.PACK_AB R26, R117, R116 ;  /* 0x00000074751a723e */ /* 0x000fc400000010ff */
[----:B------:R-:W-:Y:S01]  /*f510*/  F2FP.BF16.F32.PACK_AB R27, R119, R118 ;  /* 0x00000076771b723e */ /* 0x000fe200000010ff */
[----:B------:R-:W-:Y:S02]  /*f520*/  IMAD.U32 R30, RZ, RZ, UR8 ;  /* 0x00000008ff1e7e24 */ /* 0x000fe4000f8e00ff */
[----:B------:R-:W-:Y:S01]  /*f530*/  IMAD.U32 R31, RZ, RZ, UR9 ;  /* 0x00000009ff1f7e24 */ /* 0x000fe2000f8e00ff */
[----:B------:R-:W-:Y:S01]  /*f540*/  ULDC.64 UR8, c[0x0][0xc08] ;  /* 0x0003020000087ab9 */ /* 0x000fe20000000a00 */
[----:B------:R-:W-:Y:S02]  /*f550*/  MOV R28, R0 ;  /* 0x00000000001c7202 */ /* 0x000fe40000000f00 */
[----:B0-----:R-:W-:Y:S01]  /*f560*/  MOV R29, R5 ;  /* 0x00000005001d7202 */ /* 0x001fe20000000f00 */
[----:B------:R-:W-:Y:S02]  /*f570*/  BAR.SYNC.DEFER_BLOCKING 0x1, 0x180 ;  /* 0x0046000000007b1d */ /* 0x000fe40000010000 */
[----:B--2---:R-:W-:-:S03]  /*f580*/  IMAD.WIDE R4, R8, 0x2, R28 ;  /* 0x0000000208047825 */ /* 0x004fc600078e021c */
[C---:B------:R-:W-:Y:S02]  /*f590*/  IADD3 R9, P1, R4.reuse, 0x40, RZ ;  /* 0x0000004004097810 */ /* 0x040fe40007f3e0ff */
[C---:B------:R-:W-:Y:S02]  /*f5a0*/  IADD3 R11, P2, R4.reuse, 0x20, RZ ;  /* 0x00000020040b7810 */ /* 0x040fe40007f5e0ff */
[C---:B------:R-:W-:Y:S02]  /*f5b0*/  IADD3 R13, P0, R4.reuse, 0x60, RZ ;  /* 0x00000060040d7810 */ /* 0x040fe40007f1e0ff */
[----:B------:R-:W-:Y:S02]  /*f5c0*/  LOP3.LUT R7, R4, 0x380, RZ, 0xc0, !PT ;  /* 0x0000038004077812 */ /* 0x000fe400078ec0ff */
[----:B------:R-:W-:Y:S02]  /*f5d0*/  LOP3.LUT R8, R9, 0x380, RZ, 0xc0, !PT ;  /* 0x0000038009087812 */ /* 0x000fe400078ec0ff */
[----:B------:R-:W-:-:S02]  /*f5e0*/  LOP3.LUT R10, R11, 0x380, RZ, 0xc0, !PT ;  /* 0x000003800b0a7812 */ /* 0x000fc400078ec0ff */
[----:B------:R-:W-:Y:S02]  /*f5f0*/  LOP3.LUT R6, R13, 0x380, RZ, 0xc0, !PT ;  /* 0x000003800d067812 */ /* 0x000fe400078ec0ff */
[----:B------:R-:W-:Y:S02]  /*f600*/  SHF.R.U64 R7, R7, 0x3, RZ ;  /* 0x0000000307077819 */ /* 0x000fe400000012ff */
[----:B------:R-:W-:Y:S02]  /*f610*/  SHF.R.U64 R8, R8, 0x3, RZ ;  /* 0x0000000308087819 */ /* 0x000fe400000012ff */
[----:B------:R-:W-:Y:S02]  /*f620*/  SHF.R.U64 R10, R10, 0x3, RZ ;  /* 0x000000030a0a7819 */ /* 0x000fe400000012ff */
[----:B------:R-:W-:Y:S02]  /*f630*/  SHF.R.U64 R6, R6, 0x3, RZ ;  /* 0x0000000306067819 */ /* 0x000fe400000012ff */
[----:B------:R-:W-:Y:S01]  /*f640*/  LOP3.LUT R4, R7, R4, RZ, 0x3c, !PT ;  /* 0x0000000407047212 */ /* 0x000fe200078e3cff */
[--C-:B------:R-:W-:Y:S01]  /*f650*/  IMAD.X R7, RZ, RZ, R5.reuse, P0 ;  /* 0x000000ffff077224 */ /* 0x100fe200000e0605 */
[----:B------:R-:W-:Y:S01]  /*f660*/  LOP3.LUT R8, R8, R9, RZ, 0x3c, !PT ;  /* 0x0000000908087212 */ /* 0x000fe200078e3cff */
[--C-:B------:R-:W-:Y:S01]  /*f670*/  IMAD.X R9, RZ, RZ, R5.reuse, P1 ;  /* 0x000000ffff097224 */ /* 0x100fe200008e0605 */
[----:B------:R-:W-:Y:S01]  /*f680*/  LOP3.LUT R10, R10, R11, RZ, 0x3c, !PT ;  /* 0x0000000b0a0a7212 */ /* 0x000fe200078e3cff */
[----:B------:R-:W-:Y:S01]  /*f690*/  IMAD.X R11, RZ, RZ, R5, P2 ;  /* 0x000000ffff0b7224 */ /* 0x000fe200010e0605 */
[----:B------:R-:W-:-:S02]  /*f6a0*/  LOP3.LUT R6, R6, R13, RZ, 0x3c, !PT ;  /* 0x0000000d06067212 */ /* 0x000fc400078e3cff */
[----:B------:R-:W-:Y:S02]  /*f6b0*/  MOV R36, R4 ;  /* 0x0000000400247202 */ /* 0x000fe40000000f00 */
[----:B------:R-:W-:Y:S02]  /*f6c0*/  MOV R32, R6 ;  /* 0x0000000600207202 */ /* 0x000fe40000000f00 */
[----:B------:R-:W-:Y:S02]  /*f6d0*/  MOV R34, R8 ;  /* 0x0000000800227202 */ /* 0x000fe40000000f00 */
[----:B------:R-:W-:Y:S02]  /*f6e0*/  MOV R35, R10 ;  /* 0x0000000a00237202 */ /* 0x000fe40000000f00 */
[----:B------:R-:W-:Y:S02]  /*f6f0*/  F2FP.BF16.F32.PACK_AB R4, R3, R2 ;  /* 0x000000020304723e */ /* 0x000fe400000010ff */
[----:B------:R-:W-:-:S02]  /*f700*/  F2FP.BF16.F32.PACK_AB R5, R91, R90 ;  /* 0x0000005a5b05723e */ /* 0x000fc400000010ff */
[----:B------:R-:W-:Y:S02]  /*f710*/  F2FP.BF16.F32.PACK_AB R6, R93, R92 ;  /* 0x0000005c5d06723e */ /* 0x000fe400000010ff */
[----:B------:R-:W-:Y:S02]  /*f720*/  F2FP.BF16.F32.PACK_AB R7, R95, R94 ;  /* 0x0000005e5f07723e */ /* 0x000fe400000010ff */
[----:B------:R-:W-:Y:S02]  /*f730*/  F2FP.BF16.F32.PACK_AB R8, R97, R96 ;  /* 0x000000606108723e */ /* 0x000fe400000010ff */
[----:B------:R-:W-:Y:S01]  /*f740*/  F2FP.BF16.F32.PACK_AB R9, R99, R98 ;  /* 0x000000626309723e */ /* 0x000fe200000010ff */
[----:B------:R-:W-:Y:S01]  /*f750*/  STSM.16.M88.4 [R36], R4 ;  /* 0x0000000424007844 */ /* 0x000fe20000000200 */
[----:B------:R-:W-:Y:S02]  /*f760*/  F2FP.BF16.F32.PACK_AB R10, R101, R100 ;  /* 0x00000064650a723e */ /* 0x000fe400000010ff */
[----:B------:R-:W-:-:S02]  /*f770*/  F2FP.BF16.F32.PACK_AB R11, R103, R102 ;  /* 0x00000066670b723e */ /* 0x000fc400000010ff */
[----:B------:R-:W-:Y:S02]  /*f780*/  F2FP.BF16.F32.PACK_AB R13, R107, R106 ;  /* 0x0000006a6b0d723e */ /* 0x000fe400000010ff */
[----:B------:R-:W-:Y:S01]  /*f790*/  ISETP.NE.U32.AND P0, PT, RZ, UR10, PT ;  /* 0x0000000aff007c0c */ /* 0x000fe2000bf05070 */
[----:B------:R-:W-:Y:S03]  /*f7a0*/  STSM.16.M88.4 [R35], R8 ;  /* 0x0000000823007844 */ /* 0x000fe60000000200 */
[----:B------:R-:W-:Y:S01]  /*f7b0*/  ISETP.NE.AND.EX P0, PT, RZ, UR11, PT, P0 ;  /* 0x0000000bff007c0c */ /* 0x000fe2000bf05300 */
[----:B------:R-:W-:Y:S04]  /*f7c0*/  STSM.16.M88.4 [R34], R12 ;  /* 0x0000000c22007844 */ /* 0x000fe80000000200 */
[----:B------:R0:W-:Y:S01]  /*f7d0*/  STSM.16.M88.4 [R32], R24 ;  /* 0x0000001820007844 */ /* 0x0001e20000000200 */
[----:B------:R-:W-:Y:S08]  /*f7e0*/  BAR.SYNC.DEFER_BLOCKING 0x1, 0x180 ;  /* 0x0046000000007b1d */ /* 0x000ff00000010000 */
[----:B0-----:R-:W0:Y:S01]  /*f7f0*/  LDC R32, c[0x0][0xbe8] ;  /* 0x0002fa00ff207b82 */ /* 0x001e220000000800 */
[----:B------:R-:W2:Y:S01]  /*f800*/  @P0 LDG.E R33, desc[UR52][R30.64] ;  /* 0x000000341e210981 */ /* 0x000ea2000c1e1900 */
[----:B------:R-:W-:Y:S01]  /*f810*/  UISETP.NE.U32.AND UP0, UPT, UR8, URZ, UPT ;  /* 0x0000003f0800728c */ /* 0x000fe2000bf05070 */
[----:B------:R-:W-:-:S03]  /*f820*/  ULDC UR4, c[0x0][0xa88] ;  /* 0x0002a20000047ab9 */ /* 0x000fc60000000800 */
[----:B------:R-:W-:Y:S01]  /*f830*/  UISETP.NE.AND.EX UP0, UPT, UR9, URZ, UPT, UP0 ;  /* 0x0000003f0900728c */ /* 0x000fe2000bf05300 */
[----:B------:R-:W-:Y:S01]  /*f840*/  IMAD.U32 R9, RZ, RZ, UR4 ;  /* 0x00000004ff097e24 */ /* 0x000fe2000f8e00ff */
[----:B------:R-:W-:-:S04]  /*f850*/  ULDC UR4, c[0x0][0xad4] ;  /* 0x0002b50000047ab9 */ /* 0x000fc80000000800 */
[----:B------:R-:W-:Y:S02]  /*f860*/  PLOP3.LUT P4, PT, PT, PT, UP0, 0x80, 0x0 ;  /* 0x000000000000781c */ /* 0x000fe40003f8f008 */
[----:B0-----:R-:W-:-:S03]  /*f870*/  ISETP.NE.AND P1, PT, R32, 0x1, PT ;  /* 0x000000012000780c */ /* 0x001fc60003f25270 */
[----:B------:R-:W-:Y:S02]  /*f880*/  @UP0 ULDC.64 UR8, c[0x0][0xc08] ;  /* 0x0003020000080ab9 */ /* 0x000fe40000000a00 */
[----:B------:R-:W-:Y:S02]  /*f890*/  @UP0 UIMAD.WIDE UR8, UR38, 0x4, UR8 ;  /* 0x00000004260808a5 */ /* 0x000fe4000f8e0208 */
[----:B------:R-:W-:-:S06]  /*f8a0*/  UISETP.NE.AND UP0, UPT, UR42, URZ, UPT ;  /* 0x0000003f2a00728c */ /* 0x000fcc000bf05270 */
[----:B------:R-:W0:Y:S01]  /*f8b0*/  @P1 LDC R6, c[0x0][0xbec] ;  /* 0x0002fb00ff061b82 */ /* 0x000e220000000800 */
[----:B------:R-:W-:Y:S01]  /*f8c0*/  USEL UR4, UR42, UR4, UP0 ;  /* 0x000000042a047287 */ /* 0x000fe20008000000 */
[----:B------:R-:W-:Y:S01]  /*f8d0*/  IMAD.U32 R4, RZ, RZ, UR8 ;  /* 0x00000008ff047e24 */ /* 0x000fe2000f8e00ff */
[----:B------:R-:W-:Y:S01]  /*f8e0*/  UMOV UR19, 0x9b8 ;  /* 0x000009b800137882 */ /* 0x000fe20000000000 */
[----:B------:R-:W-:Y:S01]  /*f8f0*/  IMAD.U32 R5, RZ, RZ, UR9 ;  /* 0x00000009ff057e24 */ /* 0x000fe2000f8e00ff */
[----:B------:R-:W-:-:S03]  /*f900*/  UISETP.GT.AND UP1, UPT, UR4, 0x1, UPT ;  /* 0x000000010400788c */ /* 0x000fc6000bf24270 */
[----:B------:R-:W1:Y:S01]  /*f910*/  @P1 LDC R11, c[0x0][0xbf0] ;  /* 0x0002fc00ff0b1b82 */ /* 0x000e620000000800 */
[----:B------:R-:W-:Y:S01]  /*f920*/  USEL UR19, UR19, 0x978, UP1 ;  /* 0x0000097813137887 */ /* 0x000fe20008800000 */
[----:B------:R-:W-:Y:S01]  /*f930*/  VIADD R25, R17, UR39 ;  /* 0x0000002711197c36 */ /* 0x000fe20008000000 */
[----:B------:R-:W-:Y:S01]  /*f940*/  UISETP.NE.U32.AND UP0, UPT, UR10, URZ, UPT ;  /* 0x0000003f0a00728c */ /* 0x000fe2000bf05070 */
[----:B------:R0:W5:Y:S01]  /*f950*/  @P4 LDG.E R9, desc[UR52][R4.64] ;  /* 0x0000003404094981 */ /* 0x000162000c1e1900 */
[----:B------:R-:W-:Y:S01]  /*f960*/  UMOV UR4, URZ ;  /* 0x0000003f00047c82 */ /* 0x000fe20008000000 */
[----:B------:R-:W-:Y:S01]  /*f970*/  USHF.R.S32.HI UR10, URZ, 0x1f, UR38 ;  /* 0x0000001f3f0a7899 */ /* 0x000fe20008011426 */
[----:B------:R-:W-:Y:S01]  /*f980*/  IMAD.MOV.U32 R7, RZ, RZ, R25 ;  /* 0x000000ffff077224 */ /* 0x000fe200078e0019 */
[----:B------:R-:W-:Y:S02]  /*f990*/  UISETP.NE.AND.EX UP0, UPT, UR11, URZ, UPT, UP0 ;  /* 0x0000003f0b00728c */ /* 0x000fe4000bf05300 */
[----:B------:R-:W-:-:S02]  /*f9a0*/  USEL UR9, UR41, URZ, UP1 ;  /* 0x0000003f29097287 */ /* 0x000fc40008800000 */
[----:B------:R-:W-:Y:S02]  /*f9b0*/  USEL UR8, UR38, URZ, !UP0 ;  /* 0x0000003f26087287 */ /* 0x000fe4000c000000 */
[----:B------:R-:W-:Y:S01]  /*f9c0*/  USEL UR18, UR10, URZ, !UP0 ;  /* 0x0000003f0a127287 */ /* 0x000fe2000c000000 */
[----:B------:R-:W-:Y:S02]  /*f9d0*/  ULDC.64 UR12, c[0x0][UR19+0x220] ;  /* 0x00008800130c7abb */ /* 0x000fe40008000a00 */
[----:B------:R-:W-:Y:S01]  /*f9e0*/  ULDC.64 UR10, c[0x0][UR19+0x218] ;  /* 0x00008600130a7abb */ /* 0x000fe20008000a00 */
[----:B0-----:R-:W-:Y:S01]  /*f9f0*/  @P1 IMAD.HI.U32 R4, R25, R6, RZ ;  /* 0x0000000619041227 */ /* 0x001fe200078e00ff */
[----:B------:R-:W-:Y:S01]  /*fa00*/  ULDC.64 UR14, c[0x0][UR19+0x228] ;  /* 0x00008a00130e7abb */ /* 0x000fe20008000a00 */
[----:B------:R-:W-:Y:S02]  /*fa10*/  UIMAD UR13, UR13, UR8, URZ ;  /* 0x000000080d0d72a4 */ /* 0x000fe4000f8e023f */
[----:B------:R-:W-:-:S02]  /*fa20*/  UIMAD.WIDE.U32 UR16, UR10, UR37, URZ ;  /* 0x000000250a1072a5 */ /* 0x000fc4000f8e003f */
[----:B------:R-:W-:Y:S01]  /*fa30*/  UIMAD UR20, UR11, UR37, URZ ;  /* 0x000000250b1472a4 */ /* 0x000fe2000f8e023f */
[----:B-1----:R-:W-:Y:S01]  /*fa40*/  @P1 SHF.R.U32.HI R7, RZ, R11, R4 ;  /* 0x0000000bff071219 */ /* 0x002fe20000011604 */
[----:B------:R-:W-:Y:S02]  /*fa50*/  UIMAD.WIDE.U32 UR10, UR12, UR8, URZ ;  /* 0x000000080c0a72a5 */ /* 0x000fe4000f8e003f */
[----:B------:R-:W-:Y:S02]  /*fa60*/  UIMAD.WIDE.U32 UR22, UR14, UR9, URZ ;  /* 0x000000090e1672a5 */ /* 0x000fe4000f8e003f */
[----:B------:R-:W-:Y:S01]  /*fa70*/  UIMAD UR9, UR15, UR9, URZ ;  /* 0x000000090f0972a4 */ /* 0x000fe2000f8e023f */
[----:B------:R-:W-:Y:S01]  /*fa80*/  IMAD.MOV R11, RZ, RZ, -R7 ;  /* 0x000000ffff0b7224 */ /* 0x000fe200078e0a07 */
[----:B------:R-:W-:Y:S02]  /*fa90*/  UIMAD UR13, UR12, UR18, UR13 ;  /* 0x000000120c0d72a4 */ /* 0x000fe4000f8e020d */
[----:B------:R-:W-:Y:S01]  /*faa0*/  UIADD3 UR20, UR17, UR20, URZ ;  /* 0x0000001411147290 */ /* 0x000fe2000fffe03f */
[----:B------:R-:W-:-:S02]  /*fab0*/  IMAD.U32 R4, RZ, RZ, UR22 ;  /* 0x00000016ff047e24 */ /* 0x000fc4000f8e00ff */
[----:B------:R-:W-:Y:S01]  /*fac0*/  IMAD.U32 R5, RZ, RZ, UR23 ;  /* 0x00000017ff057e24 */ /* 0x000fe2000f8e00ff */
[----:B------:R-:W-:Y:S01]  /*fad0*/  SHF.R.S32.HI R5, RZ, 0x1f, R7 ;  /* 0x0000001fff057819 */ /* 0x000fe20000011407 */
[----:B------:R-:W-:-:S05]  /*fae0*/  IMAD R11, R32, R11, R25 ;  /* 0x0000000b200b7224 */ /* 0x000fca00078e0219 */
[----:B------:R-:W-:Y:S02]  /*faf0*/  SHF.R.S32.HI R6, RZ, 0x1f, R11 ;  /* 0x0000001fff067819 */ /* 0x000fe4000001140b */
[----:B--2---:R-:W-:-:S13]  /*fb00*/  @P0 R2UR UR4, R33 ;  /* 0x00000000210402ca */ /* 0x004fda00000e0000 */
[----:B------:R-:W-:Y:S02]  /*fb10*/  UIADD3 UR16, UP0, UP2, UR10, UR16, UR4 ;  /* 0x000000100a107290 */ /* 0x000fe4000fa1e004 */
[----:B------:R-:W-:Y:S02]  /*fb20*/  UIADD3 UR10, UR23, UR9, URZ ;  /* 0x00000009170a7290 */ /* 0x000fe4000fffe03f */
[----:B------:R-:W-:Y:S02]  /*fb30*/  UIADD3 UR9, UR11, UR13, URZ ;  /* 0x0000000d0b097290 */ /* 0x000fe4000fffe03f */
[----:B------:R-:W-:Y:S01]  /*fb40*/  USHF.R.S32.HI UR14, URZ, 0x1f, UR4 ;  /* 0x0000001f3f0e7899 */ /* 0x000fe20008011404 */
[----:B------:R-:W-:Y:S01]  /*fb50*/  IADD3 R4, P2, P3, R7, UR16, R4 ;  /* 0x0000001007047c10 */ /* 0x000fe2000fb5e004 */
[----:B------:R-:W-:Y:S01]  /*fb60*/  IMAD.U32 R8, RZ, RZ, UR10 ;  /* 0x0000000aff087e24 */ /* 0x000fe2000f8e00ff */
[----:B------:R-:W-:Y:S01]  /*fb70*/  ULDC.64 UR10, c[0x0][UR19+0x210] ;  /* 0x00008400130a7abb */ /* 0x000fe20008000a00 */
[----:B------:R-:W-:Y:S01]  /*fb80*/  UIADD3.X UR9, UR9, UR20, UR14, UP0, UP2 ;  /* 0x0000001409097290 */ /* 0x000fe200087e440e */
[----:B------:R-:W-:Y:S01]  /*fb90*/  IMAD R7, R11, UR11, RZ ;  /* 0x0000000b0b077c24 */ /* 0x000fe2000f8e02ff */
[----:B------:R-:W-:Y:S01]  /*fba0*/  ULDC.64 UR12, c[0x0][0xba8] ;  /* 0x0002ea00000c7ab9 */ /* 0x000fe20000000a00 */
[----:B------:R-:W-:Y:S01]  /*fbb0*/  @!UP1 ULDC UR12, c[0x0][0xb50] ;  /* 0x0002d400000c9ab9 */ /* 0x000fe20000000800 */
[----:B------:R-:W-:Y:S01]  /*fbc0*/  @!UP1 ULDC UR13, c[0x0][0xb54] ;  /* 0x0002d500000d9ab9 */ /* 0x000fe20000000800 */
[----:B------:R-:W-:Y:S01]  /*fbd0*/  IMAD R7, R6, UR10, R7 ;  /* 0x0000000a06077c24 */ /* 0x000fe2000f8e0207 */
[----:B------:R-:W-:-:S03]  /*fbe0*/  IADD3.X R5, R5, UR9, R8, P2, P3 ;  /* 0x0000000905057c10 */ /* 0x000fc600097e6408 */
[----:B------:R-:W-:-:S04]  /*fbf0*/  IMAD.WIDE.U32 R4, R11, UR10, R4 ;  /* 0x0000000a0b047c25 */ /* 0x000fc8000f8e0004 */
[----:B------:R-:W-:Y:S01]  /*fc00*/  IMAD.IADD R5, R5, 0x1, R7 ;  /* 0x0000000105057824 */ /* 0x000fe200078e0207 */
[----:B------:R-:W-:-:S04]  /*fc10*/  LEA R8, P2, R4, UR12, 0x2 ;  /* 0x0000000c04087c11 */ /* 0x000fc8000f8410ff */
[----:B------:R-:W-:Y:S01]  /*fc20*/  LEA.HI.X R10, R4, UR13, R5, 0x2, P2 ;  /* 0x0000000d040a7c11 */ /* 0x000fe200090f1405 */
[----:B------:R-:W-:Y:S08]  /*fc30*/  @P4 BRA `(.L_x_1118) ;  /* 0x0000000000104947 */ /* 0x000ff00003800000 */
[----:B------:R-:W-:Y:S05]  /*fc40*/  @!P0 BRA `(.L_x_1118) ;  /* 0x00000000000c8947 */ /* 0x000fea0003800000 */
[----:B------:R-:W2:Y:S04]  /*fc50*/  LDG.E R4, desc[UR52][R30.64] ;  /* 0x000000341e047981 */ /* 0x000ea8000c1e1900 */
[----:B-----5:R-:W2:Y:S02]  /*fc60*/  LDG.E R9, desc[UR52][R30.64+0x4] ;  /* 0x000004341e097981 */ /* 0x020ea4000c1e1900 */
[----:B--2---:R-:W-:-:S07]  /*fc70*/  IMAD.IADD R9, R9, 0x1, -R4 ;  /* 0x0000000109097824 */ /* 0x004fce00078e0a04 */
.L_x_1118:
        /* <DEDUP_REMOVED lines=13> */
[----:B--2---:R-:W-:-:S04]  /*fd50*/  VIADD R13, R12, UR39 ;  /* 0x000000270c0d7c36 */ /* 0x004fc80008000000 */
[C---:B------:R-:W-:Y:S01]  /*fd60*/  VIADD R15, R13.reuse, 0x8 ;  /* 0x000000080d0f7836 */ /* 0x040fe20000000000 */
[----:B------:R-:W-:-:S04]  /*fd70*/  ISETP.GE.OR P2, PT, R13, R30, P0 ;  /* 0x0000001e0d00720c */ /* 0x000fc80000746670 */
[----:B------:R-:W-:-:S09]  /*fd80*/  ISETP.GE.OR P0, PT, R15, R30, P0 ;  /* 0x0000001e0f00720c */ /* 0x000fd20000706670 */
[----:B0-----:R0:W-:Y:S04]  /*fd90*/  @!P2 ST.E desc[UR52][R4.64], R21 ;  /* 0x000000150400a985 */ /* 0x0011e8000c101934 */
[----:B------:R0:W-:Y:S01]  /*fda0*/  @!P0 ST.E desc[UR52][R6.64], R20 ;  /* 0x0000001406008985 */ /* 0x0001e2000c101934 */
[----:B------:R-:W-:-:S13]  /*fdb0*/  PLOP3.LUT P0, PT, PT, PT, UP1, 0x80, 0x0 ;  /* 0x000000000000781c */ /* 0x000fda0003f0f018 */
[----:B0-----:R-:W-:Y:S05]  /*fdc0*/  @P0 BRA `(.L_x_1119) ;  /* 0x0000000400b00947 */ /* 0x001fea0003800000 */
[----:B------:R-:W-:Y:S01]  /*fdd0*/  IMAD R3, R157, 0x40, R19 ;  /* 0x000000409d037824 */ /* 0x000fe200078e0213 */
[----:B------:R-:W-:-:S03]  /*fde0*/  ULDC.64 UR12, c[0x0][0xaa0] ;  /* 0x0002a800000c7ab9 */ /* 0x000fc60000000a00 */
        /* <DEDUP_REMOVED lines=12> */
[--C-:B------:R-:W-:Y:S01]  /*feb0*/  IMAD.X R9, RZ, RZ, R29.reuse, P0 ;  /* 0x000000ffff097224 */ /* 0x100fe200000e061d */
[----:B------:R-:W-:Y:S01]  /*fec0*/  LOP3.LUT R12, R12, R13, RZ, 0x3c, !PT ;  /* 0x0000000d0c0c7212 */ /* 0x000fe200078e3cff */
[----:B------:R-:W-:Y:S02]  /*fed0*/  IMAD.X R13, RZ, RZ, R29, P2 ;  /* 0x000000ffff0d7224 */ /* 0x000fe400010e061d */
[----:B------:R-:W2:Y:S04]  /*fee0*/  LD.E.128 R4, desc[UR52][R4.64] ;  /* 0x0000003404047980 */ /* 0x000ea8000c101d00 */
[----:B------:R-:W3:Y:S04]  /*fef0*/  LD.E.128 R8, desc[UR52][R8.64] ;  /* 0x0000003408087980 */ /* 0x000ee8000c101d00 */
[----:B------:R-:W4:Y:S01]  /*ff00*/  LD.E.128 R12, desc[UR52][R12.64] ;  /* 0x000000340c0c7980 */ /* 0x000f22000c101d00 */
[----:B------:R-:W-:-:S04]  /*ff10*/  IADD3 R3, P0, R28, 0x4800, RZ ;  /* 0x000048001c037810 */ /* 0x000fc80007f1e0ff */
[----:B------:R-:W-:Y:S01]  /*ff20*/  LOP3.LUT R2, R3, 0x380, RZ, 0xc0, !PT ;  /* 0x0000038003027812 */ /* 0x000fe200078ec0ff */
[----:B------:R-:W-:Y:S01]  /*ff30*/  IMAD.X R25, RZ, RZ, R29, P0 ;  /* 0x000000ffff197224 */ /* 0x000fe200000e061d */
[----:B------:R-:W-:Y:S01]  /*ff40*/  UIMAD UR9, UR14, UR12, URZ ;  /* 0x0000000c0e0972a4 */ /* 0x000fe2000f8e023f */
[----:B------:R-:W0:Y:S01]  /*ff50*/  @P1 LDC R29, c[0x0][0xbf0] ;  /* 0x0002fc00ff1d1b82 */ /* 0x000e220000000800 */
[----:B------:R-:W-:-:S04]  /*ff60*/  SHF.R.U64 R2, R2, 0x3, RZ ;  /* 0x0000000302027819 */ /* 0x000fc800000012ff */
[----:B------:R-:W-:-:S03]  /*ff70*/  LOP3.LUT R24, R2, R3, RZ, 0x3c, !PT ;  /* 0x0000000302187212 */ /* 0x000fc600078e3cff */
[----:B------:R-:W1:Y:S01]  /*ff80*/  @P1 LDC R3, c[0x0][0xbec] ;  /* 0x0002fb00ff031b82 */ /* 0x000e620000000800 */
[----:B------:R-:W-:Y:S02]  /*ff90*/  UIMAD.WIDE.U32 UR10, UR4, UR12, URZ ;  /* 0x0000000c040a72a5 */ /* 0x000fe4000f8e003f */
[----:B------:R-:W-:Y:S01]  /*ffa0*/  UIMAD UR9, UR4, UR13, UR9 ;  /* 0x0000000d040972a4 */ /* 0x000fe2000f8e0209 */
[----:B------:R-:W-:Y:S01]  /*ffb0*/  IMAD R2, R18, 0x30, R157 ;  /* 0x0000003012027824 */ /* 0x000fe200078e029d */
[----:B------:R-:W5:Y:S01]  /*ffc0*/  LD.E.128 R24, desc[UR52][R24.64] ;  /* 0x0000003418187980 */ /* 0x000f62000c101d00 */
[----:B------:R-:W-:Y:S01]  /*ffd0*/  ULDC.64 UR12, c[0x0][0xae8] ;  /* 0x0002ba00000c7ab9 */ /* 0x000fe20000000a00 */
[----:B------:R-:W-:Y:S01]  /*ffe0*/  UIADD3 UR11, UR11, UR9, URZ ;  /* 0x000000090b0b7290 */ /* 0x000fe2000fffe03f */
[----:B------:R-:W-:Y:S01]  /*fff0*/  VIADD R28, R2, UR39 ;  /* 0x00000027021c7c36 */ /* 0x000fe20008000000 */
[----:B------:R-:W-:Y:S01]  /*10000*/  USHF.R.S32.HI UR4, URZ, 0x1f, UR8 ;  /* 0x0000001f3f047899 */ /* 0x000fe20008011408 */
[----:B------:R-:W-:Y:S01]  /*10010*/  @!PT LDS RZ, [RZ] ;  /* 0x00000000fffff984 */ /* 0x000fe20000000800 */
[----:B------:R-:W-:Y:S01]  /*10020*/  @!PT LDS RZ, [RZ] ;  /* 0x00000000fffff984 */ /* 0x000fe20000000800 */
[----:B------:R-:W-:Y:S01]  /*10030*/  @!PT LDS RZ, [RZ] ;  /* 0x00000000fffff984 */ /* 0x000fe20000000800 */
[----:B------:R-:W-:Y:S01]  /*10040*/  @!PT LDS RZ, [RZ] ;  /* 0x00000000fffff984 */ /* 0x000fe20000000800 */
[----:B------:R0:W-:Y:S06]  /*10050*/  MEMBAR.ALL.CTA ;  /* 0x0000000000007992 */ /* 0x0001ec0000008000 */
[----:B0-----:R-:W0:Y:S01]  /*10060*/  FENCE.VIEW.ASYNC.S ;  /* 0x00000000000073c6 */ /* 0x001e220000000000 */
[----:B------:R-:W-:Y:S01]  /*10070*/  UIMAD.WIDE.U32 UR10, UR37, UR12, UR10 ;  /* 0x0000000c250a72a5 */ /* 0x000fe2000f8e000a */
[----:B------:R-:W-:Y:S01]  /*10080*/  IMAD.MOV.U32 R21, RZ, RZ, R28 ;  /* 0x000000ffff157224 */ /* 0x000fe200078e001c */
[----:B------:R-:W-:Y:S01]  /*10090*/  SHF.R.S32.HI R35, RZ, 0x1f, R19 ;  /* 0x0000001fff237819 */ /* 0x000fe20000011413 */
[----:B------:R-:W-:Y:S01]  /*100a0*/  VIADD R0, R0, 0x16820 ;  /* 0x0001682000007836 */ /* 0x000fe20000000000 */
[----:B------:R-:W-:-:S03]  /*100b0*/  UIMAD UR11, UR37, UR13, UR11 ;  /* 0x0000000d250b72a4 */ /* 0x000fc6000f8e020b */
[----:B------:R-:W-:Y:S01]  /*100c0*/  ULDC.64 UR12, c[0x0][0xaf0] ;  /* 0x0002bc00000c7ab9 */ /* 0x000fe20000000a00 */
[----:B------:R-:W-:Y:S01]  /*100d0*/  PRMT R0, RZ, 0x654, R0 ;  /* 0x00000654ff007816 */ /* 0x000fe20000000000 */
[----:B------:R-:W-:Y:S01]  /*100e0*/  UIMAD UR4, UR4, UR12, URZ ;  /* 0x0000000c040472a4 */ /* 0x000fe2000f8e023f */
[----:B-1----:R-:W-:-:S03]  /*100f0*/  @P1 IMAD.HI.U32 R2, R28, R3, RZ ;  /* 0x000000031c021227 */ /* 0x002fc600078e00ff */
[----:B------:R-:W-:Y:S02]  /*10100*/  UIMAD UR4, UR8, UR13, UR4 ;  /* 0x0000000d080472a4 */ /* 0x000fe4000f8e0204 */
[----:B------:R-:W-:Y:S01]  /*10110*/  UIMAD.WIDE.U32 UR8, UR8, UR12, UR10 ;  /* 0x0000000c080872a5 */ /* 0x000fe2000f8e000a */
[----:B------:R-:W-:Y:S02]  /*10120*/  @P1 SHF.R.U32.HI R21, RZ, R29, R2 ;  /* 0x0000001dff151219 */ /* 0x000fe40000011602 */
[----:B------:R-:W-:Y:S01]  /*10130*/  ULDC.64 UR10, c[0x0][0xae0] ;  /* 0x0002b800000a7ab9 */ /* 0x000fe20000000a00 */
[----:B------:R-:W-:Y:S01]  /*10140*/  UIADD3 UR4, UR9, UR4, URZ ;  /* 0x0000000409047290 */ /* 0x000fe2000fffe03f */
[--C-:B------:R-:W-:Y:S01]  /*10150*/  SHF.R.S32.HI R20, RZ, 0x1f, R21.reuse ;  /* 0x0000001fff147819 */ /* 0x100fe20000011415 */
[----:B------:R-:W-:Y:S01]  /*10160*/  IMAD.MOV R29, RZ, RZ, -R21 ;  /* 0x000000ffff1d7224 */ /* 0x000fe200078e0a15 */
[----:B0-----:R0:W-:Y:S01]  /*10170*/  SYNCS.ARRIVE.TRANS64.RED.A1T0 RZ, [R0+URZ], RZ ;  /* 0x000000ff00ff79a7 */ /* 0x0011e2000810043f */
[----:B------:R-:W-:-:S02]  /*10180*/  IMAD.U32 R3, RZ, RZ, UR9 ;  /* 0x00000009ff037e24 */ /* 0x000fc4000f8e00ff */
[----:B------:R-:W-:Y:S02]  /*10190*/  IMAD R20, R20, UR10, RZ ;  /* 0x0000000a14147c24 */ /* 0x000fe4000f8e02ff */
[----:B------:R-:W-:Y:S02]  /*101a0*/  IMAD R29, R32, R29, R28 ;  /* 0x0000001d201d7224 */ /* 0x000fe400078e021c */
[----:B------:R-:W-:Y:S01]  /*101b0*/  IMAD.U32 R2, RZ, RZ, UR8 ;  /* 0x00000008ff027e24 */ /* 0x000fe2000f8e00ff */
[----:B------:R-:W-:Y:S01]  /*101c0*/  ULDC.64 UR8, c[0x0][0xad8] ;  /* 0x0002b60000087ab9 */ /* 0x000fe20000000a00 */
[----:B------:R-:W-:Y:S01]  /*101d0*/  IMAD.U32 R3, RZ, RZ, UR4 ;  /* 0x00000004ff037e24 */ /* 0x000fe2000f8e00ff */
[----:B------:R-:W-:Y:S01]  /*101e0*/  ULDC UR4, c[0x0][0xac8] ;  /* 0x0002b20000047ab9 */ /* 0x000fe20000000800 */
[C---:B------:R-:W-:Y:S01]  /*101f0*/  IMAD R31, R21.reuse, UR11, R20 ;  /* 0x0000000b151f7c24 */ /* 0x040fe2000f8e0214 */
[----:B------:R-:W-:Y:S01]  /*10200*/  SHF.R.S32.HI R20, RZ, 0x1f, R29 ;  /* 0x0000001fff147819 */ /* 0x000fe2000001141d */
[----:B------:R-:W-:-:S04]  /*10210*/  IMAD.WIDE.U32 R2, R21, UR10, R2 ;  /* 0x0000000a15027c25 */ /* 0x000fc8000f8e0002 */
[----:B------:R-:W-:Y:S02]  /*10220*/  IMAD.IADD R3, R3, 0x1, R31 ;  /* 0x0000000103037824 */ /* 0x000fe400078e021f */
[----:B------:R-:W-:Y:S02]  /*10230*/  IMAD R20, R20, UR8, RZ ;  /* 0x0000000814147c24 */ /* 0x000fe4000f8e02ff */
[----:B------:R-:W-:-:S04]  /*10240*/  IMAD.WIDE.U32 R2, R29, UR8, R2 ;  /* 0x000000081d027c25 */ /* 0x000fc8000f8e0002 */
[----:B------:R-:W-:Y:S01]  /*10250*/  IMAD R21, R29, UR9, R20 ;  /* 0x000000091d157c24 */ /* 0x000fe2000f8e0214 */
[----:B------:R-:W-:Y:S01]  /*10260*/  ULDC.64 UR8, c[0x0][0xa80] ;  /* 0x0002a00000087ab9 */ /* 0x000fe20000000a00 */
[----:B------:R-:W-:Y:S01]  /*10270*/  VIADD R31, R157, UR39 ;  /* 0x000000279d1f7c36 */ /* 0x000fe20008000000 */
[C---:B------:R-:W-:Y:S01]  /*10280*/  LEA R32, P0, R2.reuse, UR8, 0x1 ;  /* 0x0000000802207c11 */ /* 0x040fe2000f8008ff */
[----:B------:R-:W-:Y:S02]  /*10290*/  IMAD.IADD R3, R3, 0x1, R21 ;  /* 0x0000000103037824 */ /* 0x000fe400078e0215 */
[C---:B------:R-:W-:Y:S02]  /*102a0*/  VIADD R21, R31.reuse, 0x60 ;  /* 0x000000601f157836 */ /* 0x040fe40000000000 */
[----:B------:R-:W1:Y:S01]  /*102b0*/  SHFL.IDX PT, R20, R32, 0x1, 0x181f ;  /* 0x00381f0020147f89 */ /* 0x000e6200000e0000 */
[----:B------:R-:W-:Y:S01]  /*102c0*/  LEA.HI.X R33, R2, UR9, R3, 0x1, P0 ;  /* 0x0000000902217c11 */ /* 0x000fe200080f0c03 */
[----:B------:R-:W-:Y:S01]  /*102d0*/  VIADD R3, R31, 0x30 ;  /* 0x000000301f037836 */ /* 0x000fe20000000000 */
[----:B------:R-:W-:Y:S01]  /*102e0*/  ISETP.GE.AND P0, PT, R19, UR4, PT ;  /* 0x0000000413007c0c */ /* 0x000fe2000bf06270 */
[----:B------:R-:W0:Y:S03]  /*102f0*/  SHFL.IDX PT, R2, R32, RZ, 0x181f ;  /* 0x00181fff20027589 */ /* 0x000e2600000e0000 */
[-C--:B------:R-:W-:Y:S01]  /*10300*/  ISETP.GE.OR P1, PT, R31, R30.reuse, P0 ;  /* 0x0000001e1f00720c */ /* 0x080fe20000726670 */
[----:B------:R-:W0:Y:S01]  /*10310*/  SHFL.IDX PT, R28, R32, 0x2, 0x181f ;  /* 0x00581f00201c7f89 */ /* 0x000e2200000e0000 */
[-C--:B------:R-:W-:Y:S01]  /*10320*/  ISETP.GE.OR P2, PT, R3, R30.reuse, P0 ;  /* 0x0000001e0300720c */ /* 0x080fe20000746670 */
[----:B------:R-:W-:Y:S01]  /*10330*/  VIADD R31, R31, 0x90 ;  /* 0x000000901f1f7836 */ /* 0x000fe20000000000 */
[-C--:B------:R-:W-:Y:S01]  /*10340*/  ISETP.GE.OR P3, PT, R21, R30.reuse, P0 ;  /* 0x0000001e1500720c */ /* 0x080fe20000766670 */
[----:B------:R-:W0:Y:S03]  /*10350*/  SHFL.IDX PT, R34, R33, RZ, 0x181f ;  /* 0x00181fff21227589 */ /* 0x000e2600000e0000 */
[----:B------:R-:W-:Y:S01]  /*10360*/  ISETP.GE.OR P0, PT, R31, R30, P0 ;  /* 0x0000001e1f00720c */ /* 0x000fe20000706670 */
[----:B------:R-:W0:Y:S04]  /*10370*/  SHFL.IDX PT, R36, R33, 0x1, 0x181f ;  /* 0x00381f0021247f89 */ /* 0x000e2800000e0000 */
[----:B------:R-:W0:Y:S02]  /*10380*/  SHFL.IDX PT, R38, R33, 0x2, 0x181f ;  /* 0x00581f0021267f89 */ /* 0x000e2400000e0000 */
[----:B-1----:R-:W-:-:S02]  /*10390*/  @!P2 LEA R20, P5, R19, R20, 0x1 ;  /* 0x000000141314a211 */ /* 0x002fc400078a08ff */
[----:B------:R-:W1:Y:S01]  /*103a0*/  SHFL.IDX PT, R32, R32, 0x3, 0x181f ;  /* 0x00781f0020207f89 */ /* 0x000e6200000e0000 */
[----:B0-----:R-:W-:-:S03]  /*103b0*/  @!P1 LEA R2, P4, R19, R2, 0x1 ;  /* 0x0000000213029211 */ /* 0x001fc600078808ff */
[----:B------:R0:W0:Y:S01]  /*103c0*/  SHFL.IDX PT, R0, R33, 0x3, 0x181f ;  /* 0x00781f0021007f89 */ /* 0x00002200000e0000 */
[C---:B------:R-:W-:Y:S02]  /*103d0*/  @!P3 LEA R28, P6, R19.reuse, R28, 0x1 ;  /* 0x0000001c131cb211 */ /* 0x040fe400078c08ff */
[C-C-:B------:R-:W-:Y:S02]  /*103e0*/  @!P1 LEA.HI.X R3, R19.reuse, R34, R35.reuse, 0x1, P4 ;  /* 0x0000002213039211 */ /* 0x140fe400020f0c23 */
[C-C-:B------:R-:W-:Y:S02]  /*103f0*/  @!P2 LEA.HI.X R21, R19.reuse, R36, R35.reuse, 0x1, P5 ;  /* 0x000000241315a211 */ /* 0x140fe400028f0c23 */
[----:B------:R-:W-:Y:S01]  /*10400*/  @!P3 LEA.HI.X R29, R19, R38, R35, 0x1, P6 ;  /* 0x00000026131db211 */ /* 0x000fe200030f0c23 */
[----:B--2---:R2:W-:Y:S04]  /*10410*/  @!P1 ST.E.128 desc[UR52][R2.64], R4 ;  /* 0x0000000402009985 */ /* 0x0045e8000c101d34 */
[----:B---3--:R2:W-:Y:S04]  /*10420*/  @!P2 ST.E.128 desc[UR52][R20.64], R8 ;  /* 0x000000081400a985 */ /* 0x0085e8000c101d34 */
[----:B----4-:R2:W-:Y:S01]  /*10430*/  @!P3 ST.E.128 desc[UR52][R28.64], R12 ;  /* 0x0000000c1c00b985 */ /* 0x0105e2000c101d34 */
[----:B01----:R-:W-:Y:S05]  /*10440*/  @P0 BRA `(.L_x_1120) ;  /* 0x0000001000c00947 */ /* 0x003fea0003800000 */
[----:B--2---:R-:W-:-:S04]  /*10450*/  LEA R2, P0, R19, R32, 0x1 ;  /* 0x0000002013027211 */ /* 0x004fc800078008ff */
[----:B------:R-:W-:-:S05]  /*10460*/  LEA.HI.X R3, R19, R0, R35, 0x1, P0 ;  /* 0x0000000013037211 */ /* 0x000fca00000f0c23 */
[----:B-----5:R0:W-:Y:S01]  /*10470*/  ST.E.128 desc[UR52][R2.64], R24 ;  /* 0x0000001802007985 */ /* 0x0201e2000c101d34 */
[----:B------:R-:W-:Y:S05]  /*10480*/  BRA `(.L_x_1120) ;  /* 0x0000001000b07947 */ /* 0x000fea0003800000 */
.L_x_1119:
[----:B------:R-:W-:Y:S01]  /*10490*/  ULDC.64 UR12, c[0x0][0xb08] ;  /* 0x0002c200000c7ab9 */ /* 0x000fe20000000a00 */
[----:B------:R-:W0:Y:S01]  /*104a0*/  @P1 LDC R4, c[0x0][0xbec] ;  /* 0x0002fb00ff041b82 */ /* 0x000e220000000800 */
[----:B------:R-:W-:Y:S01]  /*104b0*/  UIMAD UR9, UR14, UR12, URZ ;  /* 0x0000000c0e0972a4 */ /* 0x000fe2000f8e023f */
[----:B------:R-:W-:Y:S01]  /*104c0*/  IMAD.MOV.U32 R7, RZ, RZ, R25 ;  /* 0x000000ffff077224 */ /* 0x000fe200078e0019 */
[----:B------:R-:W-:Y:S01]  /*104d0*/  UIMAD.WIDE.U32 UR10, UR4, UR12, URZ ;  /* 0x0000000c040a72a5 */ /* 0x000fe2000f8e003f */
[----:B------:R-:W-:Y:S01]  /*104e0*/  ISETP.GE.AND P0, PT, R13, R30, PT ;  /* 0x0000001e0d00720c */ /* 0x000fe20003f06270 */
[----:B------:R-:W-:Y:S01]  /*104f0*/  UIMAD UR9, UR4, UR13, UR9 ;  /* 0x0000000d040972a4 */ /* 0x000fe2000f8e0209 */
[----:B------:R-:W-:Y:S01]  /*10500*/  BSSY B1, `(.L_x_1121) ;  /* 0x0000054000017945 */ /* 0x000fe20003800000 */
[----:B------:R-:W-:Y:S01]  /*10510*/  USHF.R.S32.HI UR4, URZ, 0x1f, UR8 ;  /* 0x0000001f3f047899 */ /* 0x000fe20008011408 */
[----:B------:R-:W1:Y:S01]  /*10520*/  @P1 LDC R5, c[0x0][0xbf0] ;  /* 0x0002fc00ff051b82 */ /* 0x000e620000000800 */
[----:B------:R-:W-:Y:S01]  /*10530*/  UIADD3 UR11, UR11, UR9, URZ ;  /* 0x000000090b0b7290 */ /* 0x000fe2000fffe03f */
[----:B------:R-:W-:Y:S01]  /*10540*/  SHF.R.S32.HI R20, RZ, 0x1f, R22 ;  /* 0x0000001fff147819 */ /* 0x000fe20000011416 */
[----:B------:R-:W-:Y:S01]  /*10550*/  ULDC.64 UR12, c[0x0][0xb38] ;  /* 0x0002ce00000c7ab9 */ /* 0x000fe20000000a00 */
[----:B------:R-:W-:Y:S01]  /*10560*/  SHF.R.S32.HI R24, RZ, 0x1f, R23 ;  /* 0x0000001fff187819 */ /* 0x000fe20000011417 */
[----:B------:R-:W-:Y:S01]  /*10570*/  UIMAD.WIDE.U32 UR10, UR37, UR12, UR10 ;  /* 0x0000000c250a72a5 */ /* 0x000fe2000f8e000a */
[----:B------:R-:W-:-:S02]  /*10580*/  SHF.R.S32.HI R26, RZ, 0x1f, R152 ;  /* 0x0000001fff1a7819 */ /* 0x000fc40000011498 */
[----:B------:R-:W-:Y:S01]  /*10590*/  SHF.R.S32.HI R27, RZ, 0x1f, R153 ;  /* 0x0000001fff1b7819 */ /* 0x000fe20000011499 */
[----:B------:R-:W-:Y:S01]  /*105a0*/  UIMAD UR11, UR37, UR13, UR11 ;  /* 0x0000000d250b72a4 */ /* 0x000fe2000f8e020b */
[----:B------:R-:W-:Y:S02]  /*105b0*/  SHF.R.S32.HI R28, RZ, 0x1f, R154 ;  /* 0x0000001fff1c7819 */ /* 0x000fe4000001149a */
[----:B------:R-:W-:Y:S01]  /*105c0*/  ULDC.64 UR12, c[0x0][0xb40] ;  /* 0x0002d000000c7ab9 */ /* 0x000fe20000000a00 */
[----:B------:R-:W-:Y:S01]  /*105d0*/  SHF.R.S32.HI R29, RZ, 0x1f, R155 ;  /* 0x0000001fff1d7819 */ /* 0x000fe2000001149b */
[----:B------:R-:W-:Y:S01]  /*105e0*/  UIMAD UR4, UR4, UR12, URZ ;  /* 0x0000000c040472a4 */ /* 0x000fe2000f8e023f */
[----:B------:R-:W-:Y:S01]  /*105f0*/  SHF.R.S32.HI R31, RZ, 0x1f, R156 ;  /* 0x0000001fff1f7819 */ /* 0x000fe2000001149c */
[----:B0-----:R-:W-:Y:S01]  /*10600*/  @P1 IMAD.HI.U32 R4, R25, R4, RZ ;  /* 0x0000000419041227 */ /* 0x001fe200078e00ff */
[----:B------:R-:W-:Y:S01]  /*10610*/  SHF.R.S32.HI R33, RZ, 0x1f, R16 ;  /* 0x0000001fff217819 */ /* 0x000fe20000011410 */
[----:B------:R-:W-:-:S02]  /*10620*/  UIMAD UR4, UR8, UR13, UR4 ;  /* 0x0000000d080472a4 */ /* 0x000fc4000f8e0204 */
[----:B------:R-:W-:-:S03]  /*10630*/  UIMAD.WIDE.U32 UR8, UR8, UR12, UR10 ;  /* 0x0000000c080872a5 */ /* 0x000fc6000f8e000a */
[----:B------:R-:W-:Y:S01]  /*10640*/  ULDC.64 UR10, c[0x0][0xb48] ;  /* 0x0002d200000a7ab9 */ /* 0x000fe20000000a00 */
[----:B------:R-:W-:Y:S01]  /*10650*/  UIADD3 UR9, UR9, UR4, URZ ;  /* 0x0000000409097290 */ /* 0x000fe2000fffe03f */
[----:B-1----:R-:W-:-:S03]  /*10660*/  @P1 SHF.R.U32.HI R7, RZ, R5, R4 ;  /* 0x00000005ff071219 */ /* 0x002fc60000011604 */
[----:B------:R-:W-:Y:S01]  /*10670*/  UIMAD.WIDE.U32 UR8, UR41, UR10, UR8 ;  /* 0x0000000a290872a5 */ /* 0x000fe2000f8e0008 */
[--C-:B------:R-:W-:Y:S01]  /*10680*/  SHF.R.S32.HI R4, RZ, 0x1f, R7.reuse ;  /* 0x0000001fff047819 */ /* 0x100fe20000011407 */
[----:B------:R-:W-:Y:S02]  /*10690*/  IMAD.MOV R9, RZ, RZ, -R7 ;  /* 0x000000ffff097224 */ /* 0x000fe400078e0a07 */
[----:B------:R-:W-:Y:S02]  /*106a0*/  UIMAD UR41, UR41, UR11, UR9 ;  /* 0x0000000b292972a4 */ /* 0x000fe4000f8e0209 */
[----:B------:R-:W-:Y:S01]  /*106b0*/  IMAD R9, R32, R9, R25 ;  /* 0x0000000920097224 */ /* 0x000fe200078e0219 */
[----:B------:R-:W-:Y:S01]  /*106c0*/  ULDC.64 UR10, c[0x0][0xb30] ;  /* 0x0002cc00000a7ab9 */ /* 0x000fe20000000a00 */
[----:B------:R-:W-:Y:S02]  /*106d0*/  IMAD.U32 R5, RZ, RZ, UR9 ;  /* 0x00000009ff057e24 */ /* 0x000fe4000f8e00ff */
[----:B------:R-:W-:-:S02]  /*106e0*/  IMAD R6, R4, UR10, RZ ;  /* 0x0000000a04067c24 */ /* 0x000fc4000f8e02ff */
[----:B------:R-:W-:Y:S01]  /*106f0*/  IMAD.U32 R4, RZ, RZ, UR8 ;  /* 0x00000008ff047e24 */ /* 0x000fe2000f8e00ff */
[----:B------:R-:W-:Y:S01]  /*10700*/  ULDC.64 UR8, c[0x0][0xb28] ;  /* 0x0002ca0000087ab9 */ /* 0x000fe20000000a00 */
[----:B------:R-:W-:Y:S02]  /*10710*/  IMAD.U32 R5, RZ, RZ, UR41 ;  /* 0x00000029ff057e24 */ /* 0x000fe4000f8e00ff */
[C---:B------:R-:W-:Y:S01]  /*10720*/  IMAD R11, R7.reuse, UR11, R6 ;  /* 0x0000000b070b7c24 */ /* 0x040fe2000f8e0206 */
[----:B------:R-:W-:Y:S01]  /*10730*/  SHF.R.S32.HI R6, RZ, 0x1f, R9 ;  /* 0x0000001fff067819 */ /* 0x000fe20000011409 */
[----:B------:R-:W-:-:S04]  /*10740*/  IMAD.WIDE.U32 R4, R7, UR10, R4 ;  /* 0x0000000a07047c25 */ /* 0x000fc8000f8e0004 */
[----:B------:R-:W-:Y:S02]  /*10750*/  IMAD R6, R6, UR8, RZ ;  /* 0x0000000806067c24 */ /* 0x000fe4000f8e02ff */
[----:B------:R-:W-:Y:S02]  /*10760*/  IMAD.IADD R5, R5, 0x1, R11 ;  /* 0x0000000105057824 */ /* 0x000fe400078e020b */
[C---:B------:R-:W-:Y:S02]  /*10770*/  IMAD R7, R9.reuse, UR9, R6 ;  /* 0x0000000909077c24 */ /* 0x040fe4000f8e0206 */
[----:B------:R-:W-:Y:S01]  /*10780*/  IMAD.WIDE.U32 R4, R9, UR8, R4 ;  /* 0x0000000809047c25 */ /* 0x000fe2000f8e0004 */
[----:B------:R-:W-:-:S03]  /*10790*/  ULDC.64 UR8, c[0x0][0xb00] ;  /* 0x0002c00000087ab9 */ /* 0x000fc60000000a00 */
[----:B------:R-:W-:Y:S01]  /*107a0*/  VIADD R6, R0, 0x16820 ;  /* 0x0001682000067836 */ /* 0x000fe20000000000 */
[----:B------:R-:W-:Y:S01]  /*107b0*/  LEA R0, P1, R4, UR8, 0x2 ;  /* 0x0000000804007c11 */ /* 0x000fe2000f8210ff */
[----:B------:R-:W-:-:S03]  /*107c0*/  IMAD.IADD R5, R5, 0x1, R7 ;  /* 0x0000000105057824 */ /* 0x000fc600078e0207 */
[----:B------:R-:W-:Y:S01]  /*107d0*/  PRMT R6, RZ, 0x654, R6 ;  /* 0x00000654ff067816 */ /* 0x000fe20000000006 */
[----:B------:R0:W1:Y:S01]  /*107e0*/  SHFL.IDX PT, R21, R0, RZ, 0x1c1f ;  /* 0x001c1fff00157589 */ /* 0x00006200000e0000 */
[----:B------:R-:W-:Y:S02]  /*107f0*/  LEA.HI.X R14, R4, UR9, R5, 0x2, P1 ;  /* 0x00000009040e7c11 */ /* 0x000fe400088f1405 */
[----:B------:R0:W-:Y:S03]  /*10800*/  SYNCS.ARRIVE.TRANS64.RED.A1T0 RZ, [R6+URZ], RZ ;  /* 0x000000ff06ff79a7 */ /* 0x0001e6000810043f */
[----:B------:R0:W2:Y:S01]  /*10810*/  SHFL.IDX PT, R13, R14, RZ, 0x1c1f ;  /* 0x001c1fff0e0d7589 */ /* 0x0000a200000e0000 */
[----:B------:R-:W-:Y:S05]  /*10820*/  @P0 BRA `(.L_x_1122) ;  /* 0x0000000000840947 */ /* 0x000fea0003800000 */
[----:B------:R-:W-:Y:S02]  /*10830*/  ULDC UR4, c[0x0][0xac8] ;  /* 0x0002b20000047ab9 */ /* 0x000fe40000000800 */
[----:B------:R-:W-:Y:S02]  /*10840*/  ISETP.GE.AND P0, PT, R16, UR4, PT ;  /* 0x0000000410007c0c */ /* 0x000fe4000bf06270 */
[----:B------:R-:W-:Y:S02]  /*10850*/  ISETP.GE.AND P1, PT, R156, UR4, PT ;  /* 0x000000049c007c0c */ /* 0x000fe4000bf26270 */
[----:B------:R-:W-:Y:S02]  /*10860*/  ISETP.GE.AND P5, PT, R155, UR4, PT ;  /* 0x000000049b007c0c */ /* 0x000fe4000bfa6270 */
[----:B------:R-:W-:-:S07]  /*10870*/  ISETP.GE.AND P3, PT, R154, UR4, PT ;  /* 0x000000049a007c0c */ /* 0x000fce000bf66270 */
[-C--:B-1----:R-:W-:Y:S02]  /*10880*/  @!P0 LEA R4, P2, R16, R21.reuse, 0x2 ;  /* 0x0000001510048211 */ /* 0x082fe400078410ff */
[----:B0-----:R-:W-:Y:S02]  /*10890*/  @!P1 LEA R6, P4, R156, R21, 0x2 ;  /* 0x000000159c069211 */ /* 0x001fe400078810ff */
[-C--:B--2---:R-:W-:Y:S02]  /*108a0*/  @!P0 LEA.HI.X R5, R16, R13.reuse, R33, 0x2, P2 ;  /* 0x0000000d10058211 */ /* 0x084fe400010f1421 */
[----:B------:R-:W-:Y:S02]  /*108b0*/  @!P1 LEA.HI.X R7, R156, R13, R31, 0x2, P4 ;  /* 0x0000000d9c079211 */ /* 0x000fe400020f141f */
[----:B------:R-:W-:Y:S01]  /*108c0*/  ISETP.GE.AND P2, PT, R153, UR4, PT ;  /* 0x0000000499007c0c */ /* 0x000fe2000bf46270 */
[----:B------:R0:W-:Y:S01]  /*108d0*/  @!P0 ST.E.64 desc[UR52][R4.64], R2 ;  /* 0x0000000204008985 */ /* 0x0001e2000c101b34 */
[----:B------:R-:W-:-:S02]  /*108e0*/  @!P5 LEA R8, P4, R155, R21, 0x2 ;  /* 0x000000159b08d211 */ /* 0x000fc400078810ff */
[----:B------:R-:W-:Y:S01]  /*108f0*/  ISETP.GE.AND P0, PT, R23, UR4, PT ;  /* 0x0000000417007c0c */ /* 0x000fe2000bf06270 */
[----:B------:R1:W-:Y:S01]  /*10900*/  @!P1 ST.E.64 desc[UR52][R6.64], R92 ;  /* 0x0000005c06009985 */ /* 0x0003e2000c101b34 */
[----:B------:R-:W-:Y:S02]  /*10910*/  ISETP.GE.AND P1, PT, R152, UR4, PT ;  /* 0x0000000498007c0c */ /* 0x000fe4000bf26270 */
[----:B------:R-:W-:Y:S02]  /*10920*/  @!P5 LEA.HI.X R9, R155, R13, R29, 0x2, P4 ;  /* 0x0000000d9b09d211 */ /* 0x000fe400020f141d */
[----:B------:R-:W-:Y:S02]  /*10930*/  ISETP.GE.AND P4, PT, R22, UR4, PT ;  /* 0x0000000416007c0c */ /* 0x000fe4000bf86270 */
[-C--:B------:R-:W-:Y:S01]  /*10940*/  @!P3 LEA R10, P6, R154, R21.reuse, 0x2 ;  /* 0x000000159a0ab211 */ /* 0x080fe200078c10ff */
[----:B------:R3:W-:Y:S01]  /*10950*/  @!P5 ST.E.64 desc[UR52][R8.64], R96 ;  /* 0x000000600800d985 */ /* 0x0007e2000c101b34 */
[----:B0-----:R-:W-:-:S02]  /*10960*/  @!P2 LEA R2, P5, R153, R21, 0x2 ;  /* 0x000000159902a211 */ /* 0x001fc400078a10ff */
[----:B------:R-:W-:-:S03]  /*10970*/  @!P3 LEA.HI.X R11, R154, R13, R28, 0x2, P6 ;  /* 0x0000000d9a0bb211 */ /* 0x000fc600030f141c */
[----:B------:R-:W-:Y:S02]  /*10980*/  @!P1 LEA R4, P6, R152, R21, 0x2 ;  /* 0x0000001598049211 */ /* 0x000fe400078c10ff */
[----:B------:R-:W-:Y:S01]  /*10990*/  @!P2 LEA.HI.X R3, R153, R13, R27, 0x2, P5 ;  /* 0x0000000d9903a211 */ /* 0x000fe200028f141b */
[----:B------:R3:W-:Y:S01]  /*109a0*/  @!P3 ST.E.64 desc[UR52][R10.64], R100 ;  /* 0x000000640a00b985 */ /* 0x0007e2000c101b34 */
[CC--:B-1----:R-:W-:Y:S02]  /*109b0*/  @!P0 LEA R6, P3, R23.reuse, R21.reuse, 0x2 ;  /* 0x0000001517068211 */ /* 0x0c2fe400078610ff */
        /* <DEDUP_REMOVED lines=8> */
.L_x_1122:
[----:B------:R-:W-:Y:S05]  /*10a40*/  BSYNC B1 ;  /* 0x0000000000017941 */ /* 0x000fea0003800000 */
.L_x_1121:
[----:B------:R-:W-:Y:S01]  /*10a50*/  ISETP.GE.AND P0, PT, R15, R30, PT ;  /* 0x0000001e0f00720c */ /* 0x000fe20003f06270 */
[----:B-1----:R1:W4:Y:S04]  /*10a60*/  SHFL.IDX PT, R21, R14, 0x1, 0x1c1f ;  /* 0x003c1f000e157f89 */ /* 0x00232800000e0000 */
[----:B------:R1:W0:Y:S08]  /*10a70*/  SHFL.IDX PT, R25, R0, 0x1, 0x1c1f ;  /* 0x003c1f0000197f89 */ /* 0x00023000000e0000 */
[----:B-1----:R-:W-:Y:S05]  /*10a80*/  @P0 BRA `(.L_x_1120) ;  /* 0x0000000c00300947 */ /* 0x002fea0003800000 */
[----:B------:R-:W-:Y:S02]  /*10a90*/  ULDC UR4, c[0x0][0xac8] ;  /* 0x0002b20000047ab9 */ /* 0x000fe40000000800 */
[----:B------:R-:W-:Y:S02]  /*10aa0*/  ISETP.GE.AND P1, PT, R16, UR4, PT ;  /* 0x0000000410007c0c */ /* 0x000fe4000bf26270 */
[----:B------:R-:W-:Y:S02]  /*10ab0*/  ISETP.GE.AND P5, PT, R156, UR4, PT ;  /* 0x000000049c007c0c */ /* 0x000fe4000bfa6270 */
[----:B------:R-:W-:Y:S02]  /*10ac0*/  ISETP.GE.AND P3, PT, R155, UR4, PT ;  /* 0x000000049b007c0c */ /* 0x000fe4000bf66270 */
[----:B------:R-:W-:-:S07]  /*10ad0*/  ISETP.GE.AND P2, PT, R154, UR4, PT ;  /* 0x000000049a007c0c */ /* 0x000fce000bf46270 */
[-C--:B0--3--:R-:W-:Y:S02]  /*10ae0*/  @!P1 LEA R2, P0, R16, R25.reuse, 0x2 ;  /* 0x0000001910029211 */ /* 0x089fe400078010ff */
[----:B------:R-:W-:Y:S02]  /*10af0*/  @!P5 LEA R4, P4, R156, R25, 0x2 ;  /* 0x000000199c04d211 */ /* 0x000fe400078810ff */
[-C--:B----4-:R-:W-:Y:S02]  /*10b00*/  @!P1 LEA.HI.X R3, R16, R21.reuse, R33, 0x2, P0 ;  /* 0x0000001510039211 */ /* 0x090fe400000f1421 */
[----:B------:R-:W-:Y:S02]  /*10b10*/  ISETP.GE.AND P0, PT, R152, UR4, PT ;  /* 0x0000000498007c0c */ /* 0x000fe4000bf06270 */
[----:B------:R-:W-:Y:S01]  /*10b20*/  @!P5 LEA.HI.X R5, R156, R21, R31, 0x2, P4 ;  /* 0x000000159c05d211 */ /* 0x000fe200020f141f */
[----:B------:R0:W-:Y:S01]  /*10b30*/  @!P1 ST.E.64 desc[UR52][R2.64], R90 ;  /* 0x0000005a02009985 */ /* 0x0001e2000c101b34 */
[----:B------:R-:W-:-:S02]  /*10b40*/  ISETP.GE.AND P1, PT, R153, UR4, PT ;  /* 0x0000000499007c0c */ /* 0x000fc4000bf26270 */
[----:B------:R-:W-:Y:S01]  /*10b50*/  ISETP.GE.AND P4, PT, R23, UR4, PT ;  /* 0x0000000417007c0c */ /* 0x000fe2000bf86270 */
[----:B------:R1:W-:Y:S01]  /*10b60*/  @!P5 ST.E.64 desc[UR52][R4.64], R94 ;  /* 0x0000005e0400d985 */ /* 0x0003e2000c101b34 */
[CC--:B------:R-:W-:Y:S02]  /*10b70*/  @!P3 LEA R6, P6, R155.reuse, R25.reuse, 0x2 ;  /* 0x000000199b06b211 */ /* 0x0c0fe400078c10ff */
[C---:B------:R-:W-:Y:S02]  /*10b80*/  @!P2 LEA R8, P5, R154.reuse, R25, 0x2 ;  /* 0x000000199a08a211 */ /* 0x040fe400078a10ff */
[-C--:B------:R-:W-:Y:S02]  /*10b90*/  @!P3 LEA.HI.X R7, R155, R21.reuse, R29, 0x2, P6 ;  /* 0x000000159b07b211 */ /* 0x080fe400030f141d */
[----:B------:R-:W-:-:S03]  /*10ba0*/  @!P2 LEA.HI.X R9, R154, R21, R28, 0x2, P5 ;  /* 0x000000159a09a211 */ /* 0x000fc600028f141c */
[----:B------:R1:W-:Y:S01]  /*10bb0*/  @!P3 ST.E.64 desc[UR52][R6.64], R98 ;  /* 0x000000620600b985 */ /* 0x0003e2000c101b34 */
[-C--:B0-----:R-:W-:Y:S02]  /*10bc0*/  @!P1 LEA R2, P6, R153, R25.reuse, 0x2 ;  /* 0x0000001999029211 */ /* 0x081fe400078c10ff */
[CC--:B------:R-:W-:Y:S01]  /*10bd0*/  @!P0 LEA R10, P3, R152.reuse, R25.reuse, 0x2 ;  /* 0x00000019980a8211 */ /* 0x0c0fe200078610ff */
[----:B------:R1:W-:Y:S01]  /*10be0*/  @!P2 ST.E.64 desc[UR52][R8.64], R102 ;  /* 0x000000660800a985 */ /* 0x0003e2000c101b34 */
[----:B------:R-:W-:Y:S02]  /*10bf0*/  @!P4 LEA R12, P5, R23, R25, 0x2 ;  /* 0x00000019170cc211 */ /* 0x000fe400078a10ff */
[-C--:B------:R-:W-:Y:S02]  /*10c00*/  @!P1 LEA.HI.X R3, R153, R21.reuse, R27, 0x2, P6 ;  /* 0x0000001599039211 */ /* 0x080fe400030f141b */
[-C--:B------:R-:W-:Y:S02]  /*10c10*/  @!P0 LEA.HI.X R11, R152, R21.reuse, R26, 0x2, P3 ;  /* 0x00000015980b8211 */ /* 0x080fe400018f141a */
[----:B--2---:R-:W-:Y:S01]  /*10c20*/  @!P4 LEA.HI.X R13, R23, R21, R24, 0x2, P5 ;  /* 0x00000015170dc211 */ /* 0x004fe200028f1418 */
[----:B------:R1:W-:Y:S04]  /*10c30*/  @!P1 ST.E.64 desc[UR52][R2.64], R106 ;  /* 0x0000006a02009985 */ /* 0x0003e8000c101b34 */
[----:B------:R1:W-:Y:S01]  /*10c40*/  @!P0 ST.E.64 desc[UR52][R10.64], R110 ;  /* 0x0000006e0a008985 */ /* 0x0003e2000c101b34 */
[----:B------:R-:W-:-:S03]  /*10c50*/  ISETP.GE.AND P0, PT, R22, UR4, PT ;  /* 0x0000000416007c0c */ /* 0x000fc6000bf06270 */
[----:B------:R1:W-:Y:S10]  /*10c60*/  @!P4 ST.E.64 desc[UR52][R12.64], R114 ;  /* 0x000000720c00c985 */ /* 0x0003f4000c101b34 */
[----:B------:R-:W-:Y:S05]  /*10c70*/  @P0 BRA `(.L_x_1120) ;  /* 0x0000000800b40947 */ /* 0x000fea0003800000 */
[----:B-1----:R-:W-:-:S04]  /*10c80*/  LEA R2, P0, R22, R25, 0x2 ;  /* 0x0000001916027211 */ /* 0x002fc800078010ff */
[----:B------:R-:W-:-:S05]  /*10c90*/  LEA.HI.X R3, R22, R21, R20, 0x2, P0 ;  /* 0x0000001516037211 */ /* 0x000fca00000f1414 */
[----:B------:R0:W-:Y:S01]  /*10ca0*/  ST.E.64 desc[UR52][R2.64], R118 ;  /* 0x0000007602007985 */ /* 0x0001e2000c101b34 */
[----:B------:R-:W-:Y:S05]  /*10cb0*/  BRA `(.L_x_1120) ;  /* 0x0000000800a47947 */ /* 0x000fea0003800000 */
.L_x_1117:
[----:B------:R-:W-:Y:S02]  /*10cc0*/  ULDC.64 UR8, c[0x0][0xc00] ;  /* 0x0003000000087ab9 */ /* 0x000fe40000000a00 */
[----:B------:R-:W-:-:S04]  /*10cd0*/  UISETP.NE.U32.AND UP0, UPT, UR8, URZ, UPT ;  /* 0x0000003f0800728c */ /* 0x000fc8000bf05070 */
[----:B------:R-:W-:-:S03]  /*10ce0*/  UISETP.NE.AND.EX UP0, UPT, UR9, URZ, UPT, UP0 ;  /* 0x0000003f0900728c */ /* 0x000fc6000bf05300 */
[----:B------:R-:W-:Y:S02]  /*10cf0*/  ULDC.64 UR8, c[0x0][0xc00] ;  /* 0x0003000000087ab9 */ /* 0x000fe40000000a00 */
[----:B------:R-:W-:Y:S01]  /*10d00*/  UIMAD.WIDE UR8, UR38, 0x4, UR8 ;  /* 0x00000004260878a5 */ /* 0x000fe2000f8e0208 */
[----:B------:R-:W-:-:S05]  /*10d10*/  PLOP3.LUT P1, PT, PT, PT, UP0, 0x80, 0x0 ;  /* 0x000000000000781c */ /* 0x000fca0003f2f008 */
[----:B------:R-:W-:Y:S02]  /*10d20*/  IMAD.U32 R2, RZ, RZ, UR8 ;  /* 0x00000008ff027e24 */ /* 0x000fe4000f8e00ff */
[----:B------:R-:W-:Y:S01]  /*10d30*/  IMAD.U32 R3, RZ, RZ, UR9 ;  /* 0x00000009ff037e24 */ /* 0x000fe2000f8e00ff */
[----:B------:R-:W-:Y:S02]  /*10d40*/  ULDC.64 UR8, c[0x0][0xc08] ;  /* 0x0003020000087ab9 */ /* 0x000fe40000000a00 */
[----:B------:R-:W-:Y:S01]  /*10d50*/  UISETP.NE.U32.AND UP1, UPT, UR8, URZ, UPT ;  /* 0x0000003f0800728c */ /* 0x000fe2000bf25070 */
[----:B------:R-:W-:Y:S02]  /*10d60*/  ULDC UR4, c[0x0][0xa88] ;  /* 0x0002a20000047ab9 */ /* 0x000fe40000000800 */
[----:B------:R-:W2:Y:S01]  /*10d70*/  @P1 LDG.E R6, desc[UR52][R2.64] ;  /* 0x0000003402061981 */ /* 0x000ea2000c1e1900 */
[----:B------:R-:W-:Y:S01]  /*10d80*/  UISETP.NE.AND.EX UP1, UPT, UR9, URZ, UPT, UP1 ;  /* 0x0000003f0900728c */ /* 0x000fe2000bf25310 */
[----:B------:R-:W-:Y:S01]  /*10d90*/  IMAD.U32 R0, RZ, RZ, UR4 ;  /* 0x00000004ff007e24 */ /* 0x000fe2000f8e00ff */
[----:B------:R-:W0:Y:S04]  /*10da0*/  S2R R7, SR_TID.X ;  /* 0x0000000000077919 */ /* 0x000e280000002100 */
[----:B------:R-:W-:-:S05]  /*10db0*/  PLOP3.LUT P2, PT, PT, PT, UP1, 0x80, 0x0 ;  /* 0x000000000000781c */ /* 0x000fca0003f4f018 */
[----:B------:R-:W-:Y:S02]  /*10dc0*/  @UP1 ULDC.64 UR8, c[0x0][0xc08] ;  /* 0x0003020000081ab9 */ /* 0x000fe40000000a00 */
[----:B------:R-:W-:-:S06]  /*10dd0*/  @UP1 UIMAD.WIDE UR8, UR38, 0x4, UR8 ;  /* 0x00000004260818a5 */ /* 0x000fcc000f8e0208 */
[----:B------:R-:W-:Y:S02]  /*10de0*/  IMAD.U32 R4, RZ, RZ, UR8 ;  /* 0x00000008ff047e24 */ /* 0x000fe4000f8e00ff */
[----:B------:R-:W-:-:S05]  /*10df0*/  IMAD.U32 R5, RZ, RZ, UR9 ;  /* 0x00000009ff057e24 */ /* 0x000fca000f8e00ff */
[----:B------:R1:W5:Y:S01]  /*10e00*/  @P2 LDG.E R0, desc[UR52][R4.64] ;  /* 0x0000003404002981 */ /* 0x000362000c1e1900 */
[----:B------:R-:W-:Y:S01]  /*10e10*/  UISETP.NE.AND UP1, UPT, UR42, URZ, UPT ;  /* 0x0000003f2a00728c */ /* 0x000fe2000bf25270 */
[----:B------:R-:W-:Y:S01]  /*10e20*/  UMOV UR4, URZ ;  /* 0x0000003f00047c82 */ /* 0x000fe20008000000 */
[----:B0-----:R-:W-:-:S09]  /*10e30*/  VIADD R7, R7, 0xffffff80 ;  /* 0xffffff8007077836 */ /* 0x001fd20000000000 */
[----:B------:R-:W-:Y:S01]  /*10e40*/  @!UP1 ULDC UR42, c[0x0][0xad4] ;  /* 0x0002b500002a9ab9 */ /* 0x000fe20000000800 */
[----:B------:R-:W-:Y:S02]  /*10e50*/  ISETP.GT.AND P0, PT, R7, 0xbf, PT ;  /* 0x000000bf0700780c */ /* 0x000fe40003f04270 */
[----:B--2---:R-:W-:Y:S01]  /*10e60*/  @P1 R2UR UR4, R6 ;  /* 0x00000000060412ca */ /* 0x004fe200000e0000 */
[----:B-1----:R-:W-:-:S14]  /*10e70*/  @P2 BRA `(.L_x_1123) ;  /* 0x0000000000102947 */ /* 0x002fdc0003800000 */
[----:B------:R-:W-:Y:S05]  /*10e80*/  @!P1 BRA `(.L_x_1123) ;  /* 0x00000000000c9947 */ /* 0x000fea0003800000 */
[----:B------:R-:W2:Y:S04]  /*10e90*/  LDG.E R5, desc[UR52][R2.64] ;  /* 0x0000003402057981 */ /* 0x000ea8000c1e1900 */
[----:B-----5:R-:W2:Y:S02]  /*10ea0*/  LDG.E R0, desc[UR52][R2.64+0x4] ;  /* 0x0000043402007981 */ /* 0x020ea4000c1e1900 */
[----:B--2---:R-:W-:-:S07]  /*10eb0*/  IMAD.IADD R0, R0, 0x1, -R5 ;  /* 0x0000000100007824 */ /* 0x004fce00078e0a05 */
.L_x_1123:
[----:B------:R-:W-:Y:S01]  /*10ec0*/  USHF.R.S32.HI UR13, URZ, 0x1f, UR38 ;  /* 0x0000001f3f0d7899 */ /* 0x000fe20008011426 */
[----:B------:R-:W-:Y:S01]  /*10ed0*/  BSSY B1, `(.L_x_1124) ;  /* 0x000003a000017945 */ /* 0x000fe20003800000 */
[----:B------:R-:W-:Y:S02]  /*10ee0*/  USHF.R.S32.HI UR21, URZ, 0x1f, UR4 ;  /* 0x0000001f3f157899 */ /* 0x000fe40008011404 */
[----:B------:R-:W-:Y:S02]  /*10ef0*/  USEL UR12, UR38, URZ, !UP0 ;  /* 0x0000003f260c7287 */ /* 0x000fe4000c000000 */
[----:B------:R-:W-:Y:S01]  /*10f00*/  USEL UR13, UR13, URZ, !UP0 ;  /* 0x0000003f0d0d7287 */ /* 0x000fe2000c000000 */
[----:B------:R-:W-:Y:S11]  /*10f10*/  @P0 BRA `(.L_x_1125) ;  /* 0x0000000000d40947 */ /* 0x000ff60003800000 */
[----:B------:R-:W0:Y:S01]  /*10f20*/  S2R R3, SR_TID.X ;  /* 0x0000000000037919 */ /* 0x000e220000002100 */
[----:B------:R-:W1:Y:S01]  /*10f30*/  LDC R9, c[0x0][0xbe8] ;  /* 0x0002fa00ff097b82 */ /* 0x000e620000000800 */
[----:B------:R-:W-:Y:S02]  /*10f40*/  IMAD.U32 R4, RZ, RZ, UR39 ;  /* 0x00000027ff047e24 */ /* 0x000fe4000f8e00ff */
[----:B-1---5:R-:W-:-:S03]  /*10f50*/  IMAD R2, R0, R9, RZ ;  /* 0x0000000900027224 */ /* 0x022fc600078e02ff */
[----:B0-----:R-:W-:-:S04]  /*10f60*/  IADD3 R4, R4, -0x80, R3 ;  /* 0xffffff8004047810 */ /* 0x001fc80007ffe003 */
[----:B------:R-:W-:-:S13]  /*10f70*/  ISETP.GE.AND P0, PT, R4, R2, PT ;  /* 0x000000020400720c */ /* 0x000fda0003f06270 */
[----:B------:R-:W-:Y:S05]  /*10f80*/  @P0 BRA `(.L_x_1125) ;  /* 0x0000000000b80947 */ /* 0x000fea0003800000 */
[----:B------:R-:W-:Y:S01]  /*10f90*/  ISETP.NE.AND P0, PT, R9, 0x1, PT ;  /* 0x000000010900780c */ /* 0x000fe20003f05270 */
[----:B------:R-:W-:Y:S01]  /*10fa0*/  UISETP.GT.AND UP0, UPT, UR42, 0x1, UPT ;  /* 0x000000012a00788c */ /* 0x000fe2000bf04270 */
[----:B------:R-:W-:Y:S01]  /*10fb0*/  IMAD.MOV.U32 R5, RZ, RZ, R4 ;  /* 0x000000ffff057224 */ /* 0x000fe200078e0004 */
[----:B------:R-:W-:Y:S02]  /*10fc0*/  UMOV UR19, 0x9b8 ;  /* 0x000009b800137882 */ /* 0x000fe40000000000 */
[----:B------:R-:W-:Y:S02]  /*10fd0*/  USEL UR19, UR19, 0x978, UP0 ;  /* 0x0000097813137887 */ /* 0x000fe40008000000 */
[----:B------:R-:W-:-:S06]  /*10fe0*/  USEL UR18, UR41, URZ, UP0 ;  /* 0x0000003f29127287 */ /* 0x000fcc0008000000 */
[----:B------:R-:W0:Y:S04]  /*10ff0*/  @P0 LDC R3, c[0x0][0xbec] ;  /* 0x0002fb00ff030b82 */ /* 0x000e280000000800 */
[----:B------:R-:W-:Y:S01]  /*11000*/  ULDC.64 UR8, c[0x0][UR19+0x218] ;  /* 0x0000860013087abb */ /* 0x000fe20008000a00 */
[----:B------:R-:W-:Y:S01]  /*11010*/  ULDC.64 UR14, c[0x0][UR19+0x220] ;  /* 0x00008800130e7abb */ /* 0x000fe20008000a00 */
[----:B------:R-:W-:Y:S01]  /*11020*/  ULDC.64 UR16, c[0x0][UR19+0x228] ;  /* 0x00008a0013107abb */ /* 0x000fe20008000a00 */
[----:B------:R-:W-:Y:S01]  /*11030*/  UIMAD.WIDE.U32 UR10, UR8, UR37, URZ ;  /* 0x00000025080a72a5 */ /* 0x000fe2000f8e003f */
[----:B------:R-:W1:Y:S01]  /*11040*/  @P0 LDC R7, c[0x0][0xbf0] ;  /* 0x0002fc00ff070b82 */ /* 0x000e620000000800 */
[----:B------:R-:W-:Y:S02]  /*11050*/  UIMAD UR20, UR9, UR37, URZ ;  /* 0x00000025091472a4 */ /* 0x000fe4000f8e023f */
[----:B------:R-:W-:-:S02]  /*11060*/  UIMAD UR15, UR15, UR12, URZ ;  /* 0x0000000c0f0f72a4 */ /* 0x000fc4000f8e023f */
[----:B------:R-:W-:Y:S02]  /*11070*/  UIMAD.WIDE.U32 UR22, UR16, UR18, URZ ;  /* 0x00000012101672a5 */ /* 0x000fe4000f8e003f */
[----:B------:R-:W-:Y:S02]  /*11080*/  UIMAD.WIDE.U32 UR8, UR14, UR12, URZ ;  /* 0x0000000c0e0872a5 */ /* 0x000fe4000f8e003f */
[----:B------:R-:W-:Y:S02]  /*11090*/  UIMAD UR16, UR17, UR18, URZ ;  /* 0x00000012111072a4 */ /* 0x000fe4000f8e023f */
[----:B------:R-:W-:Y:S02]  /*110a0*/  UIMAD UR15, UR14, UR13, UR15 ;  /* 0x0000000d0e0f72a4 */ /* 0x000fe4000f8e020f */
[----:B------:R-:W-:Y:S02]  /*110b0*/  UIADD3 UR10, UP1, UP2, UR8, UR10, UR4 ;  /* 0x0000000a080a7290 */ /* 0x000fe4000fa3e004 */
[----:B------:R-:W-:Y:S01]  /*110c0*/  UIADD3 UR16, UR23, UR16, URZ ;  /* 0x0000001017107290 */ /* 0x000fe2000fffe03f */
[----:B0-----:R-:W-:Y:S01]  /*110d0*/  @P0 IMAD.HI.U32 R2, R4, R3, RZ ;  /* 0x0000000304020227 */ /* 0x001fe200078e00ff */
[----:B------:R-:W-:-:S02]  /*110e0*/  UIADD3 UR20, UR11, UR20, URZ ;  /* 0x000000140b147290 */ /* 0x000fc4000fffe03f */
[----:B------:R-:W-:Y:S01]  /*110f0*/  UIADD3 UR15, UR9, UR15, URZ ;  /* 0x0000000f090f7290 */ /* 0x000fe2000fffe03f */
[----:B------:R-:W-:Y:S02]  /*11100*/  IMAD.U32 R3, RZ, RZ, UR23 ;  /* 0x00000017ff037e24 */ /* 0x000fe4000f8e00ff */
[----:B------:R-:W-:Y:S01]  /*11110*/  IMAD.U32 R6, RZ, RZ, UR16 ;  /* 0x00000010ff067e24 */ /* 0x000fe2000f8e00ff */
[----:B------:R-:W-:Y:S01]  /*11120*/  ULDC.64 UR8, c[0x0][UR19+0x210] ;  /* 0x0000840013087abb */ /* 0x000fe20008000a00 */
[----:B-1----:R-:W-:Y:S01]  /*11130*/  @P0 SHF.R.U32.HI R5, RZ, R7, R2 ;  /* 0x00000007ff050219 */ /* 0x002fe20000011602 */
[----:B------:R-:W-:-:S04]  /*11140*/  IMAD.U32 R2, RZ, RZ, UR22 ;  /* 0x00000016ff027e24 */ /* 0x000fc8000f8e00ff */
[--C-:B------:R-:W-:Y:S01]  /*11150*/  IMAD.MOV R7, RZ, RZ, -R5.reuse ;  /* 0x000000ffff077224 */ /* 0x100fe200078e0a05 */
[----:B------:R-:W-:Y:S01]  /*11160*/  IADD3 R2, P0, P1, R5, UR10, R2 ;  /* 0x0000000a05027c10 */ /* 0x000fe2000f91e002 */
[----:B------:R-:W-:Y:S01]  /*11170*/  UIADD3.X UR10, UR15, UR20, UR21, UP1, UP2 ;  /* 0x000000140f0a7290 */ /* 0x000fe20008fe4415 */
[----:B------:R-:W-:Y:S01]  /*11180*/  SHF.R.S32.HI R5, RZ, 0x1f, R5 ;  /* 0x0000001fff057819 */ /* 0x000fe20000011405 */
[----:B------:R-:W-:-:S04]  /*11190*/  IMAD R7, R9, R7, R4 ;  /* 0x0000000709077224 */ /* 0x000fc800078e0204 */
[----:B------:R-:W-:Y:S01]  /*111a0*/  IADD3.X R3, R5, UR10, R6, P0, P1 ;  /* 0x0000000a05037c10 */ /* 0x000fe200087e2406 */
[C---:B------:R-:W-:Y:S01]  /*111b0*/  IMAD R9, R7.reuse, UR9, RZ ;  /* 0x0000000907097c24 */ /* 0x040fe2000f8e02ff */
[----:B------:R-:W-:Y:S01]  /*111c0*/  SHF.R.S32.HI R4, RZ, 0x1f, R7 ;  /* 0x0000001fff047819 */ /* 0x000fe20000011407 */
[----:B------:R-:W-:Y:S01]  /*111d0*/  ULDC.64 UR10, c[0x0][0xba8] ;  /* 0x0002ea00000a7ab9 */ /* 0x000fe20000000a00 */
[----:B------:R-:W-:Y:S01]  /*111e0*/  @!UP0 ULDC UR10, c[0x0][0xb50] ;  /* 0x0002d400000a8ab9 */ /* 0x000fe20000000800 */
[----:B------:R-:W-:Y:S01]  /*111f0*/  IMAD.WIDE.U32 R2, R7, UR8, R2 ;  /* 0x0000000807027c25 */ /* 0x000fe2000f8e0002 */
[----:B------:R-:W-:-:S03]  /*11200*/  @!UP0 ULDC UR11, c[0x0][0xb54] ;  /* 0x0002d500000b8ab9 */ /* 0x000fc60000000800 */
[----:B------:R-:W-:Y:S01]  /*11210*/  IMAD R9, R4, UR8, R9 ;  /* 0x0000000804097c24 */ /* 0x000fe2000f8e0209 */
[----:B------:R-:W-:-:S03]  /*11220*/  LEA R4, P0, R2, UR10, 0x2 ;  /* 0x0000000a02047c11 */ /* 0x000fc6000f8010ff */
[----:B------:R-:W-:-:S05]  /*11230*/  IMAD.IADD R3, R3, 0x1, R9 ;  /* 0x0000000103037824 */ /* 0x000fca00078e0209 */
[----:B------:R-:W-:Y:S01]  /*11240*/  LEA.HI.X R5, R2, UR11, R3, 0x2, P0 ;  /* 0x0000000b02057c11 */ /* 0x000fe200080f1403 */
[----:B------:R-:W-:-:S05]  /*11250*/  IMAD.MOV.U32 R3, RZ, RZ, -0x800000 ;  /* 0xff800000ff037424 */ /* 0x000fca00078e00ff */
[----:B------:R0:W-:Y:S02]  /*11260*/  STG.E desc[UR52][R4.64], R3 ;  /* 0x0000000304007986 */ /* 0x0001e4000c101934 */
.L_x_1125:
[----:B------:R-:W-:Y:S05]  /*11270*/  BSYNC B1 ;  /* 0x0000000000017941 */ /* 0x000fea0003800000 */
.L_x_1124:
[----:B------:R-:W-:-:S06]  /*11280*/  UISETP.GT.AND UP0, UPT, UR42, 0x1, UPT ;  /* 0x000000012a00788c */ /* 0x000fcc000bf04270 */
[----:B------:R-:W-:-:S13]  /*11290*/  PLOP3.LUT P0, PT, PT, PT, UP0, 0x80, 0x0 ;  /* 0x000000000000781c */ /* 0x000fda0003f0f008 */
[----:B------:R-:W-:Y:S05]  /*112a0*/  @P0 BRA `(.L_x_1120) ;  /* 0x0000000400280947 */ /* 0x000fea0003800000 */
[----:B------:R-:W1:Y:S01]  /*112b0*/  LDC R11, c[0x0][0xbe8] ;  /* 0x0002fa00ff0b7b82 */ /* 0x000e620000000800 */
[----:B------:R-:W-:Y:S01]  /*112c0*/  ULDC.64 UR14, c[0x0][0xaa0] ;  /* 0x0002a800000e7ab9 */ /* 0x000fe20000000a00 */
[----:B------:R-:W-:Y:S01]  /*112d0*/  IMAD R2, R18, 0x30, R157 ;  /* 0x0000003012027824 */ /* 0x000fe200078e029d */
[----:B------:R-:W-:Y:S01]  /*112e0*/  UIMAD UR10, UR21, UR14, URZ ;  /* 0x0000000e150a72a4 */ /* 0x000fe2000f8e023f */
[----:B------:R-:W-:Y:S01]  /*112f0*/  VIADD R30, R157, UR39 ;  /* 0x000000279d1e7c36 */ /* 0x000fe20008000000 */
[----:B------:R-:W-:Y:S01]  /*11300*/  UIMAD.WIDE.U32 UR8, UR4, UR14, URZ ;  /* 0x0000000e040872a5 */ /* 0x000fe2000f8e003f */
[----:B0-----:R-:W-:Y:S01]  /*11310*/  VIADD R4, R2, UR39 ;  /* 0x0000002702047c36 */ /* 0x001fe20008000000 */
[----:B------:R-:W-:Y:S01]  /*11320*/  UIMAD UR10, UR4, UR15, UR10 ;  /* 0x0000000f040a72a4 */ /* 0x000fe2000f8e020a */
[----:B------:R-:W-:Y:S02]  /*11330*/  SHF.R.S32.HI R13, RZ, 0x1f, R19 ;  /* 0x0000001fff0d7819 */ /* 0x000fe40000011413 */
[----:B------:R-:W-:Y:S01]  /*11340*/  IMAD.MOV.U32 R5, RZ, RZ, R4 ;  /* 0x000000ffff057224 */ /* 0x000fe200078e0004 */
[----:B------:R-:W-:-:S03]  /*11350*/  UIADD3 UR9, UR9, UR10, URZ ;  /* 0x0000000a09097290 */ /* 0x000fc6000fffe03f */
[----:B------:R-:W-:Y:S02]  /*11360*/  ULDC.64 UR10, c[0x0][0xae8] ;  /* 0x0002ba00000a7ab9 */ /* 0x000fe40000000a00 */
[----:B------:R-:W-:-:S04]  /*11370*/  UIMAD.WIDE.U32 UR8, UR37, UR10, UR8 ;  /* 0x0000000a250872a5 */ /* 0x000fc8000f8e0008 */
[----:B------:R-:W-:-:S03]  /*11380*/  UIMAD UR9, UR37, UR11, UR9 ;  /* 0x0000000b250972a4 */ /* 0x000fc6000f8e0209 */
[----:B------:R-:W-:Y:S01]  /*11390*/  ULDC.64 UR10, c[0x0][0xaf0] ;  /* 0x0002bc00000a7ab9 */ /* 0x000fe20000000a00 */
[----:B-1----:R-:W-:Y:S01]  /*113a0*/  ISETP.NE.AND P0, PT, R11, 0x1, PT ;  /* 0x000000010b00780c */ /* 0x002fe20003f05270 */
[----:B------:R-:W-:-:S04]  /*113b0*/  UIMAD UR13, UR13, UR10, URZ ;  /* 0x0000000a0d0d72a4 */ /* 0x000fc8000f8e023f */
[----:B------:R-:W-:Y:S02]  /*113c0*/  UIMAD UR4, UR12, UR11, UR13 ;  /* 0x0000000b0c0472a4 */ /* 0x000fe4000f8e020d */
[----:B------:R-:W-:-:S03]  /*113d0*/  UIMAD.WIDE.U32 UR12, UR12, UR10, UR8 ;  /* 0x0000000a0c0c72a5 */ /* 0x000fc6000f8e0008 */
[----:B------:R-:W-:Y:S01]  /*113e0*/  ULDC.64 UR8, c[0x0][0xae0] ;  /* 0x0002b80000087ab9 */ /* 0x000fe20000000a00 */
[----:B------:R-:W-:Y:S02]  /*113f0*/  UIADD3 UR4, UR13, UR4, URZ ;  /* 0x000000040d047290 */ /* 0x000fe4000fffe03f */
[----:B------:R-:W0:Y:S08]  /*11400*/  @P0 LDC R3, c[0x0][0xbec] ;  /* 0x0002fb00ff030b82 */ /* 0x000e300000000800 */
[----:B------:R-:W1:Y:S01]  /*11410*/  @P0 LDC R7, c[0x0][0xbf0] ;  /* 0x0002fc00ff070b82 */ /* 0x000e620000000800 */
[----:B0-----:R-:W-:-:S04]  /*11420*/  @P0 IMAD.HI.U32 R2, R4, R3, RZ ;  /* 0x0000000304020227 */ /* 0x001fc800078e00ff */
[----:B------:R-:W-:Y:S02]  /*11430*/  IMAD.U32 R3, RZ, RZ, UR13 ;  /* 0x0000000dff037e24 */ /* 0x000fe4000f8e00ff */
[----:B------:R-:W-:Y:S01]  /*11440*/  IMAD.U32 R3, RZ, RZ, UR4 ;  /* 0x00000004ff037e24 */ /* 0x000fe2000f8e00ff */
[----:B------:R-:W-:Y:S01]  /*11450*/  ULDC UR4, c[0x0][0xac8] ;  /* 0x0002b20000047ab9 */ /* 0x000fe20000000800 */
[----:B-1----:R-:W-:-:S04]  /*11460*/  @P0 SHF.R.U32.HI R5, RZ, R7, R2 ;  /* 0x00000007ff050219 */ /* 0x002fc80000011602 */
[--C-:B------:R-:W-:Y:S01]  /*11470*/  SHF.R.S32.HI R2, RZ, 0x1f, R5.reuse ;  /* 0x0000001fff027819 */ /* 0x100fe20000011405 */
[----:B------:R-:W-:-:S04]  /*11480*/  IMAD.MOV R7, RZ, RZ, -R5 ;  /* 0x000000ffff077224 */ /* 0x000fc800078e0a05 */
[----:B------:R-:W-:Y:S02]  /*11490*/  IMAD R7, R11, R7, R4 ;  /* 0x000000070b077224 */ /* 0x000fe400078e0204 */
[----:B------:R-:W-:Y:S02]  /*114a0*/  IMAD R4, R2, UR8, RZ ;  /* 0x0000000802047c24 */ /* 0x000fe4000f8e02ff */
[----:B------:R-:W-:Y:S02]  /*114b0*/  IMAD.U32 R2, RZ, RZ, UR12 ;  /* 0x0000000cff027e24 */ /* 0x000fe4000f8e00ff */
        /* <DEDUP_REMOVED lines=8> */
[----:B------:R-:W-:-:S03]  /*11540*/  ULDC.64 UR8, c[0x0][0xa80] ;  /* 0x0002a00000087ab9 */ /* 0x000fc60000000a00 */
[----:B------:R-:W-:Y:S01]  /*11550*/  IMAD.IADD R3, R3, 0x1, R5 ;  /* 0x0000000103037824 */ /* 0x000fe200078e0205 */
[----:B------:R-:W-:Y:S01]  /*11560*/  LEA R4, P0, R2, UR8, 0x1 ;  /* 0x0000000802047c11 */ /* 0x000fe2000f8008ff */
[----:B-----5:R-:W-:Y:S02]  /*11570*/  IMAD R11, R0, R11, RZ ;  /* 0x0000000b000b7224 */ /* 0x020fe400078e02ff */
[----:B------:R-:W-:Y:S01]  /*11580*/  VIADD R0, R30, 0x30 ;  /* 0x000000301e007836 */ /* 0x000fe20000000000 */
[----:B------:R-:W-:Y:S01]  /*11590*/  LEA.HI.X R8, R2, UR9, R3, 0x1, P0 ;  /* 0x0000000902087c11 */ /* 0x000fe200080f0c03 */
[----:B------:R-:W0:Y:S01]  /*115a0*/  SHFL.IDX PT, R6, R4, RZ, 0x181f ;  /* 0x00181fff04067589 */ /* 0x000e2200000e0000 */
[----:B------:R-:W-:Y:S01]  /*115b0*/  ISETP.GE.AND P0, PT, R19, UR4, PT ;  /* 0x0000000413007c0c */ /* 0x000fe2000bf06270 */
[C---:B------:R-:W-:Y:S02]  /*115c0*/  VIADD R2, R30.reuse, 0x60 ;  /* 0x000000601e027836 */ /* 0x040fe40000000000 */
[----:B------:R-:W1:Y:S01]  /*115d0*/  SHFL.IDX PT, R14, R4, 0x1, 0x181f ;  /* 0x00381f00040e7f89 */ /* 0x000e6200000e0000 */
[CC--:B------:R-:W-:Y:S01]  /*115e0*/  ISETP.GE.OR P3, PT, R30.reuse, R11.reuse, P0 ;  /* 0x0000000b1e00720c */ /* 0x0c0fe20000766670 */
[----:B------:R-:W-:Y:S01]  /*115f0*/  VIADD R3, R30, 0x90 ;  /* 0x000000901e037836 */ /* 0x000fe20000000000 */
[-C--:B------:R-:W-:Y:S01]  /*11600*/  ISETP.GE.OR P2, PT, R0, R11.reuse, P0 ;  /* 0x0000000b0000720c */ /* 0x080fe20000746670 */
[----:B------:R-:W2:Y:S01]  /*11610*/  SHFL.IDX PT, R24, R4, 0x2, 0x181f ;  /* 0x00581f0004187f89 */ /* 0x000ea200000e0000 */
[----:B------:R-:W-:-:S02]  /*11620*/  ISETP.GE.OR P1, PT, R2, R11, P0 ;  /* 0x0000000b0200720c */ /* 0x000fc40000726670 */
[----:B------:R-:W-:Y:S01]  /*11630*/  ISETP.GE.OR P0, PT, R3, R11, P0 ;  /* 0x0000000b0300720c */ /* 0x000fe20000706670 */
[----:B------:R-:W3:Y:S04]  /*11640*/  SHFL.IDX PT, R10, R8, RZ, 0x181f ;  /* 0x00181fff080a7589 */ /* 0x000ee800000e0000 */
[----:B------:R1:W4:Y:S04]  /*11650*/  SHFL.IDX PT, R28, R4, 0x3, 0x181f ;  /* 0x00781f00041c7f89 */ /* 0x00032800000e0000 */
[----:B------:R-:W4:Y:S04]  /*11660*/  SHFL.IDX PT, R12, R8, 0x1, 0x181f ;  /* 0x00381f00080c7f89 */ /* 0x000f2800000e0000 */
[----:B------:R-:W4:Y:S01]  /*11670*/  SHFL.IDX PT, R20, R8, 0x2, 0x181f ;  /* 0x00581f0008147f89 */ /* 0x000f2200000e0000 */
[----:B0-----:R-:W-:-:S03]  /*11680*/  @!P3 LEA R2, P6, R19, R6, 0x1 ;  /* 0x000000061302b211 */ /* 0x001fc600078c08ff */
[----:B------:R4:W0:Y:S01]  /*11690*/  SHFL.IDX PT, R26, R8, 0x3, 0x181f ;  /* 0x00781f00081a7f89 */ /* 0x00082200000e0000 */
[C---:B-1----:R-:W-:Y:S02]  /*116a0*/  @!P2 LEA R4, P5, R19.reuse, R14, 0x1 ;  /* 0x0000000e1304a211 */ /* 0x042fe400078a08ff */
[C---:B--2---:R-:W-:Y:S02]  /*116b0*/  @!P1 LEA R6, P4, R19.reuse, R24, 0x1 ;  /* 0x0000001813069211 */ /* 0x044fe400078808ff */
[C---:B---3--:R-:W-:Y:S02]  /*116c0*/  @!P3 LEA.HI.X R3, R19.reuse, R10, R13, 0x1, P6 ;  /* 0x0000000a1303b211 */ /* 0x048fe400030f0c0d */
[----:B----4-:R-:W-:-:S03]  /*116d0*/  @!P0 LEA R8, P6, R19, R28, 0x1 ;  /* 0x0000001c13088211 */ /* 0x010fc600078c08ff */
[----:B------:R1:W-:Y:S01]  /*116e0*/  @!P3 ST.E.128 desc[UR52][R2.64], RZ ;  /* 0x000000ff0200b985 */ /* 0x0003e2000c101d34 */
[C-C-:B------:R-:W-:Y:S02]  /*116f0*/  @!P2 LEA.HI.X R5, R19.reuse, R12, R13.reuse, 0x1, P5 ;  /* 0x0000000c1305a211 */ /* 0x140fe400028f0c0d */
[----:B------:R-:W-:-:S03]  /*11700*/  @!P1 LEA.HI.X R7, R19, R20, R13, 0x1, P4 ;  /* 0x0000001413079211 */ /* 0x000fc600020f0c0d */
[----:B------:R1:W-:Y:S01]  /*11710*/  @!P2 ST.E.128 desc[UR52][R4.64], RZ ;  /* 0x000000ff0400a985 */ /* 0x0003e2000c101d34 */
[----:B0-----:R-:W-:-:S03]  /*11720*/  @!P0 LEA.HI.X R9, R19, R26, R13, 0x1, P6 ;  /* 0x0000001a13098211 */ /* 0x001fc600030f0c0d */
[----:B------:R1:W-:Y:S04]  /*11730*/  @!P1 ST.E.128 desc[UR52][R6.64], RZ ;  /* 0x000000ff06009985 */ /* 0x0003e8000c101d34 */
[----:B------:R1:W-:Y:S02]  /*11740*/  @!P0 ST.E.128 desc[UR52][R8.64], RZ ;  /* 0x000000ff08008985 */ /* 0x0003e4000c101d34 */
.L_x_1120:
[----:B------:R-:W-:Y:S05]  /*11750*/  BSYNC B0 ;  /* 0x0000000000007941 */ /* 0x000fea0003800000 */
.L_x_1116:
[----:B------:R-:W-:Y:S02]  /*11760*/  ULDC UR4, c[0x0][0xc3c] ;  /* 0x00030f0000047ab9 */ /* 0x000fe40000000800 */
[----:B------:R-:W-:-:S06]  /*11770*/  UISETP.GE.AND UP0, UPT, UR6, UR4, UPT ;  /* 0x000000040600728c */ /* 0x000fcc000bf06270 */
[----:B------:R-:W-:-:S13]  /*11780*/  PLOP3.LUT P0, PT, PT, PT, UP0, 0x80, 0x0 ;  /* 0x000000000000781c */ /* 0x000fda0003f0f008 */
[----:B------:R-:W-:Y:S05]  /*11790*/  @!P0 BRA `(.L_x_1126) ;  /* 0xfffffef400dc8947 */ /* 0x000fea000383ffff */
[----:B------:R-:W-:Y:S05]  /*117a0*/  EXIT ;  /* 0x000000000000794d */ /* 0x000fea0003800000 */
.L_x_1033:
[----:B------:R-:W-:-:S08]  /*117b0*/  NOP ;  /* 0x0000000000007918 */ /* 0x000fd00000000000 */
[----:B------:R-:W0:-:S00]  /*117c0*/  USETMAXREG.DEALLOC.CTAPOOL 0x20 ;  /* 0x00000020000079c8 */ /* 0x000e0000080e0500 */
        /* <DEDUP_REMOVED lines=16> */
.L_x_1127:
        /* <DEDUP_REMOVED lines=44> */
.L_x_1131:
[----:B------:R-:W0:Y:S01]  /*11b90*/  LDC R2, c[0x0][0xc3c] ;  /* 0x00030f00ff027b82 */ /* 0x000e220000000800 */
[----:B------:R-:W-:Y:S01]  /*11ba0*/  UIADD3 UR4, UR4, 0x1f, URZ ;  /* 0x0000001f04047890 */ /* 0x000fe2000fffe03f */
[----:B------:R-:W-:Y:S02]  /*11bb0*/  ULDC UR7, c[0x0][0xc3c] ;  /* 0x00030f0000077ab9 */ /* 0x000fe40000000800 */
[----:B------:R-:W-:-:S03]  /*11bc0*/  IMAD.U32 R27, RZ, RZ, UR7 ;  /* 0x00000007ff1b7e24 */ /* 0x000fc6000f8e00ff */
[----:B0-----:R-:W-:-:S13]  /*11bd0*/  ISETP.LE.AND P6, PT, R2, UR4, PT ;  /* 0x0000000402007c0c */ /* 0x001fda000bfc3270 */
[----:B------:R-:W-:Y:S05]  /*11be0*/  @P6 BRA `(.L_x_1130) ;  /* 0x0000000800ac6947 */ /* 0x000fea0003800000 */
[----:B------:R-:W-:Y:S02]  /*11bf0*/  VIADD R9, R0, UR4 ;  /* 0x0000000400097c36 */ /* 0x000fe40008000000 */
[----:B------:R-:W-:Y:S02]  /*11c00*/  IMAD.MOV.U32 R25, RZ, RZ, RZ ;  /* 0x000000ffff197224 */ /* 0x000fe400078e00ff */
[----:B------:R-:W-:Y:S01]  /*11c10*/  IMAD.MOV.U32 R6, RZ, RZ, RZ ;  /* 0x000000ffff067224 */ /* 0x000fe200078e00ff */
[----:B------:R-:W-:-:S13]  /*11c20*/  ISETP.GE.OR P6, PT, R9, R2, !P0 ;  /* 0x000000020900720c */ /* 0x000fda00047c6670 */
[----:B------:R-:W0:Y:S08]  /*11c30*/  @!P6 LDC.64 R4, c[0x0][0xc80] ;  /* 0x00032000ff04eb82 */ /* 0x000e300000000a00 */
[----:B------:R-:W1:Y:S01]  /*11c40*/  @!P6 LDC.64 R2, c[0x0][0xc78] ;  /* 0x00031e00ff02eb82 */ /* 0x000e620000000a00 */
[----:B0-----:R-:W-:-:S05]  /*11c50*/  @!P6 IMAD.WIDE R4, R9, 0x4, R4 ;  /* 0x000000040904e825 */ /* 0x001fca00078e0204 */
[----:B------:R-:W2:Y:S01]  /*11c60*/  @!P6 LDG.E R25, desc[UR52][R4.64] ;  /* 0x000000340419e981 */ /* 0x000ea2000c1e1900 */
[----:B-1----:R-:W-:-:S05]  /*11c70*/  @!P6 IMAD.WIDE R2, R9, 0x4, R2 ;  /* 0x000000040902e825 */ /* 0x002fca00078e0202 */
        /* <DEDUP_REMOVED lines=22> */
.L_x_1129:
        /* <DEDUP_REMOVED lines=8> */
[----:B------:R1:W2:Y:S01]  /*11e60*/  SHFL.IDX PT, R25, R25, R27, 0x1f ;  /* 0x00001f1b19197589 */ /* 0x0002a200000e0000 */
[----:B0-----:R-:W-:-:S07]  /*11e70*/  ISETP.NE.AND P1, PT, R6, 0x1, PT ;  /* 0x000000010600780c */ /* 0x001fce0003f25270 */
[----:B-1----:R-:W-:Y:S06]  /*11e80*/  @!P0 BRA `(.L_x_1132) ;  /* 0x0000000000088947 */ /* 0x002fec0003800000 */
[----:B------:R-:W-:-:S05]  /*11e90*/  VIADD R3, R27, 0xffffffff ;  /* 0xffffffff1b037836 */ /* 0x000fca0000000000 */
[----:B------:R0:W1:Y:S02]  /*11ea0*/  SHFL.IDX PT, R24, R2, R3, 0x1f ;  /* 0x00001f0302187589 */ /* 0x00006400000e0000 */
.L_x_1132:
[----:B-1----:R-:W-:Y:S02]  /*11eb0*/  IMAD R24, R24, UR5, R5 ;  /* 0x0000000518187c24 */ /* 0x002fe4000f8e0205 */
[----:B------:R-:W-:-:S03]  /*11ec0*/  VIADD R27, R27, UR4 ;  /* 0x000000041b1b7c36 */ /* 0x000fc60008000000 */
[----:B------:R-:W-:Y:S01]  /*11ed0*/  IADD3 R4, -R24, UR6, RZ ;  /* 0x0000000618047c10 */ /* 0x000fe2000fffe1ff */
[----:B------:R-:W-:Y:S06]  /*11ee0*/  @!P1 BRA `(.L_x_1133) ;  /* 0x0000000000e89947 */ /* 0x000fec0003800000 */
[----:B--2---:R-:W-:Y:S02]  /*11ef0*/  IABS R7, R25 ;  /* 0x0000001900077213 */ /* 0x004fe40000000000 */
[----:B------:R-:W-:Y:S02]  /*11f00*/  IABS R5, R6 ;  /* 0x0000000600057213 */ /* 0x000fe40000000000 */
[----:B------:R-:W1:Y:S08]  /*11f10*/  I2F.RP R8, R7 ;  /* 0x0000000700087306 */ /* 0x000e700000209400 */
[----:B-1----:R-:W0:Y:S02]  /*11f20*/  MUFU.RCP R8, R8 ;  /* 0x0000000800087308 */ /* 0x002e240000001000 */
[----:B0-----:R-:W-:Y:S01]  /*11f30*/  VIADD R2, R8, 0xffffffe ;  /* 0x0ffffffe08027836 */ /* 0x001fe20000000000 */
[----:B------:R-:W-:-:S05]  /*11f40*/  IABS R8, R4 ;  /* 0x0000000400087213 */ /* 0x000fca0000000000 */
[----:B------:R0:W1:Y:S02]  /*11f50*/  F2I.FTZ.U32.TRUNC.NTZ R3, R2 ;  /* 0x0000000200037305 */ /* 0x000064000021f000 */
[----:B0-----:R-:W-:Y:S02]  /*11f60*/  IMAD.MOV.U32 R2, RZ, RZ, RZ ;  /* 0x000000ffff027224 */ /* 0x001fe400078e00ff */
[----:B-1----:R-:W-:-:S04]  /*11f70*/  IMAD.MOV R10, RZ, RZ, -R3 ;  /* 0x000000ffff0a7224 */ /* 0x002fc800078e0a03 */
[----:B------:R-:W-:Y:S01]  /*11f80*/  IMAD R9, R10, R7, RZ ;  /* 0x000000070a097224 */ /* 0x000fe200078e02ff */
[----:B------:R-:W-:-:S03]  /*11f90*/  IABS R10, R25 ;  /* 0x00000019000a7213 */ /* 0x000fc60000000000 */
[----:B------:R-:W-:Y:S02]  /*11fa0*/  IMAD.HI.U32 R3, R3, R9, R2 ;  /* 0x0000000903037227 */ /* 0x000fe400078e0002 */
[----:B------:R-:W0:Y:S02]  /*11fb0*/  I2F.RP R9, R5 ;  /* 0x0000000500097306 */ /* 0x000e240000209400 */
[----:B------:R-:W-:Y:S01]  /*11fc0*/  IMAD.MOV R11, RZ, RZ, -R10 ;  /* 0x000000ffff0b7224 */ /* 0x000fe200078e0a0a */
[----:B------:R-:W-:Y:S01]  /*11fd0*/  IABS R10, R6 ;  /* 0x00000006000a7213 */ /* 0x000fe20000000000 */
[----:B------:R-:W-:-:S04]  /*11fe0*/  IMAD.HI.U32 R2, R3, R8, RZ ;  /* 0x0000000803027227 */ /* 0x000fc800078e00ff */
[----:B------:R-:W-:Y:S02]  /*11ff0*/  IMAD R8, R2, R11, R8 ;  /* 0x0000000b02087224 */ /* 0x000fe400078e0208 */
[----:B------:R-:W-:-:S03]  /*12000*/  IMAD.MOV R10, RZ, RZ, -R10 ;  /* 0x000000ffff0a7224 */ /* 0x000fc600078e0a0a */
[----:B------:R-:W-:Y:S01]  /*12010*/  ISETP.GT.U32.AND P1, PT, R7, R8, PT ;  /* 0x000000080700720c */ /* 0x000fe20003f24070 */
[----:B0-----:R-:W0:-:S12]  /*12020*/  MUFU.RCP R9, R9 ;  /* 0x0000000900097308 */ /* 0x001e180000001000 */
[----:B------:R-:W-:Y:S02]  /*12030*/  @!P1 IMAD.IADD R8, R8, 0x1, -R7 ;  /* 0x0000000108089824 */ /* 0x000fe400078e0a07 */
[----:B------:R-:W-:Y:S01]  /*12040*/  @!P1 VIADD R2, R2, 0x1 ;  /* 0x0000000102029836 */ /* 0x000fe20000000000 */
[----:B------:R-:W-:Y:S02]  /*12050*/  ISETP.NE.AND P1, PT, R25, RZ, PT ;  /* 0x000000ff1900720c */ /* 0x000fe40003f25270 */
[----:B------:R-:W-:Y:S01]  /*12060*/  ISETP.GE.U32.AND P0, PT, R8, R7, PT ;  /* 0x000000070800720c */ /* 0x000fe20003f06070 */
[----:B0-----:R-:W-:Y:S01]  /*12070*/  VIADD R3, R9, 0xffffffe ;  /* 0x0ffffffe09037836 */ /* 0x001fe20000000000 */
[----:B------:R-:W-:-:S04]  /*12080*/  LOP3.LUT R7, R4, R25, RZ, 0x3c, !PT ;  /* 0x0000001904077212 */ /* 0x000fc800078e3cff */
[----:B------:R-:W-:Y:S01]  /*12090*/  ISETP.GE.AND P2, PT, R7, RZ, PT ;  /* 0x000000ff0700720c */ /* 0x000fe20003f46270 */
[----:B------:R-:W0:Y:S06]  /*120a0*/  F2I.FTZ.U32.TRUNC.NTZ R3, R3 ;  /* 0x0000000300037305 */ /* 0x000e2c000021f000 */
[----:B------:R-:W-:-:S04]  /*120b0*/  @P0 VIADD R2, R2, 0x1 ;  /* 0x0000000102020836 */ /* 0x000fc80000000000 */
[----:B------:R-:W-:-:S04]  /*120c0*/  IMAD.MOV.U32 R9, RZ, RZ, R2 ;  /* 0x000000ffff097224 */ /* 0x000fc800078e0002 */
[----:B------:R-:W-:Y:S01]  /*120d0*/  @!P2 IMAD.MOV R9, RZ, RZ, -R9 ;  /* 0x000000ffff09a224 */ /* 0x000fe200078e0a09 */
[----:B------:R-:W-:Y:S01]  /*120e0*/  @!P1 LOP3.LUT R9, RZ, R25, RZ, 0x33, !PT ;  /* 0x00000019ff099212 */ /* 0x000fe200078e33ff */
[----:B0-----:R-:W-:-:S03]  /*120f0*/  IMAD.MOV R2, RZ, RZ, -R3 ;  /* 0x000000ffff027224 */ /* 0x001fc600078e0a03 */
[----:B------:R-:W-:Y:S01]  /*12100*/  IABS R8, R9 ;  /* 0x0000000900087213 */ /* 0x000fe20000000000 */
[----:B------:R-:W-:Y:S02]  /*12110*/  IMAD R7, R2, R5, RZ ;  /* 0x0000000502077224 */ /* 0x000fe400078e02ff */
[----:B------:R-:W-:-:S04]  /*12120*/  IMAD.MOV.U32 R2, RZ, RZ, RZ ;  /* 0x000000ffff027224 */ /* 0x000fc800078e00ff */
[----:B------:R-:W-:-:S04]  /*12130*/  IMAD.HI.U32 R2, R3, R7, R2 ;  /* 0x0000000703027227 */ /* 0x000fc800078e0002 */
[----:B------:R-:W-:Y:S02]  /*12140*/  IMAD.MOV.U32 R3, RZ, RZ, R8 ;  /* 0x000000ffff037224 */ /* 0x000fe400078e0008 */
[----:B------:R-:W-:Y:S02]  /*12150*/  IMAD.MOV.U32 R8, RZ, RZ, R10 ;  /* 0x000000ffff087224 */ /* 0x000fe400078e000a */
        /* <DEDUP_REMOVED lines=8> */
[----:B------:R-:W-:Y:S01]  /*121e0*/  ISETP.GE.U32.AND P0, PT, R8, R5, PT ;  /* 0x000000050800720c */ /* 0x000fe20003f06070 */
[----:B------:R-:W-:-:S12]  /*121f0*/  IMAD.MOV R5, RZ, RZ, -R9 ;  /* 0x000000ffff057224 */ /* 0x000fd800078e0a09 */
[----:B------:R-:W-:-:S04]  /*12200*/  @P0 VIADD R2, R2, 0x1 ;  /* 0x0000000102020836 */ /* 0x000fc80000000000 */
[----:B------:R-:W-:Y:S01]  /*12210*/  @!P2 IMAD.MOV R2, RZ, RZ, -R2 ;  /* 0x000000ffff02a224 */ /* 0x000fe200078e0a02 */
[----:B------:R-:W-:-:S05]  /*12220*/  @!P1 LOP3.LUT R2, RZ, R6, RZ, 0x33, !PT ;  /* 0x00000006ff029212 */ /* 0x000fca00078e33ff */
[----:B------:R-:W-:-:S04]  /*12230*/  IMAD.MOV R3, RZ, RZ, -R2 ;  /* 0x000000ffff037224 */ /* 0x000fc800078e0a02 */
[C---:B------:R-:W-:Y:S02]  /*12240*/  IMAD R26, R6.reuse, R3, R9 ;  /* 0x00000003061a7224 */ /* 0x040fe400078e0209 */
[----:B------:R-:W-:Y:S02]  /*12250*/  IMAD R3, R6, 0x1000000, R2 ;  /* 0x0100000006037824 */ /* 0x000fe400078e0202 */
[----:B------:R-:W-:Y:S02]  /*12260*/  IMAD R2, R25, R5, R4 ;  /* 0x0000000519027224 */ /* 0x000fe400078e0204 */
[----:B------:R-:W-:Y:S01]  /*12270*/  IMAD R26, R26, 0x10000, R3 ;  /* 0x000100001a1a7824 */ /* 0x000fe200078e0203 */
[----:B------:R-:W-:Y:S06]  /*12280*/  BRA `(.L_x_1134) ;  /* 0x0000000000f87947 */ /* 0x000fec0003800000 */
.L_x_1133:
[----:B0-----:R-:W0:Y:S02]  /*12290*/  LDC.64 R2, c[0x0][0xc90] ;  /* 0x00032400ff027b82 */ /* 0x001e240000000a00 */
[----:B0-----:R-:W-:-:S05]  /*122a0*/  IMAD.WIDE R2, R27, 0x4, R2 ;  /* 0x000000041b027825 */ /* 0x001fca00078e0202 */
[----:B------:R0:W2:Y:S01]  /*122b0*/  LDG.E R6, desc[UR52][R2.64] ;  /* 0x0000003402067981 */ /* 0x0000a2000c1e1900 */
[----:B------:R-:W-:Y:S01]  /*122c0*/  IABS R11, R4 ;  /* 0x00000004000b7213 */ /* 0x000fe20000000000 */
[----:B0-----:R-:W-:Y:S02]  /*122d0*/  IMAD.MOV.U32 R2, RZ, RZ, RZ ;  /* 0x000000ffff027224 */ /* 0x001fe400078e00ff */
[----:B--2---:R-:W-:-:S05]  /*122e0*/  IMAD R5, R25, R6, RZ ;  /* 0x0000000619057224 */ /* 0x004fca00078e02ff */
[-C--:B------:R-:W-:Y:S02]  /*122f0*/  IABS R10, R5.reuse ;  /* 0x00000005000a7213 */ /* 0x080fe40000000000 */
[----:B------:R-:W-:Y:S02]  /*12300*/  IABS R12, R5 ;  /* 0x00000005000c7213 */ /* 0x000fe40000000000 */
[----:B------:R-:W0:Y:S08]  /*12310*/  I2F.RP R7, R10 ;  /* 0x0000000a00077306 */ /* 0x000e300000209400 */
[----:B0-----:R-:W0:Y:S02]  /*12320*/  MUFU.RCP R7, R7 ;  /* 0x0000000700077308 */ /* 0x001e240000001000 */
[----:B0-----:R-:W-:-:S06]  /*12330*/  VIADD R8, R7, 0xffffffe ;  /* 0x0ffffffe07087836 */ /* 0x001fcc0000000000 */
[----:B------:R-:W0:Y:S02]  /*12340*/  F2I.FTZ.U32.TRUNC.NTZ R3, R8 ;  /* 0x0000000800037305 */ /* 0x000e24000021f000 */
[----:B0-----:R-:W-:-:S04]  /*12350*/  IMAD.MOV R9, RZ, RZ, -R3 ;  /* 0x000000ffff097224 */ /* 0x001fc800078e0a03 */
[----:B------:R-:W-:-:S04]  /*12360*/  IMAD R9, R9, R10, RZ ;  /* 0x0000000a09097224 */ /* 0x000fc800078e02ff */
[----:B------:R-:W-:-:S04]  /*12370*/  IMAD.HI.U32 R2, R3, R9, R2 ;  /* 0x0000000903027227 */ /* 0x000fc800078e0002 */
[----:B------:R-:W-:Y:S02]  /*12380*/  IMAD.MOV.U32 R9, RZ, RZ, R11 ;  /* 0x000000ffff097224 */ /* 0x000fe400078e000b */
[----:B------:R-:W-:Y:S02]  /*12390*/  IMAD.MOV R3, RZ, RZ, -R12 ;  /* 0x000000ffff037224 */ /* 0x000fe400078e0a0c */
[----:B------:R-:W-:-:S04]  /*123a0*/  IMAD.HI.U32 R2, R2, R9, RZ ;  /* 0x0000000902027227 */ /* 0x000fc800078e00ff */
[----:B------:R-:W-:-:S05]  /*123b0*/  IMAD R3, R2, R3, R9 ;  /* 0x0000000302037224 */ /* 0x000fca00078e0209 */
[----:B------:R-:W-:-:S13]  /*123c0*/  ISETP.GT.U32.AND P1, PT, R10, R3, PT ;  /* 0x000000030a00720c */ /* 0x000fda0003f24070 */
[----:B------:R-:W-:Y:S02]  /*123d0*/  @!P1 IMAD.IADD R3, R3, 0x1, -R10 ;  /* 0x0000000103039824 */ /* 0x000fe400078e0a0a */
[----:B------:R-:W-:Y:S01]  /*123e0*/  @!P1 VIADD R2, R2, 0x1 ;  /* 0x0000000102029836 */ /* 0x000fe20000000000 */
[----:B------:R-:W-:Y:S02]  /*123f0*/  ISETP.NE.AND P1, PT, R5, RZ, PT ;  /* 0x000000ff0500720c */ /* 0x000fe40003f25270 */
[----:B------:R-:W-:Y:S02]  /*12400*/  ISETP.GE.U32.AND P0, PT, R3, R10, PT ;  /* 0x0000000a0300720c */ /* 0x000fe40003f06070 */
[----:B------:R-:W-:-:S04]  /*12410*/  LOP3.LUT R3, R4, R5, RZ, 0x3c, !PT ;  /* 0x0000000504037212 */ /* 0x000fc800078e3cff */
[----:B------:R-:W-:-:S07]  /*12420*/  ISETP.GE.AND P2, PT, R3, RZ, PT ;  /* 0x000000ff0300720c */ /* 0x000fce0003f46270 */
[----:B------:R-:W-:-:S06]  /*12430*/  @P0 VIADD R2, R2, 0x1 ;  /* 0x0000000102020836 */ /* 0x000fcc0000000000 */
[----:B------:R-:W-:Y:S01]  /*12440*/  @!P2 IMAD.MOV R2, RZ, RZ, -R2 ;  /* 0x000000ffff02a224 */ /* 0x000fe200078e0a02 */
[----:B------:R-:W-:-:S05]  /*12450*/  @!P1 LOP3.LUT R2, RZ, R5, RZ, 0x33, !PT ;  /* 0x00000005ff029212 */ /* 0x000fca00078e33ff */
[----:B------:R-:W-:Y:S02]  /*12460*/  IMAD R7, R6, R2, RZ ;  /* 0x0000000206077224 */ /* 0x000fe400078e02ff */
[----:B------:R-:W-:Y:S02]  /*12470*/  IMAD.MOV R2, RZ, RZ, -R2 ;  /* 0x000000ffff027224 */ /* 0x000fe400078e0a02 */
[----:B------:R-:W-:Y:S02]  /*12480*/  IMAD.MOV R3, RZ, RZ, -R7 ;  /* 0x000000ffff037224 */ /* 0x000fe400078e0a07 */
[----:B------:R-:W-:Y:S02]  /*12490*/  IMAD R4, R5, R2, R4 ;  /* 0x0000000205047224 */ /* 0x000fe400078e0204 */
[----:B------:R-:W-:Y:S01]  /*124a0*/  IMAD.MOV.U32 R2, RZ, RZ, RZ ;  /* 0x000000ffff027224 */ /* 0x000fe200078e00ff */
[----:B------:R-:W-:Y:S02]  /*124b0*/  VIADDMNMX R6, R3, UR5, R6, PT ;  /* 0x0000000503067c46 */ /* 0x000fe4000b800106 */
[----:B------:R-:W-:-:S02]  /*124c0*/  IABS R10, R4 ;  /* 0x00000004000a7213 */ /* 0x000fc40000000000 */
[----:B------:R-:W-:Y:S01]  /*124d0*/  IABS R8, R6 ;  /* 0x0000000600087213 */ /* 0x000fe20000000000 */
[----:B------:R-:W-:Y:S01]  /*124e0*/  IMAD.MOV R26, RZ, RZ, -R6 ;  /* 0x000000ffff1a7224 */ /* 0x000fe200078e0a06 */
[----:B------:R-:W-:Y:S02]  /*124f0*/  IADD3 R7, R7, 0x1000000, R4 ;  /* 0x0100000007077810 */ /* 0x000fe40007ffe004 */
[----:B------:R-:W0:Y:S08]  /*12500*/  I2F.RP R9, R8 ;  /* 0x0000000800097306 */ /* 0x000e300000209400 */
[----:B0-----:R-:W0:Y:S02]  /*12510*/  MUFU.RCP R9, R9 ;  /* 0x0000000900097308 */ /* 0x001e240000001000 */
[----:B0-----:R-:W-:-:S06]  /*12520*/  VIADD R3, R9, 0xffffffe ;  /* 0x0ffffffe09037836 */ /* 0x001fcc0000000000 */
[----:B------:R-:W0:Y:S02]  /*12530*/  F2I.FTZ.U32.TRUNC.NTZ R3, R3 ;  /* 0x0000000300037305 */ /* 0x000e24000021f000 */
[----:B0-----:R-:W-:-:S04]  /*12540*/  IMAD.MOV R11, RZ, RZ, -R3 ;  /* 0x000000ffff0b7224 */ /* 0x001fc800078e0a03 */
[----:B------:R-:W-:Y:S01]  /*12550*/  IMAD R5, R11, R8, RZ ;  /* 0x000000080b057224 */ /* 0x000fe200078e02ff */
[----:B------:R-:W-:-:S03]  /*12560*/  IABS R11, R6 ;  /* 0x00000006000b7213 */ /* 0x000fc60000000000 */
        /* <DEDUP_REMOVED lines=15> */
[----:B------:R-:W-:-:S07]  /*12660*/  IMAD R26, R2, R26, R7 ;  /* 0x0000001a021a7224 */ /* 0x000fce00078e0207 */
.L_x_1134:
[----:B------:R-:W-:-:S05]  /*12670*/  LOP3.LUT R2, RZ, R2, RZ, 0x33, !PT ;  /* 0x00000002ff027212 */ /* 0x000fca00078e33ff */
[----:B------:R-:W-:Y:S01]  /*12680*/  IMAD.IADD R25, R25, 0x1, R2 ;  /* 0x0000000119197824 */ /* 0x000fe200078e0202 */
[----:B------:R-:W-:Y:S06]  /*12690*/  BRA `(.L_x_1135) ;  /* 0x00000000000c7947 */ /* 0x000fec0003800000 */
.L_x_1130:
[----:B------:R-:W-:Y:S02]  /*126a0*/  IMAD.MOV.U32 R25, RZ, RZ, RZ ;  /* 0x000000ffff197224 */ /* 0x000fe400078e00ff */
[----:B------:R-:W-:Y:S02]  /*126b0*/  IMAD.U32 R24, RZ, RZ, UR6 ;  /* 0x00000006ff187e24 */ /* 0x000fe4000f8e00ff */
[----:B------:R-:W-:-:S07]  /*126c0*/  IMAD.MOV.U32 R26, RZ, RZ, RZ ;  /* 0x000000ffff1a7224 */ /* 0x000fce00078e00ff */
.L_x_1135:
[----:B------:R-:W-:-:S13]  /*126d0*/  ISETP.NE.AND P0, PT, R0, RZ, PT ;  /* 0x000000ff0000720c */ /* 0x000fda0003f05270 */
[----:B------:R-:W0:Y:S01]  /*126e0*/  @!P0 S2R R3, SR_CgaCtaId ;  /* 0x0000000000038919 */ /* 0x000e220000008800 */
[----:B------:R-:W-:-:S04]  /*126f0*/  @!P0 MOV R0, 0x400 ;  /* 0x0000040000008802 */ /* 0x000fc80000000f00 */
[----:B0-----:R-:W-:-:S05]  /*12700*/  @!P0 LEA R0, R3, R0, 0x18 ;  /* 0x0000000003008211 */ /* 0x001fca00078ec0ff */
[----:B------:R2:W-:Y:S01]  /*12710*/  @!P0 STS.128 [R0+0x168d0], R24 ;  /* 0x0168d01800008388 */ /* 0x0005e20000000c00 */
[----:B------:R-:W-:Y:S06]  /*12720*/  BAR.ARV 0x5, 0x200 ;  /* 0x0148000000007b1d */ /* 0x000fec0000002000 */
.L_x_1128:
[----:B------:R3:W-:Y:S01]  /*12730*/  STL [R1+0x24], RZ ;  /* 0x000024ff01007387 */ /* 0x0007e20000100800 */
[----:B------:R-:W-:Y:S01]  /*12740*/  ULDC UR4, c[0x0][0xc3c] ;  /* 0x00030f0000047ab9 */ /* 0x000fe20000000800 */
[----:B------:R-:W-:Y:S01]  /*12750*/  IMAD.MOV.U32 R28, RZ, RZ, 0x1 ;  /* 0x00000001ff1c7424 */ /* 0x000fe200078e00ff */
[----:B-1----:R-:W-:Y:S01]  /*12760*/  ISETP.GE.AND P0, PT, R27, UR4, PT ;  /* 0x000000041b007c0c */ /* 0x002fe2000bf06270 */
[----:B------:R-:W-:-:S12]  /*12770*/  IMAD.MOV.U32 R18, RZ, RZ, RZ ;  /* 0x000000ffff127224 */ /* 0x000fd800078e00ff */
[----:B---3--:R-:W-:Y:S05]  /*12780*/  @P0 BRA `(.L_x_1136) ;  /* 0x0000005000980947 */ /* 0x008fea0003800000 */
[----:B------:R-:W1:Y:S01]  /*12790*/  S2R R5, SR_TID.X ;  /* 0x0000000000057919 */ /* 0x000e620000002100 */
[----:B------:R-:W3:Y:S01]  /*127a0*/  S2UR UR5, SR_CgaCtaId ;  /* 0x00000000000579c3 */ /* 0x000ee20000008800 */
[----:B------:R-:W-:Y:S01]  /*127b0*/  UMOV UR4, 0x400 ;  /* 0x0000040000047882 */ /* 0x000fe20000000000 */
[----:B------:R-:W-:Y:S01]  /*127c0*/  BSSY B8, `(.L_x_1136) ;  /* 0x0000522000087945 */ /* 0x000fe20003800000 */
[----:B------:R4:W-:Y:S01]  /*127d0*/  STL [R1+0x24], RZ ;  /* 0x000024ff01007387 */ /* 0x0009e20000100800 */
[----:B------:R-:W-:Y:S01]  /*127e0*/  IMAD.MOV.U32 R28, RZ, RZ, 0x1 ;  /* 0x00000001ff1c7424 */ /* 0x000fe200078e00ff */
[----:B------:R-:W-:Y:S01]  /*127f0*/  ULDC UR37, c[0x0][0xc] ;  /* 0x0000030000257ab9 */ /* 0x000fe20000000800 */
[----:B------:R-:W-:Y:S01]  /*12800*/  IMAD.MOV.U32 R18, RZ, RZ, RZ ;  /* 0x000000ffff127224 */ /* 0x000fe200078e00ff */
[----:B------:R-:W-:Y:S01]  /*12810*/  ULDC.64 UR38, c[0x0][0x198] ;  /* 0x0000660000267ab9 */ /* 0x000fe20000000a00 */
[----:B---3--:R-:W-:-:S06]  /*12820*/  ULEA UR4, UR5, UR4, 0x18 ;  /* 0x0000000405047291 */ /* 0x008fcc000f8ec03f */
[----:B------:R-:W-:Y:S01]  /*12830*/  IMAD.U32 R17, RZ, RZ, UR4 ;  /* 0x00000004ff117e24 */ /* 0x000fe2000f8e00ff */
[C---:B-1----:R-:W-:Y:S01]  /*12840*/  LOP3.LUT R4, R5.reuse, 0x7f, RZ, 0xc0, !PT ;  /* 0x0000007f05047812 */ /* 0x042fe200078ec0ff */
[----:B--2---:R-:W-:-:S04]  /*12850*/  IMAD.SHL.U32 R0, R5, 0x8, RZ ;  /* 0x0000000805007824 */ /* 0x004fc800078e00ff */
[----:B------:R-:W-:Y:S01]  /*12860*/  IMAD.SHL.U32 R3, R4, 0x8, RZ ;  /* 0x0000000804037824 */ /* 0x000fe200078e00ff */
[----:B0-----:R-:W-:Y:S02]  /*12870*/  LOP3.LUT R2, R0, 0x1f8, RZ, 0xc0, !PT ;  /* 0x000001f800027812 */ /* 0x001fe400078ec0ff */
[----:B------:R-:W-:Y:S02]  /*12880*/  SHF.R.U32.HI R4, RZ, 0x3, R4 ;  /* 0x00000003ff047819 */ /* 0x000fe40000011604 */
[----:B------:R-:W-:-:S04]  /*12890*/  LOP3.LUT R2, R2, 0x38, R5, 0x78, !PT ;  /* 0x0000003802027812 */ /* 0x000fc800078e7805 */
[----:B------:R-:W-:Y:S01]  /*128a0*/  LOP3.LUT R2, R2, 0x200, R3, 0xf8, !PT ;  /* 0x0000020002027812 */ /* 0x000fe200078ef803 */
[----:B------:R-:W-:-:S04]  /*128b0*/  IMAD.SHL.U32 R3, R5, 0x10, RZ ;  /* 0x0000001005037824 */ /* 0x000fc800078e00ff */
[----:B------:R-:W-:Y:S01]  /*128c0*/  IMAD R0, R2, 0x2, R17 ;  /* 0x0000000202007824 */ /* 0x000fe200078e0211 */
[----:B------:R-:W-:-:S04]  /*128d0*/  LOP3.LUT R3, R4, 0x70, R3, 0xf8, !PT ;  /* 0x0000007004037812 */ /* 0x000fc800078ef803 */
[----:B------:R4:W-:Y:S03]  /*128e0*/  STL [R1+0x4], R0 ;  /* 0x0000040001007387 */ /* 0x0009e60000100800 */
.L_x_1236:
[----:B------:R-:W-:Y:S05]  /*128f0*/  YIELD ;  /* 0x0000000000007946 */ /* 0x000fea0003800000 */
[----:B------:R-:W-:Y:S01]  /*12900*/  ULDC.64 UR4, c[0x0][0xa28] ;  /* 0x00028a0000047ab9 */ /* 0x000fe20000000a00 */
[----:B------:R-:W-:Y:S02]  /*12910*/  CS2R R8, SRZ ;  /* 0x0000000000087805 */ /* 0x000fe4000001ff00 */
[----:B------:R-:W-:Y:S01]  /*12920*/  ISETP.NE.U32.AND P0, PT, RZ, UR4, PT ;  /* 0x00000004ff007c0c */ /* 0x000fe2000bf05070 */
[----:B01----:R-:W0:Y:S01]  /*12930*/  LDC.64 R4, c[0x0][0xa00] ;  /* 0x00028000ff047b82 */ /* 0x003e220000000a00 */
[----:B----4-:R-:W-:Y:S01]  /*12940*/  IMAD.MOV.U32 R0, RZ, RZ, RZ ;  /* 0x000000ffff007224 */ /* 0x010fe200078e00ff */
[----:B------:R-:W-:Y:S01]  /*12950*/  ULDC.64 UR6, c[0x0][0xa08] ;  /* 0x0002820000067ab9 */ /* 0x000fe20000000a00 */
[----:B------:R-:W-:Y:S01]  /*12960*/  ISETP.NE.AND.EX P0, PT, RZ, UR5, PT, P0 ;  /* 0x00000005ff007c0c */ /* 0x000fe2000bf05300 */
[----:B------:R-:W-:-:S12]  /*12970*/  ULDC.64 UR4, c[0x0][0xa18] ;  /* 0x0002860000047ab9 */ /* 0x000fd80000000a00 */
[----:B------:R-:W1:Y:S02]  /*12980*/  @P0 LDC.64 R2, c[0x0][0xa28] ;  /* 0x00028a00ff020b82 */ /* 0x000e640000000a00 */
[----:B-1----:R-:W-:-:S05]  /*12990*/  @P0 IMAD.WIDE R2, R27, 0x4, R2 ;  /* 0x000000041b020825 */ /* 0x002fca00078e0202 */
[----:B------:R1:W5:Y:S01]  /*129a0*/  @P0 LDG.E R8, desc[UR52][R2.64] ;  /* 0x0000003402080981 */ /* 0x000362000c1e1900 */
[----:B------:R-:W-:Y:S01]  /*129b0*/  ISETP.NE.U32.AND P0, PT, RZ, UR4, PT ;  /* 0x00000004ff007c0c */ /* 0x000fe2000bf05070 */
[----:B0-----:R-:W-:Y:S01]  /*129c0*/  IMAD.WIDE R4, R27, 0x4, R4 ;  /* 0x000000041b047825 */ /* 0x001fe200078e0204 */
[----:B------:R-:W-:Y:S02]  /*129d0*/  ISETP.NE.U32.AND P1, PT, RZ, UR6, PT ;  /* 0x00000006ff007c0c */ /* 0x000fe4000bf25070 */
[----:B------:R-:W-:Y:S01]  /*129e0*/  ISETP.NE.AND.EX P2, PT, RZ, UR5, PT, P0 ;  /* 0x00000005ff007c0c */ /* 0x000fe2000bf45300 */
[----:B------:R-:W-:Y:S01]  /*129f0*/  ULDC.64 UR4, c[0x0][0xa00] ;  /* 0x0002800000047ab9 */ /* 0x000fe20000000a00 */
[----:B------:R-:W-:Y:S02]  /*12a00*/  ISETP.NE.AND.EX P1, PT, RZ, UR7, PT, P1 ;  /* 0x00000007ff007c0c */ /* 0x000fe4000bf25310 */
[----:B------:R-:W-:Y:S01]  /*12a10*/  ISETP.NE.U32.AND P0, PT, RZ, UR4, PT ;  /* 0x00000004ff007c0c */ /* 0x000fe2000bf05070 */
[----:B-1----:R-:W0:Y:S03]  /*12a20*/  LDC.64 R2, c[0x0][0xa08] ;  /* 0x00028200ff027b82 */ /* 0x002e260000000a00 */
[----:B------:R-:W-:-:S05]  /*12a30*/  ISETP.NE.AND.EX P0, PT, RZ, UR5, PT, P0 ;  /* 0x00000005ff007c0c */ /* 0x000fca000bf05300 */
[----:B------:R-:W1:Y:S08]  /*12a40*/  @P2 LDC.64 R6, c[0x0][0xa18] ;  /* 0x00028600ff062b82 */ /* 0x000e700000000a00 */
[----:B--2---:R-:W2:Y:S01]  /*12a50*/  @P0 LDG.E R0, desc[UR52][R4.64] ;  /* 0x0000003404000981 */ /* 0x004ea2000c1e1900 */
[----:B------:R-:W-:Y:S01]  /*12a60*/  ULDC UR4, c[0x0][0x288] ;  /* 0x0000a20000047ab9 */ /* 0x000fe20000000800 */
[----:B0-----:R-:W-:-:S05]  /*12a70*/  IMAD.WIDE R2, R27, 0x4, R2 ;  /* 0x000000041b027825 */ /* 0x001fca00078e0202 */
[----:B------:R0:W5:Y:S01]  /*12a80*/  @P1 LDG.E R9, desc[UR52][R2.64] ;  /* 0x0000003402091981 */ /* 0x000162000c1e1900 */
[----:B-1----:R-:W-:-:S03]  /*12a90*/  @P2 IMAD.WIDE R6, R27, 0x4, R6 ;  /* 0x000000041b062825 */ /* 0x002fc600078e0206 */
[----:B--2---:R1:W-:Y:S02]  /*12aa0*/  STL [R1+0x10], R0 ;  /* 0x0000100001007387 */ /* 0x0043e40000100800 */
[----:B-1----:R-:W-:Y:S01]  /*12ab0*/  IMAD.U32 R0, RZ, RZ, UR4 ;  /* 0x00000004ff007e24 */ /* 0x002fe2000f8e00ff */
[----:B------:R-:W-:-:S05]  /*12ac0*/  ULDC.64 UR4, c[0x0][0x418] ;  /* 0x0001060000047ab9 */ /* 0x000fca0000000a00 */
[----:B------:R-:W2:Y:S01]  /*12ad0*/  @P2 LDG.E R0, desc[UR52][R6.64] ;  /* 0x0000003406002981 */ /* 0x000ea2000c1e1900 */
[----:B------:R-:W-:-:S03]  /*12ae0*/  UISETP.NE.U32.AND UP0, UPT, UR4, URZ, UPT ;  /* 0x0000003f0400728c */ /* 0x000fc6000bf05070 */
[----:B------:R-:W-:Y:S01]  /*12af0*/  ULDC UR4, c[0x0][0x424] ;  /* 0x0001090000047ab9 */ /* 0x000fe20000000800 */
[----:B------:R-:W-:-:S03]  /*12b00*/  UISETP.NE.AND.EX UP0, UPT, UR5, URZ, UPT, UP0 ;  /* 0x0000003f0500728c */ /* 0x000fc6000bf05300 */
[----:B------:R-:W-:Y:S01]  /*12b10*/  ULDC UR5, c[0x0][0x2f0] ;  /* 0x0000bc0000057ab9 */ /* 0x000fe20000000800 */
[----:B------:R-:W-:-:S04]  /*12b20*/  USEL UR4, UR4, 0x1, UP0 ;  /* 0x0000000104047887 */ /* 0x000fc80008000000 */
[----:B------:R-:W-:-:S06]  /*12b30*/  UIMAD UR4, UR4, UR5, URZ ;  /* 0x00000005040472a4 */ /* 0x000fcc000f8e023f */
[----:B------:R-:W-:Y:S01]  /*12b40*/  IMAD.U32 R11, RZ, RZ, UR4 ;  /* 0x00000004ff0b7e24 */ /* 0x000fe2000f8e00ff */
[----:B--2---:R0:W-:Y:S01]  /*12b50*/  STL [R1+0xc], R0 ;  /* 0x00000c0001007387 */ /* 0x0041e20000100800 */
[----:B------:R-:W-:Y:S01]  /*12b60*/  IMAD.MOV.U32 R10, RZ, RZ, R0 ;  /* 0x000000ffff0a7224 */ /* 0x000fe200078e0000 */
[----:B---3--:R-:W-:Y:S06]  /*12b70*/  @P2 BRA `(.L_x_1137) ;  /* 0x0000000000142947 */ /* 0x008fec0003800000 */
[----:B------:R-:W-:Y:S05]  /*12b80*/  @!P0 BRA `(.L_x_1137) ;  /* 0x0000000000108947 */ /* 0x000fea0003800000 */
[----:B------:R-:W2:Y:S04]  /*12b90*/  LDG.E R7, desc[UR52][R4.64] ;  /* 0x0000003404077981 */ /* 0x000ea8000c1e1900 */
[----:B0-----:R-:W2:Y:S02]  /*12ba0*/  LDG.E R0, desc[UR52][R4.64+0x4] ;  /* 0x0000043404007981 */ /* 0x001ea4000c1e1900 */
[----:B--2---:R-:W-:-:S05]  /*12bb0*/  IMAD.IADD R10, R0, 0x1, -R7 ;  /* 0x00000001000a7824 */ /* 0x004fca00078e0a07 */
[----:B------:R1:W-:Y:S02]  /*12bc0*/  STL [R1+0xc], R10 ;  /* 0x00000c0a01007387 */ /* 0x0003e40000100800 */
.L_x_1137:
[----:B------:R-:W-:Y:S01]  /*12bd0*/  ULDC.64 UR4, c[0x0][0xa20] ;  /* 0x0002880000047ab9 */ /* 0x000fe20000000a00 */
[C---:B0-----:R-:W-:Y:S02]  /*12be0*/  LOP3.LUT R0, R26.reuse, 0xff000000, RZ, 0xc0, !PT ;  /* 0xff0000001a007812 */ /* 0x041fe400078ec0ff */
[----:B------:R-:W-:Y:S02]  /*12bf0*/  ISETP.NE.U32.AND P0, PT, RZ, UR4, PT ;  /* 0x00000004ff007c0c */ /* 0x000fe4000bf05070 */
[----:B------:R-:W-:Y:S02]  /*12c00*/  SHF.R.U32.HI R5, RZ, 0x8, R0 ;  /* 0x00000008ff057819 */ /* 0x000fe40000011600 */
[----:B------:R-:W-:Y:S02]  /*12c10*/  ISETP.NE.AND.EX P0, PT, RZ, UR5, PT, P0 ;  /* 0x00000005ff007c0c */ /* 0x000fe4000bf05300 */
[C---:B------:R-:W-:Y:S02]  /*12c20*/  LOP3.LUT R0, R26.reuse, 0xff0000, RZ, 0xc0, !PT ;  /* 0x00ff00001a007812 */ /* 0x040fe400078ec0ff */
[----:B------:R-:W-:Y:S01]  /*12c30*/  LOP3.LUT R16, R26, 0xffff, RZ, 0xc0, !PT ;  /* 0x0000ffff1a107812 */ /* 0x000fe200078ec0ff */
[----:B-----5:R-:W-:Y:S01]  /*12c40*/  IMAD.IADD R26, R9, 0x1, R8 ;  /* 0x00000001091a7824 */ /* 0x020fe200078e0208 */
[----:B------:R-:W-:-:S07]  /*12c50*/  LEA.HI R0, R0, R5, RZ, 0x10 ;  /* 0x0000000500007211 */ /* 0x000fce00078f80ff */
[----:B------:R-:W-:Y:S05]  /*12c60*/  @!P0 BRA `(.L_x_1138) ;  /* 0x0000000000108947 */ /* 0x000fea0003800000 */
[----:B------:R-:W0:Y:S02]  /*12c70*/  LDC.64 R2, c[0x0][0xa20] ;  /* 0x00028800ff027b82 */ /* 0x000e240000000a00 */
[----:B0-----:R-:W-:-:S05]  /*12c80*/  IMAD.WIDE R2, R27, 0x4, R2 ;  /* 0x000000041b027825 */ /* 0x001fca00078e0202 */
[----:B------:R0:W5:Y:S01]  /*12c90*/  LDG.E R11, desc[UR52][R2.64] ;  /* 0x00000034020b7981 */ /* 0x000162000c1e1900 */
[----:B------:R-:W-:Y:S05]  /*12ca0*/  BRA `(.L_x_1139) ;  /* 0x0000000000107947 */ /* 0x000fea0003800000 */
.L_x_1138:
[----:B------:R-:W-:Y:S05]  /*12cb0*/  @!P1 BRA `(.L_x_1139) ;  /* 0x00000000000c9947 */ /* 0x000fea0003800000 */
[----:B------:R-:W2:Y:S04]  /*12cc0*/  LDG.E R4, desc[UR52][R2.64] ;  /* 0x0000003402047981 */ /* 0x000ea8000c1e1900 */
[----:B------:R-:W2:Y:S02]  /*12cd0*/  LDG.E R11, desc[UR52][R2.64+0x4] ;  /* 0x00000434020b7981 */ /* 0x000ea4000c1e1900 */
[----:B--2---:R-:W-:-:S07]  /*12ce0*/  IMAD.IADD R11, R11, 0x1, -R4 ;  /* 0x000000010b0b7824 */ /* 0x004fce00078e0a04 */
.L_x_1139:
[----:B0-----:R-:W0:Y:S01]  /*12cf0*/  LDC R2, c[0x0][0x448] ;  /* 0x00011200ff027b82 */ /* 0x001e220000000800 */
[----:B------:R-:W-:Y:S02]  /*12d00*/  IMAD R12, R25, 0xc0, RZ ;  /* 0x000000c0190c7824 */ /* 0x000fe400078e02ff */
[----:B-----5:R-:W-:Y:S02]  /*12d10*/  IMAD.IADD R8, R11, 0x1, -R8 ;  /* 0x000000010b087824 */ /* 0x020fe400078e0a08 */
[----:B------:R-:W-:Y:S01]  /*12d20*/  VIADD R5, R12, 0xbf ;  /* 0x000000bf0c057836 */ /* 0x000fe20000000000 */
[----:B------:R2:W-:Y:S01]  /*12d30*/  STL [R1+0x8], R12 ;  /* 0x0000080c01007387 */ /* 0x0005e20000100800 */
[----:B0-----:R-:W-:Y:S02]  /*12d40*/  ISETP.NE.AND P1, PT, R2, 0x1, PT ;  /* 0x000000010200780c */ /* 0x001fe40003f25270 */
[----:B------:R-:W0:Y:S11]  /*12d50*/  LDC.64 R2, c[0x0][0x9e0] ;  /* 0x00027800ff027b82 */ /* 0x000e360000000a00 */
[----:B------:R-:W3:Y:S08]  /*12d60*/  @P1 LDC R6, c[0x0][0x44c] ;  /* 0x00011300ff061b82 */ /* 0x000ef00000000800 */
[----:B------:R-:W4:Y:S01]  /*12d70*/  @P1 LDC R4, c[0x0][0x450] ;  /* 0x00011400ff041b82 */ /* 0x000f220000000800 */
[----:B0-----:R-:W-:Y:S01]  /*12d80*/  ISETP.GE.AND P2, PT, R3, 0x1, PT ;  /* 0x000000010300780c */ /* 0x001fe20003f46270 */
[----:B---3--:R-:W-:Y:S01]  /*12d90*/  @P1 IMAD.HI.U32 R7, R5, R6, RZ ;  /* 0x0000000605071227 */ /* 0x008fe200078e00ff */
[----:B------:R-:W-:-:S04]  /*12da0*/  IADD3 R6, R8, 0x1, -R10 ;  /* 0x0000000108067810 */ /* 0x000fc80007ffe80a */
[----:B----4-:R-:W-:Y:S01]  /*12db0*/  @P1 SHF.R.U32.HI R5, RZ, R4, R7 ;  /* 0x00000004ff051219 */ /* 0x010fe20000011607 */
[----:B------:R-:W-:-:S05]  /*12dc0*/  VIADD R4, R8, 0x7f ;  /* 0x0000007f08047836 */ /* 0x000fca0000000000 */
[----:B------:R-:W-:-:S04]  /*12dd0*/  SHF.R.S32.HI R7, RZ, 0x1f, R4 ;  /* 0x0000001fff077819 */ /* 0x000fc80000011404 */
[----:B------:R-:W-:Y:S01]  /*12de0*/  LEA.HI R4, R7, R4, RZ, 0x7 ;  /* 0x0000000407047211 */ /* 0x000fe200078f38ff */
[----:B------:R-:W-:-:S03]  /*12df0*/  IMAD.IADD R7, R6, 0x1, R5 ;  /* 0x0000000106077824 */ /* 0x000fc600078e0205 */
[----:B------:R-:W-:Y:S01]  /*12e00*/  SHF.R.S32.HI R9, RZ, 0x7, R4 ;  /* 0x00000007ff097819 */ /* 0x000fe20000011404 */
[----:B------:R-:W-:-:S04]  /*12e10*/  IMAD.IADD R2, R7, 0x1, R2 ;  /* 0x0000000107027824 */ /* 0x000fc800078e0202 */
[----:B------:R2:W-:Y:S01]  /*12e20*/  STL [R1+0x40], R9 ;  /* 0x0000400901007387 */ /* 0x0005e20000100800 */
[----:B------:R-:W-:Y:S05]  /*12e30*/  @!P2 BRA `(.L_x_1140) ;  /* 0x000000000048a947 */ /* 0x000fea0003800000 */
[C---:B------:R-:W-:Y:S01]  /*12e40*/  ISETP.GT.AND P0, PT, R7.reuse, RZ, PT ;  /* 0x000000ff0700720c */ /* 0x040fe20003f04270 */
[----:B------:R-:W-:Y:S01]  /*12e50*/  BSSY B0, `(.L_x_1141) ;  /* 0x000000e000007945 */ /* 0x000fe20003800000 */
[----:B------:R-:W-:-:S11]  /*12e60*/  VIADD R6, R7, 0xffffffff ;  /* 0xffffffff07067836 */ /* 0x000fd60000000000 */
[----:B------:R-:W-:Y:S05]  /*12e70*/  @P0 BRA `(.L_x_1142) ;  /* 0x00000000001c0947 */ /* 0x000fea0003800000 */
[----:B------:R-:W-:Y:S01]  /*12e80*/  ISETP.NE.AND P0, PT, R3, 0x1, PT ;  /* 0x000000010300780c */ /* 0x000fe20003f05270 */
[----:B------:R-:W-:-:S12]  /*12e90*/  IMAD.MOV R7, RZ, RZ, -R7 ;  /* 0x000000ffff077224 */ /* 0x000fd800078e0a07 */
[----:B------:R-:W0:Y:S02]  /*12ea0*/  @P0 LDC.64 R4, c[0x0][0x9e8] ;  /* 0x00027a00ff040b82 */ /* 0x000e240000000a00 */
[----:B0-----:R-:W-:-:S05]  /*12eb0*/  @P0 IMAD.HI.U32 R4, R7, R4, RZ ;  /* 0x0000000407040227 */ /* 0x001fca00078e00ff */
[----:B------:R-:W-:-:S04]  /*12ec0*/  @P0 SHF.R.U32.HI R7, RZ, R5, R4 ;  /* 0x00000005ff070219 */ /* 0x000fc80000011604 */
[----:B------:R-:W-:Y:S01]  /*12ed0*/  LOP3.LUT R6, RZ, R7, RZ, 0x33, !PT ;  /* 0x00000007ff067212 */ /* 0x000fe200078e33ff */
[----:B------:R-:W-:Y:S06]  /*12ee0*/  BRA `(.L_x_1143) ;  /* 0x0000000000107947 */ /* 0x000fec0003800000 */
.L_x_1142:
[----:B------:R-:W-:-:S13]  /*12ef0*/  ISETP.NE.AND P0, PT, R3, 0x1, PT ;  /* 0x000000010300780c */ /* 0x000fda0003f05270 */
[----:B------:R-:W0:Y:S02]  /*12f00*/  @P0 LDC.64 R4, c[0x0][0x9e8] ;  /* 0x00027a00ff040b82 */ /* 0x000e240000000a00 */
[----:B0-----:R-:W-:-:S05]  /*12f10*/  @P0 IMAD.HI.U32 R4, R6, R4, RZ ;  /* 0x0000000406040227 */ /* 0x001fca00078e00ff */
[----:B------:R-:W-:-:S07]  /*12f20*/  @P0 SHF.R.U32.HI R6, RZ, R5, R4 ;  /* 0x00000005ff060219 */ /* 0x000fce0000011604 */
.L_x_1143:
[----:B------:R-:W-:Y:S05]  /*12f30*/  BSYNC B0 ;  /* 0x0000000000007941 */ /* 0x000fea0003800000 */
.L_x_1141:
[----:B------:R-:W-:-:S05]  /*12f40*/  IMAD R5, R6, R3, R3 ;  /* 0x0000000306057224 */ /* 0x000fca00078e0203 */
[----:B------:R-:W-:-:S07]  /*12f50*/  VIMNMX R2, R2, R5, PT ;  /* 0x0000000502027248 */ /* 0x000fce0003fe0100 */
.L_x_1140:
[----:B------:R-:W0:Y:S01]  /*12f60*/  @P1 LDC R4, c[0x0][0x44c] ;  /* 0x00011300ff041b82 */ /* 0x000e220000000800 */
[----:B------:R-:W-:Y:S01]  /*12f70*/  VIADD R2, R2, 0x7f ;  /* 0x0000007f02027836 */ /* 0x000fe20000000000 */
[----:B------:R-:W-:Y:S01]  /*12f80*/  ULDC UR4, c[0x0][0x9dc] ;  /* 0x0002770000047ab9 */ /* 0x000fe20000000800 */
[----:B------:R-:W-:-:S05]  /*12f90*/  IMAD.MOV.U32 R5, RZ, RZ, R12 ;  /* 0x000000ffff057224 */ /* 0x000fca00078e000c */
[----:B------:R-:W3:Y:S01]  /*12fa0*/  @P1 LDC R7, c[0x0][0x450] ;  /* 0x00011400ff071b82 */ /* 0x000ee20000000800 */
[----:B0-----:R-:W-:-:S05]  /*12fb0*/  @P1 IMAD.HI.U32 R4, R12, R4, RZ ;  /* 0x000000040c041227 */ /* 0x001fca00078e00ff */
[----:B---3--:R-:W-:Y:S02]  /*12fc0*/  @P1 SHF.R.U32.HI R5, RZ, R7, R4 ;  /* 0x00000007ff051219 */ /* 0x008fe40000011604 */
[----:B------:R-:W-:Y:S02]  /*12fd0*/  SHF.R.S32.HI R7, RZ, 0x1f, R2 ;  /* 0x0000001fff077819 */ /* 0x000fe40000011402 */
[----:B------:R-:W-:Y:S02]  /*12fe0*/  IADD3 R8, R5, R8, -R10 ;  /* 0x0000000805087210 */ /* 0x000fe40007ffe80a */
[----:B------:R-:W-:-:S04]  /*12ff0*/  LEA.HI R7, R7, R2, RZ, 0x7 ;  /* 0x0000000207077211 */ /* 0x000fc800078f38ff */
[----:B------:R-:W-:-:S04]  /*13000*/  SHF.R.S32.HI R2, RZ, 0x7, R7 ;  /* 0x00000007ff027819 */ /* 0x000fc80000011407 */
[----:B------:R-:W-:Y:S01]  /*13010*/  VIMNMX R6, R9, R2, PT ;  /* 0x0000000209067248 */ /* 0x000fe20003fe0100 */
[----:B------:R0:W-:Y:S02]  /*13020*/  STL [R1+0x3c], R2 ;  /* 0x00003c0201007387 */ /* 0x0001e40000100800 */
[----:B0-----:R-:W-:Y:S01]  /*13030*/  VIADD R2, R8, -UR4 ;  /* 0x8000000408027c36 */ /* 0x001fe20008000000 */
[----:B------:R-:W-:Y:S06]  /*13040*/  @!P2 BRA `(.L_x_1144) ;  /* 0x000000000048a947 */ /* 0x000fec0003800000 */
[----:B------:R-:W-:Y:S01]  /*13050*/  IMAD.MOV.U32 R7, RZ, RZ, R8 ;  /* 0x000000ffff077224 */ /* 0x000fe200078e0008 */
[----:B------:R-:W-:Y:S04]  /*13060*/  BSSY B0, `(.L_x_1145) ;  /* 0x000000e000007945 */ /* 0x000fe80003800000 */
[----:B------:R-:W-:-:S13]  /*13070*/  ISETP.GT.AND P0, PT, R7, -0x1, PT ;  /* 0xffffffff0700780c */ /* 0x000fda0003f04270 */
[----:B------:R-:W-:Y:S05]  /*13080*/  @P0 BRA `(.L_x_1146) ;  /* 0x00000000001c0947 */ /* 0x000fea0003800000 */
[----:B------:R-:W-:Y:S02]  /*13090*/  ISETP.NE.AND P0, PT, R3, 0x1, PT ;  /* 0x000000010300780c */ /* 0x000fe40003f05270 */
[----:B------:R-:W-:-:S11]  /*130a0*/  LOP3.LUT R7, RZ, R7, RZ, 0x33, !PT ;  /* 0x00000007ff077212 */ /* 0x000fd600078e33ff */
[----:B------:R-:W0:Y:S02]  /*130b0*/  @P0 LDC.64 R4, c[0x0][0x9e8] ;  /* 0x00027a00ff040b82 */ /* 0x000e240000000a00 */
[----:B0-----:R-:W-:-:S05]  /*130c0*/  @P0 IMAD.HI.U32 R4, R7, R4, RZ ;  /* 0x0000000407040227 */ /* 0x001fca00078e00ff */
[----:B------:R-:W-:-:S04]  /*130d0*/  @P0 SHF.R.U32.HI R7, RZ, R5, R4 ;  /* 0x00000005ff070219 */ /* 0x000fc80000011604 */
[----:B------:R-:W-:Y:S01]  /*130e0*/  LOP3.LUT R7, RZ, R7, RZ, 0x33, !PT ;  /* 0x00000007ff077212 */ /* 0x000fe200078e33ff */
[----:B------:R-:W-:Y:S06]  /*130f0*/  BRA `(.L_x_1147) ;  /* 0x0000000000107947 */ /* 0x000fec0003800000 */
.L_x_1146:
[----:B------:R-:W-:-:S13]  /*13100*/  ISETP.NE.AND P0, PT, R3, 0x1, PT ;  /* 0x000000010300780c */ /* 0x000fda0003f05270 */
[----:B------:R-:W0:Y:S02]  /*13110*/  @P0 LDC.64 R4, c[0x0][0x9e8] ;  /* 0x00027a00ff040b82 */ /* 0x000e240000000a00 */
[----:B0-----:R-:W-:-:S05]  /*13120*/  @P0 IMAD.HI.U32 R4, R7, R4, RZ ;  /* 0x0000000407040227 */ /* 0x001fca00078e00ff */
[----:B------:R-:W-:-:S07]  /*13130*/  @P0 SHF.R.U32.HI R7, RZ, R5, R4 ;  /* 0x00000005ff070219 */ /* 0x000fce0000011604 */
.L_x_1147:
[----:B------:R-:W-:Y:S05]  /*13140*/  BSYNC B0 ;  /* 0x0000000000007941 */ /* 0x000fea0003800000 */
.L_x_1145:
[----:B------:R-:W-:-:S05]  /*13150*/  IMAD R3, R7, R3, RZ ;  /* 0x0000000307037224 */ /* 0x000fca00078e02ff */
[----:B------:R-:W-:-:S07]  /*13160*/  VIMNMX R2, R2, R3, !PT ;  /* 0x0000000302027248 */ /* 0x000fce0007fe0100 */
.L_x_1144:
[----:B------:R-:W-:Y:S01]  /*13170*/  SHF.R.S32.HI R3, RZ, 0x1f, R2 ;  /* 0x0000001fff037819 */ /* 0x000fe20000011402 */
[----:B------:R-:W-:Y:S01]  /*13180*/  IMAD.MOV.U32 R5, RZ, RZ, RZ ;  /* 0x000000ffff057224 */ /* 0x000fe200078e00ff */
[----:B------:R-:W-:Y:S01]  /*13190*/  SHF.R.U32.HI R4, RZ, 0x10, R0 ;  /* 0x00000010ff047819 */ /* 0x000fe20000011600 */
[----:B------:R-:W-:Y:S01]  /*131a0*/  BSSY B0, `(.L_x_1148) ;  /* 0x0000029000007945 */ /* 0x000fe20003800000 */
[----:B------:R-:W-:Y:S01]  /*131b0*/  LEA.HI R3, R3, R2, RZ, 0x7 ;  /* 0x0000000203037211 */ /* 0x000fe200078f38ff */
[----:B--2---:R-:W-:Y:S01]  /*131c0*/  IMAD.MOV.U32 R12, RZ, RZ, R5 ;  /* 0x000000ffff0c7224 */ /* 0x004fe200078e0005 */
[----:B------:R-:W-:Y:S02]  /*131d0*/  ISETP.NE.AND P0, PT, R4, RZ, PT ;  /* 0x000000ff0400720c */ /* 0x000fe40003f05270 */
[----:B------:R-:W-:Y:S02]  /*131e0*/  SHF.R.S32.HI R3, RZ, 0x7, R3 ;  /* 0x00000007ff037819 */ /* 0x000fe40000011403 */
[----:B-1----:R-:W-:-:S02]  /*131f0*/  LOP3.LUT R10, R0, 0xff, RZ, 0xc0, !PT ;  /* 0x000000ff000a7812 */ /* 0x002fc400078ec0ff */
[----:B------:R-:W-:-:S04]  /*13200*/  VIMNMX R11, RZ, R3, !PT ;  /* 0x00000003ff0b7248 */ /* 0x000fc80007fe0100 */
[----:B------:R-:W-:Y:S01]  /*13210*/  ISETP.GT.AND P1, PT, R6, R11, PT ;  /* 0x0000000b0600720c */ /* 0x000fe20003f24270 */
[----:B------:R0:W-:Y:S02]  /*13220*/  STL [R1+0x14], R11 ;  /* 0x0000140b01007387 */ /* 0x0001e40000100800 */
[----:B------:R-:W1:Y:S02]  /*13230*/  @!P0 LDC R4, c[0x0][0x9f0] ;  /* 0x00027c00ff048b82 */ /* 0x000e640000000800 */
[----:B------:R0:W-:Y:S04]  /*13240*/  STL [R1+0x18], R5 ;  /* 0x0000180501007387 */ /* 0x0001e80000100800 */
[----:B------:R0:W-:Y:S04]  /*13250*/  STL [R1+0x34], R10 ;  /* 0x0000340a01007387 */ /* 0x0001e80000100800 */
[----:B------:R-:W-:Y:S05]  /*13260*/  @!P1 BRA `(.L_x_1149) ;  /* 0x0000000000709947 */ /* 0x000fea0003800000 */
[-C--:B-1----:R-:W-:Y:S01]  /*13270*/  IABS R0, R4.reuse ;  /* 0x0000000400007213 */ /* 0x082fe20000000000 */
[----:B------:R-:W-:Y:S01]  /*13280*/  IMAD.MOV.U32 R2, RZ, RZ, RZ ;  /* 0x000000ffff027224 */ /* 0x000fe200078e00ff */
[----:B------:R-:W-:Y:S02]  /*13290*/  IABS R7, R4 ;  /* 0x0000000400077213 */ /* 0x000fe40000000000 */
[----:B------:R-:W1:Y:S03]  /*132a0*/  I2F.RP R8, R0 ;  /* 0x0000000000087306 */ /* 0x000e660000209400 */
[----:B------:R-:W-:-:S05]  /*132b0*/  IMAD.MOV R7, RZ, RZ, -R7 ;  /* 0x000000ffff077224 */ /* 0x000fca00078e0a07 */
[----:B-1----:R-:W1:Y:S02]  /*132c0*/  MUFU.RCP R8, R8 ;  /* 0x0000000800087308 */ /* 0x002e640000001000 */
[----:B-1----:R-:W-:-:S06]  /*132d0*/  VIADD R9, R8, 0xffffffe ;  /* 0x0ffffffe08097836 */ /* 0x002fcc0000000000 */
[----:B------:R-:W0:Y:S02]  /*132e0*/  F2I.FTZ.U32.TRUNC.NTZ R3, R9 ;  /* 0x0000000900037305 */ /* 0x000e24000021f000 */
[----:B0-----:R-:W-:-:S04]  /*132f0*/  IMAD.MOV R5, RZ, RZ, -R3 ;  /* 0x000000ffff057224 */ /* 0x001fc800078e0a03 */
[----:B------:R-:W-:-:S04]  /*13300*/  IMAD R5, R5, R0, RZ ;  /* 0x0000000005057224 */ /* 0x000fc800078e02ff */
[----:B------:R-:W-:Y:S01]  /*13310*/  IMAD.HI.U32 R5, R3, R5, R2 ;  /* 0x0000000503057227 */ /* 0x000fe200078e0002 */
[----:B------:R-:W-:-:S05]  /*13320*/  IADD3 R3, R4, -0x1, R6 ;  /* 0xffffffff04037810 */ /* 0x000fca0007ffe006 */
[----:B------:R-:W-:-:S05]  /*13330*/  IMAD.IADD R3, R3, 0x1, -R11 ;  /* 0x0000000103037824 */ /* 0x000fca00078e0a0b */
[----:B------:R-:W-:Y:S02]  /*13340*/  IABS R2, R3 ;  /* 0x0000000300027213 */ /* 0x000fe40000000000 */
[----:B------:R-:W-:-:S03]  /*13350*/  LOP3.LUT R3, R3, R4, RZ, 0x3c, !PT ;  /* 0x0000000403037212 */ /* 0x000fc600078e3cff */
[----:B------:R-:W-:Y:S01]  /*13360*/  IMAD.HI.U32 R5, R5, R2, RZ ;  /* 0x0000000205057227 */ /* 0x000fe200078e00ff */
[----:B------:R-:W-:-:S03]  /*13370*/  ISETP.GE.AND P2, PT, R3, RZ, PT ;  /* 0x000000ff0300720c */ /* 0x000fc60003f46270 */
        /* <DEDUP_REMOVED lines=9> */
[----:B------:R-:W-:-:S05]  /*13410*/  IMAD.MOV.U32 R12, RZ, RZ, R5 ;  /* 0x000000ffff0c7224 */ /* 0x000fca00078e0005 */
[----:B------:R2:W-:Y:S02]  /*13420*/  STL [R1+0x18], R12 ;  /* 0x0000180c01007387 */ /* 0x0005e40000100800 */
.L_x_1149:
[----:B------:R-:W-:Y:S05]  /*13430*/  BSYNC B0 ;  /* 0x0000000000007941 */ /* 0x000fea0003800000 */
.L_x_1148:
[----:B------:R-:W-:Y:S01]  /*13440*/  IMAD.MOV.U32 R0, RZ, RZ, R12 ;  /* 0x000000ffff007224 */ /* 0x000fe200078e000c */
[----:B------:R-:W-:Y:S03]  /*13450*/  BSSY B7, `(.L_x_1150) ;  /* 0x0000354000077945 */ /* 0x000fe60003800000 */
[----:B------:R-:W-:-:S05]  /*13460*/  IMAD R29, R10, R0, R11 ;  /* 0x000000000a1d7224 */ /* 0x000fca00078e020b */
[----:B------:R-:W-:-:S04]  /*13470*/  VIADDMNMX R22, R29, R0, R6, PT ;  /* 0x000000001d167246 */ /* 0x000fc80003800106 */
[----:B------:R-:W-:Y:S01]  /*13480*/  ISETP.GT.AND P0, PT, R22, R29, PT ;  /* 0x0000001d1600720c */ /* 0x000fe20003f04270 */
[----:B------:R3:W-:-:S12]  /*13490*/  STL [R1+0x1c], R22 ;  /* 0x00001c1601007387 */ /* 0x0007d80000100800 */
[----:B---3--:R-:W-:Y:S05]  /*134a0*/  @P0 BRA `(.L_x_1151) ;  /* 0x0000000000440947 */ /* 0x008fea0003800000 */
[----:B------:R-:W3:Y:S02]  /*134b0*/  S2R R0, SR_TID.X ;  /* 0x0000000000007919 */ /* 0x000ee40000002100 */
[----:B---3--:R-:W-:-:S04]  /*134c0*/  LOP3.LUT R0, R0, 0x7f, RZ, 0xc0, !PT ;  /* 0x0000007f00007812 */ /* 0x008fc800078ec0ff */
[----:B------:R-:W-:-:S13]  /*134d0*/  ISETP.NE.AND P0, PT, R0, RZ, PT ;  /* 0x000000ff0000720c */ /* 0x000fda0003f05270 */
[----:B------:R-:W-:Y:S05]  /*134e0*/  @P0 BRA `(.L_x_1152) ;  /* 0x0000003400280947 */ /* 0x000fea0003800000 */
[----:B------:R-:W3:Y:S01]  /*134f0*/  S2R R7, SR_LANEID ;  /* 0x0000000000077919 */ /* 0x000ee20000000000 */
[----:B------:R-:W-:Y:S01]  /*13500*/  VOTEU.ANY UR4, UPT, PT ;  /* 0x0000000000047886 */ /* 0x000fe200038e0100 */
[----:B------:R-:W4:Y:S01]  /*13510*/  LDC.64 R2, c[0x0][0xc60] ;  /* 0x00031800ff027b82 */ /* 0x000f220000000a00 */
[----:B------:R-:W3:Y:S08]  /*13520*/  FLO.U32 R0, UR4 ;  /* 0x0000000400007d00 */ /* 0x000ef000080e0000 */
[----:B0-----:R-:W4:Y:S01]  /*13530*/  POPC R5, UR4 ;  /* 0x0000000400057d09 */ /* 0x001f220008000000 */
[----:B---3--:R-:W-:-:S13]  /*13540*/  ISETP.EQ.U32.AND P0, PT, R0, R7, PT ;  /* 0x000000070000720c */ /* 0x008fda0003f02070 */
[----:B----4-:R-:W3:Y:S01]  /*13550*/  @P0 ATOMG.E.ADD.STRONG.GPU PT, R3, desc[UR52][R2.64], R5 ;  /* 0x00000005020309a8 */ /* 0x010ee200081ee1f4 */
[----:B-1----:R-:W0:Y:S02]  /*13560*/  S2R R4, SR_LTMASK ;  /* 0x0000000000047919 */ /* 0x002e240000003900 */
[----:B0-----:R-:W-:-:S04]  /*13570*/  LOP3.LUT R4, R4, UR4, RZ, 0xc0, !PT ;  /* 0x0000000404047c12 */ /* 0x001fc8000f8ec0ff */
[----:B------:R-:W0:Y:S01]  /*13580*/  POPC R7, R4 ;  /* 0x0000000400077309 */ /* 0x000e220000000000 */
[----:B---3--:R-:W0:Y:S02]  /*13590*/  SHFL.IDX PT, R0, R3, R0, 0x1f ;  /* 0x00001f0003007589 */ /* 0x008e2400000e0000 */
[----:B0-----:R-:W-:Y:S01]  /*135a0*/  IADD3 R24, R0, UR37, R7 ;  /* 0x0000002500187c10 */ /* 0x001fe2000fffe007 */
[----:B------:R-:W-:Y:S06]  /*135b0*/  BRA `(.L_x_1152) ;  /* 0x0000003000f47947 */ /* 0x000fec0003800000 */
.L_x_1151:
        /* <DEDUP_REMOVED lines=8> */
[----:B-1----:R-:W-:Y:S02]  /*13640*/  IMAD.U32 R4, RZ, RZ, UR6 ;  /* 0x00000006ff047e24 */ /* 0x002fe4000f8e00ff */
[----:B------:R-:W1:Y:S01]  /*13650*/  LDC.64 R2, c[0x4][R2] ;  /* 0x0100000002027b82 */ /* 0x000e620000000a00 */
[----:B0-----:R-:W-:Y:S02]  /*13660*/  IMAD.U32 R5, RZ, RZ, UR7 ;  /* 0x00000007ff057e24 */ /* 0x001fe4000f8e00ff */
[----:B------:R-:W-:Y:S02]  /*13670*/  IMAD.U32 R6, RZ, RZ, UR8 ;  /* 0x00000008ff067e24 */ /* 0x000fe4000f8e00ff */
[----:B------:R-:W-:-:S02]  /*13680*/  IMAD.U32 R7, RZ, RZ, UR9 ;  /* 0x00000009ff077e24 */ /* 0x000fc4000f8e00ff */
[----:B------:R-:W-:Y:S02]  /*13690*/  IMAD.U32 R10, RZ, RZ, UR4 ;  /* 0x00000004ff0a7e24 */ /* 0x000fe4000f8e00ff */
[----:B------:R-:W-:Y:S02]  /*136a0*/  IMAD.U32 R11, RZ, RZ, UR5 ;  /* 0x00000005ff0b7e24 */ /* 0x000fe4000f8e00ff */
[----:B------:R-:W-:Y:S02]  /*136b0*/  IMAD.MOV.U32 R8, RZ, RZ, 0x70 ;  /* 0x00000070ff087424 */ /* 0x000fe400078e00ff */
[----:B--2---:R-:W-:Y:S02]  /*136c0*/  IMAD.MOV.U32 R12, RZ, RZ, 0x1 ;  /* 0x00000001ff0c7424 */ /* 0x004fe400078e00ff */
[----:B------:R-:W-:-:S07]  /*136d0*/  IMAD.MOV.U32 R13, RZ, RZ, RZ ;  /* 0x000000ffff0d7224 */ /* 0x000fce00078e00ff */
[----:B------:R-:W-:-:S07]  /*136e0*/  LEPC R20, `(.L_x_1154) ;  /* 0x000000001014794e */ /* 0x000fce0000000000 */
[----:B-1----:R-:W-:Y:S05]  /*136f0*/  CALL.ABS.NOINC R2 ;  /* 0x0000000002007343 */ /* 0x002fea0003c00000 */
.L_x_1154:
[----:B------:R-:W-:Y:S05]  /*13700*/  BSYNC B6 ;  /* 0x0000000000067941 */ /* 0x000fea0003800000 */
.L_x_1153:
        /* <DEDUP_REMOVED lines=9> */
[----:B-1----:R-:W-:Y:S02]  /*137a0*/  IMAD.U32 R4, RZ, RZ, UR6 ;  /* 0x00000006ff047e24 */ /* 0x002fe4000f8e00ff */
[----:B0-----:R-:W-:Y:S02]  /*137b0*/  IMAD.U32 R5, RZ, RZ, UR7 ;  /* 0x00000007ff057e24 */ /* 0x001fe4000f8e00ff */
[----:B------:R-:W-:Y:S02]  /*137c0*/  IMAD.U32 R6, RZ, RZ, UR8 ;  /* 0x00000008ff067e24 */ /* 0x000fe4000f8e00ff */
[----:B------:R-:W-:-:S02]  /*137d0*/  IMAD.U32 R7, RZ, RZ, UR9 ;  /* 0x00000009ff077e24 */ /* 0x000fc4000f8e00ff */
[----:B------:R-:W-:Y:S02]  /*137e0*/  IMAD.U32 R10, RZ, RZ, UR4 ;  /* 0x00000004ff0a7e24 */ /* 0x000fe4000f8e00ff */
[----:B------:R-:W-:Y:S02]  /*137f0*/  IMAD.U32 R11, RZ, RZ, UR5 ;  /* 0x00000005ff0b7e24 */ /* 0x000fe4000f8e00ff */
[----:B------:R-:W-:Y:S02]  /*13800*/  IMAD.MOV.U32 R8, RZ, RZ, 0x70 ;  /* 0x00000070ff087424 */ /* 0x000fe400078e00ff */
[----:B--2---:R-:W-:Y:S02]  /*13810*/  IMAD.MOV.U32 R12, RZ, RZ, 0x1 ;  /* 0x00000001ff0c7424 */ /* 0x004fe400078e00ff */
[----:B---3--:R-:W-:-:S07]  /*13820*/  IMAD.MOV.U32 R13, RZ, RZ, RZ ;  /* 0x000000ffff0d7224 */ /* 0x008fce00078e00ff */
[----:B------:R-:W-:-:S07]  /*13830*/  LEPC R20, `(.L_x_1157) ;  /* 0x000000001014794e */ /* 0x000fce0000000000 */
[----:B----4-:R-:W-:Y:S05]  /*13840*/  CALL.ABS.NOINC R2 ;  /* 0x0000000002007343 */ /* 0x010fea0003c00000 */
.L_x_1157:
[----:B------:R0:W1:Y:S01]  /*13850*/  LDC.64 R2, c[0x4][R19] ;  /* 0x0100000013027b82 */ /* 0x0000620000000a00 */
[----:B------:R-:W-:Y:S01]  /*13860*/  ULDC.64 UR6, c[0x4][0xa8] ;  /* 0x01002a0000067ab9 */ /* 0x000fe20000000a00 */
[----:B------:R-:W-:Y:S01]  /*13870*/  ULDC.64 UR8, c[0x4][0xb0] ;  /* 0x01002c0000087ab9 */ /* 0x000fe20000000a00 */
[----:B------:R-:W-:Y:S01]  /*13880*/  ULDC.64 UR4, c[0x4][0x18] ;  /* 0x0100060000047ab9 */ /* 0x000fe20000000a00 */
[----:B------:R-:W-:Y:S02]  /*13890*/  IMAD.U32 R4, RZ, RZ, UR6 ;  /* 0x00000006ff047e24 */ /* 0x000fe4000f8e00ff */
[----:B------:R-:W-:Y:S02]  /*138a0*/  IMAD.U32 R5, RZ, RZ, UR7 ;  /* 0x00000007ff057e24 */ /* 0x000fe4000f8e00ff */
[----:B------:R-:W-:Y:S02]  /*138b0*/  IMAD.U32 R6, RZ, RZ, UR8 ;  /* 0x00000008ff067e24 */ /* 0x000fe4000f8e00ff */
[----:B------:R-:W-:-:S02]  /*138c0*/  IMAD.U32 R7, RZ, RZ, UR9 ;  /* 0x00000009ff077e24 */ /* 0x000fc4000f8e00ff */
[----:B------:R-:W-:Y:S02]  /*138d0*/  IMAD.U32 R10, RZ, RZ, UR4 ;  /* 0x00000004ff0a7e24 */ /* 0x000fe4000f8e00ff */
[----:B------:R-:W-:Y:S02]  /*138e0*/  IMAD.U32 R11, RZ, RZ, UR5 ;  /* 0x00000005ff0b7e24 */ /* 0x000fe4000f8e00ff */
[----:B------:R-:W-:Y:S02]  /*138f0*/  IMAD.MOV.U32 R8, RZ, RZ, 0x70 ;  /* 0x00000070ff087424 */ /* 0x000fe400078e00ff */
[----:B------:R-:W-:Y:S02]  /*13900*/  IMAD.MOV.U32 R12, RZ, RZ, 0x1 ;  /* 0x00000001ff0c7424 */ /* 0x000fe400078e00ff */
[----:B0-----:R-:W-:-:S07]  /*13910*/  IMAD.MOV.U32 R13, RZ, RZ, RZ ;  /* 0x000000ffff0d7224 */ /* 0x001fce00078e00ff */
[----:B------:R-:W-:-:S07]  /*13920*/  LEPC R20, `(.L_x_1156) ;  /* 0x000000001014794e */ /* 0x000fce0000000000 */
[----:B-1----:R-:W-:Y:S05]  /*13930*/  CALL.ABS.NOINC R2 ;  /* 0x0000000002007343 */ /* 0x002fea0003c00000 */
.L_x_1156:
[----:B------:R-:W-:Y:S05]  /*13940*/  BSYNC B6 ;  /* 0x0000000000067941 */ /* 0x000fea0003800000 */
.L_x_1155:
[----:B------:R-:W-:Y:S01]  /*13950*/  ULDC.64 UR4, c[0x0][0x9f8] ;  /* 0x00027e0000047ab9 */ /* 0x000fe20000000a00 */
[----:B------:R-:W-:Y:S01]  /*13960*/  IMAD.MOV.U32 R23, RZ, RZ, R27 ;  /* 0x000000ffff177224 */ /* 0x000fe200078e001b */
[----:B------:R-:W-:-:S04]  /*13970*/  ISETP.NE.U32.AND P0, PT, RZ, UR4, PT ;  /* 0x00000004ff007c0c */ /* 0x000fc8000bf05070 */
[----:B------:R-:W-:Y:S01]  /*13980*/  ISETP.NE.AND.EX P0, PT, RZ, UR5, PT, P0 ;  /* 0x00000005ff007c0c */ /* 0x000fe2000bf05300 */
[----:B------:R-:W-:-:S12]  /*13990*/  ULDC.64 UR4, c[0x0][0xa08] ;  /* 0x0002820000047ab9 */ /* 0x000fd80000000a00 */
[----:B------:R-:W3:Y:S02]  /*139a0*/  @P0 LDC.64 R2, c[0x0][0x9f8] ;  /* 0x00027e00ff020b82 */ /* 0x000ee40000000a00 */
[----:B---3--:R-:W-:-:S05]  /*139b0*/  @P0 IMAD.WIDE R2, R27, 0x4, R2 ;  /* 0x000000041b020825 */ /* 0x008fca00078e0202 */
[----:B------:R3:W4:Y:S01]  /*139c0*/  @P0 LDG.E R23, desc[UR52][R2.64] ;  /* 0x0000003402170981 */ /* 0x000722000c1e1900 */
[----:B------:R-:W-:Y:S01]  /*139d0*/  VIADD R22, R22, 0xffffffff ;  /* 0xffffffff16167836 */ /* 0x000fe20000000000 */
[----:B---3--:R-:W3:Y:S02]  /*139e0*/  LDC.64 R2, c[0x0][0x418] ;  /* 0x00010600ff027b82 */ /* 0x008ee40000000a00 */
[----:B---3--:R-:W-:Y:S01]  /*139f0*/  LOP3.LUT P0, RZ, R2, UR4, RZ, 0xfc, !PT ;  /* 0x0000000402ff7c12 */ /* 0x008fe2000f80fcff */
[----:B------:R-:W-:-:S03]  /*13a00*/  UMOV UR4, 0xffffffff ;  /* 0xffffffff00047882 */ /* 0x000fc60000000000 */
[----:B------:R-:W-:Y:S02]  /*13a10*/  LOP3.LUT P0, RZ, R3, UR5, RZ, 0xfc, P0 ;  /* 0x0000000503ff7c12 */ /* 0x000fe4000800fcff */
[----:B----4-:R-:W-:Y:S02]  /*13a20*/  SHF.R.S32.HI R25, RZ, 0x1f, R23 ;  /* 0x0000001fff197819 */ /* 0x010fe40000011417 */
[----:B------:R-:W-:Y:S01]  /*13a30*/  SEL R19, R23, RZ, !P0 ;  /* 0x000000ff17137207 */ /* 0x000fe20004000000 */
[----:B------:R-:W-:Y:S08]  /*13a40*/  BRA.DIV UR4, `(.L_x_1158) ;  /* 0x0000004604a47947 */ /* 0x000ff0000b800000 */
[----:B------:R-:W3:Y:S02]  /*13a50*/  S2R R0, SR_TID.X ;  /* 0x0000000000007919 */ /* 0x000ee40000002100 */
[----:B---3--:R-:W-:-:S04]  /*13a60*/  SHF.R.U32.HI R0, RZ, 0x5, R0 ;  /* 0x00000005ff007819 */ /* 0x008fc80000011600 */
[----:B------:R-:W-:-:S05]  /*13a70*/  LOP3.LUT R0, R0, 0x3, RZ, 0xc0, !PT ;  /* 0x0000000300007812 */ /* 0x000fca00078ec0ff */
[----:B------:R3:W4:Y:S02]  /*13a80*/  SHFL.IDX PT, R14, R0, RZ, 0x1f ;  /* 0x00001fff000e7589 */ /* 0x00072400000e0000 */
.L_x_1252:
[----:B---3--:R-:W3:Y:S01]  /*13a90*/  LDL.LU R0, [R1] ;  /* 0x0000000001007983 */ /* 0x008ee20000300800 */
[----:B------:R-:W-:Y:S02]  /*13aa0*/  PLOP3.LUT P1, PT, PT, PT, PT, 0x8, 0x0 ;  /* 0x000000000000781c */ /* 0x000fe40003f2e170 */
[----:B----4-:R-:W-:Y:S02]  /*13ab0*/  ISETP.NE.AND P0, PT, R14, RZ, PT ;  /* 0x000000ff0e00720c */ /* 0x010fe40003f05270 */
[----:B---3--:R-:W-:-:S09]  /*13ac0*/  LOP3.LUT R0, R0, 0xfffffffe, RZ, 0xc0, !PT ;  /* 0xfffffffe00007812 */ /* 0x008fd200078ec0ff */
[----:B------:R-:W-:-:S05]  /*13ad0*/  @P1 LOP3.LUT R0, R0, 0x1, RZ, 0xfc, !PT ;  /* 0x0000000100001812 */ /* 0x000fca00078efcff */
[----:B------:R3:W-:Y:S01]  /*13ae0*/  STL [R1], R0 ;  /* 0x0000000001007387 */ /* 0x0007e20000100800 */
[----:B------:R-:W-:Y:S05]  /*13af0*/  @P0 BRA `(.L_x_1159) ;  /* 0x0000000000f40947 */ /* 0x000fea0003800000 */
[----:B------:R-:W-:-:S03]  /*13b00*/  UMOV UR4, 0xffffffff ;  /* 0xffffffff00047882 */ /* 0x000fc60000000000 */
[----:B------:R-:W-:Y:S05]  /*13b10*/  BRA.DIV UR4, `(.L_x_1160) ;  /* 0x0000004604a47947 */ /* 0x000fea000b800000 */
[----:B------:R-:W-:-:S13]  /*13b20*/  ELECT P6, URZ, PT ;  /* 0x00000000003f782f */ /* 0x000fda00038c0000 */
.L_x_1255:
[----:B------:R-:W-:Y:S05]  /*13b30*/  @!P6 BRA `(.L_x_1159) ;  /* 0x0000000000e4e947 */ /* 0x000fea0003800000 */
[----:B------:R-:W-:-:S04]  /*13b40*/  ISETP.NE.U32.AND P0, PT, R2, RZ, PT ;  /* 0x000000ff0200720c */ /* 0x000fc80003f05070 */
[----:B------:R-:W-:-:S13]  /*13b50*/  ISETP.NE.AND.EX P0, PT, R3, RZ, PT, P0 ;  /* 0x000000ff0300720c */ /* 0x000fda0003f05300 */
[----:B------:R-:W-:Y:S05]  /*13b60*/  @!P0 BRA `(.L_x_1161) ;  /* 0x0000000000448947 */ /* 0x000fea0003800000 */
[----:B------:R-:W4:Y:S01]  /*13b70*/  LDC R6, c[0x0][0x43c] ;  /* 0x00010f00ff067b82 */ /* 0x000f220000000800 */
[----:B------:R-:W-:Y:S01]  /*13b80*/  ULDC.64 UR4, c[0x0][0x428] ;  /* 0x00010a0000047ab9 */ /* 0x000fe20000000a00 */
[----:B----4-:R-:W-:-:S13]  /*13b90*/  ISETP.NE.AND P0, PT, R6, 0x1, PT ;  /* 0x000000010600780c */ /* 0x010fda0003f05270 */
[----:B01----:R-:W3:Y:S02]  /*13ba0*/  @P0 LDC.64 R4, c[0x0][0x440] ;  /* 0x00011000ff040b82 */ /* 0x003ee40000000a00 */
[----:B---3--:R-:W-:-:S04]  /*13bb0*/  @P0 IMAD.HI.U32 R0, R22, R4, RZ ;  /* 0x0000000416000227 */ /* 0x008fc800078e00ff */
[----:B------:R-:W-:Y:S01]  /*13bc0*/  IMAD.MOV.U32 R4, RZ, RZ, R22 ;  /* 0x000000ffff047224 */ /* 0x000fe200078e0016 */
        /* <DEDUP_REMOVED lines=11> */
.L_x_1161:
[----:B---3--:R-:W-:Y:S01]  /*13c80*/  IMAD R0, R18, 0x8, R17 ;  /* 0x0000000812007824 */ /* 0x008fe200078e0211 */
[----:B----4-:R-:W-:-:S04]  /*13c90*/  SHF.L.U32 R2, R28, 0x1f, RZ ;  /* 0x0000001f1c027819 */ /* 0x010fc800000006ff */
[----:B------:R-:W3:Y:S02]  /*13ca0*/  SYNCS.PHASECHK.TRANS64.TRYWAIT P0, [R0+URZ+0x16840], R2 ;  /* 0x01684002000075a7 */ /* 0x000ee4000800017f */
[----:B---3--:R-:W-:Y:S05]  /*13cb0*/  @!P0 BRA `(.L_x_1162) ;  /* 0x00000044005c8947 */ /* 0x008fea0003800000 */
.L_x_1256:
[----:B------:R-:W4:Y:S02]  /*13cc0*/  S2R R3, SR_TID.X ;  /* 0x0000000000037919 */ /* 0x000f240000002100 */
[----:B----4-:R-:W-:-:S04]  /*13cd0*/  LOP3.LUT R3, R3, 0x7f, RZ, 0xc0, !PT ;  /* 0x0000007f03037812 */ /* 0x010fc800078ec0ff */
[----:B------:R-:W-:-:S13]  /*13ce0*/  ISETP.NE.AND P0, PT, R3, RZ, PT ;  /* 0x000000ff0300720c */ /* 0x000fda0003f05270 */
[----:B------:R-:W-:Y:S05]  /*13cf0*/  @P0 BRA `(.L_x_1163) ;  /* 0x00000000001c0947 */ /* 0x000fea0003800000 */
[----:B------:R-:W4:Y:S01]  /*13d00*/  S2R R3, SR_TID.X ;  /* 0x0000000000037919 */ /* 0x000f220000002100 */
[----:B---3--:R-:W-:-:S04]  /*13d10*/  IMAD.MOV.U32 R2, RZ, RZ, 0x4000 ;  /* 0x00004000ff027424 */ /* 0x008fc800078e00ff */
[----:B------:R3:W-:Y:S01]  /*13d20*/  SYNCS.ARRIVE.TRANS64 RZ, [R0+URZ+0x16830], R2 ;  /* 0x0168300200ff79a7 */ /* 0x0007e2000800003f */
[----:B----4-:R-:W-:-:S04]  /*13d30*/  LOP3.LUT R3, R3, 0x1f, RZ, 0xc0, !PT ;  /* 0x0000001f03037812 */ /* 0x010fc800078ec0ff */
[----:B------:R-:W-:-:S13]  /*13d40*/  ISETP.NE.AND P0, PT, R3, RZ, PT ;  /* 0x000000ff0300720c */ /* 0x000fda0003f05270 */
[----:B---3--:R-:W-:Y:S05]  /*13d50*/  @!P0 BRA `(.L_x_1163) ;  /* 0x0000000000048947 */ /* 0x008fea0003800000 */
[----:B------:R-:W-:Y:S01]  /*13d60*/  BPT.TRAP 0x1 ;  /* 0x000000040000795c */ /* 0x000fe20000300000 */
.L_x_1163:
[----:B---3--:R-:W3:Y:S01]  /*13d70*/  LDL.LU R2, [R1] ;  /* 0x0000000001027983 */ /* 0x008ee20000300800 */
        /* <DEDUP_REMOVED lines=13> */
[----:B------:R-:W-:Y:S02]  /*13e50*/  ULEA UR11, UR11, UR4, 0x7 ;  /* 0x000000040b0b7291 */ /* 0x000fe4000f8e383f */
[----:B------:R-:W-:Y:S01]  /*13e60*/  UIADD3 UR8, UR8, 0xe400, URZ ;  /* 0x0000e40008087890 */ /* 0x000fe2000fffe03f */
[----:B------:R-:W-:-:S08]  /*13e70*/  UMOV UR4, 0x0 ;  /* 0x0000000000047882 */ /* 0x000fd00000000000 */
[----:B------:R4:W-:Y:S01]  /*13e80*/  UTMALDG.4D [UR8], [UR6], desc[UR4] ;  /* 0x00000408060075b4 */ /* 0x0009e20008019000 */
[----:B---3--:R-:W-:-:S04]  /*13e90*/  LOP3.LUT R2, R2, 0xfffffffe, RZ, 0xc0, !PT ;  /* 0xfffffffe02027812 */ /* 0x008fc800078ec0ff */
[----:B------:R-:W-:-:S05]  /*13ea0*/  @P0 LOP3.LUT R2, R2, 0x1, RZ, 0xfc, !PT ;  /* 0x0000000102020812 */ /* 0x000fca00078efcff */
[----:B------:R4:W-:Y:S01]  /*13eb0*/  STL [R1], R2 ;  /* 0x0000000201007387 */ /* 0x0009e20000100800 */
[----:B------:R-:W-:Y:S01]  /*13ec0*/  NOP ;  /* 0x0000000000007918 */ /* 0x000fe20000000000 */
.L_x_1159:
[----:B------:R-:W5:Y:S01]  /*13ed0*/  LDL.LU R3, [R1+0x10] ;  /* 0x0000100001037983 */ /* 0x000f620000300800 */
[----:B------:R-:W-:Y:S05]  /*13ee0*/  WARPSYNC.ALL ;  /* 0x0000000000007948 */ /* 0x000fea0003800000 */
[----:B----4-:R-:W-:Y:S01]  /*13ef0*/  ULDC.64 UR4, c[0x0][0x298] ;  /* 0x0000a60000047ab9 */ /* 0x010fe20000000a00 */
[----:B---3--:R-:W-:Y:S01]  /*13f00*/  VIADD R0, R17, 0x8400 ;  /* 0x0000840011007836 */ /* 0x008fe20000000000 */
[----:B------:R-:W-:Y:S01]  /*13f10*/  ULDC.64 UR6, c[0x0][0xa00] ;  /* 0x0002800000067ab9 */ /* 0x000fe20000000a00 */
[----:B------:R-:W-:Y:S01]  /*13f20*/  BSSY B6, `(.L_x_1164) ;  /* 0x0000022000067945 */ /* 0x000fe20003800000 */
[----:B------:R-:W-:Y:S01]  /*13f30*/  BAR.SYNC.DEFER_BLOCKING 0x8, 0x200 ;  /* 0x0208000000007b1d */ /* 0x000fe20000010000 */
[----:B------:R-:W-:-:S02]  /*13f40*/  ISETP.NE.U32.AND P0, PT, RZ, UR6, PT ;  /* 0x00000006ff007c0c */ /* 0x000fc4000bf05070 */
[----:B------:R-:W-:Y:S02]  /*13f50*/  LOP3.LUT P1, RZ, R0, 0x3ff, RZ, 0xc0, !PT ;  /* 0x000003ff00ff7812 */ /* 0x000fe4000782c0ff */
[----:B------:R-:W-:Y:S02]  /*13f60*/  ISETP.NE.AND.EX P0, PT, RZ, UR7, PT, P0 ;  /* 0x00000007ff007c0c */ /* 0x000fe4000bf05300 */
[----:B-----5:R-:W-:Y:S01]  /*13f70*/  SHF.R.S32.HI R2, RZ, 0x1f, R3 ;  /* 0x0000001fff027819 */ /* 0x020fe20000011403 */
[----:B01----:R-:W-:-:S04]  /*13f80*/  IMAD.WIDE.U32 R4, R3, UR4, RZ ;  /* 0x0000000403047c25 */ /* 0x003fc8000f8e00ff */
[----:B------:R-:W-:Y:S01]  /*13f90*/  IMAD R2, R2, UR4, RZ ;  /* 0x0000000402027c24 */ /* 0x000fe2000f8e02ff */
[----:B------:R0:W-:Y:S03]  /*13fa0*/  STL.64 [R1+0x28], R4 ;  /* 0x0000280401007387 */ /* 0x0001e60000100a00 */
[----:B------:R-:W-:Y:S01]  /*13fb0*/  IMAD R0, R3, UR5, R2 ;  /* 0x0000000503007c24 */ /* 0x000fe2000f8e0202 */
[----:B------:R-:W-:-:S03]  /*13fc0*/  SHF.R.S32.HI R2, RZ, 0x1f, R27 ;  /* 0x0000001fff027819 */ /* 0x000fc6000001141b */
[----:B------:R-:W-:Y:S01]  /*13fd0*/  IMAD.IADD R3, R5, 0x1, R0 ;  /* 0x0000000105037824 */ /* 0x000fe200078e0200 */
[----:B------:R-:W-:Y:S02]  /*13fe0*/  SEL R0, R27, RZ, !P0 ;  /* 0x000000ff1b007207 */ /* 0x000fe40004000000 */
[----:B------:R-:W-:Y:S02]  /*13ff0*/  SEL R2, R2, RZ, !P0 ;  /* 0x000000ff02027207 */ /* 0x000fe40004000000 */
        /* <DEDUP_REMOVED lines=8> */
[----:B------:R-:W-:Y:S02]  /*14080*/  IMAD.U32 R4, RZ, RZ, UR6 ;  /* 0x00000006ff047e24 */ /* 0x000fe4000f8e00ff */
[----:B------:R-:W0:Y:S01]  /*14090*/  LDC.64 R2, c[0x4][R2] ;  /* 0x0100000002027b82 */ /* 0x000e220000000a00 */
[----:B------:R-:W-:Y:S02]  /*140a0*/  IMAD.U32 R5, RZ, RZ, UR7 ;  /* 0x00000007ff057e24 */ /* 0x000fe4000f8e00ff */
        /* <DEDUP_REMOVED lines=8> */
[----:B0-----:R-:W-:Y:S05]  /*14130*/  CALL.ABS.NOINC R2 ;  /* 0x0000000002007343 */ /* 0x001fea0003c00000 */
.L_x_1165:
[----:B------:R-:W-:Y:S05]  /*14140*/  BSYNC B6 ;  /* 0x0000000000067941 */ /* 0x000fea0003800000 */
.L_x_1164:
[----:B------:R-:W3:Y:S01]  /*14150*/  LDL.LU R20, [R1+0x30] ;  /* 0x0000300001147983 */ /* 0x000ee20000300800 */
[----:B------:R-:W-:Y:S01]  /*14160*/  ULDC.64 UR6, c[0x0][0x2e0] ;  /* 0x0000b80000067ab9 */ /* 0x000fe20000000a00 */
[----:B------:R-:W1:Y:S01]  /*14170*/  LDC R9, c[0x0][0x448] ;  /* 0x00011200ff097b82 */ /* 0x000e620000000800 */
[----:B------:R-:W-:Y:S01]  /*14180*/  ULDC.64 UR4, c[0x0][0x2d8] ;  /* 0x0000b60000047ab9 */ /* 0x000fe20000000a00 */
[----:B0-----:R-:W3:Y:S01]  /*14190*/  LDL.LU.64 R2, [R1+0x28] ;  /* 0x0000280001027983 */ /* 0x001ee20000300a00 */
[----:B------:R-:W-:-:S03]  /*141a0*/  ULDC.64 UR8, c[0x0][0x280] ;  /* 0x0000a00000087ab9 */ /* 0x000fc60000000a00 */
[----:B------:R-:W4:Y:S04]  /*141b0*/  LDL.LU R21, [R1+0x38] ;  /* 0x0000380001157983 */ /* 0x000f280000300800 */
[----:B------:R-:W4:Y:S04]  /*141c0*/  LDL.LU R4, [R1+0x10] ;  /* 0x0000100001047983 */ /* 0x000f280000300800 */
[----:B--2---:R-:W2:Y:S01]  /*141d0*/  LDL R12, [R1+0x8] ;  /* 0x00000800010c7983 */ /* 0x004ea20000100800 */
[----:B-1----:R-:W-:-:S13]  /*141e0*/  ISETP.NE.AND P1, PT, R9, 0x1, PT ;  /* 0x000000010900780c */ /* 0x002fda0003f25270 */
[----:B------:R-:W0:Y:S08]  /*141f0*/  @P1 LDC R5, c[0x0][0x450] ;  /* 0x00011400ff051b82 */ /* 0x000e300000000800 */
[----:B------:R-:W1:Y:S01]  /*14200*/  @P1 LDC R8, c[0x0][0x450] ;  /* 0x00011400ff081b82 */ /* 0x000e620000000800 */
[----:B---3--:R-:W-:Y:S02]  /*14210*/  IMAD.MOV.U32 R3, RZ, RZ, R20 ;  /* 0x000000ffff037224 */ /* 0x008fe400078e0014 */
[----:B------:R-:W3:Y:S01]  /*14220*/  S2R R20, SR_TID.X ;  /* 0x0000000000147919 */ /* 0x000ee20000002100 */
[----:B----4-:R-:W-:-:S02]  /*14230*/  IMAD R0, R21, UR6, RZ ;  /* 0x0000000615007c24 */ /* 0x010fc4000f8e02ff */
[----:B------:R-:W-:-:S04]  /*14240*/  IMAD.WIDE.U32 R2, R16, UR4, R2 ;  /* 0x0000000410027c25 */ /* 0x000fc8000f8e0002 */
[----:B------:R-:W-:Y:S01]  /*14250*/  IMAD R3, R16, UR5, R3 ;  /* 0x0000000510037c24 */ /* 0x000fe2000f8e0203 */
[----:B------:R-:W-:Y:S01]  /*14260*/  ULDC.64 UR4, c[0x0][0x2d0] ;  /* 0x0000b40000047ab9 */ /* 0x000fe20000000a00 */
[C---:B------:R-:W-:Y:S02]  /*14270*/  IMAD R0, R4.reuse, UR7, R0 ;  /* 0x0000000704007c24 */ /* 0x040fe4000f8e0200 */
[----:B------:R-:W-:Y:S01]  /*14280*/  IMAD.WIDE.U32 R2, R4, UR6, R2 ;  /* 0x0000000604027c25 */ /* 0x000fe2000f8e0002 */
[----:B------:R-:W-:Y:S01]  /*14290*/  ULDC.64 UR6, c[0x0][0x2c8] ;  /* 0x0000b20000067ab9 */ /* 0x000fe20000000a00 */
[----:B------:R-:W4:Y:S02]  /*142a0*/  @P1 LDC R4, c[0x0][0x44c] ;  /* 0x00011300ff041b82 */ /* 0x000f240000000800 */
[----:B------:R-:W-:Y:S01]  /*142b0*/  IMAD.IADD R3, R3, 0x1, R0 ;  /* 0x0000000103037824 */ /* 0x000fe200078e0200 */
[C---:B---3--:R-:W-:Y:S01]  /*142c0*/  LOP3.LUT R21, R20.reuse, 0x7f, RZ, 0xc0, !PT ;  /* 0x0000007f14157812 */ /* 0x048fe200078ec0ff */
[----:B------:R-:W-:-:S03]  /*142d0*/  IMAD.SHL.U32 R20, R20, 0x10, RZ ;  /* 0x0000001014147824 */ /* 0x000fc600078e00ff */
[----:B------:R-:W-:-:S04]  /*142e0*/  SHF.R.U32.HI R21, RZ, 0x3, R21 ;  /* 0x00000003ff157819 */ /* 0x000fc80000011615 */
[----:B------:R-:W-:-:S05]  /*142f0*/  LOP3.LUT R20, R21, 0x70, R20, 0xf8, !PT ;  /* 0x0000007015147812 */ /* 0x000fca00078ef814 */
[----:B--2---:R-:W-:Y:S02]  /*14300*/  IMAD.IADD R6, R20, 0x1, R12 ;  /* 0x0000000114067824 */ /* 0x004fe400078e020c */
[----:B------:R2:W5:Y:S02]  /*14310*/  LDL R20, [R1+0x4] ;  /* 0x0000040001147983 */ /* 0x0005640000100800 */
[----:B----4-:R-:W-:Y:S01]  /*14320*/  @P1 IMAD.HI.U32 R0, R6, R4, RZ ;  /* 0x0000000406001227 */ /* 0x010fe200078e00ff */
[----:B------:R-:W3:Y:S03]  /*14330*/  S2R R10, SR_TID.X ;  /* 0x00000000000a7919 */ /* 0x000ee60000002100 */
[----:B------:R-:W-:Y:S01]  /*14340*/  IMAD.MOV.U32 R4, RZ, RZ, R6 ;  /* 0x000000ffff047224 */ /* 0x000fe200078e0006 */
[----:B0-----:R-:W-:-:S04]  /*14350*/  @P1 SHF.R.U32.HI R4, RZ, R5, R0 ;  /* 0x00000005ff041219 */ /* 0x001fc80000011600 */
[----:B------:R-:W-:-:S05]  /*14360*/  SHF.R.S32.HI R0, RZ, 0x1f, R4 ;  /* 0x0000001fff007819 */ /* 0x000fca0000011404 */
[----:B------:R-:W-:-:S04]  /*14370*/  IMAD R0, R0, UR4, RZ ;  /* 0x0000000400007c24 */ /* 0x000fc8000f8e02ff */
[C---:B------:R-:W-:Y:S02]  /*14380*/  IMAD R7, R4.reuse, UR5, R0 ;  /* 0x0000000504077c24 */ /* 0x040fe4000f8e0200 */
[----:B------:R-:W-:Y:S02]  /*14390*/  IMAD.MOV R0, RZ, RZ, -R4 ;  /* 0x000000ffff007224 */ /* 0x000fe400078e0a04 */
[----:B------:R-:W-:-:S04]  /*143a0*/  IMAD.WIDE.U32 R4, R4, UR4, R2 ;  /* 0x0000000404047c25 */ /* 0x000fc8000f8e0002 */
[----:B------:R-:W-:Y:S02]  /*143b0*/  IMAD R0, R9, R0, R6 ;  /* 0x0000000009007224 */ /* 0x000fe400078e0206 */
[----:B------:R-:W-:-:S03]  /*143c0*/  IMAD.IADD R5, R5, 0x1, R7 ;  /* 0x0000000105057824 */ /* 0x000fc600078e0207 */
[----:B------:R-:W-:Y:S01]  /*143d0*/  SHF.R.S32.HI R7, RZ, 0x1f, R0 ;  /* 0x0000001fff077819 */ /* 0x000fe20000011400 */
[----:B------:R-:W-:-:S04]  /*143e0*/  IMAD.WIDE.U32 R4, R0, UR6, R4 ;  /* 0x0000000600047c25 */ /* 0x000fc8000f8e0004 */
[----:B------:R-:W-:Y:S02]  /*143f0*/  IMAD R7, R7, UR6, RZ ;  /* 0x0000000607077c24 */ /* 0x000fe4000f8e02ff */
[----:B---3--:R-:W-:Y:S02]  /*14400*/  IMAD.SHL.U32 R21, R10, 0x8, RZ ;  /* 0x000000080a157824 */ /* 0x008fe400078e00ff */
[----:B------:R-:W-:Y:S01]  /*14410*/  IMAD R7, R0, UR7, R7 ;  /* 0x0000000700077c24 */ /* 0x000fe2000f8e0207 */
[C---:B------:R-:W-:Y:S02]  /*14420*/  LEA R0, P0, R4.reuse, UR8, 0x1 ;  /* 0x0000000804007c11 */ /* 0x040fe4000f8008ff */
[----:B------:R-:W-:Y:S01]  /*14430*/  LOP3.LUT R21, R21, 0x38, RZ, 0xc0, !PT ;  /* 0x0000003815157812 */ /* 0x000fe200078ec0ff */
[----:B------:R-:W-:Y:S02]  /*14440*/  IMAD.IADD R5, R5, 0x1, R7 ;  /* 0x0000000105057824 */ /* 0x000fe400078e0207 */
[----:B------:R-:W0:Y:S03]  /*14450*/  @P1 LDC R7, c[0x0][0x44c] ;  /* 0x00011300ff071b82 */ /* 0x000e260000000800 */
[----:B------:R-:W-:Y:S01]  /*14460*/  LEA.HI.X R4, R4, UR9, R5, 0x1, P0 ;  /* 0x0000000904047c11 */ /* 0x000fe200080f0c05 */
[----:B------:R-:W-:-:S04]  /*14470*/  VIADD R5, R6, 0x80 ;  /* 0x0000008006057836 */ /* 0x000fc80000000000 */
[----:B------:R-:W-:Y:S02]  /*14480*/  IMAD.MOV.U32 R6, RZ, RZ, R5 ;  /* 0x000000ffff067224 */ /* 0x000fe400078e0005 */
[----:B0-----:R-:W-:-:S05]  /*14490*/  @P1 IMAD.HI.U32 R7, R5, R7, RZ ;  /* 0x0000000705071227 */ /* 0x001fca00078e00ff */
[----:B-1----:R-:W-:-:S05]  /*144a0*/  @P1 SHF.R.U32.HI R6, RZ, R8, R7 ;  /* 0x00000008ff061219 */ /* 0x002fca0000011607 */
[----:B------:R-:W-:Y:S02]  /*144b0*/  IMAD.MOV R7, RZ, RZ, -R6 ;  /* 0x000000ffff077224 */ /* 0x000fe400078e0a06 */
[----:B------:R-:W-:-:S04]  /*144c0*/  IMAD.WIDE.U32 R2, R6, UR4, R2 ;  /* 0x0000000406027c25 */ /* 0x000fc8000f8e0002 */
[----:B------:R-:W-:Y:S01]  /*144d0*/  IMAD R5, R9, R7, R5 ;  /* 0x0000000709057224 */ /* 0x000fe200078e0205 */
[----:B------:R-:W-:-:S05]  /*144e0*/  SHF.R.S32.HI R7, RZ, 0x1f, R6 ;  /* 0x0000001fff077819 */ /* 0x000fca0000011406 */
[----:B------:R-:W-:Y:S01]  /*144f0*/  IMAD R7, R7, UR4, RZ ;  /* 0x0000000407077c24 */ /* 0x000fe2000f8e02ff */
[----:B------:R-:W-:Y:S02]  /*14500*/  ULDC UR4, c[0x0][0x2b8] ;  /* 0x0000ae0000047ab9 */ /* 0x000fe40000000800 */
[----:B------:R-:W-:Y:S01]  /*14510*/  ISETP.GE.AND P0, PT, R21, UR4, PT ;  /* 0x0000000415007c0c */ /* 0x000fe2000bf06270 */
[----:B------:R-:W-:Y:S01]  /*14520*/  IMAD R7, R6, UR5, R7 ;  /* 0x0000000506077c24 */ /* 0x000fe2000f8e0207 */
[----:B------:R-:W-:Y:S01]  /*14530*/  SHF.R.S32.HI R6, RZ, 0x1f, R5 ;  /* 0x0000001fff067819 */ /* 0x000fe20000011405 */
[----:B------:R-:W-:Y:S02]  /*14540*/  UMOV UR4, 0xffffffff ;  /* 0xffffffff00047882 */ /* 0x000fe40000000000 */
[----:B------:R-:W-:Y:S02]  /*14550*/  IMAD.IADD R3, R3, 0x1, R7 ;  /* 0x0000000103037824 */ /* 0x000fe400078e0207 */
[----:B------:R-:W-:-:S02]  /*14560*/  IMAD R6, R6, UR6, RZ ;  /* 0x0000000606067c24 */ /* 0x000fc4000f8e02ff */
[----:B------:R-:W-:-:S04]  /*14570*/  IMAD.WIDE.U32 R2, R5, UR6, R2 ;  /* 0x0000000605027c25 */ /* 0x000fc8000f8e0002 */
[----:B------:R-:W-:Y:S01]  /*14580*/  IMAD R6, R5, UR7, R6 ;  /* 0x0000000705067c24 */ /* 0x000fe2000f8e0206 */
[----:B------:R-:W-:-:S03]  /*14590*/  LEA R5, P1, R2, UR8, 0x1 ;  /* 0x0000000802057c11 */ /* 0x000fc6000f8208ff */
[----:B------:R-:W-:-:S05]  /*145a0*/  IMAD.IADD R6, R3, 0x1, R6 ;  /* 0x0000000103067824 */ /* 0x000fca00078e0206 */
[----:B------:R-:W-:Y:S01]  /*145b0*/  LEA.HI.X R2, R2, UR9, R6, 0x1, P1 ;  /* 0x0000000902027c11 */ /* 0x000fe200088f0c06 */
[----:B--2---:R-:W-:Y:S06]  /*145c0*/  BRA.DIV UR4, `(.L_x_1166) ;  /* 0x0000003e042c7947 */ /* 0x004fec000b800000 */
[----:B------:R-:W0:Y:S02]  /*145d0*/  S2R R7, SR_TID.X ;  /* 0x0000000000077919 */ /* 0x000e240000002100 */
[----:B0-----:R-:W-:Y:S02]  /*145e0*/  LOP3.LUT R8, R7, 0x7f, RZ, 0xc0, !PT ;  /* 0x0000007f07087812 */ /* 0x001fe400078ec0ff */
[----:B------:R-:W2:Y:S04]  /*145f0*/  LDL.LU R7, [R1+0xc] ;  /* 0x00000c0001077983 */ /* 0x000ea80000300800 */
[----:B------:R-:W3:Y:S01]  /*14600*/  LDL.LU R11, [R1+0x8] ;  /* 0x00000800010b7983 */ /* 0x000ee20000300800 */
[----:B------:R-:W-:-:S03]  /*14610*/  SHF.R.U32.HI R10, RZ, 0x3, R8 ;  /* 0x00000003ff0a7819 */ /* 0x000fc60000011608 */
[----:B------:R-:W0:Y:S01]  /*14620*/  SHFL.IDX PT, R8, R0, RZ, 0x181f ;  /* 0x00181fff00087589 */ /* 0x000e2200000e0000 */
[----:B--2---:R-:W-:-:S03]  /*14630*/  IMAD R3, R7, R9, RZ ;  /* 0x0000000907037224 */ /* 0x004fc600078e02ff */
[----:B------:R-:W1:Y:S01]  /*14640*/  SHFL.IDX PT, R7, R4, RZ, 0x181f ;  /* 0x00181fff04077589 */ /* 0x000e6200000e0000 */
[----:B---3--:R-:W-:-:S05]  /*14650*/  IMAD.IADD R6, R10, 0x1, R11 ;  /* 0x000000010a067824 */ /* 0x008fca00078e020b */
[----:B------:R-:W-:-:S13]  /*14660*/  ISETP.GE.AND P1, PT, R6, R3, PT ;  /* 0x000000030600720c */ /* 0x000fda0003f26270 */
[----:B0-----:R-:W-:-:S05]  /*14670*/  @!P1 LEA R8, P2, R21, R8, 0x1 ;  /* 0x0000000815089211 */ /* 0x001fca00078408ff */
[----:B-1----:R-:W-:-:S04]  /*14680*/  @!P1 IMAD.X R7, RZ, RZ, R7, P2 ;  /* 0x000000ffff079224 */ /* 0x002fc800010e0607 */
[----:B------:R-:W-:Y:S02]  /*14690*/  @!P1 IMAD.MOV.U32 R9, RZ, RZ, R7 ;  /* 0x000000ffff099224 */ /* 0x000fe400078e0007 */
[----:B------:R-:W-:-:S03]  /*146a0*/  VIADD R7, R6, 0x10 ;  /* 0x0000001006077836 */ /* 0x000fc60000000000 */
[----:B------:R-:W-:Y:S01]  /*146b0*/  @!PT LDS RZ, [RZ] ;  /* 0x00000000fffff984 */ /* 0x000fe20000000800 */
[----:B-----5:R0:W-:Y:S02]  /*146c0*/  @!P1 LDGSTS.E.BYPASS.LTC128B.128 [R20+0x8400], desc[UR52][R8.64], !P0 ;  /* 0x0840000008149fae */ /* 0x0201e4000c101d74 */
        /* <DEDUP_REMOVED lines=42> */
[----:B------:R-:W-:Y:S04]  /*14970*/  SHFL.IDX PT, R4, R4, 0x7, 0x181f ;  /* 0x00f81f0004047f89 */ /* 0x000fe800000e0000 */
[----:B0-----:R-:W0:Y:S03]  /*14980*/  SHFL.IDX PT, R8, R0, 0x6, 0x181f ;  /* 0x00d81f0000087f89 */ /* 0x001e2600000e0000 */
[----:B0-----:R-:W-:-:S05]  /*14990*/  @!P1 LEA R8, P2, R21, R8, 0x1 ;  /* 0x0000000815089211 */ /* 0x001fca00078408ff */
[----:B------:R-:W-:-:S04]  /*149a0*/  @!P1 IMAD.X R7, RZ, RZ, R7, P2 ;  /* 0x000000ffff079224 */ /* 0x000fc800010e0607 */
[----:B------:R-:W-:Y:S02]  /*149b0*/  @!P1 IMAD.MOV.U32 R9, RZ, RZ, R7 ;  /* 0x000000ffff099224 */ /* 0x000fe400078e0007 */
[----:B------:R-:W-:Y:S04]  /*149c0*/  SHFL.IDX PT, R7, R5, RZ, 0x181f ;  /* 0x00181fff05077589 */ /* 0x000fe800000e0000 */
        /* <DEDUP_REMOVED lines=11> */
[----:B------:R-:W-:-:S05]  /*14a80*/  @!P2 LEA R7, P1, R21, R7, 0x1 ;  /* 0x000000071507a211 */ /* 0x000fca00078208ff */
[----:B0-----:R-:W-:Y:S02]  /*14a90*/  @!P2 IMAD.X R0, RZ, RZ, R0, P1 ;  /* 0x000000ffff00a224 */ /* 0x001fe400008e0600 */
[----:B-1----:R-:W-:Y:S02]  /*14aa0*/  @!P2 IMAD.MOV.U32 R8, RZ, RZ, R7 ;  /* 0x000000ffff08a224 */ /* 0x002fe400078e0007 */
        /* <DEDUP_REMOVED lines=20> */
.L_x_1281:
[----:B------:R-:W-:Y:S02]  /*14bf0*/  VIADD R6, R6, 0xb0 ;  /* 0x000000b006067836 */ /* 0x000fe40000000000 */
[----:B0-----:R-:W-:-:S03]  /*14c00*/  VIADD R8, R17, 0x16800 ;  /* 0x0001680011087836 */ /* 0x001fc60000000000 */
[----:B------:R-:W-:-:S13]  /*14c10*/  ISETP.GE.AND P1, PT, R6, R3, PT ;  /* 0x000000030600720c */ /* 0x000fda0003f26270 */
[----:B--2---:R-:W-:-:S05]  /*14c20*/  @!P1 LEA R2, P2, R21, R2, 0x1 ;  /* 0x0000000215029211 */ /* 0x004fca00078408ff */
[----:B-1----:R-:W-:-:S05]  /*14c30*/  @!P1 IMAD.X R3, RZ, RZ, R0, P2 ;  /* 0x000000ffff039224 */ /* 0x002fca00010e0600 */
[----:B------:R-:W-:Y:S01]  /*14c40*/  @!PT LDS RZ, [RZ] ;  /* 0x00000000fffff984 */ /* 0x000fe20000000800 */
[----:B------:R-:W-:Y:S01]  /*14c50*/  @!PT LDS RZ, [RZ] ;  /* 0x00000000fffff984 */ /* 0x000fe20000000800 */
[----:B------:R-:W-:Y:S01]  /*14c60*/  @!PT LDS RZ, [RZ] ;  /* 0x00000000fffff984 */ /* 0x000fe20000000800 */
[----:B------:R0:W-:Y:S01]  /*14c70*/  @!P1 LDGSTS.E.BYPASS.LTC128B.128 [R20+0xdc00], desc[UR52][R2.64], !P0 ;  /* 0x0dc0000002149fae */ /* 0x0001e2000c101d74 */
[----:B------:R-:W-:Y:S01]  /*14c80*/  PLOP3.LUT P0, PT, PT, PT, PT, 0x80, 0x0 ;  /* 0x000000000000781c */ /* 0x000fe20003f0f070 */
[----:B------:R-:W-:-:S12]  /*14c90*/  NOP ;  /* 0x0000000000007918 */ /* 0x000fd80000000000 */
.L_x_1167:
        /* <DEDUP_REMOVED lines=18> */
.L_x_1282:
[----:B------:R-:W-:Y:S05]  /*14dc0*/  BSYNC B0 ;  /* 0x0000000000007941 */ /* 0x000fea0003800000 */
.L_x_1168:
[----:B------:R-:W0:Y:S01]  /*14dd0*/  LDL R2, [R1+0x1c] ;  /* 0x00001c0001027983 */ /* 0x000e220000100800 */
[----:B------:R-:W-:Y:S01]  /*14de0*/  BSSY B0, `(.L_x_1170) ;  /* 0x0000179000007945 */ /* 0x000fe20003800000 */
[----:B0-----:R-:W-:-:S05]  /*14df0*/  VIADD R0, R2, 0xfffffffe ;  /* 0xfffffffe02007836 */ /* 0x001fca0000000000 */
[----:B------:R-:W-:-:S13]  /*14e00*/  ISETP.GE.AND P0, PT, R0, R29, PT ;  /* 0x0000001d0000720c */ /* 0x000fda0003f06270 */
[----:B------:R-:W-:Y:S05]  /*14e10*/  @!P0 BRA `(.L_x_1171) ;  /* 0x0000001400d48947 */ /* 0x000fea0003800000 */
[----:B------:R-:W2:Y:S04]  /*14e20*/  LDL.LU R2, [R1+0x34] ;  /* 0x0000340001027983 */ /* 0x000ea80000300800 */
[----:B------:R-:W3:Y:S04]  /*14e30*/  LDL.LU R6, [R1+0x18] ;  /* 0x0000180001067983 */ /* 0x000ee80000300800 */
[----:B------:R-:W4:Y:S04]  /*14e40*/  LDL.LU R3, [R1+0x3c] ;  /* 0x00003c0001037983 */ /* 0x000f280000300800 */
[----:B------:R-:W5:Y:S04]  /*14e50*/  LDL.LU R5, [R1+0x14] ;  /* 0x0000140001057983 */ /* 0x000f680000300800 */
[----:B------:R-:W5:Y:S01]  /*14e60*/  LDL.LU R4, [R1+0x40] ;  /* 0x0000400001047983 */ /* 0x000f620000300800 */
[----:B------:R-:W-:Y:S01]  /*14e70*/  BSSY B2, `(.L_x_1172) ;  /* 0x0000085000027945 */ /* 0x000fe20003800000 */
[----:B--2---:R-:W-:-:S04]  /*14e80*/  VIADD R2, R2, 0x1 ;  /* 0x0000000102027836 */ /* 0x004fc80000000000 */
[----:B---3--:R-:W-:Y:S01]  /*14e90*/  IMAD R2, R2, R6, RZ ;  /* 0x0000000602027224 */ /* 0x008fe200078e02ff */
[----:B----4-:R-:W-:-:S04]  /*14ea0*/  LOP3.LUT R3, RZ, R3, RZ, 0x33, !PT ;  /* 0x00000003ff037212 */ /* 0x010fc800078e33ff */
[----:B------:R-:W-:-:S04]  /*14eb0*/  LOP3.LUT R2, RZ, R2, RZ, 0x33, !PT ;  /* 0x00000002ff027212 */ /* 0x000fc800078e33ff */
[----:B-----5:R-:W-:Y:S02]  /*14ec0*/  VIADDMNMX R2, R2, -R5, R3, !PT ;  /* 0x8000000502027246 */ /* 0x020fe40007800103 */
[----:B------:R-:W-:-:S04]  /*14ed0*/  LOP3.LUT R3, RZ, R4, RZ, 0x33, !PT ;  /* 0x00000004ff037212 */ /* 0x000fc800078e33ff */
[----:B------:R-:W-:Y:S02]  /*14ee0*/  VIMNMX R6, R2, R3, !PT ;  /* 0x0000000302067248 */ /* 0x000fe40007fe0100 */
[----:B------:R-:W-:-:S04]  /*14ef0*/  LOP3.LUT R3, RZ, R29, RZ, 0x33, !PT ;  /* 0x0000001dff037212 */ /* 0x000fc800078e33ff */
[----:B------:R-:W-:Y:S02]  /*14f00*/  VIADDMNMX R10, R6, 0x2, R3, !PT ;  /* 0x00000002060a7846 */ /* 0x000fe40007800103 */
[----:B------:R-:W-:-:S05]  /*14f10*/  LOP3.LUT R3, RZ, R6, RZ, 0x33, !PT ;  /* 0x00000006ff037212 */ /* 0x000fca00078e33ff */
        /* <DEDUP_REMOVED lines=33> */
[----:B------:R-:W-:-:S05]  /*15130*/  LEA.HI.X R5, R2, UR5, R3, 0x2, P0 ;  /* 0x0000000502057c11 */ /* 0x000fca00080f1403 */
[----:B------:R0:W5:Y:S04]  /*15140*/  LDG.E R4, desc[UR52][R4.64] ;  /* 0x0000003404047981 */ /* 0x000168000c1e1900 */
.L_x_1176:
[----:B------:R-:W-:Y:S01]  /*15150*/  IMAD R2, R7, 0x8, R17 ;  /* 0x0000000807027824 */ /* 0x000fe200078e0211 */
[----:B------:R-:W-:Y:S01]  /*15160*/  SHF.L.U32 R3, R9, 0x1f, RZ ;  /* 0x0000001f09037819 */ /* 0x000fe200000006ff */
[----:B------:R-:W-:Y:S03]  /*15170*/  BSSY B3, `(.L_x_1177) ;  /* 0x0000003000037945 */ /* 0x000fe60003800000 */
[----:B------:R-:W1:Y:S02]  /*15180*/  SYNCS.PHASECHK.TRANS64.TRYWAIT P0, [R2+URZ+0x16840], R3 ;  /* 0x01684003020075a7 */ /* 0x000e64000800017f */
[----:B-1----:R-:W-:Y:S05]  /*15190*/  @!P0 BRA `(.L_x_1178) ;  /* 0x00000040000c8947 */ /* 0x002fea0003800000 */
.L_x_1283:
[----:B------:R-:W-:Y:S05]  /*151a0*/  BSYNC B3 ;  /* 0x0000000000037941 */ /* 0x000fea0003800000 */
.L_x_1177:
        /* <DEDUP_REMOVED lines=12> */
.L_x_1180:
[----:B------:R-:W-:Y:S05]  /*15270*/  BSYNC B3 ;  /* 0x0000000000037941 */ /* 0x000fea0003800000 */
.L_x_1179:
        /* <DEDUP_REMOVED lines=11> */
.L_x_1181:
        /* <DEDUP_REMOVED lines=15> */
.L_x_1284:
[----:B------:R-:W-:Y:S05]  /*15420*/  BSYNC B3 ;  /* 0x0000000000037941 */ /* 0x000fea0003800000 */
.L_x_1182:
[----:B------:R-:W-:Y:S01]  /*15430*/  BSSY B3, `(.L_x_1184) ;  /* 0x000000c000037945 */ /* 0x000fe20003800000 */
[----:B------:R-:W-:Y:S02]  /*15440*/  IMAD.MOV.U32 R12, RZ, RZ, 0x0 ;  /* 0x00000000ff0c7424 */ /* 0x000fe400078e00ff */
[----:B------:R-:W-:Y:S01]  /*15450*/  IMAD.MOV.U32 R13, RZ, RZ, 0x14f00000 ;  /* 0x14f00000ff0d7424 */ /* 0x000fe200078e00ff */
[----:B------:R-:W-:Y:S06]  /*15460*/  @P1 BRA `(.L_x_1185) ;  /* 0x0000000000201947 */ /* 0x000fec0003800000 */
[----:B------:R-:W1:Y:S01]  /*15470*/  S2R R5, SR_TID.X ;  /* 0x0000000000057919 */ /* 0x000e620000002100 */
[----:B0-----:R-:W-:Y:S02]  /*15480*/  IMAD R2, R18, 0x8, R17 ;  /* 0x0000000812027824 */ /* 0x001fe400078e0211 */
[----:B------:R-:W-:-:S04]  /*15490*/  IMAD.MOV.U32 R3, RZ, RZ, 0x4000 ;  /* 0x00004000ff037424 */ /* 0x000fc800078e00ff */
[----:B------:R2:W-:Y:S01]  /*154a0*/  SYNCS.ARRIVE.TRANS64 RZ, [R2+URZ+0x16850], R3 ;  /* 0x0168500302ff79a7 */ /* 0x0005e2000800003f */
[----:B-1----:R-:W-:-:S04]  /*154b0*/  LOP3.LUT R5, R5, 0x1f, RZ, 0xc0, !PT ;  /* 0x0000001f05057812 */ /* 0x002fc800078ec0ff */
[----:B------:R-:W-:-:S13]  /*154c0*/  ISETP.NE.AND P0, PT, R5, RZ, PT ;  /* 0x000000ff0500720c */ /* 0x000fda0003f05270 */
[----:B--2---:R-:W-:Y:S05]  /*154d0*/  @!P0 BRA `(.L_x_1185) ;  /* 0x0000000000048947 */ /* 0x004fea0003800000 */
[----:B------:R-:W-:Y:S01]  /*154e0*/  BPT.TRAP 0x1 ;  /* 0x000000040000795c */ /* 0x000fe20000300000 */
.L_x_1185:
[----:B------:R-:W-:Y:S05]  /*154f0*/  BSYNC B3 ;  /* 0x0000000000037941 */ /* 0x000fea0003800000 */
.L_x_1184:
        /* <DEDUP_REMOVED lines=11> */
.L_x_1186:
        /* <DEDUP_REMOVED lines=12> */
.L_x_1175:
[----:B------:R-:W-:Y:S05]  /*15670*/  BSYNC B1 ;  /* 0x0000000000017941 */ /* 0x000fea0003800000 */
.L_x_1174:
[----:B------:R-:W2:Y:S01]  /*15680*/  LDL.LU R0, [R1+0x1c] ;  /* 0x00001c0001007983 */ /* 0x000ea20000300800 */
[----:B------:R-:W-:Y:S02]  /*15690*/  IMAD.MOV.U32 R18, RZ, RZ, R7 ;  /* 0x000000ffff127224 */ /* 0x000fe400078e0007 */
[----:B------:R-:W-:Y:S02]  /*156a0*/  IMAD.MOV.U32 R28, RZ, RZ, R9 ;  /* 0x000000ffff1c7224 */ /* 0x000fe400078e0009 */
[----:B--2---:R-:W-:-:S07]  /*156b0*/  VIADD R0, R0, 0xfffffffd ;  /* 0xfffffffd00007836 */ /* 0x004fce0000000000 */
.L_x_1173:
[----:B------:R-:W-:Y:S05]  /*156c0*/  BSYNC B2 ;  /* 0x0000000000027941 */ /* 0x000fea0003800000 */
.L_x_1172:
[----:B------:R-:W-:-:S05]  /*156d0*/  VIADD R3, R10, 0xfffffffe ;  /* 0xfffffffe0a037836 */ /* 0x000fca0000000000 */
[----:B------:R-:W-:-:S13]  /*156e0*/  ISETP.NE.AND P0, PT, R3, R6, PT ;  /* 0x000000060300720c */ /* 0x000fda0003f05270 */
[----:B------:R-:W-:Y:S05]  /*156f0*/  @!P0 BRA `(.L_x_1171) ;  /* 0x0000000c009c8947 */ /* 0x000fea0003800000 */
[----:B------:R-:W-:-:S07]  /*15700*/  IMAD.MOV.U32 R4, RZ, RZ, R19 ;  /* 0x000000ffff047224 */ /* 0x000fce00078e0013 */
.L_x_1213:
        /* <DEDUP_REMOVED lines=32> */
.L_x_1189:
[----:B------:R-:W-:Y:S01]  /*15910*/  IMAD R2, R6, 0x8, R17 ;  /* 0x0000000806027824 */ /* 0x000fe200078e0211 */
[----:B------:R-:W-:Y:S01]  /*15920*/  SHF.L.U32 R3, R7, 0x1f, RZ ;  /* 0x0000001f07037819 */ /* 0x000fe200000006ff */
[----:B------:R-:W-:Y:S03]  /*15930*/  BSSY B2, `(.L_x_1190) ;  /* 0x0000003000027945 */ /* 0x000fe60003800000 */
[----:B------:R-:W1:Y:S02]  /*15940*/  SYNCS.PHASECHK.TRANS64.TRYWAIT P0, [R2+URZ+0x16840], R3 ;  /* 0x01684003020075a7 */ /* 0x000e64000800017f */
[----:B-1----:R-:W-:Y:S05]  /*15950*/  @!P0 BRA `(.L_x_1191) ;  /* 0x0000003800448947 */ /* 0x002fea0003800000 */
.L_x_1285:
[----:B------:R-:W-:Y:S05]  /*15960*/  BSYNC B2 ;  /* 0x0000000000027941 */ /* 0x000fea0003800000 */
.L_x_1190:
        /* <DEDUP_REMOVED lines=12> */
.L_x_1193:
[----:B------:R-:W-:Y:S05]  /*15a30*/  BSYNC B2 ;  /* 0x0000000000027941 */ /* 0x000fea0003800000 */
.L_x_1192:
        /* <DEDUP_REMOVED lines=11> */
.L_x_1194:
        /* <DEDUP_REMOVED lines=15> */
.L_x_1286:
[----:B------:R-:W-:Y:S05]  /*15be0*/  BSYNC B2 ;  /* 0x0000000000027941 */ /* 0x000fea0003800000 */
.L_x_1195:
[----:B------:R-:W-:Y:S01]  /*15bf0*/  BSSY B2, `(.L_x_1197) ;  /* 0x000000b000027945 */ /* 0x000fe20003800000 */
[----:B------:R-:W-:Y:S02]  /*15c00*/  IMAD.MOV.U32 R2, RZ, RZ, 0x0 ;  /* 0x00000000ff027424 */ /* 0x000fe400078e00ff */
[----:B0-----:R-:W-:Y:S01]  /*15c10*/  IMAD.MOV.U32 R3, RZ, RZ, 0x14f00000 ;  /* 0x14f00000ff037424 */ /* 0x001fe200078e00ff */
        /* <DEDUP_REMOVED lines=8> */
.L_x_1198:
[----:B------:R-:W-:Y:S05]  /*15ca0*/  BSYNC B2 ;  /* 0x0000000000027941 */ /* 0x000fea0003800000 */
.L_x_1197:
        /* <DEDUP_REMOVED lines=8> */
[----:B------:R-:W-:Y:S01]  /*15d30*/  UIADD3.X UR5, URZ, UR39, URZ, UP0, !UPT ;  /* 0x000000273f057290 */ /* 0x000fe200087fe43f */
[----:B------:R-:W-:-:S11]  /*15d40*/  VIADD R18, R18, 0x400 ;  /* 0x0000040012127836 */ /* 0x000fd60000000000 */
.L_x_1199:
        /* <DEDUP_REMOVED lines=12> */
.L_x_1188:
[----:B------:R-:W-:Y:S05]  /*15e10*/  BSYNC B1 ;  /* 0x0000000000017941 */ /* 0x000fea0003800000 */
.L_x_1187:
        /* <DEDUP_REMOVED lines=32> */
.L_x_1202:
[----:B------:R-:W-:Y:S01]  /*16020*/  IMAD R2, R18, 0x8, R17 ;  /* 0x0000000812027824 */ /* 0x000fe200078e0211 */
[----:B------:R-:W-:Y:S01]  /*16030*/  SHF.L.U32 R3, R28, 0x1f, RZ ;  /* 0x0000001f1c037819 */ /* 0x000fe200000006ff */
[----:B------:R-:W-:Y:S03]  /*16040*/  BSSY B2, `(.L_x_1203) ;  /* 0x0000003000027945 */ /* 0x000fe60003800000 */
[----:B------:R-:W1:Y:S02]  /*16050*/  SYNCS.PHASECHK.TRANS64.TRYWAIT P0, [R2+URZ+0x16840], R3 ;  /* 0x01684003020075a7 */ /* 0x000e64000800017f */
[----:B-1----:R-:W-:Y:S05]  /*16060*/  @!P0 BRA `(.L_x_1204) ;  /* 0x0000003000a88947 */ /* 0x002fea0003800000 */
.L_x_1287:
[----:B------:R-:W-:Y:S05]  /*16070*/  BSYNC B2 ;  /* 0x0000000000027941 */ /* 0x000fea0003800000 */
.L_x_1203:
        /* <DEDUP_REMOVED lines=12> */
.L_x_1206:
[----:B------:R-:W-:Y:S05]  /*16140*/  BSYNC B2 ;  /* 0x0000000000027941 */ /* 0x000fea0003800000 */
.L_x_1205:
[----:B------:R-:W-:Y:S01]  /*16150*/  IMAD.MOV.U32 R5, RZ, RZ, RZ ;  /* 0x000000ffff057224 */ /* 0x000fe200078e00ff */
[----:B------:R-:W-:Y:S01]  /*16160*/  UIADD3 UR4, UP0, UR38, 0x370, URZ ;  /* 0x0000037026047890 */ /* 0x000fe2000ff1e03f */
[C---:B-1----:R-:W-:Y:S01]  /*16170*/  IMAD R2, R18.reuse, 0x4000, R17 ;  /* 0x0000400012027824 */ /* 0x042fe200078e0211 */
[----:B------:R-:W-:Y:S01]  /*16180*/  PLOP3.LUT P0, PT, PT, PT, PT, 0x80, 0x0 ;  /* 0x000000000000781c */ /* 0x000fe20003f0f070 */
[----:B------:R-:W-:Y:S01]  /*16190*/  IMAD R3, R18, 0x8, R8 ;  /* 0x0000000812037824 */ /* 0x000fe200078e0208 */
[----:B------:R-:W-:Y:S01]  /*161a0*/  R2UR UR10, R5 ;  /* 0x00000000050a72ca */ /* 0x000fe200000e0000 */
[----:B------:R-:W-:Y:S01]  /*161b0*/  VIADD R2, R2, 0xe400 ;  /* 0x0000e40002027836 */ /* 0x000fe20000000000 */
[----:B------:R-:W-:Y:S01]  /*161c0*/  UIADD3.X UR5, URZ, UR39, URZ, UP0, !UPT ;  /* 0x000000273f057290 */ /* 0x000fe200087fe43f */
[----:B------:R-:W-:Y:S01]  /*161d0*/  VIADD R3, R3, 0x30 ;  /* 0x0000003003037836 */ /* 0x000fe20000000000 */
[----:B------:R-:W-:Y:S01]  /*161e0*/  UMOV UR6, 0x0 ;  /* 0x0000000000067882 */ /* 0x000fe20000000000 */
[----:B------:R-:W-:Y:S01]  /*161f0*/  IMAD R11, R10, 0x80, R26 ;  /* 0x000000800a0b7824 */ /* 0x000fe200078e021a */
[----:B------:R-:W-:-:S09]  /*16200*/  UMOV UR7, 0x14f00000 ;  /* 0x14f0000000077882 */ /* 0x000fd20000000000 */
.L_x_1207:
        /* <DEDUP_REMOVED lines=15> */
.L_x_1288:
[----:B------:R-:W-:Y:S05]  /*16300*/  BSYNC B2 ;  /* 0x0000000000027941 */ /* 0x000fea0003800000 */
.L_x_1208:
        /* <DEDUP_REMOVED lines=11> */
.L_x_1211:
[----:B------:R-:W-:Y:S05]  /*163c0*/  BSYNC B2 ;  /* 0x0000000000027941 */ /* 0x000fea0003800000 */
.L_x_1210:
        /* <DEDUP_REMOVED lines=10> */
.L_x_1212:
        /* <DEDUP_REMOVED lines=12> */
.L_x_1201:
[----:B------:R-:W-:Y:S05]  /*16530*/  BSYNC B1 ;  /* 0x0000000000017941 */ /* 0x000fea0003800000 */
.L_x_1200:
[----:B------:R-:W-:Y:S01]  /*16540*/  ISETP.GT.AND P0, PT, R9, R29, PT ;  /* 0x0000001d0900720c */ /* 0x000fe20003f04270 */
[----:B------:R-:W-:-:S12]  /*16550*/  VIADD R0, R0, 0xfffffffe ;  /* 0xfffffffe00007836 */ /* 0x000fd80000000000 */
[----:B------:R-:W-:Y:S05]  /*16560*/  @P0 BRA `(.L_x_1213) ;  /* 0xfffffff000680947 */ /* 0x000fea000383ffff */
.L_x_1171:
[----:B------:R-:W-:Y:S05]  /*16570*/  BSYNC B0 ;  /* 0x0000000000007941 */ /* 0x000fea0003800000 */
.L_x_1170:
        /* <DEDUP_REMOVED lines=17> */
.L_x_1215:
[----:B------:R-:W-:Y:S05]  /*16690*/  BSYNC B0 ;  /* 0x0000000000007941 */ /* 0x000fea0003800000 */
.L_x_1214:
        /* <DEDUP_REMOVED lines=10> */
.L_x_1289:
[----:B------:R-:W-:Y:S05]  /*16740*/  BSYNC B1 ;  /* 0x0000000000017941 */ /* 0x000fea0003800000 */
.L_x_1218:
        /* <DEDUP_REMOVED lines=9> */
.L_x_1221:
[----:B------:R-:W-:Y:S05]  /*167e0*/  BSYNC B1 ;  /* 0x0000000000017941 */ /* 0x000fea0003800000 */
.L_x_1220:
        /* <DEDUP_REMOVED lines=10> */
.L_x_1222:
        /* <DEDUP_REMOVED lines=10> */
.L_x_1217:
[----:B------:R-:W-:Y:S05]  /*16930*/  BSYNC B0 ;  /* 0x0000000000007941 */ /* 0x000fea0003800000 */
.L_x_1216:
[----:B------:R-:W-:-:S05]  /*16940*/  VIADD R18, R18, 0x1 ;  /* 0x0000000112127836 */ /* 0x000fca0000000000 */
[----:B------:R-:W-:-:S04]  /*16950*/  ISETP.NE.AND P0, PT, R18, 0x2, PT ;  /* 0x000000021200780c */ /* 0x000fc80003f05270 */
[----:B------:R-:W-:Y:S02]  /*16960*/  SEL R3, RZ, 0x1, P0 ;  /* 0x00000001ff037807 */ /* 0x000fe40000000000 */
[----:B------:R-:W-:Y:S02]  /*16970*/  SEL R18, R18, RZ, P0 ;  /* 0x000000ff12127207 */ /* 0x000fe40000000000 */
[----:B------:R-:W-:-:S07]  /*16980*/  LOP3.LUT R28, R28, R3, RZ, 0x3c, !PT ;  /* 0x000000031c1c7212 */ /* 0x000fce00078e3cff */
.L_x_1152:
[----:B------:R-:W-:Y:S05]  /*16990*/  BSYNC B7 ;  /* 0x0000000000077941 */ /* 0x000fea0003800000 */
.L_x_1150:
        /* <DEDUP_REMOVED lines=12> */
.L_x_1223:
[----:B------:R-:W3:Y:S01]  /*16a60*/  S2R R0, SR_TID.X ;  /* 0x0000000000007919 */ /* 0x000ee20000002100 */
[----:B------:R-:W-:Y:S01]  /*16a70*/  UMOV UR4, 0xffffffff ;  /* 0xffffffff00047882 */ /* 0x000fe20000000000 */
[----:B---3--:R-:W-:-:S04]  /*16a80*/  LOP3.LUT R9, R0, 0x1f, RZ, 0xc0, !PT ;  /* 0x0000001f00097812 */ /* 0x008fc800078ec0ff */
[----:B------:R-:W-:Y:S01]  /*16a90*/  ISETP.NE.AND P0, PT, R9, 0x1f, PT ;  /* 0x0000001f0900780c */ /* 0x000fe20003f05270 */
[----:B------:R-:W-:-:S12]  /*16aa0*/  BRA.DIV UR4, `(.L_x_1225) ;  /* 0x0000002a04547947 */ /* 0x000fd8000b800000 */
[----:B------:R-:W-:Y:S01]  /*16ab0*/  IMAD.IADD R7, R27, 0x1, R9 ;  /* 0x000000011b077824 */ /* 0x000fe200078e0209 */
[----:B------:R-:W-:-:S04]  /*16ac0*/  ULDC UR4, c[0x0][0xc3c] ;  /* 0x00030f0000047ab9 */ /* 0x000fc80000000800 */
[----:B------:R-:W-:-:S13]  /*16ad0*/  ISETP.GE.OR P1, PT, R7, UR4, !P0 ;  /* 0x0000000407007c0c */ /* 0x000fda000c726670 */
[----:B01----:R-:W0:Y:S08]  /*16ae0*/  @!P1 LDC.64 R4, c[0x0][0xc80] ;  /* 0x00032000ff049b82 */ /* 0x003e300000000a00 */
[----:B------:R-:W1:Y:S01]  /*16af0*/  @!P1 LDC.64 R2, c[0x0][0xc78] ;  /* 0x00031e00ff029b82 */ /* 0x000e620000000a00 */
[----:B0-----:R-:W-:-:S06]  /*16b00*/  @!P1 IMAD.WIDE R4, R7, 0x4, R4 ;  /* 0x0000000407049825 */ /* 0x001fcc00078e0204 */
[----:B------:R-:W3:Y:S01]  /*16b10*/  @!P1 LDG.E R4, desc[UR52][R4.64] ;  /* 0x0000003404049981 */ /* 0x000ee2000c1e1900 */
[----:B-1----:R-:W-:-:S06]  /*16b20*/  @!P1 IMAD.WIDE R2, R7, 0x4, R2 ;  /* 0x0000000407029825 */ /* 0x002fcc00078e0202 */
[----:B------:R-:W4:Y:S01]  /*16b30*/  @!P1 LDG.E R2, desc[UR52][R2.64] ;  /* 0x0000003402029981 */ /* 0x000f22000c1e1900 */
[----:B------:R-:W-:Y:S02]  /*16b40*/  IMAD.MOV.U32 R25, RZ, RZ, RZ ;  /* 0x000000ffff197224 */ /* 0x000fe400078e00ff */
[----:B------:R-:W-:Y:S01]  /*16b50*/  IMAD.MOV.U32 R8, RZ, RZ, RZ ;  /* 0x000000ffff087224 */ /* 0x000fe200078e00ff */
[C---:B------:R-:W-:Y:S02]  /*16b60*/  ISETP.GE.U32.AND P2, PT, R9.reuse, 0x2, PT ;  /* 0x000000020900780c */ /* 0x040fe40003f46070 */
[C---:B------:R-:W-:Y:S02]  /*16b70*/  ISETP.GE.U32.AND P3, PT, R9.reuse, 0x4, PT ;  /* 0x000000040900780c */ /* 0x040fe40003f66070 */
[C---:B------:R-:W-:Y:S02]  /*16b80*/  ISETP.GE.U32.AND P4, PT, R9.reuse, 0x8, PT ;  /* 0x000000080900780c */ /* 0x040fe40003f86070 */
[----:B------:R-:W-:Y:S01]  /*16b90*/  ISETP.GE.U32.AND P5, PT, R9, 0x10, PT ;  /* 0x000000100900780c */ /* 0x000fe20003fa6070 */
[----:B------:R-:W-:Y:S04]  /*16ba0*/  SHFL.IDX PT, R0, R24, RZ, 0x1f ;  /* 0x00001fff18007589 */ /* 0x000fe800000e0000 */
[----:B------:R0:W-:Y:S02]  /*16bb0*/  SHFL.IDX PT, R6, R24, 0x1, 0x1f ;  /* 0x00201f0018067f89 */ /* 0x0001e400000e0000 */
[----:B0-----:R-:W-:-:S02]  /*16bc0*/  IMAD.MOV.U32 R24, RZ, RZ, RZ ;  /* 0x000000ffff187224 */ /* 0x001fc400078e00ff */
[----:B---3--:R-:W-:Y:S02]  /*16bd0*/  @!P1 IMAD.MOV.U32 R25, RZ, RZ, R4 ;  /* 0x000000ffff199224 */ /* 0x008fe400078e0004 */
[----:B----4-:R-:W-:-:S04]  /*16be0*/  @!P1 IMAD.MOV.U32 R8, RZ, RZ, R2 ;  /* 0x000000ffff089224 */ /* 0x010fc800078e0002 */
[----:B------:R-:W-:-:S05]  /*16bf0*/  IMAD R13, R8, R25, RZ ;  /* 0x00000019080d7224 */ /* 0x000fca00078e02ff */
[----:B------:R-:W0:Y:S01]  /*16c00*/  SHFL.UP PT, R14, R13, 0x1, RZ ;  /* 0x042000000d0e7989 */ /* 0x000e2200000e00ff */
[----:B------:R-:W-:-:S04]  /*16c10*/  ISETP.NE.AND P1, PT, R9, RZ, PT ;  /* 0x000000ff0900720c */ /* 0x000fc80003f25270 */
        /* <DEDUP_REMOVED lines=15> */
.L_x_1299:
[----:B------:R-:W-:Y:S02]  /*16d10*/  ULDC UR4, c[0x0][0xc38] ;  /* 0x00030e0000047ab9 */ /* 0x000fe40000000800 */
[----:B------:R-:W-:-:S04]  /*16d20*/  IMAD.U32 R4, RZ, RZ, UR4 ;  /* 0x00000004ff047e24 */ /* 0x000fc8000f8e00ff */
[----:B-1----:R-:W-:-:S04]  /*16d30*/  IMAD R5, R14, R4, RZ ;  /* 0x000000040e057224 */ /* 0x002fc800078e02ff */
[----:B------:R-:W-:-:S05]  /*16d40*/  IMAD.IADD R6, R6, 0x1, R5 ;  /* 0x0000000106067824 */ /* 0x000fca00078e0205 */
[----:B------:R-:W-:-:S13]  /*16d50*/  ISETP.GT.AND P6, PT, R6, R0, PT ;  /* 0x000000000600720c */ /* 0x000fda0003fc4270 */
[----:B------:R-:W-:Y:S05]  /*16d60*/  @P6 BRA `(.L_x_1226) ;  /* 0x0000000000a46947 */ /* 0x000fea0003800000 */
.L_x_1229:
        /* <DEDUP_REMOVED lines=11> */
[----:B------:R-:W-:Y:S02]  /*16e20*/  IMAD.MOV.U32 R8, RZ, RZ, RZ ;  /* 0x000000ffff087224 */ /* 0x000fe400078e00ff */
[----:B0-----:R-:W-:-:S05]  /*16e30*/  @!P6 IMAD.WIDE R2, R7, 0x4, R2 ;  /* 0x000000040702e825 */ /* 0x001fca00078e0202 */
[----:B------:R1:W3:Y:S02]  /*16e40*/  @!P6 LDG.E R25, desc[UR52][R2.64] ;  /* 0x000000340219e981 */ /* 0x0002e4000c1e1900 */
[----:B-1----:R-:W-:-:S05]  /*16e50*/  @!P6 IMAD.WIDE R2, R7, 0x4, R4 ;  /* 0x000000040702e825 */ /* 0x002fca00078e0204 */
[----:B------:R-:W3:Y:S01]  /*16e60*/  @!P6 LDG.E R8, desc[UR52][R2.64] ;  /* 0x000000340208e981 */ /* 0x000ee2000c1e1900 */
[----:B------:R-:W-:Y:S01]  /*16e70*/  UMOV UR4, 0xffffffff ;  /* 0xffffffff00047882 */ /* 0x000fe20000000000 */
[----:B---3--:R-:W-:Y:S02]  /*16e80*/  IMAD R13, R8, R25, RZ ;  /* 0x00000019080d7224 */ /* 0x008fe400078e02ff */
        /* <DEDUP_REMOVED lines=17> */
.L_x_1307:
[----:B------:R-:W-:Y:S02]  /*16fa0*/  ULDC UR4, c[0x0][0xc38] ;  /* 0x00030e0000047ab9 */ /* 0x000fe40000000800 */
[----:B------:R-:W-:-:S04]  /*16fb0*/  IMAD.U32 R4, RZ, RZ, UR4 ;  /* 0x00000004ff047e24 */ /* 0x000fc8000f8e00ff */
[----:B-1----:R-:W-:-:S04]  /*16fc0*/  IMAD R5, R14, R4, RZ ;  /* 0x000000040e057224 */ /* 0x002fc800078e02ff */
[----:B------:R-:W-:-:S05]  /*16fd0*/  IMAD.IADD R6, R5, 0x1, R6 ;  /* 0x0000000105067824 */ /* 0x000fca00078e0206 */
[----:B------:R-:W-:-:S13]  /*16fe0*/  ISETP.GT.AND P6, PT, R6, R0, PT ;  /* 0x000000000600720c */ /* 0x000fda0003fc4270 */
[----:B------:R-:W-:Y:S05]  /*16ff0*/  @!P6 BRA `(.L_x_1229) ;  /* 0xfffffffc005ce947 */ /* 0x000fea000383ffff */
.L_x_1226:
[----:B------:R-:W-:Y:S01]  /*17000*/  IMAD.IADD R5, R6, 0x1, -R5 ;  /* 0x0000000106057824 */ /* 0x000fe200078e0a05 */
[----:B------:R-:W-:-:S03]  /*17010*/  UMOV UR4, 0xffffffff ;  /* 0xffffffff00047882 */ /* 0x000fc60000000000 */
[----:B------:R-:W-:-:S05]  /*17020*/  IMAD R7, R3, R4, R5 ;  /* 0x0000000403077224 */ /* 0x000fca00078e0205 */
[----:B------:R-:W-:Y:S01]  /*17030*/  ISETP.GT.AND P6, PT, R7, R0, PT ;  /* 0x000000000700720c */ /* 0x000fe20003fc4270 */
[----:B------:R-:W-:-:S12]  /*17040*/  BRA.DIV UR4, `(.L_x_1230) ;  /* 0x0000002a04dc7947 */ /* 0x000fd8000b800000 */
[----:B------:R-:W-:-:S04]  /*17050*/  VOTE.ANY R2, PT, !P6 ;  /* 0x0000000000027806 */ /* 0x000fc800070e0100 */
[----:B--2---:R-:W1:Y:S02]  /*17060*/  POPC R12, R2 ;  /* 0x00000002000c7309 */ /* 0x004e640000000000 */
[----:B-1----:R1:W2:Y:S01]  /*17070*/  SHFL.IDX PT, R25, R25, R12, 0x1f ;  /* 0x00001f0c19197589 */ /* 0x0022a200000e0000 */
[----:B------:R-:W-:-:S03]  /*17080*/  IMAD.IADD R27, R12, 0x1, R27 ;  /* 0x000000010c1b7824 */ /* 0x000fc600078e021b */
[----:B------:R1:W3:Y:S04]  /*17090*/  SHFL.IDX PT, R8, R8, R12, 0x1f ;  /* 0x00001f0c08087589 */ /* 0x0002e800000e0000 */
.L_x_1312:
[----:B------:R-:W-:-:S13]  /*170a0*/  ISETP.NE.AND P0, PT, R2, RZ, PT ;  /* 0x000000ff0200720c */ /* 0x000fda0003f05270 */
[----:B------:R-:W-:Y:S05]  /*170b0*/  @!P0 BRA `(.L_x_1231) ;  /* 0x0000000000108947 */ /* 0x000fea0003800000 */
[----:B------:R-:W-:Y:S01]  /*170c0*/  UMOV UR4, 0xffffffff ;  /* 0xffffffff00047882 */ /* 0x000fe20000000000 */
[----:B-1----:R-:W-:Y:S02]  /*170d0*/  VIADD R12, R12, 0xffffffff ;  /* 0xffffffff0c0c7836 */ /* 0x002fe40000000000 */
[----:B------:R-:W-:Y:S05]  /*170e0*/  BRA.DIV UR4, `(.L_x_1232) ;  /* 0x0000002e04107947 */ /* 0x000fea000b800000 */
[----:B------:R4:W1:Y:S02]  /*170f0*/  SHFL.IDX PT, R24, R3, R12, 0x1f ;  /* 0x00001f0c03187589 */ /* 0x00086400000e0000 */
.L_x_1231:
[----:B---3--:R-:W-:Y:S01]  /*17100*/  ISETP.NE.AND P0, PT, R8, 0x1, PT ;  /* 0x000000010800780c */ /* 0x008fe20003f05270 */
[----:B-1----:R-:W-:-:S04]  /*17110*/  IMAD R24, R24, R4, R5 ;  /* 0x0000000418187224 */ /* 0x002fc800078e0205 */
[----:B------:R-:W-:-:S08]  /*17120*/  IMAD.IADD R0, R0, 0x1, -R24 ;  /* 0x0000000100007824 */ /* 0x000fd000078e0a18 */
[----:B------:R-:W-:Y:S05]  /*17130*/  @!P0 BRA `(.L_x_1233) ;  /* 0x0000000000dc8947 */ /* 0x000fea0003800000 */
[----:B--2---:R-:W-:Y:S02]  /*17140*/  IABS R4, R25 ;  /* 0x0000001900047213 */ /* 0x004fe40000000000 */
[----:B------:R-:W-:Y:S02]  /*17150*/  IABS R5, R8 ;  /* 0x0000000800057213 */ /* 0x000fe40000000000 */
[----:B------:R-:W1:Y:S08]  /*17160*/  I2F.RP R6, R4 ;  /* 0x0000000400067306 */ /* 0x000e700000209400 */
[----:B------:R-:W2:Y:S08]  /*17170*/  I2F.RP R9, R5 ;  /* 0x0000000500097306 */ /* 0x000eb00000209400 */
[----:B-1----:R-:W1:Y:S08]  /*17180*/  MUFU.RCP R6, R6 ;  /* 0x0000000600067308 */ /* 0x002e700000001000 */
[----:B--2---:R-:W-:Y:S01]  /*17190*/  MUFU.RCP R9, R9 ;  /* 0x0000000900097308 */ /* 0x004fe20000001000 */
[----:B-1----:R-:W-:-:S07]  /*171a0*/  VIADD R2, R6, 0xffffffe ;  /* 0x0ffffffe06027836 */ /* 0x002fce0000000000 */
[----:B0---4-:R0:W1:Y:S02]  /*171b0*/  F2I.FTZ.U32.TRUNC.NTZ R3, R2 ;  /* 0x0000000200037305 */ /* 0x011064000021f000 */
[----:B0-----:R-:W-:Y:S02]  /*171c0*/  IMAD.MOV.U32 R2, RZ, RZ, RZ ;  /* 0x000000ffff027224 */ /* 0x001fe400078e00ff */
[----:B-1----:R-:W-:-:S04]  /*171d0*/  IMAD.MOV R7, RZ, RZ, -R3 ;  /* 0x000000ffff077224 */ /* 0x002fc800078e0a03 */
[----:B------:R-:W-:-:S04]  /*171e0*/  IMAD R7, R7, R4, RZ ;  /* 0x0000000407077224 */ /* 0x000fc800078e02ff */
[----:B------:R-:W-:Y:S01]  /*171f0*/  IMAD.HI.U32 R3, R3, R7, R2 ;  /* 0x0000000703037227 */ /* 0x000fe200078e0002 */
[----:B------:R-:W-:Y:S02]  /*17200*/  IABS R7, R0 ;  /* 0x0000000000077213 */ /* 0x000fe40000000000 */
[----:B------:R-:W-:-:S03]  /*17210*/  IABS R2, R25 ;  /* 0x0000001900027213 */ /* 0x000fc60000000000 */
[----:B------:R-:W-:-:S04]  /*17220*/  IMAD.HI.U32 R6, R3, R7, RZ ;  /* 0x0000000703067227 */ /* 0x000fc800078e00ff */
[----:B------:R-:W-:Y:S02]  /*17230*/  IMAD.MOV R2, RZ, RZ, -R2 ;  /* 0x000000ffff027224 */ /* 0x000fe400078e0a02 */
[----:B------:R-:W-:Y:S02]  /*17240*/  VIADD R3, R9, 0xffffffe ;  /* 0x0ffffffe09037836 */ /* 0x000fe40000000000 */
[----:B------:R-:W-:-:S04]  /*17250*/  IMAD R7, R6, R2, R7 ;  /* 0x0000000206077224 */ /* 0x000fc800078e0207 */
[----:B------:R-:W0:Y:S01]  /*17260*/  F2I.FTZ.U32.TRUNC.NTZ R3, R3 ;  /* 0x0000000300037305 */ /* 0x000e22000021f000 */
[----:B------:R-:W-:-:S13]  /*17270*/  ISETP.GT.U32.AND P1, PT, R4, R7, PT ;  /* 0x000000070400720c */ /* 0x000fda0003f24070 */
[----:B------:R-:W-:Y:S02]  /*17280*/  @!P1 IMAD.IADD R7, R7, 0x1, -R4 ;  /* 0x0000000107079824 */ /* 0x000fe400078e0a04 */
[----:B0-----:R-:W-:Y:S02]  /*17290*/  IMAD.MOV R2, RZ, RZ, -R3 ;  /* 0x000000ffff027224 */ /* 0x001fe400078e0a03 */
[----:B------:R-:W-:Y:S01]  /*172a0*/  @!P1 VIADD R6, R6, 0x1 ;  /* 0x0000000106069836 */ /* 0x000fe20000000000 */
[----:B------:R-:W-:Y:S01]  /*172b0*/  ISETP.GE.U32.AND P0, PT, R7, R4, PT ;  /* 0x000000040700720c */ /* 0x000fe20003f06070 */
[----:B------:R-:W-:Y:S01]  /*172c0*/  IMAD R7, R2, R5, RZ ;  /* 0x0000000502077224 */ /* 0x000fe200078e02ff */
[----:B------:R-:W-:Y:S01]  /*172d0*/  ISETP.NE.AND P1, PT, R25, RZ, PT ;  /* 0x000000ff1900720c */ /* 0x000fe20003f25270 */
[----:B------:R-:W-:-:S04]  /*172e0*/  IMAD.MOV.U32 R2, RZ, RZ, RZ ;  /* 0x000000ffff027224 */ /* 0x000fc800078e00ff */
[----:B------:R-:W-:Y:S01]  /*172f0*/  IMAD.HI.U32 R4, R3, R7, R2 ;  /* 0x0000000703047227 */ /* 0x000fe200078e0002 */
[----:B------:R-:W-:-:S04]  /*17300*/  LOP3.LUT R2, R0, R25, RZ, 0x3c, !PT ;  /* 0x0000001900027212 */ /* 0x000fc800078e3cff */
[----:B------:R-:W-:Y:S01]  /*17310*/  ISETP.GE.AND P2, PT, R2, RZ, PT ;  /* 0x000000ff0200720c */ /* 0x000fe20003f46270 */
[----:B------:R-:W-:Y:S01]  /*17320*/  @P0 VIADD R6, R6, 0x1 ;  /* 0x0000000106060836 */ /* 0x000fe20000000000 */
[----:B------:R-:W-:-:S05]  /*17330*/  IABS R2, R8 ;  /* 0x0000000800027213 */ /* 0x000fca0000000000 */
[----:B------:R-:W-:-:S06]  /*17340*/  IMAD.MOV R2, RZ, RZ, -R2 ;  /* 0x000000ffff027224 */ /* 0x000fcc00078e0a02 */
[----:B------:R-:W-:Y:S01]  /*17350*/  @!P2 IMAD.MOV R6, RZ, RZ, -R6 ;  /* 0x000000ffff06a224 */ /* 0x000fe200078e0a06 */
[----:B------:R-:W-:-:S04]  /*17360*/  @!P1 LOP3.LUT R6, RZ, R25, RZ, 0x33, !PT ;  /* 0x00000019ff069212 */ /* 0x000fc800078e33ff */
[----:B------:R-:W-:-:S05]  /*17370*/  IABS R3, R6 ;  /* 0x0000000600037213 */ /* 0x000fca0000000000 */
        /* <DEDUP_REMOVED lines=14> */
[--C-:B------:R-:W-:Y:S02]  /*17460*/  IMAD R8, R8, R3, R6.reuse ;  /* 0x0000000308087224 */ /* 0x100fe400078e0206 */
[----:B------:R-:W-:Y:S02]  /*17470*/  IMAD.MOV R3, RZ, RZ, -R6 ;  /* 0x000000ffff037224 */ /* 0x000fe400078e0a06 */
[----:B------:R-:W-:Y:S02]  /*17480*/  IMAD R26, R8, 0x10000, R5 ;  /* 0x00010000081a7824 */ /* 0x000fe400078e0205 */
[----:B------:R-:W-:Y:S01]  /*17490*/  IMAD R3, R25, R3, R0 ;  /* 0x0000000319037224 */ /* 0x000fe200078e0200 */
[----:B------:R-:W-:Y:S06]  /*174a0*/  BRA `(.L_x_1234) ;  /* 0x0000000000f07947 */ /* 0x000fec0003800000 */
.L_x_1233:
[----:B0---4-:R-:W0:Y:S02]  /*174b0*/  LDC.64 R2, c[0x0][0xc90] ;  /* 0x00032400ff027b82 */ /* 0x011e240000000a00 */
[----:B0-----:R-:W-:-:S05]  /*174c0*/  IMAD.WIDE R2, R27, 0x4, R2 ;  /* 0x000000041b027825 */ /* 0x001fca00078e0202 */
[----:B------:R0:W2:Y:S02]  /*174d0*/  LDG.E R6, desc[UR52][R2.64] ;  /* 0x0000003402067981 */ /* 0x0000a4000c1e1900 */
[----:B0-----:R-:W-:Y:S02]  /*174e0*/  IMAD.MOV.U32 R2, RZ, RZ, RZ ;  /* 0x000000ffff027224 */ /* 0x001fe400078e00ff */
[----:B--2---:R-:W-:-:S05]  /*174f0*/  IMAD R5, R25, R6, RZ ;  /* 0x0000000619057224 */ /* 0x004fca00078e02ff */
[----:B------:R-:W-:-:S04]  /*17500*/  IABS R7, R5 ;  /* 0x0000000500077213 */ /* 0x000fc80000000000 */
[----:B------:R-:W0:Y:S08]  /*17510*/  I2F.RP R8, R7 ;  /* 0x0000000700087306 */ /* 0x000e300000209400 */
[----:B0-----:R-:W0:Y:S02]  /*17520*/  MUFU.RCP R8, R8 ;  /* 0x0000000800087308 */ /* 0x001e240000001000 */
[----:B0-----:R-:W-:-:S06]  /*17530*/  VIADD R9, R8, 0xffffffe ;  /* 0x0ffffffe08097836 */ /* 0x001fcc0000000000 */
[----:B------:R-:W0:Y:S02]  /*17540*/  F2I.FTZ.U32.TRUNC.NTZ R3, R9 ;  /* 0x0000000900037305 */ /* 0x000e24000021f000 */
[----:B0-----:R-:W-:-:S04]  /*17550*/  IMAD.MOV R10, RZ, RZ, -R3 ;  /* 0x000000ffff0a7224 */ /* 0x001fc800078e0a03 */
[----:B------:R-:W-:Y:S01]  /*17560*/  IMAD R11, R10, R7, RZ ;  /* 0x000000070a0b7224 */ /* 0x000fe200078e02ff */
[----:B------:R-:W-:-:S03]  /*17570*/  IABS R10, R5 ;  /* 0x00000005000a7213 */ /* 0x000fc60000000000 */
[----:B------:R-:W-:Y:S01]  /*17580*/  IMAD.HI.U32 R2, R3, R11, R2 ;  /* 0x0000000b03027227 */ /* 0x000fe200078e0002 */
[----:B------:R-:W-:-:S03]  /*17590*/  IABS R3, R0 ;  /* 0x0000000000037213 */ /* 0x000fc60000000000 */
        /* <DEDUP_REMOVED lines=16> */
[----:B------:R-:W-:-:S03]  /*176a0*/  IMAD R0, R5, R9, R0 ;  /* 0x0000000905007224 */ /* 0x000fc600078e0200 */
[----:B------:R-:W-:-:S04]  /*176b0*/  VIADDMNMX R4, R3, R4, R6, PT ;  /* 0x0000000403047246 */ /* 0x000fc80003800106 */
[----:B------:R-:W-:-:S04]  /*176c0*/  IABS R6, R4 ;  /* 0x0000000400067213 */ /* 0x000fc80000000000 */
[----:B------:R-:W0:Y:S08]  /*176d0*/  I2F.RP R8, R6 ;  /* 0x0000000600087306 */ /* 0x000e300000209400 */
[----:B0-----:R-:W0:Y:S02]  /*176e0*/  MUFU.RCP R8, R8 ;  /* 0x0000000800087308 */ /* 0x001e240000001000 */
[----:B0-----:R-:W-:Y:S01]  /*176f0*/  VIADD R2, R8, 0xffffffe ;  /* 0x0ffffffe08027836 */ /* 0x001fe20000000000 */
[----:B------:R-:W-:-:S05]  /*17700*/  IABS R8, R0 ;  /* 0x0000000000087213 */ /* 0x000fca0000000000 */
[----:B------:R0:W1:Y:S02]  /*17710*/  F2I.FTZ.U32.TRUNC.NTZ R3, R2 ;  /* 0x0000000200037305 */ /* 0x000064000021f000 */
[----:B0-----:R-:W-:Y:S02]  /*17720*/  IMAD.MOV.U32 R2, RZ, RZ, RZ ;  /* 0x000000ffff027224 */ /* 0x001fe400078e00ff */
[----:B-1----:R-:W-:-:S04]  /*17730*/  IMAD.MOV R5, RZ, RZ, -R3 ;  /* 0x000000ffff057224 */ /* 0x002fc800078e0a03 */
[----:B------:R-:W-:-:S04]  /*17740*/  IMAD R5, R5, R6, RZ ;  /* 0x0000000605057224 */ /* 0x000fc800078e02ff */
[----:B------:R-:W-:Y:S01]  /*17750*/  IMAD.HI.U32 R3, R3, R5, R2 ;  /* 0x0000000503037227 */ /* 0x000fe200078e0002 */
[-C--:B------:R-:W-:Y:S02]  /*17760*/  IABS R5, R4.reuse ;  /* 0x0000000400057213 */ /* 0x080fe40000000000 */
[----:B------:R-:W-:Y:S02]  /*17770*/  LOP3.LUT R2, R0, R4, RZ, 0x3c, !PT ;  /* 0x0000000400027212 */ /* 0x000fe400078e3cff */
[----:B------:R-:W-:Y:S01]  /*17780*/  IADD3 R0, R7, 0x1000000, R0 ;  /* 0x0100000007007810 */ /* 0x000fe20007ffe000 */
[----:B------:R-:W-:Y:S01]  /*17790*/  IMAD.MOV R5, RZ, RZ, -R5 ;  /* 0x000000ffff057224 */ /* 0x000fe200078e0a05 */
[----:B------:R-:W-:Y:S01]  /*177a0*/  ISETP.GE.AND P2, PT, R2, RZ, PT ;  /* 0x000000ff0200720c */ /* 0x000fe20003f46270 */
        /* <DEDUP_REMOVED lines=9> */
[----:B------:R-:W-:Y:S01]  /*17840*/  @!P1 LOP3.LUT R3, RZ, R4, RZ, 0x33, !PT ;  /* 0x00000004ff039212 */ /* 0x000fe200078e33ff */
[----:B------:R-:W-:-:S04]  /*17850*/  IMAD.MOV R4, RZ, RZ, -R4 ;  /* 0x000000ffff047224 */ /* 0x000fc800078e0a04 */
[----:B------:R-:W-:-:S07]  /*17860*/  IMAD R26, R3, R4, R0 ;  /* 0x00000004031a7224 */ /* 0x000fce00078e0200 */
.L_x_1234:
[----:B------:R-:W-:-:S05]  /*17870*/  LOP3.LUT R0, RZ, R3, RZ, 0x33, !PT ;  /* 0x00000003ff007212 */ /* 0x000fca00078e33ff */
[----:B------:R-:W-:Y:S01]  /*17880*/  IMAD.IADD R25, R25, 0x1, R0 ;  /* 0x0000000119197824 */ /* 0x000fe200078e0200 */
[----:B------:R-:W-:Y:S06]  /*17890*/  BRA `(.L_x_1235) ;  /* 0x00000000001c7947 */ /* 0x000fec0003800000 */
.L_x_1227:
[----:B------:R-:W-:Y:S01]  /*178a0*/  UMOV UR4, URZ ;  /* 0x0000003f00047c82 */ /* 0x000fe20008000000 */
[----:B------:R-:W-:Y:S01]  /*178b0*/  UMOV UR5, URZ ;  /* 0x0000003f00057c82 */ /* 0x000fe20008000000 */
[----:B------:R-:W-:Y:S01]  /*178c0*/  ULDC UR6, c[0x0][0xc3c] ;  /* 0x00030f0000067ab9 */ /* 0x000fe20000000800 */
[----:B------:R-:W-:Y:S02]  /*178d0*/  IMAD.MOV.U32 R24, RZ, RZ, R0 ;  /* 0x000000ffff187224 */ /* 0x000fe400078e0000 */
[----:B------:R-:W-:Y:S02]  /*178e0*/  IMAD.U32 R25, RZ, RZ, UR4 ;  /* 0x00000004ff197e24 */ /* 0x000fe4000f8e00ff */
[----:B------:R-:W-:Y:S02]  /*178f0*/  IMAD.U32 R26, RZ, RZ, UR5 ;  /* 0x00000005ff1a7e24 */ /* 0x000fe4000f8e00ff */
[----:B------:R-:W-:-:S07]  /*17900*/  IMAD.U32 R27, RZ, RZ, UR6 ;  /* 0x00000006ff1b7e24 */ /* 0x000fce000f8e00ff */
.L_x_1235:
[----:B------:R-:W1:Y:S01]  /*17910*/  S2R R0, SR_TID.X ;  /* 0x0000000000007919 */ /* 0x000e620000002100 */
[----:B------:R-:W-:Y:S05]  /*17920*/  WARPSYNC.ALL ;  /* 0x0000000000007948 */ /* 0x000fea0003800000 */
[----:B------:R-:W-:Y:S01]  /*17930*/  BAR.SYNC.DEFER_BLOCKING 0x4, 0x200 ;  /* 0x0108000000007b1d */ /* 0x000fe20000010000 */
[----:B-1----:R-:W-:-:S04]  /*17940*/  LOP3.LUT R0, R0, 0x1f, RZ, 0xc0, !PT ;  /* 0x0000001f00007812 */ /* 0x002fc800078ec0ff */
[----:B------:R-:W-:-:S13]  /*17950*/  ISETP.NE.AND P0, PT, R0, RZ, PT ;  /* 0x000000ff0000720c */ /* 0x000fda0003f05270 */
[----:B0-----:R-:W0:Y:S01]  /*17960*/  @!P0 S2R R3, SR_CgaCtaId ;  /* 0x0000000000038919 */ /* 0x001e220000008800 */
[----:B------:R-:W-:-:S04]  /*17970*/  @!P0 MOV R0, 0x400 ;  /* 0x0000040000008802 */ /* 0x000fc80000000f00 */
[----:B0-----:R-:W-:-:S05]  /*17980*/  @!P0 LEA R17, R3, R0, 0x18 ;  /* 0x0000000003118211 */ /* 0x001fca00078ec0ff */
[----:B------:R0:W-:Y:S01]  /*17990*/  @!P0 STS.128 [R17+0x168d0], R24 ;  /* 0x0168d01811008388 */ /* 0x0001e20000000c00 */
[----:B------:R-:W-:Y:S06]  /*179a0*/  BAR.ARV 0x5, 0x200 ;  /* 0x0148000000007b1d */ /* 0x000fec0000002000 */
.L_x_1224:
[----:B------:R-:W-:Y:S02]  /*179b0*/  ULDC UR4, c[0x0][0xc3c] ;  /* 0x00030f0000047ab9 */ /* 0x000fe40000000800 */
[----:B----4-:R-:W-:-:S13]  /*179c0*/  ISETP.GE.AND P0, PT, R27, UR4, PT ;  /* 0x000000041b007c0c */ /* 0x010fda000bf06270 */
[----:B------:R-:W-:Y:S05]  /*179d0*/  @!P0 BRA `(.L_x_1236) ;  /* 0xffffffac00c48947 */ /* 0x000fea000383ffff */
[----:B------:R-:W-:Y:S05]  /*179e0*/  BSYNC B8 ;  /* 0x0000000000087941 */ /* 0x000fea0003800000 */
.L_x_1136:
[----:B--2---:R-:W2:Y:S01]  /*179f0*/  LDL.LU R0, [R1+0x24] ;  /* 0x0000240001007983 */ /* 0x004ea20000300800 */
[----:B------:R-:W-:Y:S01]  /*17a00*/  BSSY B0, `(.L_x_1237) ;  /* 0x000000b000007945 */ /* 0x000fe20003800000 */
[----:B0-----:R-:W0:Y:S01]  /*17a10*/  S2R R5, SR_CgaCtaId ;  /* 0x0000000000057919 */ /* 0x001e220000008800 */
        /* <DEDUP_REMOVED lines=9> */
.L_x_1315:
[----:B------:R-:W-:Y:S05]  /*17ab0*/  BSYNC B0 ;  /* 0x0000000000007941 */ /* 0x000fea0003800000 */
.L_x_1237:
[----:B------:R-:W-:-:S03]  /*17ac0*/  UMOV UR4, 0xffffffff ;  /* 0xffffffff00047882 */ /* 0x000fc60000000000 */
[----:B------:R-:W-:Y:S05]  /*17ad0*/  BRA.DIV UR4, `(.L_x_1239) ;  /* 0x0000002204d07947 */ /* 0x000fea000b800000 */
[----:B0-----:R-:W0:Y:S02]  /*17ae0*/  S2R R0, SR_TID.X ;  /* 0x0000000000007919 */ /* 0x001e240000002100 */
[----:B0-----:R-:W-:-:S04]  /*17af0*/  SHF.R.U32.HI R0, RZ, 0x5, R0 ;  /* 0x00000005ff007819 */ /* 0x001fc80000011600 */
[----:B------:R-:W-:-:S05]  /*17b00*/  LOP3.LUT R0, R0, 0x3, RZ, 0xc0, !PT ;  /* 0x0000000300007812 */ /* 0x000fca00078ec0ff */
[----:B------:R0:W2:Y:S02]  /*17b10*/  SHFL.IDX PT, R14, R0, RZ, 0x1f ;  /* 0x00001fff000e7589 */ /* 0x0000a400000e0000 */
.L_x_1318:
[----:B--2---:R-:W-:Y:S01]  /*17b20*/  ISETP.NE.AND P0, PT, R14, RZ, PT ;  /* 0x000000ff0e00720c */ /* 0x004fe20003f05270 */
[----:B------:R-:W-:-:S12]  /*17b30*/  BSSY B0, `(.L_x_1240) ;  /* 0x0000024000007945 */ /* 0x000fd80003800000 */
[----:B------:R-:W-:Y:S05]  /*17b40*/  @P0 BRA `(.L_x_1241) ;  /* 0x0000000000880947 */ /* 0x000fea0003800000 */
[----:B------:R-:W-:-:S03]  /*17b50*/  UMOV UR4, 0xffffffff ;  /* 0xffffffff00047882 */ /* 0x000fc60000000000 */
[----:B------:R-:W-:Y:S05]  /*17b60*/  BRA.DIV UR4, `(.L_x_1242) ;  /* 0x0000002204e07947 */ /* 0x000fea000b800000 */
[----:B------:R-:W-:-:S13]  /*17b70*/  ELECT P6, URZ, PT ;  /* 0x00000000003f782f */ /* 0x000fda00038c0000 */
.L_x_1321:
[----:B------:R-:W-:Y:S05]  /*17b80*/  @!P6 BRA `(.L_x_1241) ;  /* 0x000000000078e947 */ /* 0x000fea0003800000 */
[----:B------:R-:W-:-:S06]  /*17b90*/  ULOP3.LUT UR4, UR36, 0x2, URZ, 0xfc, !UPT ;  /* 0x0000000224047892 */ /* 0x000fcc000f8efc3f */
[----:B0-----:R-:W-:-:S05]  /*17ba0*/  IMAD.U32 R0, RZ, RZ, UR4 ;  /* 0x00000004ff007e24 */ /* 0x001fca000f8e00ff */
[----:B------:R-:W-:-:S13]  /*17bb0*/  ISETP.NE.AND P2, PT, R0, 0x3, PT ;  /* 0x000000030000780c */ /* 0x000fda0003f45270 */
[----:B------:R-:W-:Y:S05]  /*17bc0*/  @!P2 BRA `(.L_x_1243) ;  /* 0x000000000004a947 */ /* 0x000fea0003800000 */
[----:B------:R-:W-:Y:S01]  /*17bd0*/  BPT.TRAP 0x1 ;  /* 0x000000040000795c */ /* 0x000fe20000300000 */
.L_x_1243:
[----:B------:R-:W-:Y:S01]  /*17be0*/  VIADD R3, R9, 0x16840 ;  /* 0x0001684009037836 */ /* 0x000fe20000000000 */
[----:B------:R-:W-:Y:S01]  /*17bf0*/  SHF.L.U32 R2, R28, 0x1f, RZ ;  /* 0x0000001f1c027819 */ /* 0x000fe200000006ff */
[C---:B------:R-:W-:Y:S02]  /*17c00*/  VIADD R0, R18.reuse, 0x1 ;  /* 0x0000000112007836 */ /* 0x040fe40000000000 */
[----:B------:R-:W-:-:S03]  /*17c10*/  IMAD R7, R18, 0x8, R3 ;  /* 0x0000000812077824 */ /* 0x000fc600078e0203 */
[C---:B------:R-:W-:Y:S01]  /*17c20*/  ISETP.NE.AND P1, PT, R0.reuse, 0x2, PT ;  /* 0x000000020000780c */ /* 0x040fe20003f25270 */
[----:B------:R-:W0:Y:S03]  /*17c30*/  SYNCS.PHASECHK.TRANS64.TRYWAIT P0, [R7+URZ], R2 ;  /* 0x00000002070075a7 */ /* 0x000e26000800017f */
[----:B------:R-:W-:Y:S02]  /*17c40*/  SEL R5, RZ, 0x1, P1 ;  /* 0x00000001ff057807 */ /* 0x000fe40000800000 */
[----:B-1----:R-:W-:Y:S02]  /*17c50*/  SEL R4, R0, RZ, P1 ;  /* 0x000000ff00047207 */ /* 0x002fe40000800000 */
[----:B------:R-:W-:-:S03]  /*17c60*/  LOP3.LUT R0, R28, R5, RZ, 0x3c, !PT ;  /* 0x000000051c007212 */ /* 0x000fc600078e3cff */
[----:B------:R-:W-:Y:S01]  /*17c70*/  IMAD R3, R4, 0x8, R3 ;  /* 0x0000000804037824 */ /* 0x000fe200078e0203 */
[----:B------:R-:W-:Y:S01]  /*17c80*/  SHF.L.U32 R0, R0, 0x1f, RZ ;  /* 0x0000001f00007819 */ /* 0x000fe200000006ff */
[----:B0-----:R-:W-:Y:S06]  /*17c90*/  @!P0 BRA `(.L_x_1244) ;  /* 0x0000002000b48947 */ /* 0x001fec0003800000 */
.L_x_1322:
[----:B------:R-:W1:Y:S02]  /*17ca0*/  SYNCS.PHASECHK.TRANS64.TRYWAIT P0, [R3+URZ], R0 ;  /* 0x00000000030075a7 */ /* 0x000e64000800017f */
[----:B-1----:R-:W-:Y:S05]  /*17cb0*/  @!P0 BRA `(.L_x_1245) ;  /* 0x0000002000c08947 */ /* 0x002fea0003800000 */
.L_x_1323:
[----:B------:R-:W-:Y:S05]  /*17cc0*/  @!P2 BRA `(.L_x_1246) ;  /* 0x000000000004a947 */ /* 0x000fea0003800000 */
[----:B------:R-:W-:Y:S01]  /*17cd0*/  BPT.TRAP 0x1 ;  /* 0x000000040000795c */ /* 0x000fe20000300000 */
.L_x_1246:
[----:B-1----:R-:W-:-:S04]  /*17ce0*/  VIADD R3, R9, 0x16860 ;  /* 0x0001686009037836 */ /* 0x002fc80000000000 */
[----:B------:R-:W-:-:S04]  /*17cf0*/  IMAD R5, R18, 0x8, R3 ;  /* 0x0000000812057824 */ /* 0x000fc800078e0203 */
[----:B------:R-:W1:Y:S02]  /*17d00*/  SYNCS.PHASECHK.TRANS64.TRYWAIT P0, [R5+URZ], R2 ;  /* 0x00000002050075a7 */ /* 0x000e64000800017f */
[----:B-1----:R-:W-:Y:S05]  /*17d10*/  @!P0 BRA `(.L_x_1247) ;  /* 0x0000002000bc8947 */ /* 0x002fea0003800000 */
.L_x_1324:
[----:B------:R-:W-:-:S07]  /*17d20*/  IMAD R3, R4, 0x8, R3 ;  /* 0x0000000804037824 */ /* 0x000fce00078e0203 */
.L_x_1248:
[----:B--2---:R2:W4:Y:S02]  /*17d30*/  SYNCS.PHASECHK.TRANS64.TRYWAIT P0, [R3+URZ], R0 ;  /* 0x00000000030075a7 */ /* 0x004524000800017f */
[----:B----4-:R-:W-:Y:S05]  /*17d40*/  @!P0 NANOSLEEP.SYNCS 0x989680 ;  /* 0x009896800000895d */ /* 0x010fea0003900000 */
[----:B------:R-:W4:Y:S02]  /*17d50*/  @!P0 SYNCS.PHASECHK.TRANS64 P0, [R3+URZ], R0 ;  /* 0x00000000030085a7 */ /* 0x000f24000800007f */
[----:B----4-:R-:W-:Y:S05]  /*17d60*/  @!P0 BRA `(.L_x_1248) ;  /* 0xfffffffc00f08947 */ /* 0x010fea000383ffff */
.L_x_1241:
[----:B------:R-:W-:Y:S05]  /*17d70*/  BSYNC B0 ;  /* 0x0000000000007941 */ /* 0x000fea0003800000 */
.L_x_1240:
[----:B------:R-:W-:Y:S05]  /*17d80*/  EXIT ;  /* 0x000000000000794d */ /* 0x000fea0003800000 */
.L_x_1047:
[----:B0-----:R-:W-:-:S04]  /*17d90*/  IMAD.U32 R3, RZ, RZ, UR45 ;  /* 0x0000002dff037e24 */ /* 0x001fc8000f8e00ff */
[----:B------:R0:W1:Y:S03]  /*17da0*/  SYNCS.PHASECHK.TRANS64.TRYWAIT P1, [R3+URZ+0x16800], R0 ;  /* 0x01680000030075a7 */ /* 0x000066000802017f */
[----:B-1----:R-:W-:Y:S05]  /*17db0*/  @!P1 NANOSLEEP.SYNCS 0x989680 ;  /* 0x009896800000995d */ /* 0x002fea0003900000 */
[----:B------:R-:W1:Y:S02]  /*17dc0*/  @!P1 SYNCS.PHASECHK.TRANS64 P1, [R3+URZ+0x16800], R0 ;  /* 0x01680000030095a7 */ /* 0x000e64000802007f */
[----:B-1----:R-:W-:Y:S05]  /*17dd0*/  @!P1 BRA `(.L_x_1047) ;  /* 0xfffffffc00ec9947 */ /* 0x002fea000383ffff */
[----:B------:R-:W-:Y:S05]  /*17de0*/  BRA `(.L_x_1249) ;  /* 0xfffffea000587947 */ /* 0x000fea000383ffff */
.L_x_1051:
[----:B-1----:R1:W2:Y:S02]  /*17df0*/  SYNCS.PHASECHK.TRANS64.TRYWAIT P2, [R90+URZ+0x16830], R3 ;  /* 0x016830035a0075a7 */ /* 0x0022a4000804017f */
[----:B--2---:R-:W-:Y:S05]  /*17e00*/  @!P2 NANOSLEEP.SYNCS 0x989680 ;  /* 0x009896800000a95d */ /* 0x004fea0003900000 */
[----:B------:R-:W2:Y:S02]  /*17e10*/  @!P2 SYNCS.PHASECHK.TRANS64 P2, [R90+URZ+0x16830], R3 ;  /* 0x016830035a00a5a7 */ /* 0x000ea4000804007f */
[----:B--2---:R-:W-:Y:S05]  /*17e20*/  @!P2 BRA `(.L_x_1051) ;  /* 0xfffffffc00f0a947 */ /* 0x004fea000383ffff */
[----:B------:R-:W-:Y:S05]  /*17e30*/  BRA `(.L_x_1050) ;  /* 0xfffffea0007c7947 */ /* 0x000fea000383ffff */
.L_x_1067:
[----:B-1----:R-:W-:-:S04]  /*17e40*/  IMAD.U32 R6, RZ, RZ, UR6 ;  /* 0x00000006ff067e24 */ /* 0x002fc8000f8e00ff */
[----:B------:R1:W2:Y:S03]  /*17e50*/  SYNCS.PHASECHK.TRANS64.TRYWAIT P2, [R6+URZ+0x16830], R5 ;  /* 0x01683005060075a7 */ /* 0x0002a6000804017f */
[----:B--2---:R-:W-:Y:S05]  /*17e60*/  @!P2 NANOSLEEP.SYNCS 0x989680 ;  /* 0x009896800000a95d */ /* 0x004fea0003900000 */
[----:B------:R-:W2:Y:S02]  /*17e70*/  @!P2 SYNCS.PHASECHK.TRANS64 P2, [R6+URZ+0x16830], R5 ;  /* 0x016830050600a5a7 */ /* 0x000ea4000804007f */
[----:B--2---:R-:W-:Y:S05]  /*17e80*/  @!P2 BRA `(.L_x_1067) ;  /* 0xfffffffc00eca947 */ /* 0x004fea000383ffff */
[----:B------:R-:W-:Y:S05]  /*17e90*/  BRA `(.L_x_1064) ;  /* 0xfffffed800e47947 */ /* 0x000fea000383ffff */
.L_x_1071:
[----:B-1----:R-:W-:-:S04]  /*17ea0*/  IMAD.U32 R6, RZ, RZ, UR6 ;  /* 0x00000006ff067e24 */ /* 0x002fc8000f8e00ff */
[----:B------:R1:W2:Y:S03]  /*17eb0*/  SYNCS.PHASECHK.TRANS64.TRYWAIT P2, [R6+URZ+0x16850], R5 ;  /* 0x01685005060075a7 */ /* 0x0002a6000804017f */
[----:B--2---:R-:W-:Y:S05]  /*17ec0*/  @!P2 NANOSLEEP.SYNCS 0x989680 ;  /* 0x009896800000a95d */ /* 0x004fea0003900000 */
[----:B------:R-:W2:Y:S02]  /*17ed0*/  @!P2 SYNCS.PHASECHK.TRANS64 P2, [R6+URZ+0x16850], R5 ;  /* 0x016850050600a5a7 */ /* 0x000ea4000804007f */
[----:B--2---:R-:W-:Y:S05]  /*17ee0*/  @!P2 BRA `(.L_x_1071) ;  /* 0xfffffffc00eca947 */ /* 0x004fea000383ffff */
[----:B------:R-:W-:Y:S05]  /*17ef0*/  BRA `(.L_x_1068) ;  /* 0xfffffedc005c7947 */ /* 0x000fea000383ffff */
.L_x_1088:
[----:B-1----:R-:W-:-:S04]  /*17f00*/  IMAD.U32 R7, RZ, RZ, UR6 ;  /* 0x00000006ff077e24 */ /* 0x002fc8000f8e00ff */
[----:B------:R1:W2:Y:S03]  /*17f10*/  SYNCS.PHASECHK.TRANS64.TRYWAIT P2, [R7+URZ+0x16830], R4 ;  /* 0x01683004070075a7 */ /* 0x0002a6000804017f */
[----:B--2---:R-:W-:Y:S05]  /*17f20*/  @!P2 NANOSLEEP.SYNCS 0x989680 ;  /* 0x009896800000a95d */ /* 0x004fea0003900000 */
[----:B------:R-:W2:Y:S02]  /*17f30*/  @!P2 SYNCS.PHASECHK.TRANS64 P2, [R7+URZ+0x16830], R4 ;  /* 0x016830040700a5a7 */ /* 0x000ea4000804007f */
[----:B--2---:R-:W-:Y:S05]  /*17f40*/  @!P2 BRA `(.L_x_1088) ;  /* 0xfffffffc00eca947 */ /* 0x004fea000383ffff */
[----:B------:R-:W-:Y:S05]  /*17f50*/  BRA `(.L_x_1085) ;  /* 0xffffff1000d07947 */ /* 0x000fea000383ffff */
.L_x_1092:
[----:B-1----:R-:W-:-:S04]  /*17f60*/  IMAD.U32 R7, RZ, RZ, UR6 ;  /* 0x00000006ff077e24 */ /* 0x002fc8000f8e00ff */
[----:B------:R1:W2:Y:S03]  /*17f70*/  SYNCS.PHASECHK.TRANS64.TRYWAIT P2, [R7+URZ+0x16850], R4 ;  /* 0x01685004070075a7 */ /* 0x0002a6000804017f */
[----:B--2---:R-:W-:Y:S05]  /*17f80*/  @!P2 NANOSLEEP.SYNCS 0x989680 ;  /* 0x009896800000a95d */ /* 0x004fea0003900000 */
[----:B------:R-:W2:Y:S02]  /*17f90*/  @!P2 SYNCS.PHASECHK.TRANS64 P2, [R7+URZ+0x16850], R4 ;  /* 0x016850040700a5a7 */ /* 0x000ea4000804007f */
[----:B--2---:R-:W-:Y:S05]  /*17fa0*/  @!P2 BRA `(.L_x_1092) ;  /* 0xfffffffc00eca947 */ /* 0x004fea000383ffff */
[----:B------:R-:W-:Y:S05]  /*17fb0*/  BRA `(.L_x_1089) ;  /* 0xffffff1400487947 */ /* 0x000fea000383ffff */
.L_x_1098:
[----:B-1----:R-:W-:-:S04]  /*17fc0*/  IMAD.U32 R7, RZ, RZ, UR6 ;  /* 0x00000006ff077e24 */ /* 0x002fc8000f8e00ff */
[----:B------:R1:W2:Y:S03]  /*17fd0*/  SYNCS.PHASECHK.TRANS64.TRYWAIT P2, [R7+URZ+0x16830], R4 ;  /* 0x01683004070075a7 */ /* 0x0002a6000804017f */
[----:B--2---:R-:W-:Y:S05]  /*17fe0*/  @!P2 NANOSLEEP.SYNCS 0x989680 ;  /* 0x009896800000a95d */ /* 0x004fea0003900000 */
[----:B------:R-:W2:Y:S02]  /*17ff0*/  @!P2 SYNCS.PHASECHK.TRANS64 P2, [R7+URZ+0x16830], R4 ;  /* 0x016830040700a5a7 */ /* 0x000ea4000804007f */
[----:B--2---:R-:W-:Y:S05]  /*18000*/  @!P2 BRA `(.L_x_1098) ;  /* 0xfffffffc00eca947 */ /* 0x004fea000383ffff */
[----:B------:R-:W-:Y:S05]  /*18010*/  BRA `(.L_x_1095) ;  /* 0xffffff3400ec7947 */ /* 0x000fea000383ffff */
.L_x_1102:
[----:B-1----:R-:W-:-:S04]  /*18020*/  IMAD.U32 R7, RZ, RZ, UR6 ;  /* 0x00000006ff077e24 */ /* 0x002fc8000f8e00ff */
[----:B------:R1:W2:Y:S03]  /*18030*/  SYNCS.PHASECHK.TRANS64.TRYWAIT P2, [R7+URZ+0x16850], R4 ;  /* 0x01685004070075a7 */ /* 0x0002a6000804017f */
[----:B--2---:R-:W-:Y:S05]  /*18040*/  @!P2 NANOSLEEP.SYNCS 0x989680 ;  /* 0x009896800000a95d */ /* 0x004fea0003900000 */
[----:B------:R-:W2:Y:S02]  /*18050*/  @!P2 SYNCS.PHASECHK.TRANS64 P2, [R7+URZ+0x16850], R4 ;  /* 0x016850040700a5a7 */ /* 0x000ea4000804007f */
[----:B--2---:R-:W-:Y:S05]  /*18060*/  @!P2 BRA `(.L_x_1102) ;  /* 0xfffffffc00eca947 */ /* 0x004fea000383ffff */
[----:B------:R-:W-:Y:S05]  /*18070*/  BRA `(.L_x_1099) ;  /* 0xffffff3800647947 */ /* 0x000fea000383ffff */
.L_x_1115:
[----:B-1----:R-:W-:-:S04]  /*18080*/  IMAD.U32 R5, RZ, RZ, UR5 ;  /* 0x00000005ff057e24 */ /* 0x002fc8000f8e00ff */
[----:B------:R1:W2:Y:S03]  /*18090*/  SYNCS.PHASECHK.TRANS64.TRYWAIT P0, [R5+URZ+0x16850], R0 ;  /* 0x01685000050075a7 */ /* 0x0002a6000800017f */
[----:B--2---:R-:W-:Y:S05]  /*180a0*/  @!P0 NANOSLEEP.SYNCS 0x989680 ;  /* 0x009896800000895d */ /* 0x004fea0003900000 */
[----:B------:R-:W2:Y:S02]  /*180b0*/  @!P0 SYNCS.PHASECHK.TRANS64 P0, [R5+URZ+0x16850], R0 ;  /* 0x01685000050085a7 */ /* 0x000ea4000800007f */
[----:B--2---:R-:W-:Y:S05]  /*180c0*/  @!P0 BRA `(.L_x_1115) ;  /* 0xfffffffc00ec8947 */ /* 0x004fea000383ffff */
[----:B------:R-:W-:Y:S05]  /*180d0*/  BRA `(.L_x_1114) ;  /* 0xffffff6800ec7947 */ /* 0x000fea000383ffff */
.L_x_1158:
[----:B------:R-:W3:Y:S01]  /*180e0*/  S2R R20, SR_TID.X ;  /* 0x0000000000147919 */ /* 0x000ee20000002100 */
[----:B------:R-:W-:Y:S01]  /*180f0*/  BSSY B0, `(.L_x_1250) ;  /* 0x000000a000007945 */ /* 0x000fe20003800000 */
[----:B--2---:R-:W-:Y:S02]  /*18100*/  IMAD.MOV.U32 R12, RZ, RZ, RZ ;  /* 0x000000ffff0c7224 */ /* 0x004fe400078e00ff */
[----:B0-----:R-:W-:Y:S02]  /*18110*/  IMAD.MOV.U32 R11, RZ, RZ, 0x1f ;  /* 0x0000001fff0b7424 */ /* 0x001fe400078e00ff */
[----:B------:R-:W-:Y:S01]  /*18120*/  IMAD.MOV.U32 R15, RZ, RZ, -0x1 ;  /* 0xffffffffff0f7424 */ /* 0x000fe200078e00ff */
[----:B---3--:R-:W-:-:S04]  /*18130*/  SHF.R.U32.HI R20, RZ, 0x5, R20 ;  /* 0x00000005ff147819 */ /* 0x008fc80000011614 */
[----:B------:R-:W-:-:S05]  /*18140*/  LOP3.LUT R20, R20, 0x3, RZ, 0xc0, !PT ;  /* 0x0000000314147812 */ /* 0x000fca00078ec0ff */
[----:B------:R-:W-:-:S07]  /*18150*/  IMAD.MOV.U32 R13, RZ, RZ, R20 ;  /* 0x000000ffff0d7224 */ /* 0x000fce00078e0014 */
[----:B-1----:R-:W-:Y:S05]  /*18160*/  WARPSYNC.COLLECTIVE R15, `(.L_x_1251) ;  /* 0x000000000f087348 */ /* 0x002fea0003c00000 */
[----:B------:R0:W2:Y:S02]  /*18170*/  SHFL.IDX P6, R14, R13, R12, R11 ;  /* 0x0000000c0d0e7389 */ /* 0x0000a400000c000b */
[----:B012---:R-:W-:Y:S01]  /*18180*/  ENDCOLLECTIVE ;  /* 0x000000000000791b */ /* 0x007fe20003800000 */
.L_x_1251:
[----:B------:R-:W-:Y:S05]  /*18190*/  BSYNC B0 ;  /* 0x0000000000007941 */ /* 0x000fea0003800000 */
.L_x_1250:
[----:B------:R-:W-:Y:S05]  /*181a0*/  BRA `(.L_x_1252) ;  /* 0xffffffb800387947 */ /* 0x000fea000383ffff */
.L_x_1160:
[----:B------:R-:W-:Y:S01]  /*181b0*/  BSSY B0, `(.L_x_1253) ;  /* 0x0000006000007945 */ /* 0x000fe20003800000 */
[----:B------:R-:W-:-:S07]  /*181c0*/  IMAD.MOV.U32 R15, RZ, RZ, -0x1 ;  /* 0xffffffffff0f7424 */ /* 0x000fce00078e00ff */
[----:B0123--:R-:W-:Y:S05]  /*181d0*/  WARPSYNC.COLLECTIVE R15, `(.L_x_1254) ;  /* 0x000000000f0c7348 */ /* 0x00ffea0003c00000 */
[----:B------:R-:W-:Y:S02]  /*181e0*/  ELECT P6, UR62, PT ;  /* 0x00000000003e782f */ /* 0x000fe400038c0000 */
[----:B------:R-:W-:Y:S01]  /*181f0*/  MOV R14, UR62 ;  /* 0x0000003e000e7c02 */ /* 0x000fe20008000f00 */
[----:B0123--:R-:W-:Y:S10]  /*18200*/  ENDCOLLECTIVE ;  /* 0x000000000000791b */ /* 0x00fff40003800000 */
.L_x_1254:
[----:B------:R-:W-:Y:S05]  /*18210*/  BSYNC B0 ;  /* 0x0000000000007941 */ /* 0x000fea0003800000 */
.L_x_1253:
[----:B------:R-:W-:Y:S05]  /*18220*/  BRA `(.L_x_1255) ;  /* 0xffffffb800407947 */ /* 0x000fea000383ffff */
.L_x_1162:
[----:B---3--:R3:W4:Y:S02]  /*18230*/  SYNCS.PHASECHK.TRANS64.TRYWAIT P0, [R0+URZ+0x16840], R2 ;  /* 0x01684002000075a7 */ /* 0x008724000800017f */
[----:B----4-:R-:W-:Y:S05]  /*18240*/  @!P0 NANOSLEEP.SYNCS 0x989680 ;  /* 0x009896800000895d */ /* 0x010fea0003900000 */
[----:B------:R-:W4:Y:S02]  /*18250*/  @!P0 SYNCS.PHASECHK.TRANS64 P0, [R0+URZ+0x16840], R2 ;  /* 0x01684002000085a7 */ /* 0x000f24000800007f */
[----:B----4-:R-:W-:Y:S05]  /*18260*/  @!P0 BRA `(.L_x_1162) ;  /* 0xfffffffc00f08947 */ /* 0x010fea000383ffff */
[----:B------:R-:W-:Y:S05]  /*18270*/  BRA `(.L_x_1256) ;  /* 0xffffffb800907947 */ /* 0x000fea000383ffff */
.L_x_1166:
[----:B------:R-:W2:Y:S01]  /*18280*/  LDL.LU R11, [R1+0xc] ;  /* 0x00000c00010b7983 */ /* 0x000ea20000300800 */
[----:B------:R-:W-:Y:S01]  /*18290*/  IMAD.MOV.U32 R6, RZ, RZ, R12 ;  /* 0x000000ffff067224 */ /* 0x000fe200078e000c */
[----:B------:R-:W-:Y:S01]  /*182a0*/  LOP3.LUT R10, R10, 0x7f, RZ, 0xc0, !PT ;  /* 0x0000007f0a0a7812 */ /* 0x000fe200078ec0ff */
[----:B------:R-:W-:Y:S02]  /*182b0*/  IMAD.MOV.U32 R13, RZ, RZ, R4 ;  /* 0x000000ffff0d7224 */ /* 0x000fe400078e0004 */
[----:B------:R-:W-:Y:S01]  /*182c0*/  IMAD.MOV.U32 R12, RZ, RZ, RZ ;  /* 0x000000ffff0c7224 */ /* 0x000fe200078e00ff */
[----:B------:R-:W-:Y:S01]  /*182d0*/  SHF.R.U32.HI R10, RZ, 0x3, R10 ;  /* 0x00000003ff0a7819 */ /* 0x000fe2000001160a */
[----:B------:R-:W-:-:S04]  /*182e0*/  IMAD.MOV.U32 R15, RZ, RZ, -0x1 ;  /* 0xffffffffff0f7424 */ /* 0x000fc800078e00ff */
[----:B------:R-:W-:-:S04]  /*182f0*/  IMAD.IADD R6, R10, 0x1, R6 ;  /* 0x000000010a067824 */ /* 0x000fc800078e0206 */
[----:B------:R-:W-:Y:S02]  /*18300*/  VIADD R10, R6, 0x10 ;  /* 0x00000010060a7836 */ /* 0x000fe40000000000 */
[----:B--2---:R-:W-:Y:S02]  /*18310*/  IMAD R3, R11, R9, RZ ;  /* 0x000000090b037224 */ /* 0x004fe400078e02ff */
[----:B------:R-:W-:-:S03]  /*18320*/  IMAD.MOV.U32 R11, RZ, RZ, 0x181f ;  /* 0x0000181fff0b7424 */ /* 0x000fc600078e00ff */
[----:B------:R-:W-:-:S13]  /*18330*/  ISETP.GE.AND P1, PT, R6, R3, PT ;  /* 0x000000030600720c */ /* 0x000fda0003f26270 */
[----:B-----5:R-:W-:Y:S05]  /*18340*/  WARPSYNC.COLLECTIVE R15, `(.L_x_1257) ;  /* 0x000000000f087348 */ /* 0x020fea0003c00000 */
[----:B------:R0:W1:Y:S02]  /*18350*/  SHFL.IDX P6, R14, R13, R12, R11 ;  /* 0x0000000c0d0e7389 */ /* 0x00006400000c000b */
[----:B01---5:R-:W-:Y:S01]  /*18360*/  ENDCOLLECTIVE ;  /* 0x000000000000791b */ /* 0x023fe20003800000 */
.L_x_1257:
[----:B------:R-:W-:Y:S02]  /*18370*/  IMAD.MOV.U32 R13, RZ, RZ, R0 ;  /* 0x000000ffff0d7224 */ /* 0x000fe400078e0000 */
[----:B------:R-:W-:-:S07]  /*18380*/  IMAD.MOV.U32 R7, RZ, RZ, R14 ;  /* 0x000000ffff077224 */ /* 0x000fce00078e000e */
[----:B------:R-:W-:Y:S05]  /*18390*/  WARPSYNC.COLLECTIVE R15, `(.L_x_1258) ;  /* 0x000000000f087348 */ /* 0x000fea0003c00000 */
[----:B------:R0:W1:Y:S02]  /*183a0*/  SHFL.IDX P6, R14, R13, R12, R11 ;  /* 0x0000000c0d0e7389 */ /* 0x00006400000c000b */
[----:B01----:R-:W-:Y:S01]  /*183b0*/  ENDCOLLECTIVE ;  /* 0x000000000000791b */ /* 0x003fe20003800000 */
.L_x_1258:
[----:B------:R-:W-:Y:S02]  /*183c0*/  IMAD.MOV.U32 R13, RZ, RZ, R4 ;  /* 0x000000ffff0d7224 */ /* 0x000fe400078e0004 */
[----:B------:R-:W-:Y:S02]  /*183d0*/  IMAD.MOV.U32 R12, RZ, RZ, 0x1 ;  /* 0x00000001ff0c7424 */ /* 0x000fe400078e00ff */
[----:B------:R-:W-:-:S07]  /*183e0*/  IMAD.MOV.U32 R8, RZ, RZ, R14 ;  /* 0x000000ffff087224 */ /* 0x000fce00078e000e */
[----:B------:R-:W-:Y:S05]  /*183f0*/  WARPSYNC.COLLECTIVE R15, `(.L_x_1259) ;  /* 0x000000000f087348 */ /* 0x000fea0003c00000 */
[----:B------:R0:W1:Y:S02]  /*18400*/  SHFL.IDX P6, R14, R13, R12, R11 ;  /* 0x0000000c0d0e7389 */ /* 0x00006400000c000b */
[----:B01----:R-:W-:Y:S01]  /*18410*/  ENDCOLLECTIVE ;  /* 0x000000000000791b */ /* 0x003fe20003800000 */
.L_x_1259:
        /* <DEDUP_REMOVED lines=13> */
.L_x_1260:
[----:B------:R-:W-:Y:S02]  /*184f0*/  IMAD.MOV.U32 R13, RZ, RZ, R4 ;  /* 0x000000ffff0d7224 */ /* 0x000fe400078e0004 */
[----:B------:R-:W-:Y:S02]  /*18500*/  IMAD.MOV.U32 R12, RZ, RZ, 0x2 ;  /* 0x00000002ff0c7424 */ /* 0x000fe400078e00ff */
[----:B------:R-:W-:-:S07]  /*18510*/  IMAD.MOV.U32 R8, RZ, RZ, R14 ;  /* 0x000000ffff087224 */ /* 0x000fce00078e000e */
[----:B------:R-:W-:Y:S05]  /*18520*/  WARPSYNC.COLLECTIVE R15, `(.L_x_1261) ;  /* 0x000000000f087348 */ /* 0x000fea0003c00000 */
[----:B------:R0:W1:Y:S02]  /*18530*/  SHFL.IDX P6, R14, R13, R12, R11 ;  /* 0x0000000c0d0e7389 */ /* 0x00006400000c000b */
[----:B01----:R-:W-:Y:S01]  /*18540*/  ENDCOLLECTIVE ;  /* 0x000000000000791b */ /* 0x003fe20003800000 */
.L_x_1261:
        /* <DEDUP_REMOVED lines=14> */
.L_x_1262:
[----:B------:R-:W-:Y:S02]  /*18630*/  IMAD.MOV.U32 R13, RZ, RZ, R4 ;  /* 0x000000ffff0d7224 */ /* 0x000fe400078e0004 */
[----:B------:R-:W-:Y:S02]  /*18640*/  IMAD.MOV.U32 R12, RZ, RZ, 0x3 ;  /* 0x00000003ff0c7424 */ /* 0x000fe400078e00ff */
[----:B------:R-:W-:-:S07]  /*18650*/  IMAD.MOV.U32 R8, RZ, RZ, R14 ;  /* 0x000000ffff087224 */ /* 0x000fce00078e000e */
[----:B------:R-:W-:Y:S05]  /*18660*/  WARPSYNC.COLLECTIVE R15, `(.L_x_1263) ;  /* 0x000000000f087348 */ /* 0x000fea0003c00000 */
[----:B------:R0:W1:Y:S02]  /*18670*/  SHFL.IDX P6, R14, R13, R12, R11 ;  /* 0x0000000c0d0e7389 */ /* 0x00006400000c000b */
[----:B01----:R-:W-:Y:S01]  /*18680*/  ENDCOLLECTIVE ;  /* 0x000000000000791b */ /* 0x003fe20003800000 */
.L_x_1263:
        /* <DEDUP_REMOVED lines=14> */
.L_x_1264:
[----:B------:R-:W-:Y:S02]  /*18770*/  IMAD.MOV.U32 R13, RZ, RZ, R4 ;  /* 0x000000ffff0d7224 */ /* 0x000fe400078e0004 */
[----:B------:R-:W-:Y:S02]  /*18780*/  IMAD.MOV.U32 R12, RZ, RZ, 0x4 ;  /* 0x00000004ff0c7424 */ /* 0x000fe400078e00ff */
[----:B------:R-:W-:-:S07]  /*18790*/  IMAD.MOV.U32 R8, RZ, RZ, R14 ;  /* 0x000000ffff087224 */ /* 0x000fce00078e000e */
[----:B------:R-:W-:Y:S05]  /*187a0*/  WARPSYNC.COLLECTIVE R15, `(.L_x_1265) ;  /* 0x000000000f087348 */ /* 0x000fea0003c00000 */
[----:B------:R0:W1:Y:S02]  /*187b0*/  SHFL.IDX P6, R14, R13, R12, R11 ;  /* 0x0000000c0d0e7389 */ /* 0x00006400000c000b */
[----:B01----:R-:W-:Y:S01]  /*187c0*/  ENDCOLLECTIVE ;  /* 0x000000000000791b */ /* 0x003fe20003800000 */
.L_x_1265:
        /* <DEDUP_REMOVED lines=14> */
.L_x_1266:
[----:B------:R-:W-:Y:S02]  /*188b0*/  IMAD.MOV.U32 R13, RZ, RZ, R4 ;  /* 0x000000ffff0d7224 */ /* 0x000fe400078e0004 */
[----:B------:R-:W-:Y:S02]  /*188c0*/  IMAD.MOV.U32 R12, RZ, RZ, 0x5 ;  /* 0x00000005ff0c7424 */ /* 0x000fe400078e00ff */
[----:B------:R-:W-:-:S07]  /*188d0*/  IMAD.MOV.U32 R8, RZ, RZ, R14 ;  /* 0x000000ffff087224 */ /* 0x000fce00078e000e */
[----:B------:R-:W-:Y:S05]  /*188e0*/  WARPSYNC.COLLECTIVE R15, `(.L_x_1267) ;  /* 0x000000000f087348 */ /* 0x000fea0003c00000 */
[----:B------:R0:W1:Y:S02]  /*188f0*/  SHFL.IDX P6, R14, R13, R12, R11 ;  /* 0x0000000c0d0e7389 */ /* 0x00006400000c000b */
[----:B01----:R-:W-:Y:S01]  /*18900*/  ENDCOLLECTIVE ;  /* 0x000000000000791b */ /* 0x003fe20003800000 */
.L_x_1267:
        /* <DEDUP_REMOVED lines=14> */
.L_x_1268:
[----:B------:R-:W-:Y:S02]  /*189f0*/  IMAD.MOV.U32 R13, RZ, RZ, R4 ;  /* 0x000000ffff0d7224 */ /* 0x000fe400078e0004 */
[----:B------:R-:W-:Y:S02]  /*18a00*/  IMAD.MOV.U32 R12, RZ, RZ, 0x6 ;  /* 0x00000006ff0c7424 */ /* 0x000fe400078e00ff */
[----:B------:R-:W-:-:S07]  /*18a10*/  IMAD.MOV.U32 R8, RZ, RZ, R14 ;  /* 0x000000ffff087224 */ /* 0x000fce00078e000e */
[----:B------:R-:W-:Y:S05]  /*18a20*/  WARPSYNC.COLLECTIVE R15, `(.L_x_1269) ;  /* 0x000000000f087348 */ /* 0x000fea0003c00000 */
[----:B------:R0:W1:Y:S02]  /*18a30*/  SHFL.IDX P6, R14, R13, R12, R11 ;  /* 0x0000000c0d0e7389 */ /* 0x00006400000c000b */
[----:B01----:R-:W-:Y:S01]  /*18a40*/  ENDCOLLECTIVE ;  /* 0x000000000000791b */ /* 0x003fe20003800000 */
.L_x_1269:
        /* <DEDUP_REMOVED lines=14> */
.L_x_1270:
[----:B------:R-:W-:Y:S02]  /*18b30*/  IMAD.MOV.U32 R13, RZ, RZ, R4 ;  /* 0x000000ffff0d7224 */ /* 0x000fe400078e0004 */
[----:B------:R-:W-:Y:S02]  /*18b40*/  IMAD.MOV.U32 R12, RZ, RZ, 0x7 ;  /* 0x00000007ff0c7424 */ /* 0x000fe400078e00ff */
[----:B------:R-:W-:-:S07]  /*18b50*/  IMAD.MOV.U32 R8, RZ, RZ, R14 ;  /* 0x000000ffff087224 */ /* 0x000fce00078e000e */
[----:B------:R-:W-:Y:S05]  /*18b60*/  WARPSYNC.COLLECTIVE R15, `(.L_x_1271) ;  /* 0x000000000f087348 */ /* 0x000fea0003c00000 */
[----:B------:R0:W1:Y:S02]  /*18b70*/  SHFL.IDX P6, R14, R13, R12, R11 ;  /* 0x0000000c0d0e7389 */ /* 0x00006400000c000b */
[----:B01----:R-:W-:Y:S01]  /*18b80*/  ENDCOLLECTIVE ;  /* 0x000000000000791b */ /* 0x003fe20003800000 */
.L_x_1271:
[----:B------:R-:W-:-:S05]  /*18b90*/  @!P1 LEA R8, P2, R21, R8, 0x1 ;  /* 0x0000000815089211 */ /* 0x000fca00078408ff */
[----:B------:R-:W-:-:S04]  /*18ba0*/  @!P1 IMAD.X R7, RZ, RZ, R7, P2 ;  /* 0x000000ffff079224 */ /* 0x000fc800010e0607 */
[----:B------:R-:W-:Y:S02]  /*18bb0*/  @!P1 IMAD.MOV.U32 R9, RZ, RZ, R7 ;  /* 0x000000ffff099224 */ /* 0x000fe400078e0007 */
[----:B------:R-:W-:Y:S02]  /*18bc0*/  IMAD.MOV.U32 R13, RZ, RZ, R0 ;  /* 0x000000ffff0d7224 */ /* 0x000fe400078e0000 */
[----:B------:R-:W-:Y:S01]  /*18bd0*/  VIADD R0, R6, 0x70 ;  /* 0x0000007006007836 */ /* 0x000fe20000000000 */
[----:B------:R-:W-:Y:S01]  /*18be0*/  @!PT LDS RZ, [RZ] ;  /* 0x00000000fffff984 */ /* 0x000fe20000000800 */
[----:B------:R-:W-:Y:S01]  /*18bf0*/  @!PT LDS RZ, [RZ] ;  /* 0x00000000fffff984 */ /* 0x000fe20000000800 */
[----:B------:R-:W-:Y:S01]  /*18c00*/  @!PT LDS RZ, [RZ] ;  /* 0x00000000fffff984 */ /* 0x000fe20000000800 */
[----:B------:R0:W-:Y:S04]  /*18c10*/  @!P1 LDGSTS.E.BYPASS.LTC128B.128 [R20+0xb400], desc[UR52][R8.64], !P0 ;  /* 0x0b40000008149fae */ /* 0x0001e8000c101d74 */
[----:B------:R-:W-:Y:S01]  /*18c20*/  ISETP.GE.AND P1, PT, R0, R3, PT ;  /* 0x000000030000720c */ /* 0x000fe20003f26270 */
[----:B------:R-:W-:-:S02]  /*18c30*/  VIADD R0, R6, 0x80 ;  /* 0x0000008006007836 */ /* 0x000fc40000000000 */
[----:B------:R-:W-:-:S10]  /*18c40*/  IMAD.MOV.U32 R4, RZ, RZ, R14 ;  /* 0x000000ffff047224 */ /* 0x000fd400078e000e */
[----:B0-----:R-:W-:Y:S05]  /*18c50*/  WARPSYNC.COLLECTIVE R15, `(.L_x_1272) ;  /* 0x000000000f087348 */ /* 0x001fea0003c00000 */
[----:B------:R1:W2:Y:S02]  /*18c60*/  SHFL.IDX P6, R14, R13, R12, R11 ;  /* 0x0000000c0d0e7389 */ /* 0x0002a400000c000b */
[----:B012---:R-:W-:Y:S01]  /*18c70*/  ENDCOLLECTIVE ;  /* 0x000000000000791b */ /* 0x007fe20003800000 */
.L_x_1272:
[----:B------:R-:W-:Y:S01]  /*18c80*/  ISETP.GE.AND P2, PT, R0, R3, PT ;  /* 0x000000030000720c */ /* 0x000fe20003f46270 */
[----:B------:R-:W-:Y:S02]  /*18c90*/  IMAD.MOV.U32 R13, RZ, RZ, R2 ;  /* 0x000000ffff0d7224 */ /* 0x000fe400078e0002 */
[----:B------:R-:W-:Y:S02]  /*18ca0*/  IMAD.MOV.U32 R12, RZ, RZ, RZ ;  /* 0x000000ffff0c7224 */ /* 0x000fe400078e00ff */
[----:B------:R-:W-:-:S08]  /*18cb0*/  IMAD.MOV.U32 R8, RZ, RZ, R14 ;  /* 0x000000ffff087224 */ /* 0x000fd000078e000e */
[----:B------:R-:W-:Y:S05]  /*18cc0*/  WARPSYNC.COLLECTIVE R15, `(.L_x_1273) ;  /* 0x000000000f087348 */ /* 0x000fea0003c00000 */
[----:B------:R0:W1:Y:S02]  /*18cd0*/  SHFL.IDX P6, R14, R13, R12, R11 ;  /* 0x0000000c0d0e7389 */ /* 0x00006400000c000b */
[----:B01----:R-:W-:Y:S01]  /*18ce0*/  ENDCOLLECTIVE ;  /* 0x000000000000791b */ /* 0x003fe20003800000 */
.L_x_1273:
        /* <DEDUP_REMOVED lines=13> */
.L_x_1274:
[----:B------:R-:W-:Y:S02]  /*18dc0*/  IMAD.MOV.U32 R13, RZ, RZ, R2 ;  /* 0x000000ffff0d7224 */ /* 0x000fe400078e0002 */
[----:B------:R-:W-:Y:S02]  /*18dd0*/  IMAD.MOV.U32 R12, RZ, RZ, 0x1 ;  /* 0x00000001ff0c7424 */ /* 0x000fe400078e00ff */
[----:B------:R-:W-:-:S07]  /*18de0*/  IMAD.MOV.U32 R7, RZ, RZ, R14 ;  /* 0x000000ffff077224 */ /* 0x000fce00078e000e */
[----:B------:R-:W-:Y:S05]  /*18df0*/  WARPSYNC.COLLECTIVE R15, `(.L_x_1275) ;  /* 0x000000000f087348 */ /* 0x000fea0003c00000 */
[----:B------:R0:W1:Y:S02]  /*18e00*/  SHFL.IDX P6, R14, R13, R12, R11 ;  /* 0x0000000c0d0e7389 */ /* 0x00006400000c000b */
[----:B01----:R-:W-:Y:S01]  /*18e10*/  ENDCOLLECTIVE ;  /* 0x000000000000791b */ /* 0x003fe20003800000 */
.L_x_1275:
[----:B------:R-:W-:-:S05]  /*18e20*/  @!P2 LEA R7, P1, R21, R7, 0x1 ;  /* 0x000000071507a211 */ /* 0x000fca00078208ff */
[----:B------:R-:W-:Y:S02]  /*18e30*/  @!P2 IMAD.X R0, RZ, RZ, R0, P1 ;  /* 0x000000ffff00a224 */ /* 0x000fe400008e0600 */
        /* <DEDUP_REMOVED lines=13> */
.L_x_1276:
[----:B------:R-:W-:Y:S02]  /*18f10*/  IMAD.MOV.U32 R13, RZ, RZ, R2 ;  /* 0x000000ffff0d7224 */ /* 0x000fe400078e0002 */
[----:B------:R-:W-:Y:S02]  /*18f20*/  IMAD.MOV.U32 R12, RZ, RZ, 0x2 ;  /* 0x00000002ff0c7424 */ /* 0x000fe400078e00ff */
[----:B------:R-:W-:-:S07]  /*18f30*/  IMAD.MOV.U32 R8, RZ, RZ, R14 ;  /* 0x000000ffff087224 */ /* 0x000fce00078e000e */
[----:B------:R-:W-:Y:S05]  /*18f40*/  WARPSYNC.COLLECTIVE R15, `(.L_x_1277) ;  /* 0x000000000f087348 */ /* 0x000fea0003c00000 */
[----:B------:R0:W1:Y:S02]  /*18f50*/  SHFL.IDX P6, R14, R13, R12, R11 ;  /* 0x0000000c0d0e7389 */ /* 0x00006400000c000b */
[----:B01----:R-:W-:Y:S01]  /*18f60*/  ENDCOLLECTIVE ;  /* 0x000000000000791b */ /* 0x003fe20003800000 */
.L_x_1277:
        /* <DEDUP_REMOVED lines=13> */
.L_x_1278:
[----:B------:R-:W-:Y:S02]  /*19040*/  IMAD.MOV.U32 R13, RZ, RZ, R2 ;  /* 0x000000ffff0d7224 */ /* 0x000fe400078e0002 */
[----:B------:R-:W-:Y:S02]  /*19050*/  IMAD.MOV.U32 R12, RZ, RZ, 0x3 ;  /* 0x00000003ff0c7424 */ /* 0x000fe400078e00ff */
[----:B------:R-:W-:-:S07]  /*19060*/  IMAD.MOV.U32 R8, RZ, RZ, R14 ;  /* 0x000000ffff087224 */ /* 0x000fce00078e000e */
[----:B------:R-:W-:Y:S05]  /*19070*/  WARPSYNC.COLLECTIVE R15, `(.L_x_1279) ;  /* 0x000000000f087348 */ /* 0x000fea0003c00000 */
[----:B------:R0:W1:Y:S02]  /*19080*/  SHFL.IDX P6, R14, R13, R12, R11 ;  /* 0x0000000c0d0e7389 */ /* 0x00006400000c000b */
[----:B01----:R-:W-:Y:S01]  /*19090*/  ENDCOLLECTIVE ;  /* 0x000000000000791b */ /* 0x003fe20003800000 */
.L_x_1279:
        /* <DEDUP_REMOVED lines=12> */
.L_x_1280:
[----:B------:R-:W-:Y:S01]  /*19160*/  IMAD.MOV.U32 R2, RZ, RZ, R14 ;  /* 0x000000ffff027224 */ /* 0x000fe200078e000e */
[----:B------:R-:W-:Y:S06]  /*19170*/  BRA `(.L_x_1281) ;  /* 0xffffffb8009c7947 */ /* 0x000fec000383ffff */
.L_x_1169:
[----:B0-----:R0:W1:Y:S02]  /*19180*/  SYNCS.PHASECHK.TRANS64.TRYWAIT P0, [R17+URZ+0x16820], R0 ;  /* 0x01682000110075a7 */ /* 0x001064000800017f */
[----:B-1----:R-:W-:Y:S05]  /*19190*/  @!P0 NANOSLEEP.SYNCS 0x989680 ;  /* 0x009896800000895d */ /* 0x002fea0003900000 */
[----:B------:R-:W1:Y:S02]  /*191a0*/  @!P0 SYNCS.PHASECHK.TRANS64 P0, [R17+URZ+0x16820], R0 ;  /* 0x01682000110085a7 */ /* 0x000e64000800007f */
[----:B-1----:R-:W-:Y:S05]  /*191b0*/  @!P0 BRA `(.L_x_1169) ;  /* 0xfffffffc00f08947 */ /* 0x002fea000383ffff */
[----:B------:R-:W-:Y:S05]  /*191c0*/  BRA `(.L_x_1282) ;  /* 0xffffffb800fc7947 */ /* 0x000fea000383ffff */
.L_x_1178:
[----:B-1----:R1:W2:Y:S02]  /*191d0*/  SYNCS.PHASECHK.TRANS64.TRYWAIT P0, [R2+URZ+0x16840], R3 ;  /* 0x01684003020075a7 */ /* 0x0022a4000800017f */
[----:B--2---:R-:W-:Y:S05]  /*191e0*/  @!P0 NANOSLEEP.SYNCS 0x989680 ;  /* 0x009896800000895d */ /* 0x004fea0003900000 */
[----:B------:R-:W2:Y:S02]  /*191f0*/  @!P0 SYNCS.PHASECHK.TRANS64 P0, [R2+URZ+0x16840], R3 ;  /* 0x01684003020085a7 */ /* 0x000ea4000800007f */
[----:B--2---:R-:W-:Y:S05]  /*19200*/  @!P0 BRA `(.L_x_1178) ;  /* 0xfffffffc00f08947 */ /* 0x004fea000383ffff */
[----:B------:R-:W-:Y:S05]  /*19210*/  BRA `(.L_x_1283) ;  /* 0xffffffbc00e07947 */ /* 0x000fea000383ffff */
.L_x_1183:
[----:B0-----:R0:W1:Y:S02]  /*19220*/  SYNCS.PHASECHK.TRANS64.TRYWAIT P0, [R3+URZ+0x60], R2 ;  /* 0x00006002030075a7 */ /* 0x001064000800017f */
[----:B-1----:R-:W-:Y:S05]  /*19230*/  @!P0 NANOSLEEP.SYNCS 0x989680 ;  /* 0x009896800000895d */ /* 0x002fea0003900000 */
[----:B------:R-:W1:Y:S02]  /*19240*/  @!P0 SYNCS.PHASECHK.TRANS64 P0, [R3+URZ+0x60], R2 ;  /* 0x00006002030085a7 */ /* 0x000e64000800007f */
[----:B-1----:R-:W-:Y:S05]  /*19250*/  @!P0 BRA `(.L_x_1183) ;  /* 0xfffffffc00f08947 */ /* 0x002fea000383ffff */
[----:B------:R-:W-:Y:S05]  /*19260*/  BRA `(.L_x_1284) ;  /* 0xffffffc0006c7947 */ /* 0x000fea000383ffff */
.L_x_1191:
[----:B-1----:R1:W2:Y:S02]  /*19270*/  SYNCS.PHASECHK.TRANS64.TRYWAIT P0, [R2+URZ+0x16840], R3 ;  /* 0x01684003020075a7 */ /* 0x0022a4000800017f */
[----:B--2---:R-:W-:Y:S05]  /*19280*/  @!P0 NANOSLEEP.SYNCS 0x989680 ;  /* 0x009896800000895d */ /* 0x004fea0003900000 */
[----:B------:R-:W2:Y:S02]  /*19290*/  @!P0 SYNCS.PHASECHK.TRANS64 P0, [R2+URZ+0x16840], R3 ;  /* 0x01684003020085a7 */ /* 0x000ea4000800007f */
[----:B--2---:R-:W-:Y:S05]  /*192a0*/  @!P0 BRA `(.L_x_1191) ;  /* 0xfffffffc00f08947 */ /* 0x004fea000383ffff */
[----:B------:R-:W-:Y:S05]  /*192b0*/  BRA `(.L_x_1285) ;  /* 0xffffffc400a87947 */ /* 0x000fea000383ffff */
.L_x_1196:
[----:B0-----:R0:W1:Y:S02]  /*192c0*/  SYNCS.PHASECHK.TRANS64.TRYWAIT P0, [R10+URZ+0x60], R3 ;  /* 0x000060030a0075a7 */ /* 0x001064000800017f */
[----:B-1----:R-:W-:Y:S05]  /*192d0*/  @!P0 NANOSLEEP.SYNCS 0x989680 ;  /* 0x009896800000895d */ /* 0x002fea0003900000 */
[----:B------:R-:W1:Y:S02]  /*192e0*/  @!P0 SYNCS.PHASECHK.TRANS64 P0, [R10+URZ+0x60], R3 ;  /* 0x000060030a0085a7 */ /* 0x000e64000800007f */
[----:B-1----:R-:W-:Y:S05]  /*192f0*/  @!P0 BRA `(.L_x_1196) ;  /* 0xfffffffc00f08947 */ /* 0x002fea000383ffff */
[----:B------:R-:W-:Y:S05]  /*19300*/  BRA `(.L_x_1286) ;  /* 0xffffffc800347947 */ /* 0x000fea000383ffff */
.L_x_1204:
[----:B-1----:R1:W2:Y:S02]  /*19310*/  SYNCS.PHASECHK.TRANS64.TRYWAIT P0, [R2+URZ+0x16840], R3 ;  /* 0x01684003020075a7 */ /* 0x0022a4000800017f */
[----:B--2---:R-:W-:Y:S05]  /*19320*/  @!P0 NANOSLEEP.SYNCS 0x989680 ;  /* 0x009896800000895d */ /* 0x004fea0003900000 */
[----:B------:R-:W2:Y:S02]  /*19330*/  @!P0 SYNCS.PHASECHK.TRANS64 P0, [R2+URZ+0x16840], R3 ;  /* 0x01684003020085a7 */ /* 0x000ea4000800007f */
[----:B--2---:R-:W-:Y:S05]  /*19340*/  @!P0 BRA `(.L_x_1204) ;  /* 0xfffffffc00f08947 */ /* 0x004fea000383ffff */
[----:B------:R-:W-:Y:S05]  /*19350*/  BRA `(.L_x_1287) ;  /* 0xffffffcc00447947 */ /* 0x000fea000383ffff */
.L_x_1209:
[----:B0-----:R0:W1:Y:S02]  /*19360*/  SYNCS.PHASECHK.TRANS64.TRYWAIT P0, [R7+URZ+0x60], R2 ;  /* 0x00006002070075a7 */ /* 0x001064000800017f */
[----:B-1----:R-:W-:Y:S05]  /*19370*/  @!P0 NANOSLEEP.SYNCS 0x989680 ;  /* 0x009896800000895d */ /* 0x002fea0003900000 */
[----:B------:R-:W1:Y:S02]  /*19380*/  @!P0 SYNCS.PHASECHK.TRANS64 P0, [R7+URZ+0x60], R2 ;  /* 0x00006002070085a7 */ /* 0x000e64000800007f */
[----:B-1----:R-:W-:Y:S05]  /*19390*/  @!P0 BRA `(.L_x_1209) ;  /* 0xfffffffc00f08947 */ /* 0x002fea000383ffff */
[----:B------:R-:W-:Y:S05]  /*193a0*/  BRA `(.L_x_1288) ;  /* 0xffffffcc00d47947 */ /* 0x000fea000383ffff */
.L_x_1219:
[----:B0-----:R0:W1:Y:S02]  /*193b0*/  SYNCS.PHASECHK.TRANS64.TRYWAIT P0, [R3+URZ+0x16860], R0 ;  /* 0x01686000030075a7 */ /* 0x001064000800017f */
[----:B-1----:R-:W-:Y:S05]  /*193c0*/  @!P0 NANOSLEEP.SYNCS 0x989680 ;  /* 0x009896800000895d */ /* 0x002fea0003900000 */
[----:B------:R-:W1:Y:S02]  /*193d0*/  @!P0 SYNCS.PHASECHK.TRANS64 P0, [R3+URZ+0x16860], R0 ;  /* 0x01686000030085a7 */ /* 0x000e64000800007f */
[----:B-1----:R-:W-:Y:S05]  /*193e0*/  @!P0 BRA `(.L_x_1219) ;  /* 0xfffffffc00f08947 */ /* 0x002fea000383ffff */
[----:B------:R-:W-:Y:S05]  /*193f0*/  BRA `(.L_x_1289) ;  /* 0xffffffd000d07947 */ /* 0x000fea000383ffff */
.L_x_1225:
[----:B------:R-:W-:Y:S01]  /*19400*/  BSSY B0, `(.L_x_1290) ;  /* 0x0000008000007945 */ /* 0x000fe20003800000 */
[----:B------:R-:W-:Y:S02]  /*19410*/  IMAD.MOV.U32 R13, RZ, RZ, R24 ;  /* 0x000000ffff0d7224 */ /* 0x000fe400078e0018 */
[----:B--2---:R-:W-:Y:S02]  /*19420*/  IMAD.MOV.U32 R12, RZ, RZ, RZ ;  /* 0x000000ffff0c7224 */ /* 0x004fe400078e00ff */
[----:B0-----:R-:W-:Y:S02]  /*19430*/  IMAD.MOV.U32 R11, RZ, RZ, 0x1f ;  /* 0x0000001fff0b7424 */ /* 0x001fe400078e00ff */
[----:B------:R-:W-:-:S07]  /*19440*/  IMAD.MOV.U32 R15, RZ, RZ, -0x1 ;  /* 0xffffffffff0f7424 */ /* 0x000fce00078e00ff */
[----:B-1----:R-:W-:Y:S05]  /*19450*/  WARPSYNC.COLLECTIVE R15, `(.L_x_1291) ;  /* 0x000000000f087348 */ /* 0x002fea0003c00000 */
[----:B------:R0:W2:Y:S02]  /*19460*/  SHFL.IDX P6, R14, R13, R12, R11 ;  /* 0x0000000c0d0e7389 */ /* 0x0000a400000c000b */
[----:B012---:R-:W-:Y:S01]  /*19470*/  ENDCOLLECTIVE ;  /* 0x000000000000791b */ /* 0x007fe20003800000 */
.L_x_1291:
[----:B------:R-:W-:Y:S05]  /*19480*/  BSYNC B0 ;  /* 0x0000000000007941 */ /* 0x000fea0003800000 */
.L_x_1290:
[----:B------:R-:W-:Y:S02]  /*19490*/  IMAD.MOV.U32 R13, RZ, RZ, R24 ;  /* 0x000000ffff0d7224 */ /* 0x000fe400078e0018 */
[----:B------:R-:W-:Y:S02]  /*194a0*/  IMAD.MOV.U32 R12, RZ, RZ, 0x1 ;  /* 0x00000001ff0c7424 */ /* 0x000fe400078e00ff */
[----:B------:R-:W-:Y:S02]  /*194b0*/  IMAD.MOV.U32 R11, RZ, RZ, 0x1f ;  /* 0x0000001fff0b7424 */ /* 0x000fe400078e00ff */
[----:B------:R-:W-:Y:S02]  /*194c0*/  IMAD.MOV.U32 R15, RZ, RZ, -0x1 ;  /* 0xffffffffff0f7424 */ /* 0x000fe400078e00ff */
[----:B------:R-:W-:Y:S02]  /*194d0*/  IMAD.IADD R7, R27, 0x1, R9 ;  /* 0x000000011b077824 */ /* 0x000fe400078e0209 */
[----:B------:R-:W-:-:S07]  /*194e0*/  IMAD.MOV.U32 R0, RZ, RZ, R14 ;  /* 0x000000ffff007224 */ /* 0x000fce00078e000e */
[----:B------:R-:W-:Y:S05]  /*194f0*/  WARPSYNC.COLLECTIVE R15, `(.L_x_1292) ;  /* 0x000000000f087348 */ /* 0x000fea0003c00000 */
[----:B------:R0:W1:Y:S02]  /*19500*/  SHFL.IDX P6, R14, R13, R12, R11 ;  /* 0x0000000c0d0e7389 */ /* 0x00006400000c000b */
[----:B01----:R-:W-:Y:S01]  /*19510*/  ENDCOLLECTIVE ;  /* 0x000000000000791b */ /* 0x003fe20003800000 */
.L_x_1292:
[----:B------:R-:W-:Y:S02]  /*19520*/  ULDC UR4, c[0x0][0xc3c] ;  /* 0x00030f0000047ab9 */ /* 0x000fe40000000800 */
[----:B------:R-:W-:-:S13]  /*19530*/  ISETP.GE.OR P1, PT, R7, UR4, !P0 ;  /* 0x0000000407007c0c */ /* 0x000fda000c726670 */
[----:B------:R-:W0:Y:S08]  /*19540*/  @!P1 LDC.64 R4, c[0x0][0xc80] ;  /* 0x00032000ff049b82 */ /* 0x000e300000000a00 */
[----:B------:R-:W1:Y:S01]  /*19550*/  @!P1 LDC.64 R2, c[0x0][0xc78] ;  /* 0x00031e00ff029b82 */ /* 0x000e620000000a00 */
[----:B------:R-:W-:Y:S01]  /*19560*/  CS2R R24, SRZ ;  /* 0x0000000000187805 */ /* 0x000fe2000001ff00 */
[----:B------:R-:W-:-:S02]  /*19570*/  IMAD.MOV.U32 R8, RZ, RZ, RZ ;  /* 0x000000ffff087224 */ /* 0x000fc400078e00ff */
[----:B------:R-:W-:Y:S02]  /*19580*/  IMAD.MOV.U32 R11, RZ, RZ, RZ ;  /* 0x000000ffff0b7224 */ /* 0x000fe400078e00ff */
[----:B------:R-:W-:Y:S02]  /*19590*/  IMAD.MOV.U32 R6, RZ, RZ, R14 ;  /* 0x000000ffff067224 */ /* 0x000fe400078e000e */
[----:B0-----:R-:W-:-:S06]  /*195a0*/  @!P1 IMAD.WIDE R4, R7, 0x4, R4 ;  /* 0x0000000407049825 */ /* 0x001fcc00078e0204 */
[----:B------:R-:W2:Y:S01]  /*195b0*/  @!P1 LDG.E R4, desc[UR52][R4.64] ;  /* 0x0000003404049981 */ /* 0x000ea2000c1e1900 */
[----:B-1----:R-:W-:-:S06]  /*195c0*/  @!P1 IMAD.WIDE R2, R7, 0x4, R2 ;  /* 0x0000000407029825 */ /* 0x002fcc00078e0202 */
[----:B------:R-:W3:Y:S01]  /*195d0*/  @!P1 LDG.E R2, desc[UR52][R2.64] ;  /* 0x0000003402029981 */ /* 0x000ee2000c1e1900 */
[C---:B------:R-:W-:Y:S02]  /*195e0*/  ISETP.GE.U32.AND P2, PT, R9.reuse, 0x2, PT ;  /* 0x000000020900780c */ /* 0x040fe40003f46070 */
[C---:B------:R-:W-:Y:S02]  /*195f0*/  ISETP.GE.U32.AND P3, PT, R9.reuse, 0x4, PT ;  /* 0x000000040900780c */ /* 0x040fe40003f66070 */
[C---:B------:R-:W-:Y:S02]  /*19600*/  ISETP.GE.U32.AND P4, PT, R9.reuse, 0x8, PT ;  /* 0x000000080900780c */ /* 0x040fe40003f86070 */
[C---:B------:R-:W-:Y:S01]  /*19610*/  ISETP.GE.U32.AND P5, PT, R9.reuse, 0x10, PT ;  /* 0x000000100900780c */ /* 0x040fe20003fa6070 */
[----:B--2---:R-:W-:Y:S02]  /*19620*/  @!P1 IMAD.MOV.U32 R25, RZ, RZ, R4 ;  /* 0x000000ffff199224 */ /* 0x004fe400078e0004 */
[----:B---3--:R-:W-:Y:S01]  /*19630*/  @!P1 IMAD.MOV.U32 R8, RZ, RZ, R2 ;  /* 0x000000ffff089224 */ /* 0x008fe200078e0002 */
[----:B------:R-:W-:-:S03]  /*19640*/  ISETP.NE.AND P1, PT, R9, RZ, PT ;  /* 0x000000ff0900720c */ /* 0x000fc60003f25270 */
[----:B------:R-:W-:-:S10]  /*19650*/  IMAD R13, R8, R25, RZ ;  /* 0x00000019080d7224 */ /* 0x000fd400078e02ff */
[----:B------:R-:W-:Y:S05]  /*19660*/  WARPSYNC.COLLECTIVE R15, `(.L_x_1293) ;  /* 0x000000000f087348 */ /* 0x000fea0003c00000 */
[----:B------:R0:W1:Y:S02]  /*19670*/  SHFL.UP P6, R14, R13, R12, R11 ;  /* 0x0400000c0d0e7389 */ /* 0x00006400000c000b */
[----:B01----:R-:W-:Y:S01]  /*19680*/  ENDCOLLECTIVE ;  /* 0x000000000000791b */ /* 0x003fe20003800000 */
.L_x_1293:
[----:B------:R-:W-:Y:S01]  /*19690*/  IMAD.MOV.U32 R12, RZ, RZ, 0x2 ;  /* 0x00000002ff0c7424 */ /* 0x000fe200078e00ff */
[----:B------:R-:W-:-:S05]  /*196a0*/  SEL R14, R14, RZ, P1 ;  /* 0x000000ff0e0e7207 */ /* 0x000fca0000800000 */
[----:B------:R-:W-:-:S04]  /*196b0*/  IMAD.IADD R7, R13, 0x1, R14 ;  /* 0x000000010d077824 */ /* 0x000fc800078e020e */
[----:B------:R-:W-:-:S07]  /*196c0*/  IMAD.MOV.U32 R13, RZ, RZ, R7 ;  /* 0x000000ffff0d7224 */ /* 0x000fce00078e0007 */
[----:B------:R-:W-:Y:S05]  /*196d0*/  WARPSYNC.COLLECTIVE R15, `(.L_x_1294) ;  /* 0x000000000f087348 */ /* 0x000fea0003c00000 */
[----:B------:R0:W1:Y:S02]  /*196e0*/  SHFL.UP P6, R14, R13, R12, R11 ;  /* 0x0400000c0d0e7389 */ /* 0x00006400000c000b */
[----:B01----:R-:W-:Y:S01]  /*196f0*/  ENDCOLLECTIVE ;  /* 0x000000000000791b */ /* 0x003fe20003800000 */
.L_x_1294:
[----:B------:R-:W-:Y:S01]  /*19700*/  IMAD.MOV.U32 R12, RZ, RZ, 0x4 ;  /* 0x00000004ff0c7424 */ /* 0x000fe200078e00ff */
[----:B------:R-:W-:-:S05]  /*19710*/  SEL R2, R14, RZ, P2 ;  /* 0x000000ff0e027207 */ /* 0x000fca0001000000 */
[----:B------:R-:W-:-:S04]  /*19720*/  IMAD.IADD R2, R7, 0x1, R2 ;  /* 0x0000000107027824 */ /* 0x000fc800078e0202 */
[----:B------:R-:W-:-:S07]  /*19730*/  IMAD.MOV.U32 R13, RZ, RZ, R2 ;  /* 0x000000ffff0d7224 */ /* 0x000fce00078e0002 */
[----:B------:R-:W-:Y:S05]  /*19740*/  WARPSYNC.COLLECTIVE R15, `(.L_x_1295) ;  /* 0x000000000f087348 */ /* 0x000fea0003c00000 */
[----:B------:R0:W1:Y:S02]  /*19750*/  SHFL.UP P6, R14, R13, R12, R11 ;  /* 0x0400000c0d0e7389 */ /* 0x00006400000c000b */
[----:B01----:R-:W-:Y:S01]  /*19760*/  ENDCOLLECTIVE ;  /* 0x000000000000791b */ /* 0x003fe20003800000 */
.L_x_1295:
[----:B------:R-:W-:Y:S01]  /*19770*/  IMAD.MOV.U32 R12, RZ, RZ, 0x8 ;  /* 0x00000008ff0c7424 */ /* 0x000fe200078e00ff */
[----:B------:R-:W-:-:S05]  /*19780*/  SEL R3, R14, RZ, P3 ;  /* 0x000000ff0e037207 */ /* 0x000fca0001800000 */
[----:B------:R-:W-:-:S04]  /*19790*/  IMAD.IADD R3, R2, 0x1, R3 ;  /* 0x0000000102037824 */ /* 0x000fc800078e0203 */
[----:B------:R-:W-:-:S07]  /*197a0*/  IMAD.MOV.U32 R13, RZ, RZ, R3 ;  /* 0x000000ffff0d7224 */ /* 0x000fce00078e0003 */
[----:B------:R-:W-:Y:S05]  /*197b0*/  WARPSYNC.COLLECTIVE R15, `(.L_x_1296) ;  /* 0x000000000f087348 */ /* 0x000fea0003c00000 */
[----:B------:R0:W1:Y:S02]  /*197c0*/  SHFL.UP P6, R14, R13, R12, R11 ;  /* 0x0400000c0d0e7389 */ /* 0x00006400000c000b */
[----:B01----:R-:W-:Y:S01]  /*197d0*/  ENDCOLLECTIVE ;  /* 0x000000000000791b */ /* 0x003fe20003800000 */
.L_x_1296:
[----:B------:R-:W-:Y:S01]  /*197e0*/  IMAD.MOV.U32 R12, RZ, RZ, 0x10 ;  /* 0x00000010ff0c7424 */ /* 0x000fe200078e00ff */
[----:B------:R-:W-:-:S05]  /*197f0*/  SEL R4, R14, RZ, P4 ;  /* 0x000000ff0e047207 */ /* 0x000fca0002000000 */
[----:B------:R-:W-:-:S04]  /*19800*/  IMAD.IADD R4, R3, 0x1, R4 ;  /* 0x0000000103047824 */ /* 0x000fc800078e0204 */
[----:B------:R-:W-:-:S07]  /*19810*/  IMAD.MOV.U32 R13, RZ, RZ, R4 ;  /* 0x000000ffff0d7224 */ /* 0x000fce00078e0004 */
[----:B------:R-:W-:Y:S05]  /*19820*/  WARPSYNC.COLLECTIVE R15, `(.L_x_1297) ;  /* 0x000000000f087348 */ /* 0x000fea0003c00000 */
[----:B------:R0:W1:Y:S02]  /*19830*/  SHFL.UP P6, R14, R13, R12, R11 ;  /* 0x0400000c0d0e7389 */ /* 0x00006400000c000b */
[----:B01----:R-:W-:Y:S01]  /*19840*/  ENDCOLLECTIVE ;  /* 0x000000000000791b */ /* 0x003fe20003800000 */
.L_x_1297:
        /* <DEDUP_REMOVED lines=8> */
.L_x_1298:
[----:B------:R-:W-:Y:S05]  /*198d0*/  BRA `(.L_x_1299) ;  /* 0xffffffd4000c7947 */ /* 0x000fea000383ffff */
.L_x_1228:
[----:B------:R-:W-:Y:S01]  /*198e0*/  BSSY B0, `(.L_x_1300) ;  /* 0x0000007000007945 */ /* 0x000fe20003800000 */
[----:B--2---:R-:W-:Y:S02]  /*198f0*/  IMAD.MOV.U32 R12, RZ, RZ, 0x1 ;  /* 0x00000001ff0c7424 */ /* 0x004fe400078e00ff */
[----:B------:R-:W-:Y:S02]  /*19900*/  IMAD.MOV.U32 R11, RZ, RZ, RZ ;  /* 0x000000ffff0b7224 */ /* 0x000fe400078e00ff */
[----:B------:R-:W-:-:S07]  /*19910*/  IMAD.MOV.U32 R15, RZ, RZ, -0x1 ;  /* 0xffffffffff0f7424 */ /* 0x000fce00078e00ff */
[----:B------:R-:W-:Y:S05]  /*19920*/  WARPSYNC.COLLECTIVE R15, `(.L_x_1301) ;  /* 0x000000000f087348 */ /* 0x000fea0003c00000 */
[----:B------:R0:W1:Y:S02]  /*19930*/  SHFL.UP P6, R14, R13, R12, R11 ;  /* 0x0400000c0d0e7389 */ /* 0x00006400000c000b */
[----:B01----:R-:W-:Y:S01]  /*19940*/  ENDCOLLECTIVE ;  /* 0x000000000000791b */ /* 0x003fe20003800000 */
.L_x_1301:
[----:B------:R-:W-:Y:S05]  /*19950*/  BSYNC B0 ;  /* 0x0000000000007941 */ /* 0x000fea0003800000 */
.L_x_1300:
        /* <DEDUP_REMOVED lines=8> */
.L_x_1302:
[----:B------:R-:W-:Y:S01]  /*199e0*/  IMAD.MOV.U32 R12, RZ, RZ, 0x4 ;  /* 0x00000004ff0c7424 */ /* 0x000fe200078e00ff */
[----:B------:R-:W-:-:S05]  /*199f0*/  SEL R2, R14, RZ, P2 ;  /* 0x000000ff0e027207 */ /* 0x000fca0001000000 */
[----:B------:R-:W-:-:S04]  /*19a00*/  IMAD.IADD R2, R13, 0x1, R2 ;  /* 0x000000010d027824 */ /* 0x000fc800078e0202 */
[----:B------:R-:W-:-:S07]  /*19a10*/  IMAD.MOV.U32 R13, RZ, RZ, R2 ;  /* 0x000000ffff0d7224 */ /* 0x000fce00078e0002 */
[----:B------:R-:W-:Y:S05]  /*19a20*/  WARPSYNC.COLLECTIVE R15, `(.L_x_1303) ;  /* 0x000000000f087348 */ /* 0x000fea0003c00000 */
[----:B------:R0:W1:Y:S02]  /*19a30*/  SHFL.UP P6, R14, R13, R12, R11 ;  /* 0x0400000c0d0e7389 */ /* 0x00006400000c000b */
[----:B01----:R-:W-:Y:S01]  /*19a40*/  ENDCOLLECTIVE ;  /* 0x000000000000791b */ /* 0x003fe20003800000 */
.L_x_1303:
[----:B------:R-:W-:Y:S01]  /*19a50*/  IMAD.MOV.U32 R12, RZ, RZ, 0x8 ;  /* 0x00000008ff0c7424 */ /* 0x000fe200078e00ff */
[----:B------:R-:W-:-:S05]  /*19a60*/  SEL R3, R14, RZ, P3 ;  /* 0x000000ff0e037207 */ /* 0x000fca0001800000 */
[----:B------:R-:W-:-:S04]  /*19a70*/  IMAD.IADD R3, R2, 0x1, R3 ;  /* 0x0000000102037824 */ /* 0x000fc800078e0203 */
[----:B------:R-:W-:-:S07]  /*19a80*/  IMAD.MOV.U32 R13, RZ, RZ, R3 ;  /* 0x000000ffff0d7224 */ /* 0x000fce00078e0003 */
[----:B------:R-:W-:Y:S05]  /*19a90*/  WARPSYNC.COLLECTIVE R15, `(.L_x_1304) ;  /* 0x000000000f087348 */ /* 0x000fea0003c00000 */
[----:B------:R0:W1:Y:S02]  /*19aa0*/  SHFL.UP P6, R14, R13, R12, R11 ;  /* 0x0400000c0d0e7389 */ /* 0x00006400000c000b */
[----:B01----:R-:W-:Y:S01]  /*19ab0*/  ENDCOLLECTIVE ;  /* 0x000000000000791b */ /* 0x003fe20003800000 */
.L_x_1304:
[----:B------:R-:W-:Y:S01]  /*19ac0*/  IMAD.MOV.U32 R12, RZ, RZ, 0x10 ;  /* 0x00000010ff0c7424 */ /* 0x000fe200078e00ff */
[----:B------:R-:W-:-:S05]  /*19ad0*/  SEL R4, R14, RZ, P4 ;  /* 0x000000ff0e047207 */ /* 0x000fca0002000000 */
[----:B------:R-:W-:-:S04]  /*19ae0*/  IMAD.IADD R4, R3, 0x1, R4 ;  /* 0x0000000103047824 */ /* 0x000fc800078e0204 */
[----:B------:R-:W-:-:S07]  /*19af0*/  IMAD.MOV.U32 R13, RZ, RZ, R4 ;  /* 0x000000ffff0d7224 */ /* 0x000fce00078e0004 */
[----:B------:R-:W-:Y:S05]  /*19b00*/  WARPSYNC.COLLECTIVE R15, `(.L_x_1305) ;  /* 0x000000000f087348 */ /* 0x000fea0003c00000 */
[----:B------:R0:W1:Y:S02]  /*19b10*/  SHFL.UP P6, R14, R13, R12, R11 ;  /* 0x0400000c0d0e7389 */ /* 0x00006400000c000b */
[----:B01----:R-:W-:Y:S01]  /*19b20*/  ENDCOLLECTIVE ;  /* 0x000000000000791b */ /* 0x003fe20003800000 */
.L_x_1305:
        /* <DEDUP_REMOVED lines=8> */
.L_x_1306:
[----:B------:R-:W-:Y:S05]  /*19bb0*/  BRA `(.L_x_1307) ;  /* 0xffffffd000f87947 */ /* 0x000fea000383ffff */
.L_x_1230:
[----:B------:R-:W-:Y:S01]  /*19bc0*/  BSSY B0, `(.L_x_1308) ;  /* 0x0000006000007945 */ /* 0x000fe20003800000 */
[----:B------:R-:W-:Y:S01]  /*19bd0*/  PLOP3.LUT P6, PT, P6, PT, PT, 0x8, 0x0 ;  /* 0x000000000000781c */ /* 0x000fe200037ce170 */
[----:B------:R-:W-:-:S12]  /*19be0*/  IMAD.MOV.U32 R15, RZ, RZ, -0x1 ;  /* 0xffffffffff0f7424 */ /* 0x000fd800078e00ff */
[----:B0-2---:R-:W-:Y:S05]  /*19bf0*/  WARPSYNC.COLLECTIVE R15, `(.L_x_1309) ;  /* 0x000000000f087348 */ /* 0x005fea0003c00000 */
[----:B------:R-:W-:Y:S01]  /*19c00*/  VOTE.ANY R14, PT, P6 ;  /* 0x00000000000e7806 */ /* 0x000fe200030e0100 */
[----:B0-2---:R-:W-:Y:S06]  /*19c10*/  ENDCOLLECTIVE ;  /* 0x000000000000791b */ /* 0x005fec0003800000 */
.L_x_1309:
[----:B------:R-:W-:Y:S05]  /*19c20*/  BSYNC B0 ;  /* 0x0000000000007941 */ /* 0x000fea0003800000 */
.L_x_1308:
[----:B------:R-:W-:Y:S02]  /*19c30*/  IMAD.MOV.U32 R2, RZ, RZ, R14 ;  /* 0x000000ffff027224 */ /* 0x000fe400078e000e */
[----:B------:R-:W-:Y:S02]  /*19c40*/  IMAD.MOV.U32 R13, RZ, RZ, R25 ;  /* 0x000000ffff0d7224 */ /* 0x000fe400078e0019 */
[----:B------:R0:W1:Y:S01]  /*19c50*/  POPC R12, R2 ;  /* 0x00000002000c7309 */ /* 0x0000620000000000 */
[----:B------:R-:W-:Y:S02]  /*19c60*/  IMAD.MOV.U32 R11, RZ, RZ, 0x1f ;  /* 0x0000001fff0b7424 */ /* 0x000fe400078e00ff */
[----:B------:R-:W-:-:S07]  /*19c70*/  IMAD.MOV.U32 R15, RZ, RZ, -0x1 ;  /* 0xffffffffff0f7424 */ /* 0x000fce00078e00ff */
[----:B01----:R-:W-:Y:S05]  /*19c80*/  WARPSYNC.COLLECTIVE R15, `(.L_x_1310) ;  /* 0x000000000f087348 */ /* 0x003fea0003c00000 */
[----:B-1----:R1:W2:Y:S02]  /*19c90*/  SHFL.IDX P6, R14, R13, R12, R11 ;  /* 0x0000000c0d0e7389 */ /* 0x0022a400000c000b */
[----:B012---:R-:W-:Y:S01]  /*19ca0*/  ENDCOLLECTIVE ;  /* 0x000000000000791b */ /* 0x007fe20003800000 */
.L_x_1310:
[----:B------:R-:W-:Y:S02]  /*19cb0*/  IMAD.IADD R27, R12, 0x1, R27 ;  /* 0x000000010c1b7824 */ /* 0x000fe400078e021b */
[----:B------:R-:W-:Y:S02]  /*19cc0*/  IMAD.MOV.U32 R13, RZ, RZ, R8 ;  /* 0x000000ffff0d7224 */ /* 0x000fe400078e0008 */
[----:B------:R-:W-:-:S07]  /*19cd0*/  IMAD.MOV.U32 R25, RZ, RZ, R14 ;  /* 0x000000ffff197224 */ /* 0x000fce00078e000e */
[----:B------:R-:W-:Y:S05]  /*19ce0*/  WARPSYNC.COLLECTIVE R15, `(.L_x_1311) ;  /* 0x000000000f087348 */ /* 0x000fea0003c00000 */
[----:B------:R0:W1:Y:S02]  /*19cf0*/  SHFL.IDX P6, R14, R13, R12, R11 ;  /* 0x0000000c0d0e7389 */ /* 0x00006400000c000b */
[----:B01----:R-:W-:Y:S01]  /*19d00*/  ENDCOLLECTIVE ;  /* 0x000000000000791b */ /* 0x003fe20003800000 */
.L_x_1311:
[----:B------:R-:W-:Y:S01]  /*19d10*/  IMAD.MOV.U32 R8, RZ, RZ, R14 ;  /* 0x000000ffff087224 */ /* 0x000fe200078e000e */
[----:B------:R-:W-:Y:S06]  /*19d20*/  BRA `(.L_x_1312) ;  /* 0xffffffd000dc7947 */ /* 0x000fec000383ffff */
.L_x_1232:
[----:B------:R-:W-:Y:S01]  /*19d30*/  BSSY B0, `(.L_x_1313) ;  /* 0x0000007000007945 */ /* 0x000fe20003800000 */
[----:B------:R-:W-:Y:S02]  /*19d40*/  IMAD.MOV.U32 R13, RZ, RZ, R3 ;  /* 0x000000ffff0d7224 */ /* 0x000fe400078e0003 */
[----:B------:R-:W-:Y:S02]  /*19d50*/  IMAD.MOV.U32 R11, RZ, RZ, 0x1f ;  /* 0x0000001fff0b7424 */ /* 0x000fe400078e00ff */
[----:B------:R-:W-:-:S07]  /*19d60*/  IMAD.MOV.U32 R15, RZ, RZ, -0x1 ;  /* 0xffffffffff0f7424 */ /* 0x000fce00078e00ff */
[----:B0-23--:R-:W-:Y:S05]  /*19d70*/  WARPSYNC.COLLECTIVE R15, `(.L_x_1314) ;  /* 0x000000000f087348 */ /* 0x00dfea0003c00000 */
[----:B------:R1:W4:Y:S02]  /*19d80*/  SHFL.IDX P6, R14, R13, R12, R11 ;  /* 0x0000000c0d0e7389 */ /* 0x00032400000c000b */
[----:B01234-:R-:W-:Y:S01]  /*19d90*/  ENDCOLLECTIVE ;  /* 0x000000000000791b */ /* 0x01ffe20003800000 */
.L_x_1314:
[----:B------:R-:W-:Y:S05]  /*19da0*/  BSYNC B0 ;  /* 0x0000000000007941 */ /* 0x000fea0003800000 */
.L_x_1313:
[----:B------:R-:W-:Y:S01]  /*19db0*/  IMAD.MOV.U32 R24, RZ, RZ, R14 ;  /* 0x000000ffff187224 */ /* 0x000fe200078e000e */
[----:B------:R-:W-:Y:S06]  /*19dc0*/  BRA `(.L_x_1231) ;  /* 0xffffffd000cc7947 */ /* 0x000fec000383ffff */
.L_x_1238:
[----:B0-----:R0:W2:Y:S02]  /*19dd0*/  SYNCS.PHASECHK.TRANS64.TRYWAIT P0, [R9+URZ+0x16820], R0 ;  /* 0x01682000090075a7 */ /* 0x0010a4000800017f */
[----:B--2---:R-:W-:Y:S05]  /*19de0*/  @!P0 NANOSLEEP.SYNCS 0x989680 ;  /* 0x009896800000895d */ /* 0x004fea0003900000 */
[----:B------:R-:W2:Y:S02]  /*19df0*/  @!P0 SYNCS.PHASECHK.TRANS64 P0, [R9+URZ+0x16820], R0 ;  /* 0x01682000090085a7 */ /* 0x000ea4000800007f */
[----:B--2---:R-:W-:Y:S05]  /*19e00*/  @!P0 BRA `(.L_x_1238) ;  /* 0xfffffffc00f08947 */ /* 0x004fea000383ffff */
[----:B------:R-:W-:Y:S05]  /*19e10*/  BRA `(.L_x_1315) ;  /* 0xffffffdc00247947 */ /* 0x000fea000383ffff */
.L_x_1239:
[----:B------:R-:W2:Y:S01]  /*19e20*/  S2R R2, SR_TID.X ;  /* 0x0000000000027919 */ /* 0x000ea20000002100 */
[----:B------:R-:W-:Y:S01]  /*19e30*/  BSSY B0, `(.L_x_1316) ;  /* 0x000000a000007945 */ /* 0x000fe20003800000 */
[----:B------:R-:W-:Y:S02]  /*19e40*/  IMAD.MOV.U32 R12, RZ, RZ, RZ ;  /* 0x000000ffff0c7224 */ /* 0x000fe400078e00ff */
[----:B------:R-:W-:Y:S02]  /*19e50*/  IMAD.MOV.U32 R11, RZ, RZ, 0x1f ;  /* 0x0000001fff0b7424 */ /* 0x000fe400078e00ff */
[----:B------:R-:W-:Y:S01]  /*19e60*/  IMAD.MOV.U32 R15, RZ, RZ, -0x1 ;  /* 0xffffffffff0f7424 */ /* 0x000fe200078e00ff */
[----:B--2---:R-:W-:-:S04]  /*19e70*/  SHF.R.U32.HI R2, RZ, 0x5, R2 ;  /* 0x00000005ff027819 */ /* 0x004fc80000011602 */
[----:B------:R-:W-:-:S05]  /*19e80*/  LOP3.LUT R2, R2, 0x3, RZ, 0xc0, !PT ;  /* 0x0000000302027812 */ /* 0x000fca00078ec0ff */
[----:B------:R-:W-:-:S07]  /*19e90*/  IMAD.MOV.U32 R13, RZ, RZ, R2 ;  /* 0x000000ffff0d7224 */ /* 0x000fce00078e0002 */
[----:B01-3--:R-:W-:Y:S05]  /*19ea0*/  WARPSYNC.COLLECTIVE R15, `(.L_x_1317) ;  /* 0x000000000f087348 */ /* 0x00bfea0003c00000 */
[----:B------:R2:W4:Y:S02]  /*19eb0*/  SHFL.IDX P6, R14, R13, R12, R11 ;  /* 0x0000000c0d0e7389 */ /* 0x00052400000c000b */
[----:B01234-:R-:W-:Y:S01]  /*19ec0*/  ENDCOLLECTIVE ;  /* 0x000000000000791b */ /* 0x01ffe20003800000 */
.L_x_1317:
[----:B------:R-:W-:Y:S05]  /*19ed0*/  BSYNC B0 ;  /* 0x0000000000007941 */ /* 0x000fea0003800000 */
.L_x_1316:
[----:B------:R-:W-:Y:S05]  /*19ee0*/  BRA `(.L_x_1318) ;  /* 0xffffffdc000c7947 */ /* 0x000fea000383ffff */
.L_x_1242:
[----:B------:R-:W-:Y:S01]  /*19ef0*/  BSSY B1, `(.L_x_1319) ;  /* 0x0000006000017945 */ /* 0x000fe20003800000 */
[----:B------:R-:W-:-:S07]  /*19f00*/  IMAD.MOV.U32 R15, RZ, RZ, -0x1 ;  /* 0xffffffffff0f7424 */ /* 0x000fce00078e00ff */
[----:B01-3--:R-:W-:Y:S05]  /*19f10*/  WARPSYNC.COLLECTIVE R15, `(.L_x_1320) ;  /* 0x000000000f0c7348 */ /* 0x00bfea0003c00000 */
[----:B------:R-:W-:Y:S02]  /*19f20*/  ELECT P6, UR62, PT ;  /* 0x00000000003e782f */ /* 0x000fe400038c0000 */
[----:B------:R-:W-:Y:S01]  /*19f30*/  MOV R14, UR62 ;  /* 0x0000003e000e7c02 */ /* 0x000fe20008000f00 */
[----:B01-3--:R-:W-:Y:S10]  /*19f40*/  ENDCOLLECTIVE ;  /* 0x000000000000791b */ /* 0x00bff40003800000 */
.L_x_1320:
[----:B------:R-:W-:Y:S05]  /*19f50*/  BSYNC B1 ;  /* 0x0000000000017941 */ /* 0x000fea0003800000 */
.L_x_1319:
[----:B------:R-:W-:Y:S05]  /*19f60*/  BRA `(.L_x_1321) ;  /* 0xffffffdc00047947 */ /* 0x000fea000383ffff */
.L_x_1244:
[----:B0-----:R0:W1:Y:S02]  /*19f70*/  SYNCS.PHASECHK.TRANS64.TRYWAIT P0, [R7+URZ], R2 ;  /* 0x00000002070075a7 */ /* 0x001064000800017f */
[----:B-1----:R-:W-:Y:S05]  /*19f80*/  @!P0 NANOSLEEP.SYNCS 0x989680 ;  /* 0x009896800000895d */ /* 0x002fea0003900000 */
[----:B------:R-:W1:Y:S02]  /*19f90*/  @!P0 SYNCS.PHASECHK.TRANS64 P0, [R7+URZ], R2 ;  /* 0x00000002070085a7 */ /* 0x000e64000800007f */
[----:B-1----:R-:W-:Y:S05]  /*19fa0*/  @!P0 BRA `(.L_x_1244) ;  /* 0xfffffffc00f08947 */ /* 0x002fea000383ffff */
[----:B------:R-:W-:Y:S05]  /*19fb0*/  BRA `(.L_x_1322) ;  /* 0xffffffdc00387947 */ /* 0x000fea000383ffff */
.L_x_1245:
[----:B-1----:R1:W2:Y:S02]  /*19fc0*/  SYNCS.PHASECHK.TRANS64.TRYWAIT P0, [R3+URZ], R0 ;  /* 0x00000000030075a7 */ /* 0x0022a4000800017f */
[----:B--2---:R-:W-:Y:S05]  /*19fd0*/  @!P0 NANOSLEEP.SYNCS 0x989680 ;  /* 0x009896800000895d */ /* 0x004fea0003900000 */
[----:B------:R-:W2:Y:S02]  /*19fe0*/  @!P0 SYNCS.PHASECHK.TRANS64 P0, [R3+URZ], R0 ;  /* 0x00000000030085a7 */ /* 0x000ea4000800007f */
[----:B--2---:R-:W-:Y:S05]  /*19ff0*/  @!P0 BRA `(.L_x_1245) ;  /* 0xfffffffc00f08947 */ /* 0x004fea000383ffff */
[----:B------:R-:W-:Y:S05]  /*1a000*/  BRA `(.L_x_1323) ;  /* 0xffffffdc002c7947 */ /* 0x000fea000383ffff */
.L_x_1247:
[----:B-1----:R1:W2:Y:S02]  /*1a010*/  SYNCS.PHASECHK.TRANS64.TRYWAIT P0, [R5+URZ], R2 ;  /* 0x00000002050075a7 */ /* 0x0022a4000800017f */
[----:B--2---:R-:W-:Y:S05]  /*1a020*/  @!P0 NANOSLEEP.SYNCS 0x989680 ;  /* 0x009896800000895d */ /* 0x004fea0003900000 */
[----:B------:R-:W2:Y:S02]  /*1a030*/  @!P0 SYNCS.PHASECHK.TRANS64 P0, [R5+URZ], R2 ;  /* 0x00000002050085a7 */ /* 0x000ea4000800007f */
[----:B--2---:R-:W-:Y:S05]  /*1a040*/  @!P0 BRA `(.L_x_1247) ;  /* 0xfffffffc00f08947 */ /* 0x004fea000383ffff */
[----:B------:R-:W-:Y:S05]  /*1a050*/  BRA `(.L_x_1324) ;  /* 0xffffffdc00307947 */ /* 0x000fea000383ffff */
.L_x_1325:
        /* <DEDUP_REMOVED lines=10> */
.L_x_2705:


//--------------------- .text._ZN7cutlass13device_kernelIN5flash11enable_sm90INS1_16FlashAttnFwdSm90INS1_25CollectiveMainloopFwdSm90ILi2EN4cute5tupleIJNS5_1CILi1EEES8_S8_EEENS6_IJNS7_ILi192EEENS7_ILi128EEENS7_ILi64EEEEEELi64ENS_10bfloat16_tEfNS_4arch4Sm90ELb0ELb1ELb1ELb1ELb0ELb1ELb0ELb1ELb1ELb1ELb1ELb0EEENS1_21CollectiveEpilogueFwdINS6_IJSA_SC_SB_EEES9_SE_SG_Li384ELb1ELb1ELb1ELb0EEENS1_36VarlenDynamicPersistentTileSchedulerILi192ELi128ELi384ELi128ELb1ELb1ELb1ELb1ELb0ELb1EEEEEEEEEvNT_6ParamsE --------------------------
	.section	.text._ZN7cutlass13device_kernelIN5flash11enable_sm90INS1_16FlashAttnFwdSm90INS1_25CollectiveMainloopFwdSm90ILi2EN4cute5tupleIJNS5_1CILi1EEES8_S8_EEENS6_IJNS7_ILi192EEENS7_ILi128EEENS7_ILi64EEEEEELi64ENS_10bfloat16_tEfNS_4arch4Sm90ELb0ELb1ELb1ELb1ELb0ELb1ELb0ELb1ELb1ELb1ELb1ELb0EEENS1_21CollectiveEpilogueFwdINS6_IJSA_SC_SB_EEES9_SE_SG_Li384ELb1ELb1ELb1ELb0EEENS1_36VarlenDynamicPersistentTileSchedulerILi192ELi128ELi384ELi128ELb1ELb1ELb1ELb1ELb0ELb1EEEEEEEEEvNT_6ParamsE,"ax",@progbits
	.align	128
.text._ZN7cutlass13device_kernelIN5flash11enable_sm90INS1_16FlashAttnFwdSm90INS1_25CollectiveMainloopFwdSm90ILi2EN4cute5tupleIJNS5_1CILi1EEES8_S8_EEENS6_IJNS7_ILi192EEENS7_ILi128EEENS7_ILi64EEEEEELi64ENS_10bfloat16_tEfNS_4arch4Sm90ELb0ELb1ELb1ELb1ELb0ELb1ELb0ELb1ELb1ELb1ELb1ELb0EEENS1_21CollectiveEpilogueFwdINS6_IJSA_SC_SB_EEES9_SE_SG_Li384ELb1ELb1ELb1ELb0EEENS1_36VarlenDynamicPersistentTileSchedulerILi192ELi128ELi384ELi128ELb1ELb1ELb1ELb1ELb0ELb1EEEEEEEEEvNT_6ParamsE:
        .type           _ZN7cutlass13device_kernelIN5flash11enable_sm90INS1_16FlashAttnFwdSm90INS1_25CollectiveMainloopFwdSm90ILi2EN4cute5tupleIJNS5_1CILi1EEES8_S8_EEENS6_IJNS7_ILi192EEENS7_ILi128EEENS7_ILi64EEEEEELi64ENS_10bfloat16_tEfNS_4arch4Sm90ELb0ELb1ELb1ELb1ELb0ELb1ELb0ELb1ELb1ELb1ELb1ELb0EEENS1_21CollectiveEpilogueFwdINS6_IJSA_SC_SB_EEES9_SE_SG_Li384ELb1ELb1ELb1ELb0EEENS1_36VarlenDynamicPersistentTileSchedulerILi192ELi128ELi384ELi128ELb1ELb1ELb1ELb1ELb0ELb1EEEEEEEEEvNT_6ParamsE,@function
        .size           _ZN7cutlass13device_kernelIN5flash11enable_sm90INS1_16FlashAttnFwdSm90INS1_25CollectiveMainloopFwdSm90ILi2EN4cute5tupleIJNS5_1CILi1EEES8_S8_EEENS6_IJNS7_ILi192EEENS7_ILi128EEENS7_ILi64EEEEEELi64ENS_10bfloat16_tEfNS_4arch4Sm90ELb0ELb1ELb1ELb1ELb0ELb1ELb0ELb1ELb1ELb1ELb1ELb0EEENS1_21CollectiveEpilogueFwdINS6_IJSA_SC_SB_EEES9_SE_SG_Li384ELb1ELb1ELb1ELb0EEENS1_36VarlenDynamicPersistentTileSchedulerILi192ELi128ELi384ELi128ELb1ELb1ELb1ELb1ELb0ELb1EEEEEEEEEvNT_6ParamsE,(.L_x_2706 - _ZN7cutlass13device_kernelIN5flash11enable_sm90INS1_16FlashAttnFwdSm90INS1_25CollectiveMainloopFwdSm90ILi2EN4cute5tupleIJNS5_1CILi1EEES8_S8_EEENS6_IJNS7_ILi192EEENS7_ILi128EEENS7_ILi64EEEEEELi64ENS_10bfloat16_tEfNS_4arch4Sm90ELb0ELb1ELb1ELb1ELb0ELb1ELb0ELb1ELb1ELb1ELb1ELb0EEENS1_21CollectiveEpilogueFwdINS6_IJSA_SC_SB_EEES9_SE_SG_Li384ELb1ELb1ELb1ELb0EEENS1_36VarlenDynamicPersistentTileSchedulerILi192ELi128ELi384ELi128ELb1ELb1ELb1ELb1ELb0ELb1EEEEEEEEEvNT_6ParamsE)
        .other          _ZN7cutlass13device_kernelIN5flash11enable_sm90INS1_16FlashAttnFwdSm90INS1_25CollectiveMainloopFwdSm90ILi2EN4cute5tupleIJNS5_1CILi1EEES8_S8_EEENS6_IJNS7_ILi192EEENS7_ILi128EEENS7_ILi64EEEEEELi64ENS_10bfloat16_tEfNS_4arch4Sm90ELb0ELb1ELb1ELb1ELb0ELb1ELb0ELb1ELb1ELb1ELb1ELb0EEENS1_21CollectiveEpilogueFwdINS6_IJSA_SC_SB_EEES9_SE_SG_Li384ELb1ELb1ELb1ELb0EEENS1_36VarlenDynamicPersistentTileSchedulerILi192ELi128ELi384ELi128ELb1ELb1ELb1ELb1ELb0ELb1EEEEEEEEEvNT_6ParamsE,@"STO_CUDA_ENTRY STV_DEFAULT"
_ZN7cutlass13device_kernelIN5flash11enable_sm90INS1_16FlashAttnFwdSm90INS1_25CollectiveMainloopFwdSm90ILi2EN4cute5tupleIJNS5_1CILi1EEES8_S8_EEENS6_IJNS7_ILi192EEENS7_ILi128EEENS7_ILi64EEEEEELi64ENS_10bfloat16_tEfNS_4arch4Sm90ELb0ELb1ELb1ELb1ELb0ELb1ELb0ELb1ELb1ELb1ELb1ELb0EEENS1_21CollectiveEpilogueFwdINS6_IJSA_SC_SB_EEES9_SE_SG_Li384ELb1ELb1ELb1ELb0EEENS1_36VarlenDynamicPersistentTileSchedulerILi192ELi128ELi384ELi128ELb1ELb1ELb1ELb1ELb0ELb1EEEEEEEEEvNT_6ParamsE:
        /* <DEDUP_REMOVED lines=23> */
.L_x_1327:
[----:B------:R-:W-:Y:S05]  /*0170*/  BSYNC B0 ;  /* 0x0000000000007941 */ /* 0x000fea0003800000 */
.L_x_1326:
        /* <DEDUP_REMOVED lines=40> */
.L_x_1328:
        /* <DEDUP_REMOVED lines=22> */
.L_x_1329:
        /* <DEDUP_REMOVED lines=18> */
.L_x_1330:
        /* <DEDUP_REMOVED lines=22> */
.L_x_1331:
        /* <DEDUP_REMOVED lines=22> */
.L_x_1332:
        /* <DEDUP_REMOVED lines=9> */
.L_x_1335:
[----:B------:R-:W-:-:S08]  /*09d0*/  NOP ;  /* 0x0000000000007918 */ /* 0x000fd00000000000 */
[----:B------:R-:W0:Y:S02]  /*09e0*/  USETMAXREG.TRY_ALLOC.CTAPOOL UP0, 0xa0 ;  /* 0x000000a0000079c8 */ /* 0x000e240008000600 */
[----:B0-----:R-:W-:-:S13]  /*09f0*/  PLOP3.LUT P0, PT, PT, PT, UP0, 0x80, 0x0 ;  /* 0x000000000000781c */ /* 0x001fda0003f0f008 */
[----:B------:R-:W-:Y:S05]  /*0a00*/  @!P0 BRA `(.L_x_1335) ;  /* 0xfffffffc00f08947 */ /* 0x000fea000383ffff */
[----:B------:R-:W0:Y:S01]  /*0a10*/  S2R R0, SR_TID.X ;  /* 0x0000000000007919 */ /* 0x000e220000002100 */
[----:B------:R-:W1:Y:S01]  /*0a20*/  S2UR UR5, SR_CgaCtaId ;  /* 0x00000000000579c3 */ /* 0x000e620000008800 */
[----:B------:R-:W-:Y:S01]  /*0a30*/  UMOV UR4, 0x400 ;  /* 0x0000040000047882 */ /* 0x000fe20000000000 */
[----:B------:R-:W-:-:S06]  /*0a40*/  LOP3.LUT R22, R22, 0xbfffffff, RZ, 0xc0, !PT ;  /* 0xbfffffff16167812 */ /* 0x000fcc00078ec0ff */
[----:B------:R-:W-:Y:S06]  /*0a50*/  BAR.ARV 0x8, 0x200 ;  /* 0x0208000000007b1d */ /* 0x000fec0000002000 */
[----:B-1----:R-:W-:-:S06]  /*0a60*/  ULEA UR4, UR5, UR4, 0x18 ;  /* 0x0000000405047291 */ /* 0x002fcc000f8ec03f */
[----:B--2---:R-:W-:Y:S01]  /*0a70*/  IMAD.U32 R2, RZ, RZ, UR4 ;  /* 0x00000004ff027e24 */ /* 0x004fe2000f8e00ff */
[----:B0-----:R-:W-:Y:S01]  /*0a80*/  SHF.R.U32.HI R0, RZ, 0x7, R0 ;  /* 0x00000007ff007819 */ /* 0x001fe20000011600 */
[----:B------:R-:W-:-:S03]  /*0a90*/  ULDC UR4, c[0x0][0xc3c] ;  /* 0x00030f0000047ab9 */ /* 0x000fc60000000800 */
[----:B------:R-:W-:-:S13]  /*0aa0*/  ISETP.NE.AND P0, PT, R0, 0x1, PT ;  /* 0x000000010000780c */ /* 0x000fda0003f05270 */
[----:B------:R-:W-:Y:S01]  /*0ab0*/  @P0 LOP3.LUT R22, R22, 0x40000000, RZ, 0xfc, !PT ;  /* 0x4000000016160812 */ /* 0x000fe200078efcff */
[----:B------:R-:W-:Y:S08]  /*0ac0*/  @!P0 BAR.ARV 0x9, 0x100 ;  /* 0x0244000000008b1d */ /* 0x000ff00000002000 */
[----:B------:R-:W-:Y:S06]  /*0ad0*/  BAR.SYNC.DEFER_BLOCKING 0x5, 0x200 ;  /* 0x0148000000007b1d */ /* 0x000fec0000010000 */
[----:B------:R-:W0:Y:S02]  /*0ae0*/  LDS.128 R28, [R2+0x168d0] ;  /* 0x0168d000021c7984 */ /* 0x000e240000000c00 */
[----:B------:R-:W-:Y:S06]  /*0af0*/  BAR.ARV 0x4, 0x200 ;  /* 0x0108000000007b1d */ /* 0x000fec0000002000 */
[----:B0-----:R-:W-:-:S13]  /*0b00*/  ISETP.GE.AND P0, PT, R31, UR4, PT ;  /* 0x000000041f007c0c */ /* 0x001fda000bf06270 */
[----:B------:R-:W-:Y:S05]  /*0b10*/  @P0 BRA `(.L_x_1336) ;  /* 0x0000020c00240947 */ /* 0x000fea0003800000 */
[----:B------:R-:W2:Y:S01]  /*0b20*/  LDL R13, [R1+0x54] ;  /* 0x00005400010d7983 */ /* 0x000ea20000100800 */
[----:B------:R-:W0:Y:S02]  /*0b30*/  S2R R0, SR_TID.X ;  /* 0x0000000000007919 */ /* 0x000e240000002100 */
[----:B0-----:R-:W-:-:S05]  /*0b40*/  VIADD R12, R0, 0xffffff80 ;  /* 0xffffff80000c7836 */ /* 0x001fca0000000000 */
[----:B------:R-:W-:-:S04]  /*0b50*/  SHF.R.S32.HI R0, RZ, 0x1f, R12 ;  /* 0x0000001fff007819 */ /* 0x000fc8000001140c */
[----:B------:R-:W-:-:S04]  /*0b60*/  LEA.HI R3, R0, R12, RZ, 0x7 ;  /* 0x0000000c00037211 */ /* 0x000fc800078f38ff */
[----:B------:R-:W-:-:S05]  /*0b70*/  LOP3.LUT R4, R3, 0xffffff80, RZ, 0xc0, !PT ;  /* 0xffffff8003047812 */ /* 0x000fca00078ec0ff */
[----:B------:R-:W-:-:S05]  /*0b80*/  IMAD.IADD R11, R12, 0x1, -R4 ;  /* 0x000000010c0b7824 */ /* 0x000fca00078e0a04 */
[----:B------:R-:W-:-:S04]  /*0b90*/  SHF.R.S32.HI R7, RZ, 0x1f, R11 ;  /* 0x0000001fff077819 */ /* 0x000fc8000001140b */
[----:B------:R-:W-:Y:S02]  /*0ba0*/  LEA.HI R8, R7, R11, RZ, 0x2 ;  /* 0x0000000b07087211 */ /* 0x000fe400078f10ff */
[CC--:B------:R-:W-:Y:S02]  /*0bb0*/  LEA.HI R4, R0.reuse, R12.reuse, RZ, 0x5 ;  /* 0x0000000c00047211 */ /* 0x0c0fe400078f28ff */
[--C-:B------:R-:W-:Y:S02]  /*0bc0*/  SHF.R.S32.HI R9, RZ, 0x2, R8.reuse ;  /* 0x00000002ff097819 */ /* 0x100fe40000011408 */
[----:B------:R-:W-:Y:S02]  /*0bd0*/  SHF.R.S32.HI R10, RZ, 0x1f, R8 ;  /* 0x0000001fff0a7819 */ /* 0x000fe40000011408 */
[----:B------:R-:W-:Y:S02]  /*0be0*/  SHF.R.S32.HI R14, RZ, 0x7, R3 ;  /* 0x00000007ff0e7819 */ /* 0x000fe40000011403 */
[----:B------:R-:W-:-:S02]  /*0bf0*/  LEA.HI R5, R0, R12, RZ, 0x4 ;  /* 0x0000000c00057211 */ /* 0x000fc400078f20ff */
[----:B------:R-:W-:Y:S02]  /*0c00*/  LEA.HI R10, R10, R9, RZ, 0x3 ;  /* 0x000000090a0a7211 */ /* 0x000fe400078f18ff */
[----:B------:R-:W-:Y:S01]  /*0c10*/  SHF.R.S32.HI R15, RZ, 0x5, R4 ;  /* 0x00000005ff0f7819 */ /* 0x000fe20000011404 */
[----:B------:R-:W-:Y:S01]  /*0c20*/  IMAD.HI R4, R14, 0x55555556, RZ ;  /* 0x555555560e047827 */ /* 0x000fe200078e02ff */
[----:B------:R-:W-:Y:S02]  /*0c30*/  SHF.R.S32.HI R6, RZ, 0x4, R5 ;  /* 0x00000004ff067819 */ /* 0x000fe40000011405 */
[----:B------:R-:W-:Y:S02]  /*0c40*/  LOP3.LUT R10, R10, 0xfffffff8, RZ, 0xc0, !PT ;  /* 0xfffffff80a0a7812 */ /* 0x000fe400078ec0ff */
[----:B------:R-:W-:Y:S02]  /*0c50*/  LEA.HI R7, R7, R11, RZ, 0x5 ;  /* 0x0000000b07077211 */ /* 0x000fe400078f28ff */
[----:B------:R-:W-:-:S02]  /*0c60*/  LOP3.LUT R3, R5, 0x3fffff0, RZ, 0xc0, !PT ;  /* 0x03fffff005037812 */ /* 0x000fc400078ec0ff */
[----:B------:R-:W-:Y:S01]  /*0c70*/  LEA.HI R5, R5, R6, RZ, 0x1 ;  /* 0x0000000605057211 */ /* 0x000fe200078f08ff */
[----:B------:R-:W-:Y:S01]  /*0c80*/  IMAD.IADD R10, R9, 0x1, -R10 ;  /* 0x00000001090a7824 */ /* 0x000fe200078e0a0a */
[----:B------:R-:W-:Y:S02]  /*0c90*/  LEA.HI R4, R4, R4, RZ, 0x1 ;  /* 0x0000000404047211 */ /* 0x000fe400078f08ff */
[----:B------:R-:W-:Y:S02]  /*0ca0*/  SHF.R.S32.HI R7, RZ, 0x5, R7 ;  /* 0x00000005ff077819 */ /* 0x000fe40000011407 */
[----:B------:R-:W-:Y:S01]  /*0cb0*/  LOP3.LUT R5, R5, 0x1ffffffe, RZ, 0xc0, !PT ;  /* 0x1ffffffe05057812 */ /* 0x000fe200078ec0ff */
[----:B------:R-:W-:Y:S02]  /*0cc0*/  IMAD.IADD R3, R12, 0x1, -R3 ;  /* 0x000000010c037824 */ /* 0x000fe400078e0a03 */
[----:B------:R-:W-:Y:S02]  /*0cd0*/  IMAD R4, R4, -0x3, R14 ;  /* 0xfffffffd04047824 */ /* 0x000fe400078e020e */
[----:B------:R-:W-:-:S02]  /*0ce0*/  IMAD R7, R7, 0x10, R10 ;  /* 0x0000001007077824 */ /* 0x000fc400078e020a */
[----:B------:R-:W-:Y:S02]  /*0cf0*/  IMAD.IADD R5, R6, 0x1, -R5 ;  /* 0x0000000106057824 */ /* 0x000fe400078e0a05 */
[----:B------:R-:W-:Y:S02]  /*0d00*/  IMAD R6, R15, 0x10, R3 ;  /* 0x000000100f067824 */ /* 0x000fe400078e0203 */
[----:B------:R-:W-:-:S05]  /*0d10*/  IMAD R9, R4, 0x40, R7 ;  /* 0x0000004004097824 */ /* 0x000fca00078e0207 */
[----:B------:R-:W-:Y:S01]  /*0d20*/  STL [R1+0x7c], R9 ;  /* 0x00007c0901007387 */ /* 0x000fe20000100800 */
[----:B------:R-:W-:Y:S01]  /*0d30*/  IMAD R6, R6, 0x8, R5 ;  /* 0x0000000806067824 */ /* 0x000fe200078e0205 */
[----:B------:R-:W-:Y:S01]  /*0d40*/  LOP3.LUT R8, R8, 0x7ffffffc, RZ, 0xc0, !PT ;  /* 0x7ffffffc08087812 */ /* 0x000fe200078ec0ff */
[----:B------:R-:W-:-:S04]  /*0d50*/  IMAD.MOV.U32 R23, RZ, RZ, RZ ;  /* 0x000000ffff177224 */ /* 0x000fc800078e00ff */
[----:B------:R-:W-:Y:S02]  /*0d60*/  IMAD.IADD R8, R11, 0x1, -R8 ;  /* 0x000000010b087824 */ /* 0x000fe400078e0a08 */
[----:B------:R-:W-:Y:S02]  /*0d70*/  IMAD.MOV.U32 R154, RZ, RZ, RZ ;  /* 0x000000ffff9a7224 */ /* 0x000fe400078e00ff */
[----:B------:R-:W-:Y:S02]  /*0d80*/  IMAD.MOV.U32 R16, RZ, RZ, RZ ;  /* 0x000000ffff107224 */ /* 0x000fe400078e00ff */
[----:B------:R-:W-:Y:S01]  /*0d90*/  IMAD.SHL.U32 R155, R8, 0x2, RZ ;  /* 0x00000002089b7824 */ /* 0x000fe200078e00ff */
[----:B--2---:R-:W-:-:S05]  /*0da0*/  LOP3.LUT R3, R13, 0x1, RZ, 0xfc, !PT ;  /* 0x000000010d037812 */ /* 0x004fca00078efcff */
[----:B------:R0:W-:Y:S02]  /*0db0*/  STL [R1+0x10], R3 ;  /* 0x0000100301007387 */ /* 0x0001e40000100800 */
[CC--:B0-----:R-:W-:Y:S02]  /*0dc0*/  LEA.HI R3, R0.reuse, R12.reuse, RZ, 0x3 ;  /* 0x0000000c00037211 */ /* 0x0c1fe400078f18ff */
[----:B------:R-:W-:-:S04]  /*0dd0*/  LEA.HI R0, R0, R12, RZ, 0x2 ;  /* 0x0000000c00007211 */ /* 0x000fc800078f10ff */
[--C-:B------:R-:W-:Y:S02]  /*0de0*/  SHF.R.S32.HI R17, RZ, 0x2, R0.reuse ;  /* 0x00000002ff117819 */ /* 0x100fe40000011400 */
[----:B------:R-:W-:-:S03]  /*0df0*/  SHF.R.S32.HI R4, RZ, 0x1f, R0 ;  /* 0x0000001fff047819 */ /* 0x000fc60000011400 */
[----:B------:R-:W-:Y:S01]  /*0e00*/  VIADD R10, R17, 0x60 ;  /* 0x00000060110a7836 */ /* 0x000fe20000000000 */
[----:B------:R-:W-:Y:S02]  /*0e10*/  LOP3.LUT R3, R3, 0xfffffff8, RZ, 0xc0, !PT ;  /* 0xfffffff803037812 */ /* 0x000fe400078ec0ff */
[----:B------:R-:W-:Y:S02]  /*0e20*/  LOP3.LUT R0, R0, 0xfffffffc, RZ, 0xc0, !PT ;  /* 0xfffffffc00007812 */ /* 0x000fe400078ec0ff */
[----:B------:R-:W-:Y:S02]  /*0e30*/  LEA.HI R4, R4, R17, RZ, 0x3 ;  /* 0x0000001104047211 */ /* 0x000fe400078f18ff */
[----:B------:R-:W-:Y:S01]  /*0e40*/  SHF.R.S32.HI R5, RZ, 0x1f, R10 ;  /* 0x0000001fff057819 */ /* 0x000fe2000001140a */
[----:B------:R-:W-:Y:S01]  /*0e50*/  IMAD.IADD R3, R12, 0x1, -R3 ;  /* 0x000000010c037824 */ /* 0x000fe200078e0a03 */
[----:B------:R-:W-:Y:S01]  /*0e60*/  LOP3.LUT R4, R4, 0xfffffff8, RZ, 0xc0, !PT ;  /* 0xfffffff804047812 */ /* 0x000fe200078ec0ff */
[----:B------:R-:W-:Y:S01]  /*0e70*/  IMAD.IADD R7, R12, 0x1, -R0 ;  /* 0x000000010c077824 */ /* 0x000fe200078e0a00 */
[----:B------:R-:W-:Y:S01]  /*0e80*/  LEA.HI R5, R5, R10, RZ, 0x3 ;  /* 0x0000000a05057211 */ /* 0x000fe200078f18ff */
[----:B------:R-:W-:Y:S01]  /*0e90*/  IMAD.SHL.U32 R3, R10, 0x40, RZ ;  /* 0x000000400a037824 */ /* 0x000fe200078e00ff */
[----:B------:R-:W-:Y:S01]  /*0ea0*/  SHF.R.S32.HI R0, RZ, 0x1f, R17 ;  /* 0x0000001fff007819 */ /* 0x000fe20000011411 */
[----:B------:R-:W-:Y:S01]  /*0eb0*/  IMAD.IADD R4, R17, 0x1, -R4 ;  /* 0x0000000111047824 */ /* 0x000fe200078e0a04 */
[C---:B------:R-:W-:Y:S01]  /*0ec0*/  LEA.HI R0, R7.reuse, R7, RZ, 0x1 ;  /* 0x0000000707007211 */ /* 0x040fe200078f08ff */
[----:B------:R-:W-:Y:S01]  /*0ed0*/  IMAD.SHL.U32 R18, R7, 0x8, RZ ;  /* 0x0000000807127824 */ /* 0x000fe200078e00ff */
[----:B------:R-:W-:Y:S01]  /*0ee0*/  LOP3.LUT R3, R3, 0x1c0, RZ, 0xc0, !PT ;  /* 0x000001c003037812 */ /* 0x000fe200078ec0ff */
[----:B------:R-:W-:Y:S01]  /*0ef0*/  IMAD.SHL.U32 R5, R5, 0x40, RZ ;  /* 0x0000004005057824 */ /* 0x000fe200078e00ff */
[----:B------:R-:W-:Y:S01]  /*0f00*/  STL [R1+0x70], RZ ;  /* 0x000070ff01007387 */ /* 0x000fe20000100800 */
[----:B------:R-:W-:-:S02]  /*0f10*/  LOP3.LUT R0, R0, 0x1ffffffe, RZ, 0xc0, !PT ;  /* 0x1ffffffe00007812 */ /* 0x000fc400078ec0ff */
[----:B------:R-:W-:Y:S01]  /*0f20*/  SHF.R.U32.HI R10, RZ, 0x3, R3 ;  /* 0x00000003ff0a7819 */ /* 0x000fe20000011603 */
[----:B------:R-:W-:Y:S01]  /*0f30*/  STL [R1+0x14], RZ ;  /* 0x000014ff01007387 */ /* 0x000fe20000100800 */
[----:B------:R-:W-:-:S03]  /*0f40*/  LOP3.LUT R3, R3, 0x38, R18, 0xf8, !PT ;  /* 0x0000003803037812 */ /* 0x000fc600078ef812 */
[----:B------:R0:W-:Y:S01]  /*0f50*/  STL [R1+0x5c], R4 ;  /* 0x00005c0401007387 */ /* 0x0001e20000100800 */
[C---:B------:R-:W-:Y:S02]  /*0f60*/  IMAD.SHL.U32 R152, R7.reuse, 0x4, RZ ;  /* 0x0000000407987824 */ /* 0x040fe400078e00ff */
[----:B------:R-:W-:Y:S01]  /*0f70*/  IMAD.IADD R0, R7, 0x1, -R0 ;  /* 0x0000000107007824 */ /* 0x000fe200078e0a00 */
[----:B0-----:R-:W-:Y:S01]  /*0f80*/  LOP3.LUT R4, R5, 0xfffffe00, RZ, 0xc0, !PT ;  /* 0xfffffe0005047812 */ /* 0x001fe200078ec0ff */
[----:B------:R-:W-:-:S03]  /*0f90*/  VIADD R5, R152, 0x10 ;  /* 0x0000001098057836 */ /* 0x000fc60000000000 */
[----:B------:R-:W-:Y:S01]  /*0fa0*/  LOP3.LUT R3, R4, R3, R10, 0xf6, !PT ;  /* 0x0000000304037212 */ /* 0x000fe200078ef60a */
[----:B------:R0:W-:Y:S01]  /*0fb0*/  STL [R1+0x60], R4 ;  /* 0x0000600401007387 */ /* 0x0001e20000100800 */
[----:B------:R-:W-:-:S03]  /*0fc0*/  IMAD R0, R0, 0x8, R9 ;  /* 0x0000000800007824 */ /* 0x000fc600078e0209 */
[----:B------:R-:W-:Y:S01]  /*0fd0*/  IMAD R3, R3, 0x2, R2 ;  /* 0x0000000203037824 */ /* 0x000fe200078e0202 */
[----:B------:R1:W-:Y:S01]  /*0fe0*/  STL [R1+0x18], R5 ;  /* 0x0000180501007387 */ /* 0x0003e20000100800 */
[----:B0-----:R-:W-:-:S05]  /*0ff0*/  IMAD.SHL.U32 R4, R6, 0x8, RZ ;  /* 0x0000000806047824 */ /* 0x001fca00078e00ff */
[----:B------:R1:W-:Y:S04]  /*1000*/  STL [R1+0x80], R4 ;  /* 0x0000800401007387 */ /* 0x0003e80000100800 */
[----:B------:R1:W-:Y:S04]  /*1010*/  STL [R1+0x4c], R0 ;  /* 0x00004c0001007387 */ /* 0x0003e80000100800 */
[----:B------:R1:W-:Y:S02]  /*1020*/  STL [R1+0x78], R3 ;  /* 0x0000780301007387 */ /* 0x0003e40000100800 */
.L_x_1538:
[----:B------:R-:W-:Y:S05]  /*1030*/  YIELD ;  /* 0x0000000000007946 */ /* 0x000fea0003800000 */
[----:B------:R-:W-:Y:S01]  /*1040*/  ULDC.64 UR4, c[0x0][0xa28] ;  /* 0x00028a0000047ab9 */ /* 0x000fe20000000a00 */
[----:B01----:R-:W0:Y:S01]  /*1050*/  LDC.64 R6, c[0x0][0xa08] ;  /* 0x00028200ff067b82 */ /* 0x003e220000000a00 */
[----:B------:R-:W-:Y:S01]  /*1060*/  ISETP.NE.U32.AND P1, PT, RZ, UR4, PT ;  /* 0x00000004ff007c0c */ /* 0x000fe2000bf25070 */
[----:B------:R-:W-:Y:S02]  /*1070*/  IMAD.MOV.U32 R12, RZ, RZ, RZ ;  /* 0x000000ffff0c7224 */ /* 0x000fe400078e00ff */
[----:B---3--:R-:W-:Y:S01]  /*1080*/  IMAD.MOV.U32 R32, RZ, RZ, RZ ;  /* 0x000000ffff207224 */ /* 0x008fe200078e00ff */
[----:B------:R-:W-:Y:S01]  /*1090*/  ISETP.NE.AND.EX P1, PT, RZ, UR5, PT, P1 ;  /* 0x00000005ff007c0c */ /* 0x000fe2000bf25310 */
[----:B------:R-:W-:-:S02]  /*10a0*/  ULDC.64 UR4, c[0x0][0xa18] ;  /* 0x0002860000047ab9 */ /* 0x000fc40000000a00 */
[----:B------:R-:W-:-:S04]  /*10b0*/  ISETP.NE.U32.AND P2, PT, RZ, UR4, PT ;  /* 0x00000004ff007c0c */ /* 0x000fc8000bf45070 */
[----:B------:R-:W-:Y:S01]  /*10c0*/  ISETP.NE.AND.EX P2, PT, RZ, UR5, PT, P2 ;  /* 0x00000005ff007c0c */ /* 0x000fe2000bf45320 */
[----:B------:R-:W-:Y:S02]  /*10d0*/  ULDC.64 UR4, c[0x0][0xa08] ;  /* 0x0002820000047ab9 */ /* 0x000fe40000000a00 */
[----:B------:R-:W-:-:S03]  /*10e0*/  ISETP.NE.U32.AND P0, PT, RZ, UR4, PT ;  /* 0x00000004ff007c0c */ /* 0x000fc6000bf05070 */
[----:B-1----:R-:W1:Y:S01]  /*10f0*/  @P1 LDC.64 R4, c[0x0][0xa28] ;  /* 0x00028a00ff041b82 */ /* 0x002e620000000a00 */
[----:B0-----:R-:W-:-:S07]  /*1100*/  IMAD.WIDE R10, R31, 0x4, R6 ;  /* 0x000000041f0a7825 */ /* 0x001fce00078e0206 */
[----:B------:R-:W0:Y:S01]  /*1110*/  @P2 LDC.64 R8, c[0x0][0xa18] ;  /* 0x00028600ff082b82 */ /* 0x000e220000000a00 */
[----:B------:R-:W-:Y:S01]  /*1120*/  ULDC UR4, c[0x0][0x288] ;  /* 0x0000a20000047ab9 */ /* 0x000fe20000000800 */
[----:B------:R-:W-:Y:S01]  /*1130*/  ISETP.NE.AND.EX P0, PT, RZ, UR5, PT, P0 ;  /* 0x00000005ff007c0c */ /* 0x000fe2000bf05300 */
[----:B----4-:R-:W-:Y:S01]  /*1140*/  IMAD.U32 R0, RZ, RZ, UR4 ;  /* 0x00000004ff007e24 */ /* 0x010fe2000f8e00ff */
[----:B------:R-:W-:-:S11]  /*1150*/  ULDC.64 UR4, c[0x0][0x418] ;  /* 0x0001060000047ab9 */ /* 0x000fd60000000a00 */
[----:B--2---:R2:W5:Y:S01]  /*1160*/  @P0 LDG.E R32, desc[UR40][R10.64] ;  /* 0x000000280a200981 */ /* 0x004562000c1e1900 */
[----:B-1----:R-:W-:-:S05]  /*1170*/  @P1 IMAD.WIDE R4, R31, 0x4, R4 ;  /* 0x000000041f041825 */ /* 0x002fca00078e0204 */
[----:B------:R2:W5:Y:S01]  /*1180*/  @P1 LDG.E R12, desc[UR40][R4.64] ;  /* 0x00000028040c1981 */ /* 0x000562000c1e1900 */
[----:B0-----:R-:W-:-:S05]  /*1190*/  @P2 IMAD.WIDE R6, R31, 0x4, R8 ;  /* 0x000000041f062825 */ /* 0x001fca00078e0208 */
[----:B------:R-:W3:Y:S01]  /*11a0*/  @P2 LDG.E R0, desc[UR40][R6.64] ;  /* 0x0000002806002981 */ /* 0x000ee2000c1e1900 */
        /* <DEDUP_REMOVED lines=9> */
[----:B---3--:R2:W-:Y:S01]  /*1240*/  STL [R1+0x8], R0 ;  /* 0x0000080001007387 */ /* 0x0085e20000100800 */
[----:B------:R-:W-:Y:S01]  /*1250*/  IMAD.MOV.U32 R15, RZ, RZ, R0 ;  /* 0x000000ffff0f7224 */ /* 0x000fe200078e0000 */
[----:B------:R-:W-:Y:S06]  /*1260*/  @P2 BRA `(.L_x_1337) ;  /* 0x0000000000282947 */ /* 0x000fec0003800000 */
[----:B------:R-:W-:Y:S02]  /*1270*/  ULDC.64 UR4, c[0x0][0xa00] ;  /* 0x0002800000047ab9 */ /* 0x000fe40000000a00 */
[----:B------:R-:W-:-:S04]  /*1280*/  ISETP.NE.U32.AND P1, PT, RZ, UR4, PT ;  /* 0x00000004ff007c0c */ /* 0x000fc8000bf25070 */
[----:B------:R-:W-:-:S13]  /*1290*/  ISETP.NE.AND.EX P1, PT, RZ, UR5, PT, P1 ;  /* 0x00000005ff007c0c */ /* 0x000fda000bf25310 */
[----:B------:R-:W-:Y:S05]  /*12a0*/  @!P1 BRA `(.L_x_1337) ;  /* 0x0000000000189947 */ /* 0x000fea0003800000 */
[----:B--2---:R-:W0:Y:S02]  /*12b0*/  LDC.64 R4, c[0x0][0xa00] ;  /* 0x00028000ff047b82 */ /* 0x004e240000000a00 */
[----:B0-----:R-:W-:-:S05]  /*12c0*/  IMAD.WIDE R4, R31, 0x4, R4 ;  /* 0x000000041f047825 */ /* 0x001fca00078e0204 */
[----:B------:R-:W2:Y:S04]  /*12d0*/  LDG.E R0, desc[UR40][R4.64] ;  /* 0x0000002804007981 */ /* 0x000ea8000c1e1900 */
[----:B------:R-:W2:Y:S02]  /*12e0*/  LDG.E R3, desc[UR40][R4.64+0x4] ;  /* 0x0000042804037981 */ /* 0x000ea4000c1e1900 */
[----:B--2---:R-:W-:-:S05]  /*12f0*/  IMAD.IADD R15, R3, 0x1, -R0 ;  /* 0x00000001030f7824 */ /* 0x004fca00078e0a00 */
[----:B------:R0:W-:Y:S02]  /*1300*/  STL [R1+0x8], R15 ;  /* 0x0000080f01007387 */ /* 0x0001e40000100800 */
.L_x_1337:
[C---:B------:R-:W-:Y:S01]  /*1310*/  LOP3.LUT R34, R30.reuse, 0xffff, RZ, 0xc0, !PT ;  /* 0x0000ffff1e227812 */ /* 0x040fe200078ec0ff */
[----:B------:R-:W-:Y:S01]  /*1320*/  ULDC.64 UR4, c[0x0][0xa20] ;  /* 0x0002880000047ab9 */ /* 0x000fe20000000a00 */
[----:B------:R1:W-:Y:S01]  /*1330*/  STL [R1+0x6c], R31 ;  /* 0x00006c1f01007387 */ /* 0x0003e20000100800 */
[----:B------:R-:W-:Y:S02]  /*1340*/  ISETP.NE.U32.AND P1, PT, RZ, UR4, PT ;  /* 0x00000004ff007c0c */ /* 0x000fe4000bf25070 */
[C---:B------:R-:W-:Y:S01]  /*1350*/  LOP3.LUT R3, R30.reuse, 0xff000000, RZ, 0xc0, !PT ;  /* 0xff0000001e037812 */ /* 0x040fe200078ec0ff */
[----:B------:R1:W-:Y:S01]  /*1360*/  STL [R1+0x64], R34 ;  /* 0x0000642201007387 */ /* 0x0003e20000100800 */
[----:B------:R-:W-:Y:S02]  /*1370*/  ISETP.NE.AND.EX P1, PT, RZ, UR5, PT, P1 ;  /* 0x00000005ff007c0c */ /* 0x000fe4000bf25310 */
[----:B--2---:R-:W-:Y:S02]  /*1380*/  LOP3.LUT R0, R30, 0xff0000, RZ, 0xc0, !PT ;  /* 0x00ff00001e007812 */ /* 0x004fe400078ec0ff */
[----:B------:R-:W-:-:S04]  /*1390*/  SHF.R.U32.HI R3, RZ, 0x8, R3 ;  /* 0x00000008ff037819 */ /* 0x000fc80000011603 */
[----:B------:R-:W-:-:S05]  /*13a0*/  LEA.HI R13, R0, R3, RZ, 0x10 ;  /* 0x00000003000d7211 */ /* 0x000fca00078f80ff */
[----:B-1----:R-:W-:Y:S05]  /*13b0*/  @!P1 BRA `(.L_x_1338) ;  /* 0x0000000000109947 */ /* 0x002fea0003800000 */
[----:B------:R-:W1:Y:S02]  /*13c0*/  LDC.64 R4, c[0x0][0xa20] ;  /* 0x00028800ff047b82 */ /* 0x000e640000000a00 */
[----:B-1----:R-:W-:-:S05]  /*13d0*/  IMAD.WIDE R4, R31, 0x4, R4 ;  /* 0x000000041f047825 */ /* 0x002fca00078e0204 */
[----:B------:R1:W5:Y:S01]  /*13e0*/  LDG.E R33, desc[UR40][R4.64] ;  /* 0x0000002804217981 */ /* 0x000362000c1e1900 */
[----:B------:R-:W-:Y:S05]  /*13f0*/  BRA `(.L_x_1339) ;  /* 0x0000000000107947 */ /* 0x000fea0003800000 */
.L_x_1338:
[----:B------:R-:W-:Y:S05]  /*1400*/  @!P0 BRA `(.L_x_1339) ;  /* 0x00000000000c8947 */ /* 0x000fea0003800000 */
[----:B------:R-:W2:Y:S04]  /*1410*/  LDG.E R0, desc[UR40][R10.64] ;  /* 0x000000280a007981 */ /* 0x000ea8000c1e1900 */
[----:B------:R-:W2:Y:S02]  /*1420*/  LDG.E R33, desc[UR40][R10.64+0x4] ;  /* 0x000004280a217981 */ /* 0x000ea4000c1e1900 */
[----:B--2---:R-:W-:-:S07]  /*1430*/  IMAD.IADD R33, R33, 0x1, -R0 ;  /* 0x0000000121217824 */ /* 0x004fce00078e0a00 */
.L_x_1339:
[----:B------:R-:W-:Y:S01]  /*1440*/  ULDC.64 UR4, c[0x0][0xa10] ;  /* 0x0002840000047ab9 */ /* 0x000fe20000000a00 */
[----:B-1----:R-:W1:Y:S01]  /*1450*/  LDC R4, c[0x0][0x448] ;  /* 0x00011200ff047b82 */ /* 0x002e620000000800 */
[----:B------:R-:W-:-:S04]  /*1460*/  ISETP.NE.U32.AND P0, PT, RZ, UR4, PT ;  /* 0x00000004ff007c0c */ /* 0x000fc8000bf05070 */
[----:B------:R-:W-:Y:S01]  /*1470*/  ISETP.NE.AND.EX P0, PT, RZ, UR5, PT, P0 ;  /* 0x00000005ff007c0c */ /* 0x000fe2000bf05300 */
[----:B------:R-:W-:Y:S02]  /*1480*/  ULDC.64 UR4, c[0x0][0xa30] ;  /* 0x00028c0000047ab9 */ /* 0x000fe40000000a00 */
[----:B------:R-:W-:-:S04]  /*1490*/  ISETP.NE.U32.AND P1, PT, RZ, UR4, PT ;  /* 0x00000004ff007c0c */ /* 0x000fc8000bf25070 */
[----:B------:R-:W-:-:S06]  /*14a0*/  ISETP.NE.AND.EX P1, PT, RZ, UR5, PT, P1 ;  /* 0x00000005ff007c0c */ /* 0x000fcc000bf25310 */
[----:B------:R-:W2:Y:S08]  /*14b0*/  @P0 LDC.64 R6, c[0x0][0xa10] ;  /* 0x00028400ff060b82 */ /* 0x000eb00000000a00 */
[----:B------:R-:W3:Y:S01]  /*14c0*/  @P1 LDC.64 R8, c[0x0][0xa30] ;  /* 0x00028c00ff081b82 */ /* 0x000ee20000000a00 */
[----:B--2---:R-:W-:-:S05]  /*14d0*/  @P0 IMAD.WIDE R6, R31, 0x4, R6 ;  /* 0x000000041f060825 */ /* 0x004fca00078e0206 */
[----:B------:R-:W2:Y:S04]  /*14e0*/  @P0 LDG.E R0, desc[UR40][R6.64] ;  /* 0x0000002806000981 */ /* 0x000ea8000c1e1900 */
[----:B------:R-:W2:Y:S01]  /*14f0*/  @P0 LDG.E R3, desc[UR40][R6.64+0x4] ;  /* 0x0000042806030981 */ /* 0x000ea2000c1e1900 */
[----:B-----5:R-:W-:Y:S02]  /*1500*/  IMAD.MOV.U32 R24, RZ, RZ, R33 ;  /* 0x000000ffff187224 */ /* 0x020fe400078e0021 */
[----:B---3--:R-:W-:-:S05]  /*1510*/  @P1 IMAD.WIDE R8, R31, 0x4, R8 ;  /* 0x000000041f081825 */ /* 0x008fca00078e0208 */
[----:B------:R3:W5:Y:S01]  /*1520*/  @P1 LDG.E R24, desc[UR40][R8.64] ;  /* 0x0000002808181981 */ /* 0x000762000c1e1900 */
[----:B-1----:R-:W-:Y:S01]  /*1530*/  ISETP.NE.AND P1, PT, R4, 0x1, PT ;  /* 0x000000010400780c */ /* 0x002fe20003f25270 */
[----:B------:R-:W-:Y:S01]  /*1540*/  IMAD.IADD R12, R33, 0x1, -R12 ;  /* 0x00000001210c7824 */ /* 0x000fe200078e0a0c */
[----:B------:R-:W1:Y:S01]  /*1550*/  LDC.64 R4, c[0x0][0x9e0] ;  /* 0x00027800ff047b82 */ /* 0x000e620000000a00 */
[----:B------:R-:W-:-:S05]  /*1560*/  IMAD R20, R29, 0xc0, RZ ;  /* 0x000000c01d147824 */ /* 0x000fca00078e02ff */
[----:B------:R4:W-:Y:S05]  /*1570*/  STL [R1+0x1c], R20 ;  /* 0x00001c1401007387 */ /* 0x0009ea0000100800 */
[----:B------:R-:W0:Y:S08]  /*1580*/  @P1 LDC R11, c[0x0][0x44c] ;  /* 0x00011300ff0b1b82 */ /* 0x000e300000000800 */
[----:B------:R-:W3:Y:S01]  /*1590*/  @P1 LDC R10, c[0x0][0x450] ;  /* 0x00011400ff0a1b82 */ /* 0x000ee20000000800 */
[----:B-1----:R-:W-:Y:S01]  /*15a0*/  ISETP.GE.AND P2, PT, R5, 0x1, PT ;  /* 0x000000010500780c */ /* 0x002fe20003f46270 */
[----:B--2---:R-:W-:-:S02]  /*15b0*/  @P0 IMAD.IADD R25, R3, 0x1, -R0 ;  /* 0x0000000103190824 */ /* 0x004fc400078e0a00 */
[----:B------:R-:W-:Y:S02]  /*15c0*/  VIADD R0, R20, 0xbf ;  /* 0x000000bf14007836 */ /* 0x000fe40000000000 */
[----:B------:R-:W-:Y:S02]  /*15d0*/  IMAD.IADD R14, R12, 0x1, R25 ;  /* 0x000000010c0e7824 */ /* 0x000fe400078e0219 */
[----:B0-----:R-:W-:-:S03]  /*15e0*/  @P1 IMAD.HI.U32 R3, R0, R11, RZ ;  /* 0x0000000b00031227 */ /* 0x001fc600078e00ff */
[----:B------:R4:W-:Y:S01]  /*15f0*/  STL [R1+0xc], R14 ;  /* 0x00000c0e01007387 */ /* 0x0009e20000100800 */
[----:B------:R-:W-:Y:S01]  /*1600*/  IMAD.MOV.U32 R6, RZ, RZ, R0 ;  /* 0x000000ffff067224 */ /* 0x000fe200078e0000 */
[----:B---3--:R-:W-:Y:S01]  /*1610*/  @P1 SHF.R.U32.HI R6, RZ, R10, R3 ;  /* 0x0000000aff061219 */ /* 0x008fe20000011603 */
[C---:B------:R-:W-:Y:S01]  /*1620*/  VIADD R0, R14.reuse, 0x7f ;  /* 0x0000007f0e007836 */ /* 0x040fe20000000000 */
[----:B------:R-:W-:-:S04]  /*1630*/  IADD3 R91, R14, 0x1, -R15 ;  /* 0x000000010e5b7810 */ /* 0x000fc80007ffe80f */
[----:B------:R-:W-:Y:S01]  /*1640*/  SHF.R.S32.HI R3, RZ, 0x1f, R0 ;  /* 0x0000001fff037819 */ /* 0x000fe20000011400 */
[----:B------:R-:W-:-:S03]  /*1650*/  IMAD.IADD R9, R91, 0x1, R6 ;  /* 0x000000015b097824 */ /* 0x000fc600078e0206 */
[----:B------:R-:W-:Y:S01]  /*1660*/  LEA.HI R3, R3, R0, RZ, 0x7 ;  /* 0x0000000003037211 */ /* 0x000fe200078f38ff */
[----:B------:R-:W-:-:S03]  /*1670*/  IMAD.IADD R4, R9, 0x1, R4 ;  /* 0x0000000109047824 */ /* 0x000fc600078e0204 */
[----:B------:R-:W-:Y:S01]  /*1680*/  SHF.R.S32.HI R92, RZ, 0x7, R3 ;  /* 0x00000007ff5c7819 */ /* 0x000fe20000011403 */
[----:B----4-:R-:W-:Y:S06]  /*1690*/  @!P2 BRA `(.L_x_1340) ;  /* 0x000000000048a947 */ /* 0x010fec0003800000 */
        /* <DEDUP_REMOVED lines=11> */
.L_x_1342:
[----:B------:R-:W-:-:S13]  /*1750*/  ISETP.NE.AND P0, PT, R5, 0x1, PT ;  /* 0x000000010500780c */ /* 0x000fda0003f05270 */
[----:B------:R-:W0:Y:S02]  /*1760*/  @P0 LDC.64 R6, c[0x0][0x9e8] ;  /* 0x00027a00ff060b82 */ /* 0x000e240000000a00 */
[----:B0-----:R-:W-:-:S05]  /*1770*/  @P0 IMAD.HI.U32 R6, R0, R6, RZ ;  /* 0x0000000600060227 */ /* 0x001fca00078e00ff */
[----:B------:R-:W-:-:S07]  /*1780*/  @P0 SHF.R.U32.HI R0, RZ, R7, R6 ;  /* 0x00000007ff000219 */ /* 0x000fce0000011606 */
.L_x_1343:
[----:B------:R-:W-:Y:S05]  /*1790*/  BSYNC B0 ;  /* 0x0000000000007941 */ /* 0x000fea0003800000 */
.L_x_1341:
[----:B------:R-:W-:-:S05]  /*17a0*/  IMAD R3, R0, R5, R5 ;  /* 0x0000000500037224 */ /* 0x000fca00078e0205 */
[----:B------:R-:W-:-:S07]  /*17b0*/  VIMNMX R4, R4, R3, PT ;  /* 0x0000000304047248 */ /* 0x000fce0003fe0100 */
.L_x_1340:
[----:B------:R-:W0:Y:S01]  /*17c0*/  @P1 LDC R6, c[0x0][0x44c] ;  /* 0x00011300ff061b82 */ /* 0x000e220000000800 */
[----:B------:R-:W-:Y:S01]  /*17d0*/  VIADD R4, R4, 0x7f ;  /* 0x0000007f04047836 */ /* 0x000fe20000000000 */
[----:B------:R-:W-:Y:S01]  /*17e0*/  ULDC UR4, c[0x0][0x9dc] ;  /* 0x0002770000047ab9 */ /* 0x000fe20000000800 */
[----:B------:R-:W-:Y:S02]  /*17f0*/  IMAD.MOV.U32 R0, RZ, RZ, R20 ;  /* 0x000000ffff007224 */ /* 0x000fe400078e0014 */
[----:B------:R-:W-:Y:S01]  /*1800*/  IMAD.IADD R93, R14, 0x1, -R15 ;  /* 0x000000010e5d7824 */ /* 0x000fe200078e0a0f */
[----:B------:R-:W-:Y:S02]  /*1810*/  SHF.R.S32.HI R3, RZ, 0x1f, R4 ;  /* 0x0000001fff037819 */ /* 0x000fe40000011404 */
[----:B------:R-:W1:Y:S02]  /*1820*/  @P1 LDC R7, c[0x0][0x450] ;  /* 0x00011400ff071b82 */ /* 0x000e640000000800 */
[----:B------:R-:W-:-:S04]  /*1830*/  LEA.HI R3, R3, R4, RZ, 0x7 ;  /* 0x0000000403037211 */ /* 0x000fc800078f38ff */
[----:B------:R-:W-:-:S04]  /*1840*/  SHF.R.S32.HI R3, RZ, 0x7, R3 ;  /* 0x00000007ff037819 */ /* 0x000fc80000011403 */
[----:B------:R-:W-:Y:S01]  /*1850*/  VIMNMX R8, R92, R3, PT ;  /* 0x000000035c087248 */ /* 0x000fe20003fe0100 */
[----:B0-----:R-:W-:-:S05]  /*1860*/  @P1 IMAD.HI.U32 R6, R20, R6, RZ ;  /* 0x0000000614061227 */ /* 0x001fca00078e00ff */
[----:B-1----:R-:W-:-:S05]  /*1870*/  @P1 SHF.R.U32.HI R0, RZ, R7, R6 ;  /* 0x00000007ff001219 */ /* 0x002fca0000011606 */
[----:B------:R-:W-:-:S04]  /*1880*/  IMAD.IADD R0, R93, 0x1, R0 ;  /* 0x000000015d007824 */ /* 0x000fc800078e0200 */
[----:B------:R-:W-:Y:S01]  /*1890*/  VIADD R3, R0, -UR4 ;  /* 0x8000000400037c36 */ /* 0x000fe20008000000 */
[----:B------:R-:W-:Y:S06]  /*18a0*/  @!P2 BRA `(.L_x_1344) ;  /* 0x000000000044a947 */ /* 0x000fec0003800000 */
[----:B------:R-:W-:Y:S01]  /*18b0*/  ISETP.GT.AND P0, PT, R0, -0x1, PT ;  /* 0xffffffff0000780c */ /* 0x000fe20003f04270 */
[----:B------:R-:W-:-:S12]  /*18c0*/  BSSY B0, `(.L_x_1345) ;  /* 0x000000d000007945 */ /* 0x000fd80003800000 */
        /* <DEDUP_REMOVED lines=8> */
.L_x_1346:
[----:B------:R-:W-:-:S13]  /*1950*/  ISETP.NE.AND P0, PT, R5, 0x1, PT ;  /* 0x000000010500780c */ /* 0x000fda0003f05270 */
[----:B------:R-:W0:Y:S02]  /*1960*/  @P0 LDC.64 R6, c[0x0][0x9e8] ;  /* 0x00027a00ff060b82 */ /* 0x000e240000000a00 */
[----:B0-----:R-:W-:-:S05]  /*1970*/  @P0 IMAD.HI.U32 R4, R0, R6, RZ ;  /* 0x0000000600040227 */ /* 0x001fca00078e00ff */
[----:B------:R-:W-:-:S07]  /*1980*/  @P0 SHF.R.U32.HI R0, RZ, R7, R4 ;  /* 0x00000007ff000219 */ /* 0x000fce0000011604 */
.L_x_1347:
[----:B------:R-:W-:Y:S05]  /*1990*/  BSYNC B0 ;  /* 0x0000000000007941 */ /* 0x000fea0003800000 */
.L_x_1345:
[----:B------:R-:W-:-:S05]  /*19a0*/  IMAD R0, R0, R5, RZ ;  /* 0x0000000500007224 */ /* 0x000fca00078e02ff */
[----:B------:R-:W-:-:S07]  /*19b0*/  VIMNMX R3, R3, R0, !PT ;  /* 0x0000000003037248 */ /* 0x000fce0007fe0100 */
.L_x_1344:
[----:B------:R-:W-:Y:S01]  /*19c0*/  SHF.R.S32.HI R0, RZ, 0x1f, R3 ;  /* 0x0000001fff007819 */ /* 0x000fe20000011403 */
[----:B------:R-:W-:Y:S01]  /*19d0*/  BSSY B0, `(.L_x_1348) ;  /* 0x000002a000007945 */ /* 0x000fe20003800000 */
[----:B------:R-:W-:Y:S02]  /*19e0*/  LOP3.LUT R14, R13, 0xff, RZ, 0xc0, !PT ;  /* 0x000000ff0d0e7812 */ /* 0x000fe400078ec0ff */
[----:B------:R-:W-:Y:S02]  /*19f0*/  LEA.HI R0, R0, R3, RZ, 0x7 ;  /* 0x0000000300007211 */ /* 0x000fe400078f38ff */
[----:B------:R-:W-:Y:S01]  /*1a00*/  SHF.R.U32.HI R4, RZ, 0x10, R13 ;  /* 0x00000010ff047819 */ /* 0x000fe2000001160d */
[----:B------:R0:W-:Y:S01]  /*1a10*/  STL [R1+0x74], R14 ;  /* 0x0000740e01007387 */ /* 0x0001e20000100800 */
[----:B------:R-:W-:-:S03]  /*1a20*/  SHF.R.S32.HI R0, RZ, 0x7, R0 ;  /* 0x00000007ff007819 */ /* 0x000fc60000011400 */
[----:B------:R0:W-:Y:S01]  /*1a30*/  STL [R1+0x68], R4 ;  /* 0x0000680401007387 */ /* 0x0001e20000100800 */
[----:B------:R-:W-:Y:S01]  /*1a40*/  VIMNMX R9, RZ, R0, !PT ;  /* 0x00000000ff097248 */ /* 0x000fe20007fe0100 */
[----:B------:R-:W-:-:S03]  /*1a50*/  IMAD.MOV.U32 R0, RZ, RZ, RZ ;  /* 0x000000ffff007224 */ /* 0x000fc600078e00ff */
[----:B------:R-:W-:-:S13]  /*1a60*/  ISETP.GT.AND P0, PT, R8, R9, PT ;  /* 0x000000090800720c */ /* 0x000fda0003f04270 */
[----:B0-----:R-:W-:Y:S05]  /*1a70*/  @!P0 BRA `(.L_x_1349) ;  /* 0x00000000007c8947 */ /* 0x001fea0003800000 */
[----:B------:R-:W-:Y:S01]  /*1a80*/  ISETP.NE.AND P0, PT, R4, RZ, PT ;  /* 0x000000ff0400720c */ /* 0x000fe20003f05270 */
[----:B------:R-:W-:-:S03]  /*1a90*/  ULDC UR4, c[0x0][0x9f0] ;  /* 0x00027c0000047ab9 */ /* 0x000fc60000000800 */
[----:B------:R-:W-:-:S04]  /*1aa0*/  SEL R11, R4, UR4, P0 ;  /* 0x00000004040b7c07 */ /* 0x000fc80008000000 */
[-C--:B------:R-:W-:Y:S02]  /*1ab0*/  IABS R6, R11.reuse ;  /* 0x0000000b00067213 */ /* 0x080fe40000000000 */
[----:B------:R-:W-:Y:S02]  /*1ac0*/  IADD3 R0, R11, -0x1, R8 ;  /* 0xffffffff0b007810 */ /* 0x000fe40007ffe008 */
[----:B------:R-:W0:Y:S01]  /*1ad0*/  I2F.RP R3, R6 ;  /* 0x0000000600037306 */ /* 0x000e220000209400 */
[----:B------:R-:W-:Y:S02]  /*1ae0*/  IABS R13, R11 ;  /* 0x0000000b000d7213 */ /* 0x000fe40000000000 */
[----:B------:R-:W-:-:S05]  /*1af0*/  IMAD.IADD R0, R0, 0x1, -R9 ;  /* 0x0000000100007824 */ /* 0x000fca00078e0a09 */
[----:B------:R-:W-:Y:S02]  /*1b00*/  IABS R10, R0 ;  /* 0x00000000000a7213 */ /* 0x000fe40000000000 */
[----:B------:R-:W-:-:S04]  /*1b10*/  LOP3.LUT R0, R0, R11, RZ, 0x3c, !PT ;  /* 0x0000000b00007212 */ /* 0x000fc800078e3cff */
[----:B------:R-:W-:Y:S01]  /*1b20*/  ISETP.GE.AND P2, PT, R0, RZ, PT ;  /* 0x000000ff0000720c */ /* 0x000fe20003f46270 */
[----:B0-----:R-:W0:Y:S02]  /*1b30*/  MUFU.RCP R3, R3 ;  /* 0x0000000300037308 */ /* 0x001e240000001000 */
[----:B0-----:R-:W-:Y:S02]  /*1b40*/  VIADD R4, R3, 0xffffffe ;  /* 0x0ffffffe03047836 */ /* 0x001fe40000000000 */
[----:B------:R-:W-:-:S04]  /*1b50*/  IMAD.MOV R3, RZ, RZ, -R13 ;  /* 0x000000ffff037224 */ /* 0x000fc800078e0a0d */
[----:B------:R0:W1:Y:S02]  /*1b60*/  F2I.FTZ.U32.TRUNC.NTZ R5, R4 ;  /* 0x0000000400057305 */ /* 0x000064000021f000 */
[----:B0-----:R-:W-:Y:S02]  /*1b70*/  IMAD.MOV.U32 R4, RZ, RZ, RZ ;  /* 0x000000ffff047224 */ /* 0x001fe400078e00ff */
[----:B-1----:R-:W-:-:S04]  /*1b80*/  IMAD.MOV R7, RZ, RZ, -R5 ;  /* 0x000000ffff077224 */ /* 0x002fc800078e0a05 */
[----:B------:R-:W-:-:S04]  /*1b90*/  IMAD R7, R7, R6, RZ ;  /* 0x0000000607077224 */ /* 0x000fc800078e02ff */
[----:B------:R-:W-:-:S04]  /*1ba0*/  IMAD.HI.U32 R5, R5, R7, R4 ;  /* 0x0000000705057227 */ /* 0x000fc800078e0004 */
[----:B------:R-:W-:-:S04]  /*1bb0*/  IMAD.MOV.U32 R4, RZ, RZ, R10 ;  /* 0x000000ffff047224 */ /* 0x000fc800078e000a */
        /* <DEDUP_REMOVED lines=11> */
.L_x_1349:
[----:B------:R-:W-:Y:S05]  /*1c70*/  BSYNC B0 ;  /* 0x0000000000007941 */ /* 0x000fea0003800000 */
.L_x_1348:
[----:B------:R-:W-:-:S05]  /*1c80*/  IMAD R3, R14, R0, R9 ;  /* 0x000000000e037224 */ /* 0x000fca00078e0209 */
[C---:B------:R-:W-:Y:S01]  /*1c90*/  VIADDMNMX R0, R3.reuse, R0, R8, PT ;  /* 0x0000000003007246 */ /* 0x040fe20003800108 */
[----:B------:R-:W-:-:S04]  /*1ca0*/  IMAD R3, R3, 0x80, -R12 ;  /* 0x0000008003037824 */ /* 0x000fc800078e0a0c */
[----:B------:R-:W-:Y:S01]  /*1cb0*/  IMAD R0, R0, 0x80, -R12 ;  /* 0x0000008000007824 */ /* 0x000fe200078e0a0c */
[----:B------:R-:W-:-:S04]  /*1cc0*/  VIMNMX R3, RZ, R3, !PT ;  /* 0x00000003ff037248 */ /* 0x000fc80007fe0100 */
[----:B------:R-:W-:Y:S02]  /*1cd0*/  VIMNMX R0, R0, R25, PT ;  /* 0x0000001900007248 */ /* 0x000fe40003fe0100 */
[----:B------:R-:W-:Y:S02]  /*1ce0*/  SHF.R.U32.HI R28, RZ, 0x7, R3 ;  /* 0x00000007ff1c7819 */ /* 0x000fe40000011603 */
[----:B------:R-:W-:-:S03]  /*1cf0*/  ISETP.GT.AND P0, PT, R0, R3, PT ;  /* 0x000000030000720c */ /* 0x000fc60003f04270 */
[----:B------:R-:W-:-:S10]  /*1d00*/  IMAD.MOV.U32 R27, RZ, RZ, R28 ;  /* 0x000000ffff1b7224 */ /* 0x000fd400078e001c */
[----:B------:R-:W-:-:S05]  /*1d10*/  @P0 VIADD R0, R0, 0x7f ;  /* 0x0000007f00000836 */ /* 0x000fca0000000000 */
[----:B------:R-:W-:-:S04]  /*1d20*/  @P0 SHF.R.S32.HI R3, RZ, 0x1f, R0 ;  /* 0x0000001fff030819 */ /* 0x000fc80000011400 */
[----:B------:R-:W-:-:S04]  /*1d30*/  @P0 LEA.HI R3, R3, R0, RZ, 0x7 ;  /* 0x0000000003030211 */ /* 0x000fc800078f38ff */
[----:B------:R-:W-:Y:S02]  /*1d40*/  @P0 SHF.R.S32.HI R27, RZ, 0x7, R3 ;  /* 0x00000007ff1b0819 */ /* 0x000fe40000011403 */
        /* <DEDUP_REMOVED lines=22> */
[----:B-1---5:R-:W-:Y:S05]  /*1eb0*/  CALL.ABS.NOINC R14 ;  /* 0x000000000e007343 */ /* 0x022fea0003c00000 */
.L_x_1352:
[----:B------:R-:W-:Y:S05]  /*1ec0*/  BSYNC B6 ;  /* 0x0000000000067941 */ /* 0x000fea0003800000 */
.L_x_1351:
        /* <DEDUP_REMOVED lines=20> */
.L_x_1354:
[----:B------:R-:W-:Y:S05]  /*2010*/  BSYNC B6 ;  /* 0x0000000000067941 */ /* 0x000fea0003800000 */
.L_x_1353:
[----:B------:R-:W-:Y:S01]  /*2020*/  ULDC.64 UR4, c[0x0][0x9f8] ;  /* 0x00027e0000047ab9 */ /* 0x000fe20000000a00 */
[----:B------:R-:W2:Y:S01]  /*2030*/  LDL R12, [R1+0x5c] ;  /* 0x00005c00010c7983 */ /* 0x000ea20000100800 */
[----:B------:R-:W-:Y:S01]  /*2040*/  ISETP.NE.U32.AND P0, PT, RZ, UR4, PT ;  /* 0x00000004ff007c0c */ /* 0x000fe2000bf05070 */
[----:B------:R-:W0:Y:S02]  /*2050*/  LDC.64 R4, c[0x0][0x300] ;  /* 0x0000c000ff047b82 */ /* 0x000e240000000a00 */
[----:B------:R-:W3:Y:S01]  /*2060*/  LDL R14, [R1+0x60] ;  /* 0x00006000010e7983 */ /* 0x000ee20000100800 */
[----:B------:R-:W-:Y:S01]  /*2070*/  ISETP.NE.AND.EX P0, PT, RZ, UR5, PT, P0 ;  /* 0x00000005ff007c0c */ /* 0x000fe2000bf05300 */
[----:B------:R-:W-:Y:S01]  /*2080*/  IMAD.IADD R32, R32, 0x1, R33 ;  /* 0x0000000120207824 */ /* 0x000fe200078e0221 */
[----:B------:R-:W-:Y:S01]  /*2090*/  ULDC.64 UR4, c[0x0][0xa08] ;  /* 0x0002820000047ab9 */ /* 0x000fe20000000a00 */
[----:B------:R-:W1:Y:S01]  /*20a0*/  S2R R20, SR_TID.X ;  /* 0x0000000000147919 */ /* 0x000e620000002100 */
[----:B------:R-:W-:Y:S01]  /*20b0*/  SHF.R.S32.HI R19, RZ, 0x1f, R18 ;  /* 0x0000001fff137819 */ /* 0x000fe20000011412 */
[----:B------:R-:W4:Y:S08]  /*20c0*/  LDC R63, c[0x0][0x3f4] ;  /* 0x0000fd00ff3f7b82 */ /* 0x000f300000000800 */
[----:B------:R-:W1:Y:S01]  /*20d0*/  @P0 LDC.64 R6, c[0x0][0x9f8] ;  /* 0x00027e00ff060b82 */ /* 0x000e620000000a00 */
[----:B------:R-:W-:-:S07]  /*20e0*/  SHF.R.S32.HI R35, RZ, 0x1f, R17 ;  /* 0x0000001fff237819 */ /* 0x000fce0000011411 */
[----:B------:R-:W4:Y:S01]  /*20f0*/  LDC.64 R68, c[0x0][0x408] ;  /* 0x00010200ff447b82 */ /* 0x000f220000000a00 */
[----:B-1----:R-:W-:-:S05]  /*2100*/  @P0 IMAD.WIDE R6, R31, 0x4, R6 ;  /* 0x000000041f060825 */ /* 0x002fca00078e0206 */
[----:B------:R1:W3:Y:S01]  /*2110*/  @P0 LDG.E R31, desc[UR40][R6.64] ;  /* 0x00000028061f0981 */ /* 0x0002e2000c1e1900 */
[----:B------:R-:W-:Y:S01]  /*2120*/  SHF.R.S32.HI R33, RZ, 0x1f, R32 ;  /* 0x0000001fff217819 */ /* 0x000fe20000011420 */
[-C--:B0-----:R-:W-:Y:S01]  /*2130*/  IMAD.WIDE.U32 R8, R32, R4.reuse, RZ ;  /* 0x0000000420087225 */ /* 0x081fe200078e00ff */
[----:B------:R-:W-:Y:S02]  /*2140*/  ISETP.NE.U32.AND P0, PT, RZ, UR4, PT ;  /* 0x00000004ff007c0c */ /* 0x000fe4000bf05070 */
[----:B------:R-:W-:Y:S01]  /*2150*/  SHF.R.U32.HI R36, RZ, 0x7, R20 ;  /* 0x00000007ff247819 */ /* 0x000fe20000011614 */
[----:B------:R-:W-:Y:S01]  /*2160*/  IMAD R0, R33, R4, RZ ;  /* 0x0000000421007224 */ /* 0x000fe200078e02ff */
[----:B------:R-:W-:Y:S01]  /*2170*/  ISETP.NE.AND.EX P0, PT, RZ, UR5, PT, P0 ;  /* 0x00000005ff007c0c */ /* 0x000fe2000bf05300 */
[----:B------:R-:W-:Y:S01]  /*2180*/  ULDC.64 UR4, c[0x0][0x308] ;  /* 0x0000c20000047ab9 */ /* 0x000fe20000000a00 */
[----:B------:R-:W-:Y:S01]  /*2190*/  ISETP.NE.AND P6, PT, R36, 0x1, PT ;  /* 0x000000012400780c */ /* 0x000fe20003fc5270 */
[----:B------:R-:W-:-:S04]  /*21a0*/  IMAD R3, R32, R5, R0 ;  /* 0x0000000520037224 */ /* 0x000fc800078e0200 */
[----:B------:R-:W-:Y:S02]  /*21b0*/  IMAD.IADD R9, R9, 0x1, R3 ;  /* 0x0000000109097824 */ /* 0x000fe400078e0203 */
[----:B-1----:R-:W-:-:S04]  /*21c0*/  IMAD.WIDE.U32 R6, R34, UR4, R8 ;  /* 0x0000000422067c25 */ /* 0x002fc8000f8e0008 */
[----:B------:R-:W-:Y:S01]  /*21d0*/  IMAD R57, R34, UR5, R7 ;  /* 0x0000000522397c24 */ /* 0x000fe2000f8e0207 */
[----:B------:R-:W-:Y:S01]  /*21e0*/  ULDC.64 UR4, c[0x0][0x310] ;  /* 0x0000c40000047ab9 */ /* 0x000fe20000000a00 */
[----:B------:R-:W-:Y:S02]  /*21f0*/  IMAD.MOV.U32 R56, RZ, RZ, R6 ;  /* 0x000000ffff387224 */ /* 0x000fe400078e0006 */
[----:B------:R-:W0:Y:S01]  /*2200*/  LDC.64 R6, c[0x0][0x3f8] ;  /* 0x0000fe00ff067b82 */ /* 0x000e220000000a00 */
[C---:B------:R-:W-:Y:S01]  /*2210*/  IMAD.WIDE.U32 R8, R17.reuse, R4, R18 ;  /* 0x0000000411087225 */ /* 0x040fe200078e0012 */
[--C-:B------:R-:W-:Y:S02]  /*2220*/  SHF.R.S32.HI R153, RZ, 0x1f, R152.reuse ;  /* 0x0000001fff997819 */ /* 0x100fe40000011498 */
[C---:B------:R-:W-:Y:S01]  /*2230*/  SHF.L.U64.HI R74, R4.reuse, 0x7, R5 ;  /* 0x00000007044a7819 */ /* 0x040fe20000010205 */
[----:B------:R-:W-:Y:S02]  /*2240*/  IMAD.SHL.U32 R73, R4, 0x80, RZ ;  /* 0x0000008004497824 */ /* 0x000fe400078e00ff */
[----:B0-----:R-:W-:-:S04]  /*2250*/  IMAD.WIDE.U32 R52, R17, R6, R152 ;  /* 0x0000000611347225 */ /* 0x001fc800078e0098 */
[C---:B----4-:R-:W-:Y:S01]  /*2260*/  IMAD.WIDE.U32 R20, R17.reuse, R68, R152 ;  /* 0x0000004411147225 */ /* 0x050fe200078e0098 */
[----:B------:R-:W-:Y:S02]  /*2270*/  LOP3.LUT R22, R22, 0xfffffffb, RZ, 0xc0, !PT ;  /* 0xfffffffb16167812 */ /* 0x000fe400078ec0ff */
[----:B------:R-:W-:Y:S01]  /*2280*/  SHF.L.U64.HI R72, R6, 0x7, R7 ;  /* 0x0000000706487819 */ /* 0x000fe20000010207 */
[----:B------:R-:W-:Y:S02]  /*2290*/  VIADD R66, R18, 0x20 ;  /* 0x0000002012427836 */ /* 0x000fe40000000000 */
[----:B------:R-:W-:Y:S02]  /*22a0*/  IMAD.SHL.U32 R71, R6, 0x80, RZ ;  /* 0x0000008006477824 */ /* 0x000fe400078e00ff */
[----:B------:R-:W-:Y:S02]  /*22b0*/  VIADD R64, R36, 0x8 ;  /* 0x0000000824407836 */ /* 0x000fe40000000000 */
[C---:B--2---:R-:W-:Y:S01]  /*22c0*/  IMAD.SHL.U32 R70, R12.reuse, 0x40, RZ ;  /* 0x000000400c467824 */ /* 0x044fe200078e00ff */
[----:B------:R-:W-:Y:S01]  /*22d0*/  LOP3.LUT P1, RZ, R12, 0x4, RZ, 0xc0, !PT ;  /* 0x000000040cff7812 */ /* 0x000fe2000782c0ff */
[----:B------:R-:W-:Y:S01]  /*22e0*/  VIADD R12, R17, 0x60 ;  /* 0x00000060110c7836 */ /* 0x000fe20000000000 */
[----:B---3--:R-:W-:-:S02]  /*22f0*/  SHF.R.S32.HI R0, RZ, 0x1f, R31 ;  /* 0x0000001fff007819 */ /* 0x008fc4000001141f */
[----:B------:R-:W-:Y:S02]  /*2300*/  SEL R31, R31, RZ, !P0 ;  /* 0x000000ff1f1f7207 */ /* 0x000fe40004000000 */
[----:B------:R-:W-:-:S03]  /*2310*/  SEL R3, R0, RZ, !P0 ;  /* 0x000000ff00037207 */ /* 0x000fc60004000000 */
[----:B------:R-:W-:-:S04]  /*2320*/  IMAD.WIDE.U32 R56, R31, UR4, R56 ;  /* 0x000000041f387c25 */ /* 0x000fc8000f8e0038 */
[----:B------:R-:W-:Y:S01]  /*2330*/  IMAD R0, R3, UR4, RZ ;  /* 0x0000000403007c24 */ /* 0x000fe2000f8e02ff */
[----:B------:R-:W-:-:S03]  /*2340*/  IADD3 R76, P0, R56, R8, RZ ;  /* 0x00000008384c7210 */ /* 0x000fc60007f1e0ff */
[----:B------:R-:W-:Y:S01]  /*2350*/  IMAD R77, R31, UR5, R0 ;  /* 0x000000051f4d7c24 */ /* 0x000fe2000f8e0200 */
[----:B------:R-:W-:Y:S05]  /*2360*/  @!P6 WARPSYNC.ALL ;  /* 0x000000000000e948 */ /* 0x000fea0003800000 */
[----:B------:R-:W-:Y:S01]  /*2370*/  ULDC.64 UR4, c[0x0][0x330] ;  /* 0x0000cc0000047ab9 */ /* 0x000fe20000000a00 */
[----:B------:R-:W-:Y:S02]  /*2380*/  IMAD R0, R35, R4, RZ ;  /* 0x0000000423007224 */ /* 0x000fe400078e02ff */
[----:B------:R-:W-:-:S04]  /*2390*/  IMAD.WIDE.U32 R10, R34, UR4, R18 ;  /* 0x00000004220a7c25 */ /* 0x000fc8000f8e0012 */
[----:B------:R-:W-:Y:S01]  /*23a0*/  IMAD R11, R34, UR5, R11 ;  /* 0x00000005220b7c24 */ /* 0x000fe2000f8e020b */
[----:B------:R-:W-:Y:S01]  /*23b0*/  ULDC.64 UR4, c[0x0][0x338] ;  /* 0x0000ce0000047ab9 */ /* 0x000fe20000000a00 */
[----:B------:R-:W0:Y:S01]  /*23c0*/  S2R R34, SR_TID.X ;  /* 0x0000000000227919 */ /* 0x000e220000002100 */
[----:B------:R-:W-:Y:S02]  /*23d0*/  IMAD R0, R17, R5, R0 ;  /* 0x0000000511007224 */ /* 0x000fe400078e0200 */
[----:B------:R-:W-:Y:S02]  /*23e0*/  IMAD.IADD R77, R57, 0x1, R77 ;  /* 0x00000001394d7824 */ /* 0x000fe400078e024d */
[----:B------:R-:W-:-:S03]  /*23f0*/  IMAD R3, R3, UR4, RZ ;  /* 0x0000000403037c24 */ /* 0x000fc6000f8e02ff */
[----:B------:R-:W-:Y:S02]  /*2400*/  IADD3.X R75, R77, R9, R0, P0, !PT ;  /* 0x000000094d4b7210 */ /* 0x000fe400007fe400 */
[----:B------:R-:W-:Y:S01]  /*2410*/  ISETP.GE.AND P0, PT, R18, R63, PT ;  /* 0x0000003f1200720c */ /* 0x000fe20003f06270 */
[----:B------:R-:W-:Y:S02]  /*2420*/  IMAD R15, R31, UR5, R3 ;  /* 0x000000051f0f7c24 */ /* 0x000fe4000f8e0203 */
[----:B------:R-:W-:Y:S01]  /*2430*/  IMAD R0, R35, R6, RZ ;  /* 0x0000000623007224 */ /* 0x000fe200078e02ff */
[----:B------:R-:W-:Y:S01]  /*2440*/  SEL R3, R63, RZ, P0 ;  /* 0x000000ff3f037207 */ /* 0x000fe20000000000 */
[----:B------:R-:W-:Y:S01]  /*2450*/  IMAD.WIDE.U32 R54, R31, UR4, R10 ;  /* 0x000000041f367c25 */ /* 0x000fe2000f8e000a */
[----:B------:R-:W-:Y:S01]  /*2460*/  SHF.R.S32.HI R65, RZ, 0x1f, R12 ;  /* 0x0000001fff417819 */ /* 0x000fe2000001140c */
[----:B------:R-:W-:Y:S02]  /*2470*/  ULDC UR4, c[0x0][0x2f4] ;  /* 0x0000bd0000047ab9 */ /* 0x000fe40000000800 */
[----:B------:R-:W-:-:S02]  /*2480*/  IMAD R9, R17, R7, R0 ;  /* 0x0000000711097224 */ /* 0x000fc400078e0200 */
[----:B------:R-:W-:Y:S02]  /*2490*/  IMAD R0, R35, R68, RZ ;  /* 0x0000004423007224 */ /* 0x000fe400078e02ff */
[----:B------:R-:W-:Y:S02]  /*24a0*/  IMAD.IADD R3, R18, 0x1, R3 ;  /* 0x0000000112037824 */ /* 0x000fe400078e0203 */
[----:B------:R-:W-:-:S04]  /*24b0*/  IMAD.WIDE.U32 R30, R17, R6, R18 ;  /* 0x00000006111e7225 */ /* 0x000fc800078e0012 */
[----:B------:R-:W-:Y:S01]  /*24c0*/  IMAD R13, R17, R69, R0 ;  /* 0x00000045110d7224 */ /* 0x000fe200078e0200 */
[----:B------:R-:W-:Y:S01]  /*24d0*/  SHF.R.S32.HI R0, RZ, 0x1f, R3 ;  /* 0x0000001fff007819 */ /* 0x000fe20000011403 */
[----:B------:R-:W-:Y:S02]  /*24e0*/  IMAD.SHL.U32 R12, R12, 0x40, RZ ;  /* 0x000000400c0c7824 */ /* 0x000fe400078e00ff */
[----:B------:R-:W-:Y:S02]  /*24f0*/  IMAD.IADD R53, R53, 0x1, R9 ;  /* 0x0000000135357824 */ /* 0x000fe400078e0209 */
[----:B------:R-:W-:Y:S01]  /*2500*/  IMAD.IADD R31, R9, 0x1, R31 ;  /* 0x00000001091f7824 */ /* 0x000fe200078e021f */
[----:B-----5:R-:W-:Y:S01]  /*2510*/  SHF.R.S32.HI R9, RZ, 0x1f, R24 ;  /* 0x0000001fff097819 */ /* 0x020fe20000011418 */
[----:B0-----:R-:W-:Y:S01]  /*2520*/  VIADD R37, R34, 0xffffff80 ;  /* 0xffffff8022257836 */ /* 0x001fe20000000000 */
[----:B------:R-:W-:Y:S02]  /*2530*/  LEA.HI R3, R0, R3, RZ, 0x3 ;  /* 0x0000000300037211 */ /* 0x000fe400078f18ff */
[----:B------:R-:W-:Y:S01]  /*2540*/  LOP3.LUT R12, R12, 0x1c0, RZ, 0xc0, !PT ;  /* 0x000001c00c0c7812 */ /* 0x000fe200078ec0ff */
[----:B------:R-:W-:Y:S01]  /*2550*/  IMAD R0, R9, R6, RZ ;  /* 0x0000000609007224 */ /* 0x000fe200078e02ff */
[----:B------:R-:W-:-:S02]  /*2560*/  LOP3.LUT R70, R70, 0x1c0, RZ, 0xc0, !PT ;  /* 0x000001c046467812 */ /* 0x000fc400078ec0ff */
[----:B------:R-:W-:Y:S02]  /*2570*/  SHF.R.S32.HI R34, RZ, 0x1f, R37 ;  /* 0x0000001fff227819 */ /* 0x000fe40000011425 */
[----:B------:R-:W-:Y:S01]  /*2580*/  LOP3.LUT R4, R12, 0x38, R3, 0xf8, !PT ;  /* 0x000000380c047812 */ /* 0x000fe200078ef803 */
[C---:B------:R-:W-:Y:S01]  /*2590*/  VIADD R12, R17.reuse, 0x60 ;  /* 0x00000060110c7836 */ /* 0x040fe20000000000 */
[----:B------:R-:W-:Y:S01]  /*25a0*/  SHF.R.U32.HI R67, RZ, 0x3, R70 ;  /* 0x00000003ff437819 */ /* 0x000fe20000011646 */
[----:B------:R-:W-:Y:S01]  /*25b0*/  IMAD R5, R24, R7, R0 ;  /* 0x0000000718057224 */ /* 0x000fe200078e0200 */
[--C-:B------:R-:W-:Y:S02]  /*25c0*/  LOP3.LUT R0, R70, 0x18, R18.reuse, 0xf8, !PT ;  /* 0x0000001846007812 */ /* 0x100fe400078ef812 */
[----:B------:R-:W-:Y:S01]  /*25d0*/  LEA.HI R34, R34, R37, RZ, 0x5 ;  /* 0x0000002522227211 */ /* 0x000fe200078f28ff */
[----:B------:R-:W-:Y:S01]  /*25e0*/  IMAD.SHL.U32 R12, R12, 0x40, RZ ;  /* 0x000000400c0c7824 */ /* 0x000fe200078e00ff */
[----:B------:R-:W-:Y:S01]  /*25f0*/  LOP3.LUT R0, R0, R67, RZ, 0x3c, !PT ;  /* 0x0000004300007212 */ /* 0x000fe200078e3cff */
[----:B------:R-:W-:Y:S01]  /*2600*/  IMAD.WIDE.U32 R10, R17, R68, R18 ;  /* 0x00000044110a7225 */ /* 0x000fe200078e0012 */
[----:B------:R-:W-:-:S02]  /*2610*/  SHF.R.S32.HI R34, RZ, 0x5, R34 ;  /* 0x00000005ff227819 */ /* 0x000fc40000011422 */
[----:B------:R-:W-:Y:S01]  /*2620*/  LOP3.LUT R12, R12, 0x1c0, RZ, 0xc0, !PT ;  /* 0x000001c00c0c7812 */ /* 0x000fe200078ec0ff */
[----:B------:R-:W-:Y:S02]  /*2630*/  IMAD.IADD R21, R21, 0x1, R13 ;  /* 0x0000000115157824 */ /* 0x000fe400078e020d */
[----:B------:R-:W-:Y:S02]  /*2640*/  IMAD.IADD R11, R13, 0x1, R11 ;  /* 0x000000010d0b7824 */ /* 0x000fe400078e020b */
[-C--:B------:R-:W-:Y:S02]  /*2650*/  IMAD R9, R9, R68.reuse, RZ ;  /* 0x0000004409097224 */ /* 0x080fe400078e02ff */
[----:B------:R-:W-:Y:S01]  /*2660*/  IMAD R62, R34, 0x200, R0 ;  /* 0x00000200223e7824 */ /* 0x000fe200078e0200 */
[----:B------:R-:W-:Y:S01]  /*2670*/  LOP3.LUT R0, R70, 0x38, R3, 0xf8, !PT ;  /* 0x0000003846007812 */ /* 0x000fe200078ef803 */
[C---:B------:R-:W-:Y:S01]  /*2680*/  IMAD R7, R24.reuse, R69, R9 ;  /* 0x0000004518077224 */ /* 0x040fe200078e0209 */
[----:B------:R-:W-:Y:S01]  /*2690*/  SHF.R.U32.HI R12, RZ, 0x3, R12 ;  /* 0x00000003ff0c7819 */ /* 0x000fe2000001160c */
[----:B------:R-:W-:Y:S01]  /*26a0*/  IMAD.WIDE.U32 R20, R24, R68, R20 ;  /* 0x0000004418147225 */ /* 0x000fe200078e0014 */
[----:B------:R-:W-:-:S03]  /*26b0*/  @P1 LOP3.LUT R22, R22, 0x4, RZ, 0xfc, !PT ;  /* 0x0000000416161812 */ /* 0x000fc600078efcff */
[----:B------:R-:W-:Y:S01]  /*26c0*/  IMAD.WIDE.U32 R10, R24, R68, R10 ;  /* 0x00000044180a7225 */ /* 0x000fe200078e000a */
[----:B------:R-:W-:Y:S02]  /*26d0*/  IADD3 R8, P1, R17, R32, RZ ;  /* 0x0000002011087210 */ /* 0x000fe40007f3e0ff */
[----:B------:R-:W-:Y:S01]  /*26e0*/  LOP3.LUT R0, R0, R67, RZ, 0x3c, !PT ;  /* 0x0000004300007212 */ /* 0x000fe200078e3cff */
[----:B------:R-:W-:Y:S01]  /*26f0*/  IMAD.WIDE.U32 R52, R24, R6, R52 ;  /* 0x0000000618347225 */ /* 0x000fe200078e0034 */
[----:B------:R-:W-:-:S03]  /*2700*/  LOP3.LUT R12, R4, R12, RZ, 0x3c, !PT ;  /* 0x0000000c040c7212 */ /* 0x000fc600078e3cff */
[----:B------:R-:W-:-:S04]  /*2710*/  IMAD.WIDE.U32 R30, R24, R6, R30 ;  /* 0x00000006181e7225 */ /* 0x000fc800078e001e */
[----:B------:R-:W-:Y:S02]  /*2720*/  IMAD.IADD R59, R21, 0x1, R7 ;  /* 0x00000001153b7824 */ /* 0x000fe400078e0207 */
[----:B------:R-:W-:Y:S01]  /*2730*/  IMAD.IADD R58, R7, 0x1, R11 ;  /* 0x00000001073a7824 */ /* 0x000fe200078e020b */
[----:B------:R-:W-:Y:S01]  /*2740*/  LOP3.LUT R7, R3, 0xfffffff8, RZ, 0xc0, !PT ;  /* 0xfffffff803077812 */ /* 0x000fe200078ec0ff */
[----:B------:R-:W-:Y:S01]  /*2750*/  IMAD.X R9, R35, 0x1, R33, P1 ;  /* 0x0000000123097824 */ /* 0x000fe200008e0621 */
[----:B------:R-:W-:Y:S01]  /*2760*/  SHF.L.U64.HI R69, R68, 0x7, R69 ;  /* 0x0000000744457819 */ /* 0x000fe20000010245 */
[----:B------:R-:W-:Y:S01]  /*2770*/  IMAD.IADD R61, R53, 0x1, R5 ;  /* 0x00000001353d7824 */ /* 0x000fe200078e0205 */
[----:B------:R-:W-:Y:S01]  /*2780*/  SHF.R.S32.HI R6, RZ, 0x3, R3 ;  /* 0x00000003ff067819 */ /* 0x000fe20000011403 */
[----:B------:R-:W-:Y:S01]  /*2790*/  IMAD.IADD R60, R5, 0x1, R31 ;  /* 0x00000001053c7824 */ /* 0x000fe200078e021f */
[----:B------:R-:W-:Y:S01]  /*27a0*/  @!P6 BAR.SYNC.DEFER_BLOCKING 0x9, 0x100 ;  /* 0x024400000000eb1d */ /* 0x000fe20000010000 */
[----:B------:R-:W-:Y:S01]  /*27b0*/  IMAD R4, R34, 0x200, R0 ;  /* 0x0000020022047824 */ /* 0x000fe200078e0200 */
[----:B------:R-:W-:Y:S01]  /*27c0*/  ISETP.GE.AND P1, PT, R18, UR4, PT ;  /* 0x0000000412007c0c */ /* 0x000fe2000bf26270 */
[----:B------:R-:W-:Y:S01]  /*27d0*/  IMAD.SHL.U32 R68, R68, 0x80, RZ ;  /* 0x0000008044447824 */ /* 0x000fe200078e00ff */
[----:B------:R-:W-:Y:S01]  /*27e0*/  ISETP.GE.AND P2, PT, R66, UR4, PT ;  /* 0x0000000442007c0c */ /* 0x000fe2000bf46270 */
[----:B------:R-:W-:Y:S01]  /*27f0*/  IMAD.SHL.U32 R63, R63, 0x2, RZ ;  /* 0x000000023f3f7824 */ /* 0x000fe200078e00ff */
[----:B------:R-:W-:Y:S01]  /*2800*/  SHF.R.S32.HI R5, RZ, 0x1f, R7 ;  /* 0x0000001fff057819 */ /* 0x000fe20000011407 */
[----:B------:R-:W-:-:S02]  /*2810*/  IMAD.IADD R3, R14, 0x1, R12 ;  /* 0x000000010e037824 */ /* 0x000fc400078e020c */
[----:B------:R-:W-:-:S08]  /*2820*/  IMAD.IADD R0, R55, 0x1, R15 ;  /* 0x0000000137007824 */ /* 0x000fd000078e020f */
.L_x_1404:
[----:B------:R-:W2:Y:S01]  /*2830*/  LDL R35, [R1+0x5c] ;  /* 0x00005c0001237983 */ /* 0x000ea20000100800 */
[----:B0-----:R-:W0:Y:S01]  /*2840*/  LDC.64 R86, c[0x0][0x300] ;  /* 0x0000c000ff567b82 */ /* 0x001e220000000a00 */
[----:B------:R-:W-:Y:S01]  /*2850*/  VIADD R33, R27, 0xffffffff ;  /* 0xffffffff1b217836 */ /* 0x000fe20000000000 */
[----:B------:R-:W-:Y:S01]  /*2860*/  LOP3.LUT R22, R22, 0xfffffffd, RZ, 0xc0, !PT ;  /* 0xfffffffd16167812 */ /* 0x000fe200078ec0ff */
[----:B------:R-:W-:Y:S05]  /*2870*/  YIELD ;  /* 0x0000000000007946 */ /* 0x000fea0003800000 */
[----:B------:R-:W1:Y:S01]  /*2880*/  LDC.64 R80, c[0x0][0x2e8] ;  /* 0x0000ba00ff507b82 */ /* 0x000e620000000a00 */
[----:B------:R-:W-:Y:S01]  /*2890*/  SHF.R.S32.HI R34, RZ, 0x1f, R33 ;  /* 0x0000001fff227819 */ /* 0x000fe20000011421 */
[-C--:B------:R-:W-:Y:S01]  /*28a0*/  IMAD R12, R74, R33.reuse, RZ ;  /* 0x000000214a0c7224 */ /* 0x080fe200078e02ff */
[----:B------:R-:W-:Y:S01]  /*28b0*/  BSSY B0, `(.L_x_1355) ;  /* 0x00002fc000007945 */ /* 0x000fe20003800000 */
[----:B------:R-:W-:-:S04]  /*28c0*/  IMAD.WIDE.U32 R14, R73, R33, RZ ;  /* 0x00000021490e7225 */ /* 0x000fc800078e00ff */
[----:B------:R-:W3:Y:S01]  /*28d0*/  LDC R88, c[0x0][0x3f4] ;  /* 0x0000fd00ff587b82 */ /* 0x000ee20000000800 */
[----:B------:R-:W-:Y:S02]  /*28e0*/  IMAD R85, R34, R73, R12 ;  /* 0x0000004922557224 */ /* 0x000fe400078e020c */
[----:B------:R-:W-:Y:S02]  /*28f0*/  IMAD.MOV.U32 R84, RZ, RZ, R14 ;  /* 0x000000ffff547224 */ /* 0x000fe400078e000e */
[----:B------:R-:W-:Y:S01]  /*2900*/  IMAD.IADD R85, R15, 0x1, R85 ;  /* 0x000000010f557824 */ /* 0x000fe200078e0255 */
[----:B------:R-:W-:Y:S01]  /*2910*/  IADD3 R15, P3, R76, R14, RZ ;  /* 0x0000000e4c0f7210 */ /* 0x000fe20007f7e0ff */
[----:B0-----:R-:W-:Y:S02]  /*2920*/  IMAD R27, R87, 0x60, RZ ;  /* 0x00000060571b7824 */ /* 0x001fe400078e02ff */
[----:B------:R-:W-:-:S04]  /*2930*/  IMAD.WIDE.U32 R12, R86, 0x60, R84 ;  /* 0x00000060560c7825 */ /* 0x000fc800078e0054 */
[----:B------:R-:W-:Y:S01]  /*2940*/  IMAD.X R32, R85, 0x1, R75, P3 ;  /* 0x0000000155207824 */ /* 0x000fe200018e064b */
[----:B------:R-:W-:Y:S02]  /*2950*/  IADD3 R12, P4, R76, R12, RZ ;  /* 0x0000000c4c0c7210 */ /* 0x000fe40007f9e0ff */
[-C--:B-1----:R-:W-:Y:S02]  /*2960*/  LEA R38, P3, R15, R80.reuse, 0x1 ;  /* 0x000000500f267211 */ /* 0x082fe400078608ff */
[----:B------:R-:W-:Y:S01]  /*2970*/  IADD3.X R14, R75, R13, R27, P4, !PT ;  /* 0x0000000d4b0e7210 */ /* 0x000fe200027fe41b */
[----:B------:R-:W-:Y:S01]  /*2980*/  IMAD R13, R23, 0x2000, R62 ;  /* 0x00002000170d7824 */ /* 0x000fe200078e023e */
[----:B------:R-:W-:Y:S01]  /*2990*/  LEA R36, P4, R12, R80, 0x1 ;  /* 0x000000500c247211 */ /* 0x000fe200078808ff */
[----:B------:R-:W-:Y:S01]  /*29a0*/  IMAD.MOV.U32 R27, RZ, RZ, R33 ;  /* 0x000000ffff1b7224 */ /* 0x000fe200078e0021 */
[-C--:B------:R-:W-:Y:S01]  /*29b0*/  LEA.HI.X R39, R15, R81.reuse, R32, 0x1, P3 ;  /* 0x000000510f277211 */ /* 0x080fe200018f0c20 */
[C---:B------:R-:W-:Y:S01]  /*29c0*/  VIADD R79, R13.reuse, 0x20 ;  /* 0x000000200d4f7836 */ /* 0x040fe20000000000 */
[----:B---3--:R-:W-:Y:S01]  /*29d0*/  ISETP.GE.AND P3, PT, R88, 0x1, PT ;  /* 0x000000015800780c */ /* 0x008fe20003f66270 */
[----:B------:R-:W-:Y:S01]  /*29e0*/  IMAD R82, R13, 0x2, R26 ;  /* 0x000000020d527824 */ /* 0x000fe200078e021a */
[----:B------:R-:W-:-:S02]  /*29f0*/  LEA.HI.X R37, R12, R81, R14, 0x1, P4 ;  /* 0x000000510c257211 */ /* 0x000fc400020f0c0e */
[----:B------:R-:W-:-:S13]  /*2a00*/  ISETP.GT.AND P4, PT, R33, R28, PT ;  /* 0x0000001c2100720c */ /* 0x000fda0003f84270 */
[----:B------:R-:W-:Y:S02]  /*2a10*/  @P4 LOP3.LUT R22, R22, 0x2, RZ, 0xfc, !PT ;  /* 0x0000000216164812 */ /* 0x000fe400078efcff */
[----:B--2---:R-:W-:-:S13]  /*2a20*/  LOP3.LUT P5, RZ, R35, 0x4, RZ, 0xc0, !PT ;  /* 0x0000000423ff7812 */ /* 0x004fda00078ac0ff */
[----:B------:R-:W-:-:S04]  /*2a30*/  @P5 VIADD R79, R13, 0xffffffe0 ;  /* 0xffffffe00d4f5836 */ /* 0x000fc80000000000 */
[----:B------:R-:W-:Y:S01]  /*2a40*/  IMAD R79, R79, 0x2, R26 ;  /* 0x000000024f4f7824 */ /* 0x000fe200078e021a */
[----:B------:R-:W-:Y:S06]  /*2a50*/  @!P3 BRA `(.L_x_1356) ;  /* 0x0000002c0014b947 */ /* 0x000fec0003800000 */
[----:B------:R-:W-:Y:S01]  /*2a60*/  ULDC.U8 UR4, c[0x0][0x410] ;  /* 0x0001040000047ab9 */ /* 0x000fe20000000000 */
[-C--:B------:R-:W-:Y:S01]  /*2a70*/  IMAD R12, R72, R33.reuse, RZ ;  /* 0x00000021480c7224 */ /* 0x080fe200078e02ff */
[----:B------:R-:W-:Y:S01]  /*2a80*/  ISETP.NE.AND P3, PT, RZ, UR4, PT ;  /* 0x00000004ff007c0c */ /* 0x000fe2000bf65270 */
[----:B------:R-:W-:Y:S02]  /*2a90*/  IMAD R13, R69, R33, RZ ;  /* 0x00000021450d7224 */ /* 0x000fe400078e02ff */
        /* <DEDUP_REMOVED lines=9> */
[----:B------:R0:W5:Y:S01]  /*2b30*/  LDL R90, [R1+0x18] ;  /* 0x00001800015a7983 */ /* 0x0001620000100800 */
        /* <DEDUP_REMOVED lines=10> */
[----:B0-----:R-:W-:Y:S06]  /*2be0*/  @P4 BRA `(.L_x_1359) ;  /* 0x0000000000504947 */ /* 0x001fec0003800000 */
        /* <DEDUP_REMOVED lines=16> */
[----:B------:R0:W5:Y:S02]  /*2cf0*/  @!P3 LDG.E.64 R84, desc[UR40][R14.64] ;  /* 0x000000280e54b981 */ /* 0x000164000c1e1b00 */
[----:B-----5:R-:W-:-:S13]  /*2d00*/  ISETP.GE.AND P3, PT, R90, R88, PT ;  /* 0x000000585a00720c */ /* 0x020fda0003f66270 */
[----:B------:R0:W5:Y:S04]  /*2d10*/  @!P3 LDG.E.64 R48, desc[UR40][R12.64+0x20] ;  /* 0x000020280c30b981 */ /* 0x000168000c1e1b00 */
[----:B------:R0:W5:Y:S02]  /*2d20*/  @!P3 LDG.E.64 R50, desc[UR40][R14.64+0x20] ;  /* 0x000020280e32b981 */ /* 0x000164000c1e1b00 */
.L_x_1359:
[----:B------:R-:W-:Y:S05]  /*2d30*/  BSYNC B1 ;  /* 0x0000000000017941 */ /* 0x000fea0003800000 */
.L_x_1358:
[----:B0-----:R-:W-:Y:S01]  /*2d40*/  VIADD R12, R17, 0x60 ;  /* 0x00000060110c7836 */ /* 0x001fe20000000000 */
[----:B------:R-:W-:Y:S01]  /*2d50*/  BSSY B1, `(.L_x_1360) ;  /* 0x0000021000017945 */ /* 0x000fe20003800000 */
[----:B-----5:R-:W-:Y:S02]  /*2d60*/  IMAD.MOV.U32 R86, RZ, RZ, R48 ;  /* 0x000000ffff567224 */ /* 0x020fe400078e0030 */
[----:B------:R-:W-:Y:S01]  /*2d70*/  IMAD.MOV.U32 R87, RZ, RZ, R49 ;  /* 0x000000ffff577224 */ /* 0x000fe200078e0031 */
[----:B------:R-:W-:-:S13]  /*2d80*/  ISETP.GE.AND P5, PT, R12, R83, PT ;  /* 0x000000530c00720c */ /* 0x000fda0003fa6270 */
        /* <DEDUP_REMOVED lines=29> */
.L_x_1361:
[----:B------:R-:W-:Y:S05]  /*2f60*/  BSYNC B1 ;  /* 0x0000000000017941 */ /* 0x000fea0003800000 */
.L_x_1360:
[----:B------:R-:W2:Y:S01]  /*2f70*/  LDL R78, [R1+0x10] ;  /* 0x00001000014e7983 */ /* 0x000ea20000100800 */
[----:B0-----:R-:W-:Y:S01]  /*2f80*/  IMAD.MOV.U32 R12, RZ, RZ, R80 ;  /* 0x000000ffff0c7224 */ /* 0x001fe200078e0050 */
        /* <DEDUP_REMOVED lines=26> */
[----:B------:R-:W-:-:S02]  /*3130*/  PRMT R47, R13, 0x7610, R47 ;  /* 0x000076100d2f7816 */ /* 0x000fc4000000002f */
[----:B------:R-:W-:Y:S02]  /*3140*/  PRMT R89, R14, 0x7610, R89 ;  /* 0x000076100e597816 */ /* 0x000fe40000000059 */
[----:B------:R-:W-:Y:S02]  /*3150*/  PRMT R94, R15, 0x7610, R94 ;  /* 0x000076100f5e7816 */ /* 0x000fe4000000005e */
[----:B--2---:R-:W-:-:S13]  /*3160*/  ISETP.NE.AND P3, PT, R78, 0x3, PT ;  /* 0x000000034e00780c */ /* 0x004fda0003f65270 */
[----:B------:R-:W-:Y:S05]  /*3170*/  @!P3 BRA `(.L_x_1362) ;  /* 0x000000000004b947 */ /* 0x000fea0003800000 */
[----:B------:R-:W-:Y:S01]  /*3180*/  BPT.TRAP 0x1 ;  /* 0x000000040000795c */ /* 0x000fe20000300000 */
.L_x_1362:
[----:B------:R-:W2:Y:S01]  /*3190*/  LDL R12, [R1+0x14] ;  /* 0x00001400010c7983 */ /* 0x000ea20000100800 */
[----:B------:R-:W-:Y:S01]  /*31a0*/  IMAD R78, R23, 0x8, R2 ;  /* 0x00000008174e7824 */ /* 0x000fe200078e0202 */
[----:B------:R-:W-:Y:S01]  /*31b0*/  BSSY B1, `(.L_x_1363) ;  /* 0x0000004000017945 */ /* 0x000fe20003800000 */
[----:B--2---:R-:W-:-:S04]  /*31c0*/  SHF.L.U32 R90, R12, 0x1f, RZ ;  /* 0x0000001f0c5a7819 */ /* 0x004fc800000006ff */
[----:B------:R-:W0:Y:S02]  /*31d0*/  SYNCS.PHASECHK.TRANS64.TRYWAIT P6, [R78+URZ+0x16890], R90 ;  /* 0x0168905a4e0075a7 */ /* 0x000e2400080c017f */
[----:B0-----:R-:W-:Y:S05]  /*31e0*/  @!P6 BRA `(.L_x_1364) ;  /* 0x000001e40078e947 */ /* 0x001fea0003800000 */
.L_x_1701:
[----:B------:R-:W-:Y:S05]  /*31f0*/  BSYNC B1 ;  /* 0x0000000000017941 */ /* 0x000fea0003800000 */
.L_x_1363:
        /* <DEDUP_REMOVED lines=10> */
[----:B------:R-:W-:Y:S02]  /*32a0*/  SHF.R.U64 R100, R80, 0x10, R81 ;  /* 0x0000001050647819 */ /* 0x000fe40000001251 */
[----:B------:R-:W-:Y:S02]  /*32b0*/  SHF.R.U32.HI R105, RZ, 0x10, R85 ;  /* 0x00000010ff697819 */ /* 0x000fe40000011655 */
[----:B------:R-:W-:Y:S02]  /*32c0*/  PRMT R103, R104, 0x5410, R103 ;  /* 0x0000541068677816 */ /* 0x000fe40000000067 */
[----:B------:R-:W-:Y:S01]  /*32d0*/  SHF.R.U32.HI R101, RZ, 0x10, R81 ;  /* 0x00000010ff657819 */ /* 0x000fe20000011651 */
[C---:B------:R-:W-:Y:S01]  /*32e0*/  IMAD.U32 R81, R14.reuse, 0x10000, RZ ;  /* 0x000100000e517824 */ /* 0x040fe200078e00ff */
[----:B------:R-:W-:Y:S01]  /*32f0*/  LOP3.LUT R99, R14, 0xffff0000, RZ, 0xc0, !PT ;  /* 0xffff00000e637812 */ /* 0x000fe200078ec0ff */
[C---:B------:R-:W-:Y:S01]  /*3300*/  IMAD.U32 R14, R15.reuse, 0x10000, RZ ;  /* 0x000100000f0e7824 */ /* 0x040fe200078e00ff */
[----:B------:R-:W-:-:S02]  /*3310*/  LOP3.LUT R80, R15, 0xffff0000, RZ, 0xc0, !PT ;  /* 0xffff00000f507812 */ /* 0x000fc400078ec0ff */
[----:B------:R-:W-:Y:S02]  /*3320*/  PRMT R15, R44, 0x5432, R100 ;  /* 0x000054322c0f7816 */ /* 0x000fe40000000064 */
        /* <DEDUP_REMOVED lines=8> */
[----:B------:R-:W-:Y:S01]  /*33b0*/  FMUL.FTZ R107, R85, R104 ;  /* 0x00000068556b7220 */ /* 0x000fe20000410000 */
[----:B------:R-:W-:Y:S01]  /*33c0*/  FMUL.FTZ R108, R99, R106 ;  /* 0x0000006a636c7220 */ /* 0x000fe20000410000 */
[----:B------:R-:W-:Y:S01]  /*33d0*/  IMAD.U32 R102, R101, 0x10000, RZ ;  /* 0x0001000065667824 */ /* 0x000fe200078e00ff */
[----:B------:R-:W-:Y:S01]  /*33e0*/  LOP3.LUT R105, R105, 0xffff0000, RZ, 0xc0, !PT ;  /* 0xffff000069697812 */ /* 0x000fe200078ec0ff */
[-C--:B------:R-:W-:Y:S01]  /*33f0*/  FMUL.FTZ R85, R85, R100.reuse ;  /* 0x0000006455557220 */ /* 0x080fe20000410000 */
[----:B------:R-:W-:Y:S01]  /*3400*/  FFMA.FTZ R107, R84, R100, -R107 ;  /* 0x00000064546b7223 */ /* 0x000fe2000001086b */
[-C--:B------:R-:W-:Y:S01]  /*3410*/  FMUL.FTZ R100, R99, R102.reuse ;  /* 0x0000006663647220 */ /* 0x080fe20000410000 */
[----:B------:R-:W-:Y:S01]  /*3420*/  LOP3.LUT R101, R101, 0xffff0000, RZ, 0xc0, !PT ;  /* 0xffff000065657812 */ /* 0x000fe200078ec0ff */
[----:B------:R-:W-:Y:S01]  /*3430*/  FFMA.FTZ R108, R81, R102, -R108 ;  /* 0x00000066516c7223 */ /* 0x000fe2000001086c */
[----:B------:R-:W-:Y:S01]  /*3440*/  LOP3.LUT R12, R12, 0xffff0000, RZ, 0xc0, !PT ;  /* 0xffff00000c0c7812 */ /* 0x000fe200078ec0ff */
[----:B------:R-:W-:-:S02]  /*3450*/  IMAD.U32 R15, R15, 0x10000, RZ ;  /* 0x000100000f0f7824 */ /* 0x000fc400078e00ff */
[----:B------:R-:W-:Y:S01]  /*3460*/  FFMA.FTZ R84, R84, R104, R85 ;  /* 0x0000006854547223 */ /* 0x000fe20000010055 */
[----:B------:R-:W-:Y:S01]  /*3470*/  FFMA.FTZ R81, R81, R106, R100 ;  /* 0x0000006a51517223 */ /* 0x000fe20000010064 */
[C---:B------:R-:W-:Y:S01]  /*3480*/  FMUL.FTZ R85, R80.reuse, R105 ;  /* 0x0000006950557220 */ /* 0x040fe20000410000 */
[----:B------:R-:W-:Y:S01]  /*3490*/  FMUL.FTZ R100, R80, R101 ;  /* 0x0000006550647220 */ /* 0x000fe20000410000 */
        /* <DEDUP_REMOVED lines=11> */
.L_x_1370:
[----:B------:R-:W-:Y:S05]  /*3550*/  BSYNC B3 ;  /* 0x0000000000037941 */ /* 0x000fea0003800000 */
.L_x_1369:
[----:B--2---:R1:W-:Y:S02]  /*3560*/  STG.E.128 desc[UR40][R38.64], R12 ;  /* 0x0000000c26007986 */ /* 0x0043e4000c101d28 */
.L_x_1368:
[----:B------:R-:W-:Y:S05]  /*3570*/  BSYNC B2 ;  /* 0x0000000000027941 */ /* 0x000fea0003800000 */
.L_x_1367:
[----:B------:R-:W-:Y:S05]  /*3580*/  @P2 BRA `(.L_x_1366) ;  /* 0x0000000000d02947 */ /* 0x000fea0003800000 */
[----:B------:R-:W2:Y:S01]  /*3590*/  LDL R80, [R1+0x18] ;  /* 0x0000180001507983 */ /* 0x000ea20000100800 */
[----:B------:R-:W-:Y:S03]  /*35a0*/  BSSY B2, `(.L_x_1371) ;  /* 0x0000031000027945 */ /* 0x000fe60003800000 */
[----:B-1----:R1:W3:Y:S01]  /*35b0*/  LDS.128 R12, [R79+0xe000] ;  /* 0x00e000004f0c7984 */ /* 0x0022e20000000c00 */
[----:B--2---:R-:W-:-:S13]  /*35c0*/  ISETP.GE.AND P4, PT, R80, R88, PT ;  /* 0x000000585000720c */ /* 0x004fda0003f86270 */
[----:B-1-3--:R-:W-:Y:S05]  /*35d0*/  @P4 BRA `(.L_x_1372) ;  /* 0x0000000000b44947 */ /* 0x00afea0003800000 */
[----:B------:R-:W-:Y:S02]  /*35e0*/  SHF.R.U64 R85, R48, 0x10, R49 ;  /* 0x0000001030557819 */ /* 0x000fe40000001231 */
[--C-:B------:R-:W-:Y:S02]  /*35f0*/  SHF.R.U64 R81, R50, 0x10, R51.reuse ;  /* 0x0000001032517819 */ /* 0x100fe40000001233 */
[----:B------:R-:W-:Y:S02]  /*3600*/  SHF.R.U32.HI R48, RZ, 0x10, R51 ;  /* 0x00000010ff307819 */ /* 0x000fe40000011633 */
[----:B------:R-:W-:Y:S01]  /*3610*/  SHF.R.U32.HI R80, RZ, 0x10, R49 ;  /* 0x00000010ff507819 */ /* 0x000fe20000011631 */
[----:B------:R-:W-:Y:S01]  /*3620*/  IMAD.U32 R49, R14, 0x10000, RZ ;  /* 0x000100000e317824 */ /* 0x000fe200078e00ff */
        /* <DEDUP_REMOVED lines=9> */
[----:B------:R-:W-:Y:S01]  /*36c0*/  IMAD.U32 R96, R96, 0x10000, RZ ;  /* 0x0001000060607824 */ /* 0x000fe200078e00ff */
[----:B------:R-:W-:Y:S01]  /*36d0*/  LOP3.LUT R50, R14, 0xffff0000, RZ, 0xc0, !PT ;  /* 0xffff00000e327812 */ /* 0x000fe200078ec0ff */
[C---:B------:R-:W-:Y:S01]  /*36e0*/  FMUL.FTZ R100, R48.reuse, R84 ;  /* 0x0000005430647220 */ /* 0x040fe20000410000 */
[C---:B------:R-:W-:Y:S01]  /*36f0*/  LOP3.LUT R51, R15.reuse, 0xffff0000, RZ, 0xc0, !PT ;  /* 0xffff00000f337812 */ /* 0x040fe200078ec0ff */
[----:B------:R-:W-:Y:S01]  /*3700*/  FMUL.FTZ R99, R48, R80 ;  /* 0x0000005030637220 */ /* 0x000fe20000410000 */
[----:B------:R-:W-:-:S02]  /*3710*/  IMAD.U32 R14, R15, 0x10000, RZ ;  /* 0x000100000f0e7824 */ /* 0x000fc400078e00ff */
[C---:B------:R-:W-:Y:S01]  /*3720*/  FMUL.FTZ R48, R50.reuse, R85 ;  /* 0x0000005532307220 */ /* 0x040fe20000410000 */
[----:B------:R-:W-:Y:S02]  /*3730*/  IMAD.U32 R15, R13, 0x10000, RZ ;  /* 0x000100000d0f7824 */ /* 0x000fe400078e00ff */
[-C--:B------:R-:W-:Y:S01]  /*3740*/  FMUL.FTZ R50, R50, R81.reuse ;  /* 0x0000005132327220 */ /* 0x080fe20000410000 */
[----:B------:R-:W-:Y:S01]  /*3750*/  LOP3.LUT R95, R95, 0xffff0000, RZ, 0xc0, !PT ;  /* 0xffff00005f5f7812 */ /* 0x000fe200078ec0ff */
[C---:B------:R-:W-:Y:S01]  /*3760*/  IMAD.U32 R13, R12.reuse, 0x10000, RZ ;  /* 0x000100000c0d7824 */ /* 0x040fe200078e00ff */
[----:B------:R-:W-:Y:S01]  /*3770*/  LOP3.LUT R97, R97, 0xffff0000, RZ, 0xc0, !PT ;  /* 0xffff000061617812 */ /* 0x000fe200078ec0ff */
[----:B------:R-:W-:Y:S01]  /*3780*/  FFMA.FTZ R100, R15, R80, -R100 ;  /* 0x000000500f647223 */ /* 0x000fe20000010864 */
[----:B------:R-:W-:Y:S01]  /*3790*/  LOP3.LUT R12, R12, 0xffff0000, RZ, 0xc0, !PT ;  /* 0xffff00000c0c7812 */ /* 0x000fe200078ec0ff */
[C---:B------:R-:W-:Y:S01]  /*37a0*/  FFMA.FTZ R81, R49.reuse, R81, -R48 ;  /* 0x0000005131517223 */ /* 0x040fe20000010830 */
[----:B------:R-:W-:Y:S01]  /*37b0*/  FFMA.FTZ R50, R49, R85, R50 ;  /* 0x0000005531327223 */ /* 0x000fe20000010032 */
[----:B------:R-:W-:-:S02]  /*37c0*/  IMAD.U32 R98, R98, 0x10000, RZ ;  /* 0x0001000062627824 */ /* 0x000fc400078e00ff */
[C---:B------:R-:W-:Y:S01]  /*37d0*/  FMUL.FTZ R49, R51.reuse, R95 ;  /* 0x0000005f33317220 */ /* 0x040fe20000410000 */
[-C--:B------:R-:W-:Y:S01]  /*37e0*/  FMUL.FTZ R80, R51, R97.reuse ;  /* 0x0000006133507220 */ /* 0x080fe20000410000 */
[----:B------:R-:W-:Y:S01]  /*37f0*/  FFMA.FTZ R99, R15, R84, R99 ;  /* 0x000000540f637223 */ /* 0x000fe20000010063 */
[C---:B------:R-:W-:Y:S01]  /*3800*/  FMUL.FTZ R48, R12.reuse, R96 ;  /* 0x000000600c307220 */ /* 0x040fe20000410000 */
[-C--:B------:R-:W-:Y:S01]  /*3810*/  FMUL.FTZ R15, R12, R98.reuse ;  /* 0x000000620c0f7220 */ /* 0x080fe20000410000 */
[C---:B------:R-:W-:Y:S01]  /*3820*/  FFMA.FTZ R49, R14.reuse, R97, -R49 ;  /* 0x000000610e317223 */ /* 0x040fe20000010831 */
[----:B------:R-:W-:Y:S01]  /*3830*/  FFMA.FTZ R80, R14, R95, R80 ;  /* 0x0000005f0e507223 */ /* 0x000fe20000010050 */
[C---:B------:R-:W-:Y:S01]  /*3840*/  FFMA.FTZ R48, R13.reuse, R98, -R48 ;  /* 0x000000620d307223 */ /* 0x040fe20000010830 */
[----:B------:R-:W-:Y:S01]  /*3850*/  FFMA.FTZ R15, R13, R96, R15 ;  /* 0x000000600d0f7223 */ /* 0x000fe2000001000f */
[----:B------:R-:W-:Y:S02]  /*3860*/  F2FP.BF16.F32.PACK_AB R13, R99, R100 ;  /* 0x00000064630d723e */ /* 0x000fe400000010ff */
[----:B------:R-:W-:-:S02]  /*3870*/  F2FP.BF16.F32.PACK_AB R49, R80, R49 ;  /* 0x000000315031723e */ /* 0x000fc400000010ff */
[----:B------:R-:W-:Y:S02]  /*3880*/  F2FP.BF16.F32.PACK_AB R12, R15, R48 ;  /* 0x000000300f0c723e */ /* 0x000fe400000010ff */
[----:B------:R-:W-:Y:S01]  /*3890*/  F2FP.BF16.F32.PACK_AB R14, R50, R81 ;  /* 0x00000051320e723e */ /* 0x000fe200000010ff */
[----:B------:R-:W-:-:S07]  /*38a0*/  IMAD.MOV.U32 R15, RZ, RZ, R49 ;  /* 0x000000ffff0f7224 */ /* 0x000fce00078e0031 */
.L_x_1372:
[----:B------:R-:W-:Y:S05]  /*38b0*/  BSYNC B2 ;  /* 0x0000000000027941 */ /* 0x000fea0003800000 */
.L_x_1371:
[----:B------:R2:W-:Y:S02]  /*38c0*/  STG.E.128 desc[UR40][R38.64+0x40], R12 ;  /* 0x0000400c26007986 */ /* 0x0005e4000c101d28 */
.L_x_1366:
[----:B------:R-:W-:Y:S05]  /*38d0*/  BSYNC B1 ;  /* 0x0000000000017941 */ /* 0x000fea0003800000 */
.L_x_1365:
[----:B------:R-:W-:Y:S05]  /*38e0*/  @P5 BRA `(.L_x_1373) ;  /* 0x0000001c00e05947 */ /* 0x000fea0003800000 */
[----:B------:R-:W-:Y:S04]  /*38f0*/  BSSY B1, `(.L_x_1374) ;  /* 0x0000036000017945 */ /* 0x000fe80003800000 */
[----:B------:R-:W-:Y:S05]  /*3900*/  @P1 BRA `(.L_x_1375) ;  /* 0x0000000000d01947 */ /* 0x000fea0003800000 */
[----:B-12---:R1:W2:Y:S01]  /*3910*/  LDS.128 R12, [R82+0x11000] ;  /* 0x01100000520c7984 */ /* 0x0062a20000000c00 */
        /* <DEDUP_REMOVED lines=16> */
[----:B------:R-:W-:Y:S01]  /*3a20*/  LOP3.LUT R48, R89, 0xffff0000, RZ, 0xc0, !PT ;  /* 0xffff000059307812 */ /* 0x000fe200078ec0ff */
[----:B------:R-:W-:Y:S01]  /*3a30*/  IMAD.U32 R43, R87, 0x10000, RZ ;  /* 0x00010000572b7824 */ /* 0x000fe200078e00ff */
[----:B------:R-:W-:Y:S01]  /*3a40*/  LOP3.LUT R42, R86, 0xffff0000, RZ, 0xc0, !PT ;  /* 0xffff0000562a7812 */ /* 0x000fe200078ec0ff */
[----:B------:R-:W-:Y:S01]  /*3a50*/  IMAD.U32 R89, R89, 0x10000, RZ ;  /* 0x0001000059597824 */ /* 0x000fe200078e00ff */
[----:B------:R-:W-:Y:S01]  /*3a60*/  LOP3.LUT R39, R14, 0xffff0000, RZ, 0xc0, !PT ;  /* 0xffff00000e277812 */ /* 0x000fe200078ec0ff */
[----:B------:R-:W-:-:S02]  /*3a70*/  IMAD.U32 R14, R13, 0x10000, RZ ;  /* 0x000100000d0e7824 */ /* 0x000fc400078e00ff */
[C---:B------:R-:W-:Y:S01]  /*3a80*/  FMUL.FTZ R51, R15.reuse, R48 ;  /* 0x000000300f337220 */ /* 0x040fe20000410000 */
[C---:B------:R-:W-:Y:S02]  /*3a90*/  IMAD.U32 R13, R12.reuse, 0x10000, RZ ;  /* 0x000100000c0d7824 */ /* 0x040fe400078e00ff */
[-C--:B------:R-:W-:Y:S01]  /*3aa0*/  FMUL.FTZ R15, R15, R42.reuse ;  /* 0x0000002a0f0f7220 */ /* 0x080fe20000410000 */
[----:B------:R-:W-:Y:S01]  /*3ab0*/  LOP3.LUT R12, R12, 0xffff0000, RZ, 0xc0, !PT ;  /* 0xffff00000c0c7812 */ /* 0x000fe200078ec0ff */
[C---:B------:R-:W-:Y:S01]  /*3ac0*/  FMUL.FTZ R81, R39.reuse, R49 ;  /* 0x0000003127517220 */ /* 0x040fe20000410000 */
[----:B------:R-:W-:Y:S01]  /*3ad0*/  LOP3.LUT R94, R94, 0xffff0000, RZ, 0xc0, !PT ;  /* 0xffff00005e5e7812 */ /* 0x000fe200078ec0ff */
[-C--:B------:R-:W-:Y:S01]  /*3ae0*/  FMUL.FTZ R39, R39, R43.reuse ;  /* 0x0000002b27277220 */ /* 0x080fe20000410000 */
[----:B------:R-:W-:Y:S01]  /*3af0*/  LOP3.LUT R87, R87, 0xffff0000, RZ, 0xc0, !PT ;  /* 0xffff000057577812 */ /* 0x000fe200078ec0ff */
[----:B------:R-:W-:Y:S02]  /*3b00*/  IMAD.U32 R86, R86, 0x10000, RZ ;  /* 0x0001000056567824 */ /* 0x000fe400078e00ff */
        /* <DEDUP_REMOVED lines=18> */
.L_x_1377:
[----:B------:R-:W-:Y:S05]  /*3c30*/  BSYNC B2 ;  /* 0x0000000000027941 */ /* 0x000fea0003800000 */
.L_x_1376:
[----:B--2---:R3:W-:Y:S02]  /*3c40*/  STG.E.128 desc[UR40][R36.64], R12 ;  /* 0x0000000c24007986 */ /* 0x0047e4000c101d28 */
.L_x_1375:
[----:B------:R-:W-:Y:S05]  /*3c50*/  BSYNC B1 ;  /* 0x0000000000017941 */ /* 0x000fea0003800000 */
.L_x_1374:
[----:B------:R-:W-:Y:S05]  /*3c60*/  @P2 BRA `(.L_x_1373) ;  /* 0x0000001c00002947 */ /* 0x000fea0003800000 */
[----:B-12---:R-:W2:Y:S01]  /*3c70*/  LDL R38, [R1+0x18] ;  /* 0x0000180001267983 */ /* 0x006ea20000100800 */
[----:B------:R-:W-:Y:S03]  /*3c80*/  BSSY B1, `(.L_x_1378) ;  /* 0x0000032000017945 */ /* 0x000fe60003800000 */
[----:B---3--:R1:W3:Y:S01]  /*3c90*/  LDS.128 R12, [R79+0x11000] ;  /* 0x011000004f0c7984 */ /* 0x0082e20000000c00 */
[----:B--2---:R-:W-:-:S13]  /*3ca0*/  ISETP.GE.AND P4, PT, R38, R88, PT ;  /* 0x000000582600720c */ /* 0x004fda0003f86270 */
[----:B-1-3--:R-:W-:Y:S05]  /*3cb0*/  @P4 BRA `(.L_x_1379) ;  /* 0x0000000000b84947 */ /* 0x00afea0003800000 */
[----:B------:R-:W-:Y:S02]  /*3cc0*/  SHF.R.U32.HI R38, RZ, 0x10, R35 ;  /* 0x00000010ff267819 */ /* 0x000fe40000011623 */
[----:B------:R-:W-:Y:S02]  /*3cd0*/  SHF.R.U32.HI R40, RZ, 0x10, R33 ;  /* 0x00000010ff287819 */ /* 0x000fe40000011621 */
[----:B------:R-:W-:Y:S01]  /*3ce0*/  SHF.R.U64 R39, R34, 0x10, R35 ;  /* 0x0000001022277819 */ /* 0x000fe20000001223 */
[----:B------:R-:W-:Y:S01]  /*3cf0*/  IMAD.U32 R34, R15, 0x10000, RZ ;  /* 0x000100000f227824 */ /* 0x000fe200078e00ff */
        /* <DEDUP_REMOVED lines=14> */
[C---:B------:R-:W-:Y:S01]  /*3de0*/  FMUL.FTZ R49, R33.reuse, R41 ;  /* 0x0000002921317220 */ /* 0x040fe20000410000 */
        /* <DEDUP_REMOVED lines=9> */
[----:B------:R-:W-:Y:S01]  /*3e80*/  FFMA.FTZ R32, R32, R41, R33 ;  /* 0x0000002920207223 */ /* 0x000fe20000010021 */
[----:B------:R-:W-:-:S02]  /*3e90*/  IMAD.U32 R46, R46, 0x10000, RZ ;  /* 0x000100002e2e7824 */ /* 0x000fc400078e00ff */
[C---:B------:R-:W-:Y:S01]  /*3ea0*/  FMUL.FTZ R33, R35.reuse, R47 ;  /* 0x0000002f23217220 */ /* 0x040fe20000410000 */
[----:B------:R-:W-:Y:S02]  /*3eb0*/  IMAD.U32 R44, R44, 0x10000, RZ ;  /* 0x000100002c2c7824 */ /* 0x000fe400078e00ff */
        /* <DEDUP_REMOVED lines=12> */
[----:B------:R-:W-:Y:S01]  /*3f80*/  F2FP.BF16.F32.PACK_AB R13, R40, R43 ;  /* 0x0000002b280d723e */ /* 0x000fe200000010ff */
[----:B------:R-:W-:-:S07]  /*3f90*/  IMAD.MOV.U32 R15, RZ, RZ, R33 ;  /* 0x000000ffff0f7224 */ /* 0x000fce00078e0021 */
.L_x_1379:
[----:B------:R-:W-:Y:S05]  /*3fa0*/  BSYNC B1 ;  /* 0x0000000000017941 */ /* 0x000fea0003800000 */
.L_x_1378:
[----:B------:R1:W-:Y:S01]  /*3fb0*/  STG.E.128 desc[UR40][R36.64+0x40], R12 ;  /* 0x0000400c24007986 */ /* 0x0003e2000c101d28 */
[----:B------:R-:W-:Y:S05]  /*3fc0*/  BRA `(.L_x_1373) ;  /* 0x0000001800287947 */ /* 0x000fea0003800000 */
.L_x_1357:
        /* <DEDUP_REMOVED lines=20> */
[CC--:B------:R-:W-:Y:S01]  /*4110*/  ISETP.GE.OR P3, PT, R18.reuse, R88.reuse, P3 ;  /* 0x000000581200720c */ /* 0x0c0fe20001f66670 */
[----:B------:R-:W-:Y:S01]  /*4120*/  BSSY B1, `(.L_x_1380) ;  /* 0x000001b000017945 */ /* 0x000fe20003800000 */
[----:B0-----:R-:W-:Y:S02]  /*4130*/  CS2R R38, SRZ ;  /* 0x0000000000267805 */ /* 0x001fe4000001ff00 */
[----:B------:R-:W-:Y:S02]  /*4140*/  CS2R R42, SRZ ;  /* 0x00000000002a7805 */ /* 0x000fe4000001ff00 */
[----:B------:R-:W-:Y:S02]  /*4150*/  CS2R R40, SRZ ;  /* 0x0000000000287805 */ /* 0x000fe4000001ff00 */
[----:B-1----:R-:W-:Y:S02]  /*4160*/  CS2R R36, SRZ ;  /* 0x0000000000247805 */ /* 0x002fe4000001ff00 */
[----:B------:R-:W-:-:S03]  /*4170*/  ISETP.GE.AND P4, PT, R18, R88, PT ;  /* 0x000000581200720c */ /* 0x000fc60003f86270 */
[----:B------:R-:W-:Y:S10]  /*4180*/  @P3 BRA `(.L_x_1381) ;  /* 0x0000000000503947 */ /* 0x000ff40003800000 */
[----:B------:R-:W0:Y:S01]  /*4190*/  LDC.64 R36, c[0x0][0x3f8] ;  /* 0x0000fe00ff247b82 */ /* 0x000e220000000a00 */
[----:B------:R-:W-:Y:S01]  /*41a0*/  IMAD.MOV.U32 R47, RZ, RZ, R89 ;  /* 0x000000ffff2f7224 */ /* 0x000fe200078e0059 */
[----:B------:R-:W-:Y:S01]  /*41b0*/  ULDC.64 UR4, c[0x0][0x3e8] ;  /* 0x0000fa0000047ab9 */ /* 0x000fe20000000a00 */
[----:B------:R-:W-:Y:S02]  /*41c0*/  IMAD.MOV.U32 R45, RZ, RZ, R78 ;  /* 0x000000ffff2d7224 */ /* 0x000fe400078e004e */
        /* <DEDUP_REMOVED lines=16> */
.L_x_1381:
[----:B------:R-:W-:Y:S05]  /*42d0*/  BSYNC B1 ;  /* 0x0000000000017941 */ /* 0x000fea0003800000 */
.L_x_1380:
[----:B------:R-:W2:Y:S01]  /*42e0*/  LDL R48, [R1+0x10] ;  /* 0x0000100001307983 */ /* 0x000ea20000100800 */
[----:B-----5:R-:W-:Y:S02]  /*42f0*/  IMAD.MOV.U32 R44, RZ, RZ, R38 ;  /* 0x000000ffff2c7224 */ /* 0x020fe400078e0026 */
[----:B------:R-:W-:Y:S02]  /*4300*/  IMAD.MOV.U32 R45, RZ, RZ, R39 ;  /* 0x000000ffff2d7224 */ /* 0x000fe400078e0027 */
        /* <DEDUP_REMOVED lines=33> */
.L_x_1382:
[----:B------:R-:W2:Y:S01]  /*4520*/  LDL R44, [R1+0x14] ;  /* 0x00001400012c7983 */ /* 0x000ea20000100800 */
[----:B------:R-:W-:Y:S01]  /*4530*/  IMAD R78, R23, 0x8, R2 ;  /* 0x00000008174e7824 */ /* 0x000fe200078e0202 */
[----:B------:R-:W0:Y:S01]  /*4540*/  LDC R94, c[0x0][0x2f4] ;  /* 0x0000bd00ff5e7b82 */ /* 0x000e220000000800 */
[----:B------:R-:W-:Y:S01]  /*4550*/  BSSY B1, `(.L_x_1383) ;  /* 0x0000005000017945 */ /* 0x000fe20003800000 */
[----:B0-----:R-:W-:Y:S01]  /*4560*/  IMAD.IADD R96, R94, 0x1, -R63 ;  /* 0x000000015e607824 */ /* 0x001fe200078e0a3f */
[----:B--2---:R-:W-:-:S04]  /*4570*/  SHF.L.U32 R90, R44, 0x1f, RZ ;  /* 0x0000001f2c5a7819 */ /* 0x004fc800000006ff */
[----:B------:R-:W0:Y:S02]  /*4580*/  SYNCS.PHASECHK.TRANS64.TRYWAIT P5, [R78+URZ+0x16890], R90 ;  /* 0x0168905a4e0075a7 */ /* 0x000e2400080a017f */
[----:B0-----:R-:W-:Y:S05]  /*4590*/  @!P5 BRA `(.L_x_1384) ;  /* 0x000001d000a0d947 */ /* 0x001fea0003800000 */
.L_x_1702:
[----:B------:R-:W-:Y:S05]  /*45a0*/  BSYNC B1 ;  /* 0x0000000000017941 */ /* 0x000fea0003800000 */
.L_x_1383:
        /* <DEDUP_REMOVED lines=17> */
[----:B------:R-:W-:Y:S02]  /*46c0*/  IMAD R45, R23, 0x2000, R4 ;  /* 0x00002000172d7824 */ /* 0x000fe400078e0204 */
[----:B-1----:R-:W-:Y:S01]  /*46d0*/  VIADD R47, R46, 0xffffff80 ;  /* 0xffffff802e2f7836 */ /* 0x002fe20000000000 */
[----:B------:R-:W-:Y:S01]  /*46e0*/  LOP3.LUT R44, R70, 0x38, R97, 0xf8, !PT ;  /* 0x00000038462c7812 */ /* 0x000fe200078ef861 */
[----:B------:R-:W-:-:S03]  /*46f0*/  IMAD R45, R45, 0x2, R2 ;  /* 0x000000022d2d7824 */ /* 0x000fc600078e0202 */
[----:B------:R-:W-:Y:S02]  /*4700*/  SHF.R.S32.HI R46, RZ, 0x1f, R47 ;  /* 0x0000001fff2e7819 */ /* 0x000fe4000001142f */
[----:B------:R-:W-:Y:S02]  /*4710*/  LOP3.LUT R44, R44, R67, RZ, 0x3c, !PT ;  /* 0x000000432c2c7212 */ /* 0x000fe400078e3cff */
[----:B------:R-:W-:-:S04]  /*4720*/  LEA.HI R46, R46, R47, RZ, 0x5 ;  /* 0x0000002f2e2e7211 */ /* 0x000fc800078f28ff */
[----:B------:R-:W-:-:S05]  /*4730*/  SHF.R.S32.HI R46, RZ, 0x5, R46 ;  /* 0x00000005ff2e7819 */ /* 0x000fca000001142e */
[----:B------:R-:W-:-:S04]  /*4740*/  IMAD R44, R46, 0x200, R44 ;  /* 0x000002002e2c7824 */ /* 0x000fc800078e022c */
[----:B------:R-:W-:-:S04]  /*4750*/  IMAD R47, R23, 0x2000, R44 ;  /* 0x00002000172f7824 */ /* 0x000fc800078e022c */
[----:B------:R-:W-:Y:S02]  /*4760*/  IMAD R48, R47, 0x2, R2 ;  /* 0x000000022f307824 */ /* 0x000fe400078e0202 */
[----:B------:R-:W1:Y:S04]  /*4770*/  LDS.128 R44, [R45+0xe400] ;  /* 0x00e400002d2c7984 */ /* 0x000e680000000c00 */
[----:B------:R-:W2:Y:S01]  /*4780*/  LDS.128 R48, [R48+0xe400] ;  /* 0x00e4000030307984 */ /* 0x000ea20000000c00 */
[----:B------:R-:W-:Y:S05]  /*4790*/  @P4 BRA `(.L_x_1388) ;  /* 0x0000000400704947 */ /* 0x000fea0003800000 */
[----:B------:R-:W-:Y:S01]  /*47a0*/  SHF.R.U32.HI R115, RZ, 0x10, R33 ;  /* 0x00000010ff737819 */ /* 0x000fe20000011621 */
[----:B-1----:R-:W-:Y:S01]  /*47b0*/  IMAD.U32 R101, R45, 0x10000, RZ ;  /* 0x000100002d657824 */ /* 0x002fe200078e00ff */
[----:B------:R-:W-:Y:S01]  /*47c0*/  SHF.R.U32.HI R106, RZ, 0x10, R13 ;  /* 0x00000010ff6a7819 */ /* 0x000fe2000001160d */
[----:B--2---:R-:W-:Y:S01]  /*47d0*/  IMAD.U32 R105, R51, 0x10000, RZ ;  /* 0x0001000033697824 */ /* 0x004fe200078e00ff */
[C---:B------:R-:W-:Y:S02]  /*47e0*/  PRMT R115, R99.reuse, 0x5410, R115 ;  /* 0x0000541063737816 */ /* 0x040fe40000000073 */
[----:B------:R-:W-:Y:S01]  /*47f0*/  PRMT R106, R99, 0x5432, R106 ;  /* 0x00005432636a7816 */ /* 0x000fe2000000006a */
[----:B------:R-:W-:Y:S01]  /*4800*/  IMAD.U32 R99, R49, 0x10000, RZ ;  /* 0x0001000031637824 */ /* 0x000fe200078e00ff */
[----:B------:R-:W-:Y:S01]  /*4810*/  SHF.R.U64 R12, R12, 0x10, R13 ;  /* 0x000000100c0c7819 */ /* 0x000fe2000000120d */
[----:B------:R-:W-:Y:S01]  /*4820*/  IMAD.U32 R102, R115, 0x10000, RZ ;  /* 0x0001000073667824 */ /* 0x000fe200078e00ff */
[--C-:B------:R-:W-:Y:S01]  /*4830*/  SHF.R.U64 R13, R14, 0x10, R15.reuse ;  /* 0x000000100e0d7819 */ /* 0x100fe2000000120f */
[----:B------:R-:W-:Y:S01]  /*4840*/  IMAD.U32 R118, R106, 0x10000, RZ ;  /* 0x000100006a767824 */ /* 0x000fe200078e00ff */
[----:B------:R-:W-:Y:S01]  /*4850*/  SHF.R.U32.HI R14, RZ, 0x10, R15 ;  /* 0x00000010ff0e7819 */ /* 0x000fe2000001160f */
[----:B------:R-:W-:Y:S01]  /*4860*/  FMUL.FTZ R122, R99, R102 ;  /* 0x00000066637a7220 */ /* 0x000fe20000410000 */
[----:B------:R-:W-:Y:S01]  /*4870*/  LOP3.LUT R104, R49, 0xffff0000, RZ, 0xc0, !PT ;  /* 0xffff000031687812 */ /* 0x000fe200078ec0ff */
[-C--:B------:R-:W-:Y:S01]  /*4880*/  FMUL.FTZ R49, R99, R118.reuse ;  /* 0x0000007663317220 */ /* 0x080fe20000410000 */
[----:B------:R-:W-:Y:S01]  /*4890*/  LOP3.LUT R115, R115, 0xffff0000, RZ, 0xc0, !PT ;  /* 0xffff000073737812 */ /* 0x000fe200078ec0ff */
[C---:B------:R-:W-:Y:S01]  /*48a0*/  FFMA.FTZ R99, R101.reuse, R118, -R122 ;  /* 0x0000007665637223 */ /* 0x040fe2000001087a */
[----:B------:R-:W-:Y:S01]  /*48b0*/  SHF.R.U64 R15, R34, 0x10, R35 ;  /* 0x00000010220f7819 */ /* 0x000fe20000001223 */
[----:B------:R-:W-:Y:S01]  /*48c0*/  FFMA.FTZ R49, R101, R102, R49 ;  /* 0x0000006665317223 */ /* 0x000fe20000010031 */
[----:B------:R-:W-:Y:S01]  /*48d0*/  LOP3.LUT R119, R106, 0xffff0000, RZ, 0xc0, !PT ;  /* 0xffff00006a777812 */ /* 0x000fe200078ec0ff */
[C---:B------:R-:W-:Y:S01]  /*48e0*/  FMUL.FTZ R121, R104.reuse, R115 ;  /* 0x0000007368797220 */ /* 0x040fe20000410000 */
[----:B------:R-:W-:Y:S01]  /*48f0*/  SHF.R.U32.HI R35, RZ, 0x10, R35 ;  /* 0x00000010ff237819 */ /* 0x000fe20000011623 */
[----:B------:R-:W-:Y:S01]  /*4900*/  IMAD.U32 R102, R47, 0x10000, RZ ;  /* 0x000100002f667824 */ /* 0x000fe200078e00ff */
[----:B------:R-:W-:Y:S01]  /*4910*/  LOP3.LUT R34, R45, 0xffff0000, RZ, 0xc0, !PT ;  /* 0xffff00002d227812 */ /* 0x000fe200078ec0ff */
[-C--:B------:R-:W-:Y:S01]  /*4920*/  FMUL.FTZ R106, R104, R119.reuse ;  /* 0x00000077686a7220 */ /* 0x080fe20000410000 */
[----:B------:R-:W-:Y:S01]  /*4930*/  PRMT R35, R120, 0x5410, R35 ;  /* 0x0000541078237816 */ /* 0x000fe20000000023 */
[----:B------:R-:W-:Y:S01]  /*4940*/  IMAD.U32 R45, R48, 0x10000, RZ ;  /* 0x00010000302d7824 */ /* 0x000fe200078e00ff */
[----:B------:R-:W-:Y:S01]  /*4950*/  PRMT R118, R108, 0x5432, R14 ;  /* 0x000054326c767816 */ /* 0x000fe2000000000e */
[C---:B------:R-:W-:Y:S01]  /*4960*/  FFMA.FTZ R104, R34.reuse, R119, -R121 ;  /* 0x0000007722687223 */ /* 0x040fe20000010879 */
[----:B------:R-:W-:Y:S01]  /*4970*/  FFMA.FTZ R34, R34, R115, R106 ;  /* 0x0000007322227223 */ /* 0x000fe2000001006a */
[----:B------:R-:W-:Y:S01]  /*4980*/  SHF.R.U64 R32, R32, 0x10, R33 ;  /* 0x0000001020207819 */ /* 0x000fe20000001221 */
[----:B------:R-:W-:Y:S01]  /*4990*/  IMAD.U32 R106, R35, 0x10000, RZ ;  /* 0x00010000236a7824 */ /* 0x000fe200078e00ff */
[----:B------:R-:W-:Y:S01]  /*49a0*/  PRMT R13, R117, 0x5410, R13 ;  /* 0x00005410750d7816 */ /* 0x000fe2000000000d */
[----:B------:R-:W-:Y:S01]  /*49b0*/  IMAD.U32 R14, R118, 0x10000, RZ ;  /* 0x00010000760e7824 */ /* 0x000fe200078e00ff */
[----:B------:R-:W-:Y:S01]  /*49c0*/  PRMT R115, R107, 0x5432, R32 ;  /* 0x000054326b737816 */ /* 0x000fe20000000020 */
[----:B------:R-:W-:Y:S01]  /*49d0*/  FMUL.FTZ R117, R105, R106 ;  /* 0x0000006a69757220 */ /* 0x000fe20000410000 */
[----:B------:R-:W-:Y:S01]  /*49e0*/  LOP3.LUT R51, R51, 0xffff0000, RZ, 0xc0, !PT ;  /* 0xffff000033337812 */ /* 0x000fe200078ec0ff */
[-C--:B------:R-:W-:Y:S01]  /*49f0*/  FMUL.FTZ R105, R105, R14.reuse ;  /* 0x0000000e69697220 */ /* 0x080fe20000410000 */
[----:B------:R-:W-:Y:S01]  /*4a00*/  LOP3.LUT R32, R35, 0xffff0000, RZ, 0xc0, !PT ;  /* 0xffff000023207812 */ /* 0x000fe200078ec0ff */
[----:B------:R-:W-:Y:S01]  /*4a10*/  FFMA.FTZ R14, R102, R14, -R117 ;  /* 0x0000000e660e7223 */ /* 0x000fe20000010875 */
[----:B------:R-:W-:Y:S01]  /*4a20*/  LOP3.LUT R118, R118, 0xffff0000, RZ, 0xc0, !PT ;  /* 0xffff000076767812 */ /* 0x000fe200078ec0ff */
[----:B------:R-:W-:Y:S01]  /*4a30*/  FFMA.FTZ R102, R102, R106, R105 ;  /* 0x0000006a66667223 */ /* 0x000fe20000010069 */
[----:B------:R-:W-:Y:S01]  /*4a40*/  PRMT R12, R109, 0x5432, R12 ;  /* 0x000054326d0c7816 */ /* 0x000fe2000000000c */
[----:B------:R-:W-:Y:S01]  /*4a50*/  FMUL.FTZ R120, R51, R32 ;  /* 0x0000002033787220 */ /* 0x000fe20000410000 */
[----:B------:R-:W-:-:S02]  /*4a60*/  IMAD.U32 R106, R115, 0x10000, RZ ;  /* 0x00010000736a7824 */ /* 0x000fc400078e00ff */
[-C--:B------:R-:W-:Y:S01]  /*4a70*/  FMUL.FTZ R122, R51, R118.reuse ;  /* 0x00000076337a7220 */ /* 0x080fe20000410000 */
[----:B------:R-:W-:Y:S01]  /*4a80*/  LOP3.LUT R48, R48, 0xffff0000, RZ, 0xc0, !PT ;  /* 0xffff000030307812 */ /* 0x000fe200078ec0ff */
[----:B------:R-:W-:Y:S01]  /*4a90*/  IMAD.U32 R33, R44, 0x10000, RZ ;  /* 0x000100002c217824 */ /* 0x000fe200078e00ff */
[----:B------:R-:W-:Y:S01]  /*4aa0*/  LOP3.LUT R47, R47, 0xffff0000, RZ, 0xc0, !PT ;  /* 0xffff00002f2f7812 */ /* 0x000fe200078ec0ff */
[----:B------:R-:W-:Y:S01]  /*4ab0*/  IMAD.U32 R101, R46, 0x10000, RZ ;  /* 0x000100002e657824 */ /* 0x000fe200078e00ff */
[----:B------:R-:W-:Y:S01]  /*4ac0*/  PRMT R15, R116, 0x5410, R15 ;  /* 0x00005410740f7816 */ /* 0x000fe2000000000f */
[C---:B------:R-:W-:Y:S01]  /*4ad0*/  IMAD.U32 R116, R12.reuse, 0x10000, RZ ;  /* 0x000100000c747824 */ /* 0x040fe200078e00ff */
[----:B------:R-:W-:Y:S01]  /*4ae0*/  LOP3.LUT R115, R115, 0xffff0000, RZ, 0xc0, !PT ;  /* 0xffff000073737812 */ /* 0x000fe200078ec0ff */
[----:B------:R-:W-:Y:S01]  /*4af0*/  FFMA.FTZ R35, R47, R118, -R120 ;  /* 0x000000762f237223 */ /* 0x000fe20000010878 */
[----:B------:R-:W-:Y:S01]  /*4b00*/  LOP3.LUT R51, R12, 0xffff0000, RZ, 0xc0, !PT ;  /* 0xffff00000c337812 */ /* 0x000fe200078ec0ff */
[C---:B------:R-:W-:Y:S01]  /*4b10*/  FMUL.FTZ R12, R45.reuse, R106 ;  /* 0x0000006a2d0c7220 */ /* 0x040fe20000410000 */
[----:B------:R-:W-:Y:S01]  /*4b20*/  LOP3.LUT R44, R44, 0xffff0000, RZ, 0xc0, !PT ;  /* 0xffff00002c2c7812 */ /* 0x000fe200078ec0ff */
[----:B------:R-:W-:Y:S01]  /*4b30*/  FMUL.FTZ R45, R45, R116 ;  /* 0x000000742d2d7220 */ /* 0x000fe20000410000 */
[----:B------:R-:W-:Y:S01]  /*4b40*/  LOP3.LUT R103, R46, 0xffff0000, RZ, 0xc0, !PT ;  /* 0xffff00002e677812 */ /* 0x000fe200078ec0ff */
[C---:B------:R-:W-:Y:S01]  /*4b50*/  FMUL.FTZ R105, R48.reuse, R115 ;  /* 0x0000007330697220 */ /* 0x040fe20000410000 */
[----:B------:R-:W-:Y:S01]  /*4b60*/  FMUL.FTZ R117, R48, R51 ;  /* 0x0000003330757220 */ /* 0x000fe20000410000 */
[----:B------:R-:W-:-:S02]  /*4b70*/  IMAD.U32 R46, R50, 0x10000, RZ ;  /* 0x00010000322e7824 */ /* 0x000fc400078e00ff */
[----:B------:R-:W-:Y:S01]  /*4b80*/  FFMA.FTZ R47, R47, R32, R122 ;  /* 0x000000202f2f7223 */ /* 0x000fe2000001007a */
[----:B------:R-:W-:Y:S01]  /*4b90*/  IMAD.U32 R48, R15, 0x10000, RZ ;  /* 0x000100000f307824 */ /* 0x000fe200078e00ff */
[----:B------:R-:W-:Y:S01]  /*4ba0*/  LOP3.LUT R50, R50, 0xffff0000, RZ, 0xc0, !PT ;  /* 0xffff000032327812 */ /* 0x000fe200078ec0ff */
[----:B------:R-:W-:Y:S01]  /*4bb0*/  IMAD.U32 R32, R13, 0x10000, RZ ;  /* 0x000100000d207824 */ /* 0x000fe200078e00ff */
[----:B------:R-:W-:Y:S01]  /*4bc0*/  LOP3.LUT R15, R15, 0xffff0000, RZ, 0xc0, !PT ;  /* 0xffff00000f0f7812 */ /* 0x000fe200078ec0ff */
[----:B------:R-:W-:Y:S01]  /*4bd0*/  FFMA.FTZ R12, R33, R116, -R12 ;  /* 0x00000074210c7223 */ /* 0x000fe2000001080c */
[----:B------:R-:W-:Y:S01]  /*4be0*/  LOP3.LUT R13, R13, 0xffff0000, RZ, 0xc0, !PT ;  /* 0xffff00000d0d7812 */ /* 0x000fe200078ec0ff */
[----:B------:R-:W-:Y:S01]  /*4bf0*/  FFMA.FTZ R33, R33, R106, R45 ;  /* 0x0000006a21217223 */ /* 0x000fe2000001002d */
[----:B------:R-:W-:Y:S01]  /*4c00*/  FFMA.FTZ R45, R44, R51, -R105 ;  /* 0x000000332c2d7223 */ /* 0x000fe20000010869 */
[C---:B------:R-:W-:Y:S01]  /*4c10*/  FMUL.FTZ R106, R46.reuse, R48 ;  /* 0x000000302e6a7220 */ /* 0x040fe20000410000 */
[----:B------:R-:W-:Y:S01]  /*4c20*/  FMUL.FTZ R51, R46, R32 ;  /* 0x000000202e337220 */ /* 0x000fe20000410000 */
[C---:B------:R-:W-:Y:S01]  /*4c30*/  FMUL.FTZ R46, R50.reuse, R15 ;  /* 0x0000000f322e7220 */ /* 0x040fe20000410000 */
[----:B------:R-:W-:Y:S01]  /*4c40*/  FMUL.FTZ R50, R50, R13 ;  /* 0x0000000d32327220 */ /* 0x000fe20000410000 */
[----:B------:R-:W-:Y:S01]  /*4c50*/  FFMA.FTZ R44, R44, R115, R117 ;  /* 0x000000732c2c7223 */ /* 0x000fe20000010075 */
[C---:B------:R-:W-:Y:S01]  /*4c60*/  FFMA.FTZ R51, R101.reuse, R48, R51 ;  /* 0x0000003065337223 */ /* 0x040fe20000010033 */
[----:B------:R-:W-:Y:S01]  /*4c70*/  FFMA.FTZ R106, R101, R32, -R106 ;  /* 0x00000020656a7223 */ /* 0x000fe2000001086a */
[C---:B------:R-:W-:Y:S01]  /*4c80*/  FFMA.FTZ R50, R103.reuse, R15, R50 ;  /* 0x0000000f67327223 */ /* 0x040fe20000010032 */
[----:B------:R-:W-:Y:S01]  /*4c90*/  FFMA.FTZ R13, R103, R13, -R46 ;  /* 0x0000000d670d7223 */ /* 0x000fe2000001082e */
[----:B------:R-:W-:-:S02]  /*4ca0*/  F2FP.BF16.F32.PACK_AB R99, R104, R99 ;  /* 0x000000636863723e */ /* 0x000fc400000010ff */
        /* <DEDUP_REMOVED lines=8> */
[----:B------:R-:W-:Y:S01]  /*4d30*/  F2FP.BF16.F32.PACK_AB R49, R34, R49 ;  /* 0x000000312231723e */ /* 0x000fe200000010ff */
[----:B------:R-:W-:Y:S01]  /*4d40*/  IMAD.MOV.U32 R51, RZ, RZ, R102 ;  /* 0x000000ffff337224 */ /* 0x000fe200078e0066 */
[----:B------:R-:W-:-:S07]  /*4d50*/  F2FP.BF16.F32.PACK_AB R46, R13, R106 ;  /* 0x0000006a0d2e723e */ /* 0x000fce00000010ff */
.L_x_1388:
[----:B------:R-:W-:Y:S05]  /*4d60*/  BSYNC B2 ;  /* 0x0000000000027941 */ /* 0x000fea0003800000 */
.L_x_1387:
[----:B------:R-:W-:Y:S02]  /*4d70*/  ISETP.GE.AND P5, PT, R97, R94, PT ;  /* 0x0000005e6100720c */ /* 0x000fe40003fa6270 */
[----:B------:R-:W-:-:S11]  /*4d80*/  P2R R13, PR, RZ, 0x1 ;  /* 0x00000001ff0d7803 */ /* 0x000fd60000000000 */
[--C-:B------:R-:W-:Y:S02]  /*4d90*/  @!P5 SHF.R.S32.HI R12, RZ, 0x1f, R97.reuse ;  /* 0x0000001fff0cd819 */ /* 0x100fe40000011461 */
[----:B------:R-:W-:-:S04]  /*4da0*/  @!P5 IADD3 R88, P0, P6, R56, R88, R97 ;  /* 0x000000583858d210 */ /* 0x000fc80007e1e061 */
[----:B------:R-:W-:Y:S02]  /*4db0*/  @!P5 IADD3.X R100, R77, R100, R12, P0, P6 ;  /* 0x000000644d64d210 */ /* 0x000fe400007ec40c */
[-C--:B------:R-:W-:Y:S02]  /*4dc0*/  LEA R12, P6, R95, R80.reuse, 0x1 ;  /* 0x000000505f0c7211 */ /* 0x080fe400078c08ff */
[----:B------:R-:W-:Y:S02]  /*4dd0*/  ISETP.NE.AND P0, PT, R13, RZ, PT ;  /* 0x000000ff0d00720c */ /* 0x000fe40003f05270 */
[----:B------:R-:W-:Y:S02]  /*4de0*/  LEA.HI.X R13, R95, R81, R98, 0x1, P6 ;  /* 0x000000515f0d7211 */ /* 0x000fe400030f0c62 */
[----:B------:R-:W-:-:S03]  /*4df0*/  @!P5 LEA R14, P6, R88, R80, 0x1 ;  /* 0x00000050580ed211 */ /* 0x000fc600078c08ff */
[----:B-1----:R1:W-:Y:S01]  /*4e00*/  STG.E.128 desc[UR40][R12.64], R44 ;  /* 0x0000002c0c007986 */ /* 0x0023e2000c101d28 */
[----:B------:R-:W-:-:S05]  /*4e10*/  @!P5 LEA.HI.X R15, R88, R81, R100, 0x1, P6 ;  /* 0x00000051580fd211 */ /* 0x000fca00030f0c64 */
[----:B--2---:R1:W-:Y:S04]  /*4e20*/  @!P5 STG.E.128 desc[UR40][R14.64], R48 ;  /* 0x000000300e00d986 */ /* 0x0043e8000c101d28 */
.L_x_1386:
[----:B------:R-:W-:Y:S05]  /*4e30*/  BSYNC B1 ;  /* 0x0000000000017941 */ /* 0x000fea0003800000 */
.L_x_1385:
        /* <DEDUP_REMOVED lines=11> */
[----:B------:R-:W-:Y:S01]  /*4ef0*/  VIADD R32, R17, 0x60 ;  /* 0x0000006011207836 */ /* 0x000fe20000000000 */
[----:B------:R-:W-:Y:S01]  /*4f00*/  IADD3.X R13, R77, R46, R5, P5, P6 ;  /* 0x0000002e4d0d7210 */ /* 0x000fe20002fec405 */
[----:B------:R-:W-:Y:S01]  /*4f10*/  IMAD.SHL.U32 R15, R15, 0x40, RZ ;  /* 0x000000400f0f7824 */ /* 0x000fe200078e00ff */
[----:B------:R-:W-:Y:S01]  /*4f20*/  LEA R44, P5, R12, R80, 0x1 ;  /* 0x000000500c2c7211 */ /* 0x000fe200078a08ff */
[----:B------:R-:W-:Y:S01]  /*4f30*/  IMAD.SHL.U32 R32, R32, 0x40, RZ ;  /* 0x0000004020207824 */ /* 0x000fe200078e00ff */
[----:B------:R-:W-:Y:S02]  /*4f40*/  BSSY B1, `(.L_x_1389) ;  /* 0x000006c000017945 */ /* 0x000fe40003800000 */
[----:B------:R-:W-:-:S02]  /*4f50*/  LEA.HI.X R45, R12, R81, R13, 0x1, P5 ;  /* 0x000000510c2d7211 */ /* 0x000fc400028f0c0d */
[----:B------:R-:W-:Y:S02]  /*4f60*/  SHF.R.S32.HI R13, RZ, 0x1f, R96 ;  /* 0x0000001fff0d7819 */ /* 0x000fe40000011460 */
[----:B------:R-:W-:Y:S02]  /*4f70*/  LOP3.LUT R15, R15, 0x1c0, RZ, 0xc0, !PT ;  /* 0x000001c00f0f7812 */ /* 0x000fe400078ec0ff */
[----:B------:R-:W-:Y:S02]  /*4f80*/  LEA.HI R13, R13, R96, RZ, 0x4 ;  /* 0x000000600d0d7211 */ /* 0x000fe400078f20ff */
[----:B------:R-:W-:Y:S02]  /*4f90*/  LOP3.LUT R32, R32, 0x1c0, RZ, 0xc0, !PT ;  /* 0x000001c020207812 */ /* 0x000fe400078ec0ff */
[----:B------:R-:W-:Y:S02]  /*4fa0*/  LEA.HI.SX32 R13, R13, R6, 0x1c ;  /* 0x000000060d0d7211 */ /* 0x000fe400078fe2ff */
[----:B------:R-:W-:-:S03]  /*4fb0*/  SHF.R.U32.HI R15, RZ, 0x3, R15 ;  /* 0x00000003ff0f7819 */ /* 0x000fc6000001160f */
[----:B------:R-:W-:Y:S02]  /*4fc0*/  IMAD.SHL.U32 R47, R13, 0x8, RZ ;  /* 0x000000080d2f7824 */ /* 0x000fe400078e00ff */
[----:B------:R-:W-:-:S03]  /*4fd0*/  IMAD R13, R23, 0x2000, R3 ;  /* 0x00002000170d7824 */ /* 0x000fc600078e0203 */
[----:B------:R-:W-:Y:S01]  /*4fe0*/  LOP3.LUT R12, R32, 0x38, R47, 0xf8, !PT ;  /* 0x00000038200c7812 */ /* 0x000fe200078ef82f */
[----:B------:R-:W-:-:S03]  /*4ff0*/  IMAD R13, R13, 0x2, R2 ;  /* 0x000000020d0d7824 */ /* 0x000fc600078e0202 */
        /* <DEDUP_REMOVED lines=16> */
[--C-:B------:R-:W-:Y:S01]  /*5100*/  SHF.R.U64 R51, R42, 0x10, R43.reuse ;  /* 0x000000102a337819 */ /* 0x100fe2000000122b */
[C---:B------:R-:W-:Y:S01]  /*5110*/  FMUL.FTZ R50, R48.reuse, R49 ;  /* 0x0000003130327220 */ /* 0x040fe20000410000 */
[----:B------:R-:W-:Y:S01]  /*5120*/  SHF.R.U32.HI R86, RZ, 0x10, R43 ;  /* 0x00000010ff567819 */ /* 0x000fe2000001162b */
[C---:B------:R-:W-:Y:S01]  /*5130*/  IMAD.U32 R43, R35.reuse, 0x10000, RZ ;  /* 0x00010000232b7824 */ /* 0x040fe200078e00ff */
[----:B------:R-:W-:Y:S01]  /*5140*/  LOP3.LUT R41, R35, 0xffff0000, RZ, 0xc0, !PT ;  /* 0xffff000023297812 */ /* 0x000fe200078ec0ff */
[----:B------:R-:W-:Y:S01]  /*5150*/  IMAD.U32 R35, R111, 0x10000, RZ ;  /* 0x000100006f237824 */ /* 0x000fe200078e00ff */
[----:B------:R-:W-:Y:S01]  /*5160*/  SHF.R.U32.HI R88, RZ, 0x10, R39 ;  /* 0x00000010ff587819 */ /* 0x000fe20000011627 */
[----:B-1----:R-:W-:Y:S01]  /*5170*/  IMAD.U32 R39, R13, 0x10000, RZ ;  /* 0x000100000d277824 */ /* 0x002fe200078e00ff */
[----:B------:R-:W-:Y:S01]  /*5180*/  LOP3.LUT R40, R33, 0xffff0000, RZ, 0xc0, !PT ;  /* 0xffff000021287812 */ /* 0x000fe200078ec0ff */
[-C--:B------:R-:W-:Y:S01]  /*5190*/  FMUL.FTZ R48, R48, R35.reuse ;  /* 0x0000002330307220 */ /* 0x080fe20000410000 */
[----:B------:R-:W-:Y:S01]  /*51a0*/  LOP3.LUT R107, R107, 0xffff0000, RZ, 0xc0, !PT ;  /* 0xffff00006b6b7812 */ /* 0x000fe200078ec0ff */
[----:B------:R-:W-:Y:S01]  /*51b0*/  FFMA.FTZ R35, R39, R35, -R50 ;  /* 0x0000002327237223 */ /* 0x000fe20000010832 */
[----:B------:R-:W-:Y:S01]  /*51c0*/  PRMT R109, R109, 0x5410, R86 ;  /* 0x000054106d6d7816 */ /* 0x000fe20000000056 */
[----:B------:R-:W-:Y:S01]  /*51d0*/  FFMA.FTZ R39, R39, R49, R48 ;  /* 0x0000003127277223 */ /* 0x000fe20000010030 */
[----:B------:R-:W-:Y:S01]  /*51e0*/  LOP3.LUT R111, R111, 0xffff0000, RZ, 0xc0, !PT ;  /* 0xffff00006f6f7812 */ /* 0x000fe200078ec0ff */
[----:B------:R-:W-:Y:S01]  /*51f0*/  IMAD.U32 R42, R15, 0x10000, RZ ;  /* 0x000100000f2a7824 */ /* 0x000fe200078e00ff */
[----:B------:R-:W-:Y:S01]  /*5200*/  LOP3.LUT R38, R13, 0xffff0000, RZ, 0xc0, !PT ;  /* 0xffff00000d267812 */ /* 0x000fe200078ec0ff */
[----:B------:R-:W-:Y:S01]  /*5210*/  IMAD.U32 R50, R109, 0x10000, RZ ;  /* 0x000100006d327824 */ /* 0x000fe200078e00ff */
[----:B------:R-:W-:Y:S01]  /*5220*/  PRMT R113, R113, 0x5410, R88 ;  /* 0x0000541071717816 */ /* 0x000fe20000000058 */
[----:B------:R-:W-:Y:S01]  /*5230*/  FMUL.FTZ R49, R40, R111 ;  /* 0x0000006f28317220 */ /* 0x000fe20000410000 */
[----:B------:R-:W-:Y:S01]  /*5240*/  PRMT R110, R110, 0x5410, R51 ;  /* 0x000054106e6e7816 */ /* 0x000fe20000000033 */
[----:B------:R-:W-:Y:S01]  /*5250*/  FMUL.FTZ R51, R40, R107 ;  /* 0x0000006b28337220 */ /* 0x000fe20000410000 */
[----:B------:R-:W-:Y:S01]  /*5260*/  PRMT R108, R108, 0x5410, R87 ;  /* 0x000054106c6c7816 */ /* 0x000fe20000000057 */
[----:B------:R-:W-:Y:S01]  /*5270*/  IMAD.U32 R48, R113, 0x10000, RZ ;  /* 0x0001000071307824 */ /* 0x000fe200078e00ff */
[----:B------:R-:W-:Y:S01]  /*5280*/  SHF.R.U64 R89, R36, 0x10, R37 ;  /* 0x0000001024597819 */ /* 0x000fe20000001225 */
[C---:B------:R-:W-:Y:S01]  /*5290*/  FFMA.FTZ R40, R38.reuse, R111, -R51 ;  /* 0x0000006f26287223 */ /* 0x040fe20000010833 */
[C---:B------:R-:W-:Y:S01]  /*52a0*/  FMUL.FTZ R51, R43.reuse, R50 ;  /* 0x000000322b337220 */ /* 0x040fe20000410000 */
[-C--:B------:R-:W-:Y:S01]  /*52b0*/  FMUL.FTZ R87, R43, R48.reuse ;  /* 0x000000302b577220 */ /* 0x080fe20000410000 */
[----:B------:R-:W-:Y:S01]  /*52c0*/  LOP3.LUT R86, R109, 0xffff0000, RZ, 0xc0, !PT ;  /* 0xffff00006d567812 */ /* 0x000fe200078ec0ff */
[----:B------:R-:W-:Y:S01]  /*52d0*/  FFMA.FTZ R38, R38, R107, R49 ;  /* 0x0000006b26267223 */ /* 0x000fe20000010031 */
[C---:B------:R-:W-:Y:S01]  /*52e0*/  FFMA.FTZ R43, R42.reuse, R48, -R51 ;  /* 0x000000302a2b7223 */ /* 0x040fe20000010833 */
[----:B------:R-:W-:Y:S01]  /*52f0*/  LOP3.LUT R48, R113, 0xffff0000, RZ, 0xc0, !PT ;  /* 0xffff000071307812 */ /* 0x000fe200078ec0ff */
[----:B------:R-:W-:Y:S01]  /*5300*/  FFMA.FTZ R88, R42, R50, R87 ;  /* 0x000000322a587223 */ /* 0x000fe20000010057 */
[----:B------:R-:W-:Y:S01]  /*5310*/  PRMT R112, R112, 0x5410, R89 ;  /* 0x0000541070707816 */ /* 0x000fe20000000059 */
[----:B------:R-:W-:Y:S01]  /*5320*/  FMUL.FTZ R96, R41, R86 ;  /* 0x0000005629607220 */ /* 0x000fe20000410000 */
[----:B------:R-:W-:Y:S01]  /*5330*/  LOP3.LUT R37, R15, 0xffff0000, RZ, 0xc0, !PT ;  /* 0xffff00000f257812 */ /* 0x000fe200078ec0ff */
[----:B------:R-:W-:Y:S01]  /*5340*/  FMUL.FTZ R98, R41, R48 ;  /* 0x0000003029627220 */ /* 0x000fe20000410000 */
[C---:B------:R-:W-:Y:S01]  /*5350*/  LOP3.LUT R36, R32.reuse, 0xffff0000, RZ, 0xc0, !PT ;  /* 0xffff000020247812 */ /* 0x040fe200078ec0ff */
[----:B------:R-:W-:Y:S01]  /*5360*/  IMAD.U32 R33, R32, 0x10000, RZ ;  /* 0x0001000020217824 */ /* 0x000fe200078e00ff */
[C---:B------:R-:W-:Y:S01]  /*5370*/  LOP3.LUT R49, R108.reuse, 0xffff0000, RZ, 0xc0, !PT ;  /* 0xffff00006c317812 */ /* 0x040fe200078ec0ff */
[----:B------:R-:W-:Y:S01]  /*5380*/  IMAD.U32 R50, R108, 0x10000, RZ ;  /* 0x000100006c327824 */ /* 0x000fe200078e00ff */
[C---:B------:R-:W-:Y:S01]  /*5390*/  LOP3.LUT R41, R112.reuse, 0xffff0000, RZ, 0xc0, !PT ;  /* 0xffff000070297812 */ /* 0x040fe200078ec0ff */
[----:B------:R-:W-:-:S02]  /*53a0*/  IMAD.U32 R42, R112, 0x10000, RZ ;  /* 0x00010000702a7824 */ /* 0x000fc400078e00ff */
[C---:B------:R-:W-:Y:S01]  /*53b0*/  FFMA.FTZ R96, R37.reuse, R48, -R96 ;  /* 0x0000003025607223 */ /* 0x040fe20000010860 */
[C---:B------:R-:W-:Y:S01]  /*53c0*/  IMAD.U32 R13, R12.reuse, 0x10000, RZ ;  /* 0x000100000c0d7824 */ /* 0x040fe200078e00ff */
[----:B------:R-:W-:Y:S01]  /*53d0*/  LOP3.LUT R12, R12, 0xffff0000, RZ, 0xc0, !PT ;  /* 0xffff00000c0c7812 */ /* 0x000fe200078ec0ff */
[----:B------:R-:W-:Y:S01]  /*53e0*/  FFMA.FTZ R89, R37, R86, R98 ;  /* 0x0000005625597223 */ /* 0x000fe20000010062 */
[C---:B------:R-:W-:Y:S01]  /*53f0*/  FMUL.FTZ R48, R33.reuse, R50 ;  /* 0x0000003221307220 */ /* 0x040fe20000410000 */
[----:B------:R-:W-:Y:S01]  /*5400*/  FMUL.FTZ R37, R36, R49 ;  /* 0x0000003124257220 */ /* 0x000fe20000410000 */
[----:B------:R-:W-:Y:S01]  /*5410*/  FMUL.FTZ R33, R33, R42 ;  /* 0x0000002a21217220 */ /* 0x000fe20000410000 */
[C---:B------:R-:W-:Y:S01]  /*5420*/  IMAD.U32 R15, R14.reuse, 0x10000, RZ ;  /* 0x000100000e0f7824 */ /* 0x040fe200078e00ff */
[----:B------:R-:W-:Y:S01]  /*5430*/  LOP3.LUT R32, R14, 0xffff0000, RZ, 0xc0, !PT ;  /* 0xffff00000e207812 */ /* 0x000fe200078ec0ff */
[----:B------:R-:W-:Y:S01]  /*5440*/  FMUL.FTZ R51, R36, R41 ;  /* 0x0000002924337220 */ /* 0x000fe20000410000 */
[----:B------:R-:W-:-:S02]  /*5450*/  IMAD.U32 R14, R34, 0x10000, RZ ;  /* 0x00010000220e7824 */ /* 0x000fc400078e00ff */
[----:B------:R-:W-:Y:S01]  /*5460*/  FFMA.FTZ R41, R12, R41, -R37 ;  /* 0x000000290c297223 */ /* 0x000fe20000010825 */
[----:B------:R-:W-:Y:S01]  /*5470*/  LOP3.LUT R34, R34, 0xffff0000, RZ, 0xc0, !PT ;  /* 0xffff000022227812 */ /* 0x000fe200078ec0ff */
[C---:B------:R-:W-:Y:S01]  /*5480*/  FFMA.FTZ R50, R13.reuse, R50, R33 ;  /* 0x000000320d327223 */ /* 0x040fe20000010021 */
[C---:B------:R-:W-:Y:S01]  /*5490*/  LOP3.LUT R37, R110.reuse, 0xffff0000, RZ, 0xc0, !PT ;  /* 0xffff00006e257812 */ /* 0x040fe200078ec0ff */
[----:B------:R-:W-:Y:S01]  /*54a0*/  FFMA.FTZ R48, R13, R42, -R48 ;  /* 0x0000002a0d307223 */ /* 0x000fe20000010830 */
[----:B------:R-:W-:Y:S01]  /*54b0*/  IMAD.U32 R36, R110, 0x10000, RZ ;  /* 0x000100006e247824 */ /* 0x000fe200078e00ff */
[C---:B------:R-:W-:Y:S01]  /*54c0*/  LOP3.LUT R33, R114.reuse, 0xffff0000, RZ, 0xc0, !PT ;  /* 0xffff000072217812 */ /* 0x040fe200078ec0ff */
[----:B------:R-:W-:Y:S02]  /*54d0*/  IMAD.U32 R13, R114, 0x10000, RZ ;  /* 0x00010000720d7824 */ /* 0x000fe400078e00ff */
[----:B------:R-:W-:Y:S01]  /*54e0*/  FFMA.FTZ R51, R12, R49, R51 ;  /* 0x000000310c337223 */ /* 0x000fe20000010033 */
[-C--:B------:R-:W-:Y:S01]  /*54f0*/  FMUL.FTZ R12, R14, R36.reuse ;  /* 0x000000240e0c7220 */ /* 0x080fe20000410000 */
[----:B------:R-:W-:Y:S01]  /*5500*/  FMUL.FTZ R87, R34, R37 ;  /* 0x0000002522577220 */ /* 0x000fe20000410000 */
[----:B------:R-:W-:Y:S01]  /*5510*/  FMUL.FTZ R49, R14, R13 ;  /* 0x0000000d0e317220 */ /* 0x000fe20000410000 */
[----:B------:R-:W-:Y:S01]  /*5520*/  FMUL.FTZ R34, R34, R33 ;  /* 0x0000002122227220 */ /* 0x000fe20000410000 */
        /* <DEDUP_REMOVED lines=8> */
[----:B------:R-:W-:Y:S02]  /*55b0*/  F2FP.BF16.F32.PACK_AB R15, R96, R43 ;  /* 0x0000002b600f723e */ /* 0x000fe400000010ff */
[----:B------:R-:W-:Y:S02]  /*55c0*/  F2FP.BF16.F32.PACK_AB R33, R38, R39 ;  /* 0x000000272621723e */ /* 0x000fe400000010ff */
[----:B------:R-:W-:Y:S02]  /*55d0*/  F2FP.BF16.F32.PACK_AB R35, R89, R88 ;  /* 0x000000585923723e */ /* 0x000fe400000010ff */
[----:B------:R-:W-:-:S02]  /*55e0*/  F2FP.BF16.F32.PACK_AB R32, R51, R50 ;  /* 0x000000323320723e */ /* 0x000fc400000010ff */
[----:B------:R-:W-:-:S07]  /*55f0*/  F2FP.BF16.F32.PACK_AB R34, R34, R49 ;  /* 0x000000312222723e */ /* 0x000fce00000010ff */
.L_x_1390:
[----:B------:R-:W-:Y:S05]  /*5600*/  BSYNC B1 ;  /* 0x0000000000017941 */ /* 0x000fea0003800000 */
.L_x_1389:
[----:B-1----:R3:W-:Y:S01]  /*5610*/  STG.E.128 desc[UR40][R44.64], R12 ;  /* 0x0000000c2c007986 */ /* 0x0027e2000c101d28 */
[----:B------:R-:W-:-:S13]  /*5620*/  ISETP.GE.AND P4, PT, R47, R94, PT ;  /* 0x0000005e2f00720c */ /* 0x000fda0003f86270 */
[----:B------:R-:W-:Y:S05]  /*5630*/  @P4 BRA `(.L_x_1373) ;  /* 0x00000000008c4947 */ /* 0x000fea0003800000 */
[--C-:B---3--:R-:W-:Y:S02]  /*5640*/  SHF.R.S32.HI R12, RZ, 0x1f, R47.reuse ;  /* 0x0000001fff0c7819 */ /* 0x108fe4000001142f */
[----:B------:R-:W-:-:S04]  /*5650*/  IADD3 R47, P4, P5, R56, R84, R47 ;  /* 0x00000054382f7210 */ /* 0x000fc80007d9e02f */
[----:B------:R-:W-:Y:S02]  /*5660*/  IADD3.X R46, R77, R46, R12, P4, P5 ;  /* 0x0000002e4d2e7210 */ /* 0x000fe400027ea40c */
[----:B------:R-:W-:-:S04]  /*5670*/  LEA R80, P4, R47, R80, 0x1 ;  /* 0x000000502f507211 */ /* 0x000fc800078808ff */
[----:B------:R-:W-:-:S05]  /*5680*/  LEA.HI.X R81, R47, R81, R46, 0x1, P4 ;  /* 0x000000512f517211 */ /* 0x000fca00020f0c2e */
[----:B--2---:R4:W-:Y:S01]  /*5690*/  STG.E.128 desc[UR40][R80.64], R32 ;  /* 0x0000002050007986 */ /* 0x0049e2000c101d28 */
[----:B------:R-:W-:Y:S05]  /*56a0*/  BRA `(.L_x_1373) ;  /* 0x0000000000707947 */ /* 0x000fea0003800000 */
.L_x_1356:
[----:B------:R-:W2:Y:S02]  /*56b0*/  LDL R12, [R1+0x10] ;  /* 0x00001000010c7983 */ /* 0x000ea40000100800 */
[----:B--2---:R-:W-:-:S13]  /*56c0*/  ISETP.NE.AND P3, PT, R12, 0x3, PT ;  /* 0x000000030c00780c */ /* 0x004fda0003f65270 */
[----:B------:R-:W-:Y:S05]  /*56d0*/  @!P3 BRA `(.L_x_1391) ;  /* 0x000000000004b947 */ /* 0x000fea0003800000 */
[----:B------:R-:W-:Y:S01]  /*56e0*/  BPT.TRAP 0x1 ;  /* 0x000000040000795c */ /* 0x000fe20000300000 */
.L_x_1391:
[----:B------:R-:W2:Y:S01]  /*56f0*/  LDL R12, [R1+0x14] ;  /* 0x00001400010c7983 */ /* 0x000ea20000100800 */
[----:B------:R-:W-:Y:S01]  /*5700*/  IMAD R78, R23, 0x8, R2 ;  /* 0x00000008174e7824 */ /* 0x000fe200078e0202 */
[----:B------:R-:W-:Y:S01]  /*5710*/  BSSY B1, `(.L_x_1392) ;  /* 0x0000006000017945 */ /* 0x000fe20003800000 */
[----:B------:R-:W-:-:S05]  /*5720*/  IMAD R83, R27, -0x80, R25 ;  /* 0xffffff801b537824 */ /* 0x000fca00078e0219 */
[----:B------:R-:W-:Y:S02]  /*5730*/  VIMNMX R83, R83, 0x80, PT ;  /* 0x0000008053537848 */ /* 0x000fe40003fe0100 */
[----:B--2---:R-:W-:-:S04]  /*5740*/  SHF.L.U32 R90, R12, 0x1f, RZ ;  /* 0x0000001f0c5a7819 */ /* 0x004fc800000006ff */
[----:B------:R-:W0:Y:S02]  /*5750*/  SYNCS.PHASECHK.TRANS64.TRYWAIT P4, [R78+URZ+0x16890], R90 ;  /* 0x0168905a4e0075a7 */ /* 0x000e24000808017f */
[----:B0-----:R-:W-:Y:S05]  /*5760*/  @!P4 BRA `(.L_x_1393) ;  /* 0x000001c00040c947 */ /* 0x001fea0003800000 */
.L_x_1703:
[----:B------:R-:W-:Y:S05]  /*5770*/  BSYNC B1 ;  /* 0x0000000000017941 */ /* 0x000fea0003800000 */
.L_x_1392:
[----:B------:R-:W-:Y:S01]  /*5780*/  ISETP.GE.AND P4, PT, R17, R83, PT ;  /* 0x000000531100720c */ /* 0x000fe20003f86270 */
[----:B------:R-:W-:-:S12]  /*5790*/  BSSY B1, `(.L_x_1394) ;  /* 0x0000006000017945 */ /* 0x000fd80003800000 */
[----:B------:R-:W-:Y:S05]  /*57a0*/  @P4 BRA `(.L_x_1395) ;  /* 0x0000000000104947 */ /* 0x000fea0003800000 */
[----:B------:R-:W1:Y:S04]  /*57b0*/  @!P1 LDS.128 R12, [R82+0xe000] ;  /* 0x00e00000520c9984 */ /* 0x000e680000000c00 */
[----:B------:R-:W2:Y:S04]  /*57c0*/  @!P2 LDS.128 R32, [R79+0xe000] ;  /* 0x00e000004f20a984 */ /* 0x000ea80000000c00 */
[----:B-1----:R1:W-:Y:S04]  /*57d0*/  @!P1 STG.E.128 desc[UR40][R38.64], R12 ;  /* 0x0000000c26009986 */ /* 0x0023e8000c101d28 */
[----:B--2---:R1:W-:Y:S02]  /*57e0*/  @!P2 STG.E.128 desc[UR40][R38.64+0x40], R32 ;  /* 0x000040202600a986 */ /* 0x0043e4000c101d28 */
.L_x_1395:
[----:B------:R-:W-:Y:S05]  /*57f0*/  BSYNC B1 ;  /* 0x0000000000017941 */ /* 0x000fea0003800000 */
.L_x_1394:
[----:B-1----:R-:W-:-:S05]  /*5800*/  VIADD R12, R17, 0x60 ;  /* 0x00000060110c7836 */ /* 0x002fca0000000000 */
[----:B------:R-:W-:-:S13]  /*5810*/  ISETP.GE.AND P4, PT, R12, R83, PT ;  /* 0x000000530c00720c */ /* 0x000fda0003f86270 */
[----:B------:R-:W-:Y:S05]  /*5820*/  @P4 BRA `(.L_x_1373) ;  /* 0x0000000000104947 */ /* 0x000fea0003800000 */
[----:B------:R-:W1:Y:S04]  /*5830*/  @!P1 LDS.128 R12, [R82+0x11000] ;  /* 0x01100000520c9984 */ /* 0x000e680000000c00 */
[----:B------:R-:W2:Y:S04]  /*5840*/  @!P2 LDS.128 R32, [R79+0x11000] ;  /* 0x011000004f20a984 */ /* 0x000ea80000000c00 */
[----:B-1----:R1:W-:Y:S04]  /*5850*/  @!P1 STG.E.128 desc[UR40][R36.64], R12 ;  /* 0x0000000c24009986 */ /* 0x0023e8000c101d28 */
[----:B--2---:R1:W-:Y:S02]  /*5860*/  @!P2 STG.E.128 desc[UR40][R36.64+0x40], R32 ;  /* 0x000040202400a986 */ /* 0x0043e4000c101d28 */
.L_x_1373:
[----:B------:R-:W-:Y:S05]  /*5870*/  BSYNC B0 ;  /* 0x0000000000007941 */ /* 0x000fea0003800000 */
.L_x_1355:
[----:B-123--:R-:W1:Y:S01]  /*5880*/  S2R R12, SR_TID.X ;  /* 0x00000000000c7919 */ /* 0x00ee620000002100 */
        /* <DEDUP_REMOVED lines=16> */
.L_x_1397:
[----:B------:R-:W-:Y:S05]  /*5990*/  BSYNC B0 ;  /* 0x0000000000007941 */ /* 0x000fea0003800000 */
.L_x_1396:
[----:B------:R-:W2:Y:S01]  /*59a0*/  SYNCS.PHASECHK.TRANS64.TRYWAIT P3, [R78+URZ+0x168b0], R90 ;  /* 0x0168b05a4e0075a7 */ /* 0x000ea2000806017f */
[----:B------:R-:W-:Y:S01]  /*59b0*/  ULDC UR36, c[0x0][0x2f4] ;  /* 0x0000bd0000247ab9 */ /* 0x000fe20000000800 */
[----:B------:R-:W-:Y:S01]  /*59c0*/  ULDC.64 UR42, c[0x0][0x328] ;  /* 0x0000ca00002a7ab9 */ /* 0x000fe20000000a00 */
[----:B------:R-:W-:Y:S01]  /*59d0*/  ULDC.64 UR38, c[0x0][0x318] ;  /* 0x0000c60000267ab9 */ /* 0x000fe20000000a00 */
[----:B------:R-:W-:Y:S01]  /*59e0*/  BSSY B0, `(.L_x_1398) ;  /* 0x0000003000007945 */ /* 0x000fe20003800000 */
[----:B----4-:R-:W-:-:S03]  /*59f0*/  IMAD.WIDE R32, R27, 0x80, R8 ;  /* 0x000000801b207825 */ /* 0x010fc600078e0208 */
[----:B--2---:R-:W-:Y:S05]  /*5a00*/  @!P3 BRA `(.L_x_1399) ;  /* 0x000001bc00acb947 */ /* 0x004fea0003800000 */
.L_x_1704:
[----:B------:R-:W-:Y:S05]  /*5a10*/  BSYNC B0 ;  /* 0x0000000000007941 */ /* 0x000fea0003800000 */
.L_x_1398:
        /* <DEDUP_REMOVED lines=17> */
.L_x_1401:
[----:B------:R-:W-:Y:S05]  /*5b30*/  BSYNC B0 ;  /* 0x0000000000007941 */ /* 0x000fea0003800000 */
.L_x_1400:
[----:B-1-3--:R-:W-:Y:S01]  /*5b40*/  VIADD R12, R17, 0x60 ;  /* 0x00000060110c7836 */ /* 0x00afe20000000000 */
[----:B------:R-:W-:Y:S04]  /*5b50*/  BSSY B0, `(.L_x_1402) ;  /* 0x0000013000007945 */ /* 0x000fe80003800000 */
[----:B------:R-:W-:-:S13]  /*5b60*/  ISETP.GE.AND P3, PT, R12, R83, PT ;  /* 0x000000530c00720c */ /* 0x000fda0003f66270 */
[----:B------:R-:W-:Y:S05]  /*5b70*/  @P3 BRA `(.L_x_1403) ;  /* 0x0000000000403947 */ /* 0x000fea0003800000 */
[----:B------:R-:W-:Y:S01]  /*5b80*/  IADD3 R15, P3, R32, 0x60, RZ ;  /* 0x00000060200f7810 */ /* 0x000fe20007f7e0ff */
[----:B------:R-:W-:Y:S02]  /*5b90*/  IMAD.MOV.U32 R12, RZ, RZ, R54 ;  /* 0x000000ffff0c7224 */ /* 0x000fe400078e0036 */
[----:B------:R-:W-:Y:S02]  /*5ba0*/  IMAD.MOV.U32 R13, RZ, RZ, R0 ;  /* 0x000000ffff0d7224 */ /* 0x000fe400078e0000 */
[----:B------:R-:W-:Y:S02]  /*5bb0*/  IMAD.X R32, RZ, RZ, R33, P3 ;  /* 0x000000ffff207224 */ /* 0x000fe400018e0621 */
        /* <DEDUP_REMOVED lines=12> */
.L_x_1403:
[----:B------:R-:W-:Y:S05]  /*5c80*/  BSYNC B0 ;  /* 0x0000000000007941 */ /* 0x000fea0003800000 */
.L_x_1402:
[----:B-1----:R-:W3:Y:S01]  /*5c90*/  LDL.LU R13, [R1+0x14] ;  /* 0x00001400010d7983 */ /* 0x002ee20000300800 */
[----:B------:R-:W-:Y:S01]  /*5ca0*/  VIADD R23, R23, 0x1 ;  /* 0x0000000117177836 */ /* 0x000fe20000000000 */
[----:B------:R-:W-:Y:S01]  /*5cb0*/  LOP3.LUT P5, RZ, R22, 0x2, RZ, 0xc0, !PT ;  /* 0x0000000216ff7812 */ /* 0x000fe200078ac0ff */
        /* <DEDUP_REMOVED lines=10> */
[----:B------:R-:W-:Y:S02]  /*5d60*/  SEL R12, RZ, 0x1, P3 ;  /* 0x00000001ff0c7807 */ /* 0x000fe40001800000 */
[----:B------:R-:W-:Y:S01]  /*5d70*/  SEL R23, R23, RZ, P3 ;  /* 0x000000ff17177207 */ /* 0x000fe20001800000 */
[----:B------:R0:W-:Y:S01]  /*5d80*/  @!P4 SYNCS.ARRIVE.TRANS64.RED.A1T0 RZ, [R78+URZ], RZ ;  /* 0x000000ff4effc9a7 */ /* 0x0001e2000810043f */
[----:B---3--:R-:W-:-:S05]  /*5d90*/  LOP3.LUT R13, R13, R12, RZ, 0x3c, !PT ;  /* 0x0000000c0d0d7212 */ /* 0x008fca00078e3cff */
[----:B------:R0:W-:Y:S01]  /*5da0*/  STL [R1+0x14], R13 ;  /* 0x0000140d01007387 */ /* 0x0001e20000100800 */
[----:B------:R-:W-:Y:S05]  /*5db0*/  @P5 BRA `(.L_x_1404) ;  /* 0xffffffc8009c5947 */ /* 0x000fea000383ffff */
[----:B0-----:R-:W0:Y:S01]  /*5dc0*/  S2R R13, SR_TID.X ;  /* 0x00000000000d7919 */ /* 0x001e220000002100 */
[----:B------:R-:W-:Y:S02]  /*5dd0*/  PLOP3.LUT P0, PT, PT, PT, PT, 0x8, 0x0 ;  /* 0x000000000000781c */ /* 0x000fe40003f0e170 */
[----:B0-----:R-:W-:-:S04]  /*5de0*/  SHF.R.U32.HI R13, RZ, 0x7, R13 ;  /* 0x00000007ff0d7819 */ /* 0x001fc8000001160d */
[----:B------:R-:W-:-:S13]  /*5df0*/  ISETP.NE.AND P5, PT, R13, 0x1, PT ;  /* 0x000000010d00780c */ /* 0x000fda0003fa5270 */
[----:B------:R-:W-:Y:S06]  /*5e00*/  @!P5 BAR.ARV 0x9, 0x100 ;  /* 0x024400000000db1d */ /* 0x000fec0000002000 */
.L_x_1350:
[----:B------:R-:W2:Y:S01]  /*5e10*/  LDL R8, [R1+0x1c] ;  /* 0x00001c0001087983 */ /* 0x000ea20000100800 */
[----:B------:R-:W0:Y:S08]  /*5e20*/  LDC R0, c[0x0][0x448] ;  /* 0x00011200ff007b82 */ /* 0x000e300000000800 */
[----:B------:R-:W1:Y:S01]  /*5e30*/  LDC.64 R6, c[0x0][0x9e0] ;  /* 0x00027800ff067b82 */ /* 0x000e620000000a00 */
[----:B0-----:R-:W-:-:S02]  /*5e40*/  ISETP.NE.AND P1, PT, R0, 0x1, PT ;  /* 0x000000010000780c */ /* 0x001fc40003f25270 */
[----:B-1----:R-:W-:-:S11]  /*5e50*/  ISETP.GE.AND P2, PT, R7, 0x1, PT ;  /* 0x000000010700780c */ /* 0x002fd60003f46270 */
[----:B------:R-:W0:Y:S08]  /*5e60*/  @P1 LDC R3, c[0x0][0x44c] ;  /* 0x00011300ff031b82 */ /* 0x000e300000000800 */
[----:B------:R-:W1:Y:S01]  /*5e70*/  @P1 LDC R4, c[0x0][0x450] ;  /* 0x00011400ff041b82 */ /* 0x000e620000000800 */
[----:B--2---:R-:W-:-:S04]  /*5e80*/  VIADD R0, R8, 0xbf ;  /* 0x000000bf08007836 */ /* 0x004fc80000000000 */
[----:B0-----:R-:W-:-:S05]  /*5e90*/  @P1 IMAD.HI.U32 R3, R0, R3, RZ ;  /* 0x0000000300031227 */ /* 0x001fca00078e00ff */
[----:B-1----:R-:W-:-:S05]  /*5ea0*/  @P1 SHF.R.U32.HI R0, RZ, R4, R3 ;  /* 0x00000004ff001219 */ /* 0x002fca0000011603 */
[----:B------:R-:W-:Y:S01]  /*5eb0*/  IMAD.IADD R91, R91, 0x1, R0 ;  /* 0x000000015b5b7824 */ /* 0x000fe200078e0200 */
[----:B------:R-:W-:Y:S06]  /*5ec0*/  @P0 BRA `(.L_x_1405) ;  /* 0x00000000000c0947 */ /* 0x000fec0003800000 */
[----:B------:R-:W0:Y:S01]  /*5ed0*/  FENCE.VIEW.ASYNC.G ;  /* 0x00000000000073c6 */ /* 0x000e220000000100 */
[----:B------:R-:W-:Y:S05]  /*5ee0*/  WARPSYNC.ALL ;  /* 0x0000000000007948 */ /* 0x000fea0003800000 */
[----:B0-----:R-:W-:Y:S06]  /*5ef0*/  BAR.ARV 0xc, 0x200 ;  /* 0x0308000000007b1d */ /* 0x001fec0000002000 */
.L_x_1405:
[----:B------:R-:W-:Y:S01]  /*5f00*/  IMAD.IADD R0, R91, 0x1, R6 ;  /* 0x000000015b007824 */ /* 0x000fe200078e0206 */
[----:B------:R-:W-:Y:S06]  /*5f10*/  @!P2 BRA `(.L_x_1406) ;  /* 0x000000000048a947 */ /* 0x000fec0003800000 */
        /* <DEDUP_REMOVED lines=11> */
.L_x_1408:
[----:B------:R-:W-:-:S13]  /*5fd0*/  ISETP.NE.AND P0, PT, R7, 0x1, PT ;  /* 0x000000010700780c */ /* 0x000fda0003f05270 */
[----:B------:R-:W0:Y:S02]  /*5fe0*/  @P0 LDC.64 R4, c[0x0][0x9e8] ;  /* 0x00027a00ff040b82 */ /* 0x000e240000000a00 */
[----:B0-----:R-:W-:-:S05]  /*5ff0*/  @P0 IMAD.HI.U32 R4, R3, R4, RZ ;  /* 0x0000000403040227 */ /* 0x001fca00078e00ff */
[----:B------:R-:W-:-:S07]  /*6000*/  @P0 SHF.R.U32.HI R3, RZ, R5, R4 ;  /* 0x00000005ff030219 */ /* 0x000fce0000011604 */
.L_x_1409:
[----:B------:R-:W-:Y:S05]  /*6010*/  BSYNC B0 ;  /* 0x0000000000007941 */ /* 0x000fea0003800000 */
.L_x_1407:
[----:B------:R-:W-:-:S05]  /*6020*/  IMAD R3, R3, R7, R7 ;  /* 0x0000000703037224 */ /* 0x000fca00078e0207 */
[----:B------:R-:W-:-:S07]  /*6030*/  VIMNMX R0, R0, R3, PT ;  /* 0x0000000300007248 */ /* 0x000fce0003fe0100 */
.L_x_1406:
[----:B------:R-:W0:Y:S01]  /*6040*/  @P1 LDC R4, c[0x0][0x44c] ;  /* 0x00011300ff041b82 */ /* 0x000e220000000800 */
[----:B------:R-:W-:Y:S01]  /*6050*/  VIADD R0, R0, 0x7f ;  /* 0x0000007f00007836 */ /* 0x000fe20000000000 */
[----:B------:R-:W-:-:S04]  /*6060*/  ULDC UR4, c[0x0][0x9dc] ;  /* 0x0002770000047ab9 */ /* 0x000fc80000000800 */
[----:B------:R-:W-:Y:S02]  /*6070*/  SHF.R.S32.HI R3, RZ, 0x1f, R0 ;  /* 0x0000001fff037819 */ /* 0x000fe40000011400 */
[----:B------:R-:W1:Y:S02]  /*6080*/  @P1 LDC R6, c[0x0][0x450] ;  /* 0x00011400ff061b82 */ /* 0x000e640000000800 */
[----:B------:R-:W-:-:S04]  /*6090*/  LEA.HI R3, R3, R0, RZ, 0x7 ;  /* 0x0000000003037211 */ /* 0x000fc800078f38ff */
[----:B------:R-:W-:-:S04]  /*60a0*/  SHF.R.S32.HI R3, RZ, 0x7, R3 ;  /* 0x00000007ff037819 */ /* 0x000fc80000011403 */
[----:B------:R-:W-:Y:S01]  /*60b0*/  VIMNMX R9, R92, R3, PT ;  /* 0x000000035c097248 */ /* 0x000fe20003fe0100 */
[----:B0-----:R-:W-:-:S04]  /*60c0*/  @P1 IMAD.HI.U32 R5, R8, R4, RZ ;  /* 0x0000000408051227 */ /* 0x001fc800078e00ff */
[----:B------:R-:W-:Y:S01]  /*60d0*/  IMAD.MOV.U32 R4, RZ, RZ, R8 ;  /* 0x000000ffff047224 */ /* 0x000fe200078e0008 */
        /* <DEDUP_REMOVED lines=14> */
.L_x_1412:
[----:B------:R-:W-:-:S13]  /*61c0*/  ISETP.NE.AND P0, PT, R7, 0x1, PT ;  /* 0x000000010700780c */ /* 0x000fda0003f05270 */
[----:B------:R-:W0:Y:S02]  /*61d0*/  @P0 LDC.64 R4, c[0x0][0x9e8] ;  /* 0x00027a00ff040b82 */ /* 0x000e240000000a00 */
[----:B0-----:R-:W-:-:S05]  /*61e0*/  @P0 IMAD.HI.U32 R4, R0, R4, RZ ;  /* 0x0000000400040227 */ /* 0x001fca00078e00ff */
[----:B------:R-:W-:-:S07]  /*61f0*/  @P0 SHF.R.U32.HI R0, RZ, R5, R4 ;  /* 0x00000005ff000219 */ /* 0x000fce0000011604 */
.L_x_1413:
[----:B------:R-:W-:Y:S05]  /*6200*/  BSYNC B0 ;  /* 0x0000000000007941 */ /* 0x000fea0003800000 */
.L_x_1411:
[----:B------:R-:W-:-:S05]  /*6210*/  IMAD R0, R0, R7, RZ ;  /* 0x0000000700007224 */ /* 0x000fca00078e02ff */
[----:B------:R-:W-:-:S07]  /*6220*/  VIMNMX R3, R3, R0, !PT ;  /* 0x0000000003037248 */ /* 0x000fce0007fe0100 */
.L_x_1410:
[----:B------:R-:W-:Y:S01]  /*6230*/  SHF.R.S32.HI R0, RZ, 0x1f, R3 ;  /* 0x0000001fff007819 */ /* 0x000fe20000011403 */
[----:B------:R-:W-:Y:S01]  /*6240*/  BSSY B0, `(.L_x_1414) ;  /* 0x0000027000007945 */ /* 0x000fe20003800000 */
[----:B------:R-:W-:Y:S02]  /*6250*/  IMAD.MOV.U32 R88, RZ, RZ, RZ ;  /* 0x000000ffff587224 */ /* 0x000fe400078e00ff */
[----:B------:R-:W-:-:S04]  /*6260*/  LEA.HI R0, R0, R3, RZ, 0x7 ;  /* 0x0000000300007211 */ /* 0x000fc800078f38ff */
[----:B------:R-:W-:-:S04]  /*6270*/  SHF.R.S32.HI R0, RZ, 0x7, R0 ;  /* 0x00000007ff007819 */ /* 0x000fc80000011400 */
[----:B------:R-:W-:-:S04]  /*6280*/  VIMNMX R11, RZ, R0, !PT ;  /* 0x00000000ff0b7248 */ /* 0x000fc80007fe0100 */
[----:B------:R-:W-:-:S13]  /*6290*/  ISETP.GT.AND P0, PT, R9, R11, PT ;  /* 0x0000000b0900720c */ /* 0x000fda0003f04270 */
[----:B------:R-:W-:Y:S05]  /*62a0*/  @!P0 BRA `(.L_x_1415) ;  /* 0x0000000000808947 */ /* 0x000fea0003800000 */
[----:B------:R-:W2:Y:S01]  /*62b0*/  LDL R4, [R1+0x68] ;  /* 0x0000680001047983 */ /* 0x000ea20000100800 */
[----:B------:R-:W-:Y:S01]  /*62c0*/  ULDC UR4, c[0x0][0x9f0] ;  /* 0x00027c0000047ab9 */ /* 0x000fe20000000800 */
[----:B--2---:R-:W-:-:S04]  /*62d0*/  ISETP.NE.AND P0, PT, R4, RZ, PT ;  /* 0x000000ff0400720c */ /* 0x004fc80003f05270 */
        /* <DEDUP_REMOVED lines=29> */
.L_x_1415:
[----:B------:R-:W-:Y:S05]  /*64b0*/  BSYNC B0 ;  /* 0x0000000000007941 */ /* 0x000fea0003800000 */
.L_x_1414:
[----:B------:R-:W2:Y:S01]  /*64c0*/  LDL R0, [R1+0x74] ;  /* 0x0000740001007983 */ /* 0x000ea20000100800 */
[----:B------:R-:W-:Y:S01]  /*64d0*/  PLOP3.LUT P0, PT, PT, PT, PT, 0x80, 0x0 ;  /* 0x000000000000781c */ /* 0x000fe20003f0f070 */
[----:B------:R-:W-:Y:S01]  /*64e0*/  IMAD.MOV.U32 R3, RZ, RZ, RZ ;  /* 0x000000ffff037224 */ /* 0x000fe200078e00ff */
        /* <DEDUP_REMOVED lines=16> */
[----:B--2---:R-:W-:Y:S02]  /*65f0*/  IMAD R4, R0, R88, R11 ;  /* 0x0000005800047224 */ /* 0x004fe400078e020b */
[----:B------:R-:W-:-:S03]  /*6600*/  IMAD.MOV.U32 R0, RZ, RZ, RZ ;  /* 0x000000ffff007224 */ /* 0x000fc600078e00ff */
[----:B------:R0:W-:Y:S01]  /*6610*/  STL [R1+0x58], R4 ;  /* 0x0000580401007387 */ /* 0x0001e20000100800 */
[----:B------:R-:W-:-:S04]  /*6620*/  VIADDMNMX R88, R4, R88, R9, PT ;  /* 0x0000005804587246 */ /* 0x000fc80003800109 */
[----:B------:R-:W-:-:S13]  /*6630*/  ISETP.GT.AND P1, PT, R88, R4, PT ;  /* 0x000000045800720c */ /* 0x000fda0003f24270 */
[----:B0-----:R-:W-:Y:S05]  /*6640*/  @!P1 BRA `(.L_x_1416) ;  /* 0x0000011000889947 */ /* 0x001fea0003800000 */
[----:B------:R-:W-:-:S03]  /*6650*/  UMOV UR4, 0xffffffff ;  /* 0xffffffff00047882 */ /* 0x000fc60000000000 */
[----:B------:R-:W-:Y:S05]  /*6660*/  BRA.DIV UR4, `(.L_x_1417) ;  /* 0x000001b204a87947 */ /* 0x000fea000b800000 */
[----:B------:R-:W0:Y:S02]  /*6670*/  S2R R0, SR_TID.X ;  /* 0x0000000000007919 */ /* 0x000e240000002100 */
[----:B0-----:R-:W-:-:S05]  /*6680*/  VIADD R3, R0, 0xffffff80 ;  /* 0xffffff8000037836 */ /* 0x001fca0000000000 */
[----:B------:R-:W-:-:S04]  /*6690*/  SHF.R.S32.HI R0, RZ, 0x1f, R3 ;  /* 0x0000001fff007819 */ /* 0x000fc80000011403 */
[----:B------:R-:W-:-:S04]  /*66a0*/  LEA.HI R0, R0, R3, RZ, 0x7 ;  /* 0x0000000300007211 */ /* 0x000fc800078f38ff */
[----:B------:R-:W-:-:S06]  /*66b0*/  SHF.R.S32.HI R0, RZ, 0x7, R0 ;  /* 0x00000007ff007819 */ /* 0x000fcc0000011400 */
[----:B------:R-:W0:Y:S04]  /*66c0*/  SHFL.IDX PT, R0, R0, RZ, 0x1f ;  /* 0x00001fff00007589 */ /* 0x000e2800000e0000 */
[----:B0-----:R1:W-:Y:S02]  /*66d0*/  STL [R1+0x24], R0 ;  /* 0x0000240001007387 */ /* 0x0013e40000100800 */
.L_x_1707:
[----:B------:R-:W1:Y:S01]  /*66e0*/  LDL R3, [R1+0x24] ;  /* 0x0000240001037983 */ /* 0x000e620000100800 */
[----:B------:R-:W-:Y:S01]  /*66f0*/  BSSY B6, `(.L_x_1418) ;  /* 0x000001b000067945 */ /* 0x000fe20003800000 */
[----:B-1----:R-:W-:-:S05]  /*6700*/  IMAD.HI R0, R3, 0x55555556, RZ ;  /* 0x5555555603007827 */ /* 0x002fca00078e02ff */
[----:B------:R-:W-:-:S05]  /*6710*/  LEA.HI R0, R0, R0, RZ, 0x1 ;  /* 0x0000000000007211 */ /* 0x000fca00078f08ff */
[----:B------:R-:W-:Y:S02]  /*6720*/  IMAD R0, R0, -0x3, R3 ;  /* 0xfffffffd00007824 */ /* 0x000fe400078e0203 */
[----:B------:R-:W-:-:S04]  /*6730*/  VIADD R3, R2, 0x8400 ;  /* 0x0000840002037836 */ /* 0x000fc80000000000 */
[----:B------:R-:W-:Y:S01]  /*6740*/  IMAD R0, R0, 0x2000, R3 ;  /* 0x0000200000007824 */ /* 0x000fe200078e0203 */
[----:B------:R-:W-:-:S04]  /*6750*/  LOP3.LUT P0, RZ, R3, 0x3ff, RZ, 0xc0, !PT ;  /* 0x000003ff03ff7812 */ /* 0x000fc8000780c0ff */
[----:B------:R-:W-:Y:S02]  /*6760*/  SHF.R.U32.HI R0, RZ, 0x4, R0 ;  /* 0x00000004ff007819 */ /* 0x000fe40000011600 */
[----:B------:R-:W-:Y:S02]  /*6770*/  P2R R25, PR, RZ, 0x1 ;  /* 0x00000001ff197803 */ /* 0x000fe40000000000 */
[----:B------:R-:W-:-:S05]  /*6780*/  LOP3.LUT R28, R0, 0x3fff, RZ, 0xc0, !PT ;  /* 0x00003fff001c7812 */ /* 0x000fca00078ec0ff */
        /* <DEDUP_REMOVED lines=17> */
.L_x_1419:
[----:B------:R-:W-:Y:S05]  /*68a0*/  BSYNC B6 ;  /* 0x0000000000067941 */ /* 0x000fea0003800000 */
.L_x_1418:
        /* <DEDUP_REMOVED lines=13> */
.L_x_1423:
[----:B--2---:R2:W3:Y:S02]  /*6980*/  SYNCS.PHASECHK.TRANS64.TRYWAIT P0, [R2+URZ+0x16800], R3 ;  /* 0x01680003020075a7 */ /* 0x0044e4000800017f */
[----:B---3--:R-:W-:Y:S05]  /*6990*/  @!P0 NANOSLEEP.SYNCS 0x989680 ;  /* 0x009896800000895d */ /* 0x008fea0003900000 */
[----:B------:R-:W3:Y:S02]  /*69a0*/  @!P0 SYNCS.PHASECHK.TRANS64 P0, [R2+URZ+0x16800], R3 ;  /* 0x01680003020085a7 */ /* 0x000ee4000800007f */
[----:B---3--:R-:W-:Y:S05]  /*69b0*/  @!P0 BRA `(.L_x_1423) ;  /* 0xfffffffc00f08947 */ /* 0x008fea000383ffff */
.L_x_1422:
[----:B------:R-:W-:Y:S05]  /*69c0*/  BSYNC B0 ;  /* 0x0000000000007941 */ /* 0x000fea0003800000 */
.L_x_1421:
[----:B------:R-:W-:Y:S05]  /*69d0*/  BRA `(.L_x_1424) ;  /* 0x0000003000387947 */ /* 0x000fea0003800000 */
.L_x_1420:
[----:B------:R-:W-:Y:S01]  /*69e0*/  ISETP.NE.AND P0, PT, R25, RZ, PT ;  /* 0x000000ff1900720c */ /* 0x000fe20003f05270 */
[----:B------:R-:W-:Y:S01]  /*69f0*/  ULDC.64 UR4, c[0x0][0x3f8] ;  /* 0x0000fe0000047ab9 */ /* 0x000fe20000000a00 */
[----:B-----5:R-:W-:Y:S01]  /*6a00*/  SHF.R.S32.HI R0, RZ, 0x1f, R24 ;  /* 0x0000001fff007819 */ /* 0x020fe20000011418 */
[----:B------:R-:W-:Y:S01]  /*6a10*/  ULDC.64 UR6, c[0x0][0x408] ;  /* 0x0001020000067ab9 */ /* 0x000fe20000000a00 */
[----:B------:R-:W-:Y:S01]  /*6a20*/  IMAD.WIDE.U32 R26, R24, UR4, RZ ;  /* 0x00000004181a7c25 */ /* 0x000fe2000f8e00ff */
[----:B------:R-:W-:Y:S03]  /*6a30*/  BSSY B6, `(.L_x_1425) ;  /* 0x0000019000067945 */ /* 0x000fe60003800000 */
[C---:B------:R-:W-:Y:S02]  /*6a40*/  IMAD R3, R0.reuse, UR4, RZ ;  /* 0x0000000400037c24 */ /* 0x040fe4000f8e02ff */
[----:B------:R-:W-:-:S02]  /*6a50*/  IMAD R5, R0, UR6, RZ ;  /* 0x0000000600057c24 */ /* 0x000fc4000f8e02ff */
[C---:B------:R-:W-:Y:S02]  /*6a60*/  IMAD R3, R24.reuse, UR5, R3 ;  /* 0x0000000518037c24 */ /* 0x040fe4000f8e0203 */
[C---:B------:R-:W-:Y:S02]  /*6a70*/  IMAD R5, R24.reuse, UR7, R5 ;  /* 0x0000000718057c24 */ /* 0x040fe4000f8e0205 */
[----:B------:R-:W-:-:S04]  /*6a80*/  IMAD.WIDE.U32 R24, R24, UR6, RZ ;  /* 0x0000000618187c25 */ /* 0x000fc8000f8e00ff */
[----:B------:R-:W-:Y:S02]  /*6a90*/  IMAD.IADD R31, R3, 0x1, R27 ;  /* 0x00000001031f7824 */ /* 0x000fe400078e021b */
[----:B------:R-:W-:Y:S01]  /*6aa0*/  IMAD.IADD R33, R5, 0x1, R25 ;  /* 0x0000000105217824 */ /* 0x000fe200078e0219 */
[----:B------:R-:W-:Y:S06]  /*6ab0*/  @!P0 BRA `(.L_x_1426) ;  /* 0x0000000000408947 */ /* 0x000fec0003800000 */
        /* <DEDUP_REMOVED lines=16> */
.L_x_1426:
[----:B------:R-:W-:Y:S05]  /*6bc0*/  BSYNC B6 ;  /* 0x0000000000067941 */ /* 0x000fea0003800000 */
.L_x_1425:
[----:B------:R-:W2:Y:S01]  /*6bd0*/  LDL R20, [R1+0x1c] ;  /* 0x00001c0001147983 */ /* 0x000ea20000100800 */
[----:B------:R-:W-:Y:S01]  /*6be0*/  ULDC.U8 UR4, c[0x0][0x410] ;  /* 0x0001040000047ab9 */ /* 0x000fe20000000000 */
[----:B------:R-:W-:Y:S01]  /*6bf0*/  BSSY B0, `(.L_x_1427) ;  /* 0x00002e4000007945 */ /* 0x000fe20003800000 */
[----:B------:R-:W-:Y:S01]  /*6c00*/  ISETP.NE.AND P0, PT, RZ, UR4, PT ;  /* 0x00000004ff007c0c */ /* 0x000fe2000bf05270 */
[----:B--2---:R-:W-:-:S12]  /*6c10*/  IMAD.IADD R35, R17, 0x1, R20 ;  /* 0x0000000111237824 */ /* 0x004fd800078e0214 */
[----:B------:R-:W-:Y:S05]  /*6c20*/  @!P0 BRA `(.L_x_1428) ;  /* 0x0000001400ec8947 */ /* 0x000fea0003800000 */
[----:B------:R-:W2:Y:S01]  /*6c30*/  LDL R41, [R1+0x18] ;  /* 0x0000180001297983 */ /* 0x000ea20000100800 */
[----:B------:R-:W1:Y:S01]  /*6c40*/  LDC R38, c[0x0][0x448] ;  /* 0x00011200ff267b82 */ /* 0x000e620000000800 */
[----:B------:R-:W-:Y:S01]  /*6c50*/  ULDC.64 UR4, c[0x0][0x3f8] ;  /* 0x0000fe0000047ab9 */ /* 0x000fe20000000a00 */
[----:B------:R-:W-:Y:S01]  /*6c60*/  ULDC.64 UR6, c[0x0][0x408] ;  /* 0x0001020000067ab9 */ /* 0x000fe20000000a00 */
[----:B------:R-:W3:Y:S01]  /*6c70*/  S2R R20, SR_TID.X ;  /* 0x0000000000147919 */ /* 0x000ee20000002100 */
[----:B-1----:R-:W-:Y:S01]  /*6c80*/  ISETP.NE.AND P0, PT, R38, 0x1, PT ;  /* 0x000000012600780c */ /* 0x002fe20003f05270 */
[----:B---3--:R-:W-:-:S12]  /*6c90*/  VIADD R21, R20, 0xffffff80 ;  /* 0xffffff8014157836 */ /* 0x008fd80000000000 */
[----:B------:R-:W1:Y:S01]  /*6ca0*/  @P0 LDC R0, c[0x0][0x44c] ;  /* 0x00011300ff000b82 */ /* 0x000e620000000800 */
[----:B------:R-:W-:-:S07]  /*6cb0*/  SHF.R.S32.HI R20, RZ, 0x1f, R21 ;  /* 0x0000001fff147819 */ /* 0x000fce0000011415 */
[----:B------:R-:W3:Y:S01]  /*6cc0*/  @P0 LDC R5, c[0x0][0x450] ;  /* 0x00011400ff050b82 */ /* 0x000ee20000000800 */
[----:B------:R-:W-:-:S04]  /*6cd0*/  LEA.HI R20, R20, R21, RZ, 0x2 ;  /* 0x0000001514147211 */ /* 0x000fc800078f10ff */
[----:B------:R-:W-:-:S05]  /*6ce0*/  LOP3.LUT R20, R20, 0xfffffffc, RZ, 0xc0, !PT ;  /* 0xfffffffc14147812 */ /* 0x000fca00078ec0ff */
[----:B------:R-:W-:-:S04]  /*6cf0*/  IMAD.IADD R20, R21, 0x1, -R20 ;  /* 0x0000000115147824 */ /* 0x000fc800078e0a14 */
[----:B------:R-:W-:-:S04]  /*6d00*/  IMAD R3, R20, 0x60, R35 ;  /* 0x0000006014037824 */ /* 0x000fc800078e0223 */
[----:B-1----:R-:W-:-:S05]  /*6d10*/  @P0 IMAD.HI.U32 R0, R3, R0, RZ ;  /* 0x0000000003000227 */ /* 0x002fca00078e00ff */
[----:B---3--:R-:W-:-:S04]  /*6d20*/  @P0 SHF.R.U32.HI R3, RZ, R5, R0 ;  /* 0x00000005ff030219 */ /* 0x008fc80000011600 */
[----:B------:R-:W-:Y:S01]  /*6d30*/  SHF.R.S32.HI R0, RZ, 0x1f, R3 ;  /* 0x0000001fff007819 */ /* 0x000fe20000011403 */
[----:B------:R-:W-:Y:S02]  /*6d40*/  IMAD.MOV.U32 R6, RZ, RZ, R26 ;  /* 0x000000ffff067224 */ /* 0x000fe400078e001a */
[----:B------:R-:W-:Y:S02]  /*6d50*/  IMAD.MOV.U32 R7, RZ, RZ, R31 ;  /* 0x000000ffff077224 */ /* 0x000fe400078e001f */
[C---:B------:R-:W-:Y:S02]  /*6d60*/  IMAD R4, R0.reuse, UR4, RZ ;  /* 0x0000000400047c24 */ /* 0x040fe4000f8e02ff */
[----:B------:R-:W-:Y:S02]  /*6d70*/  IMAD.MOV.U32 R8, RZ, RZ, R24 ;  /* 0x000000ffff087224 */ /* 0x000fe400078e0018 */
[----:B------:R-:W-:Y:S02]  /*6d80*/  IMAD.MOV.U32 R9, RZ, RZ, R33 ;  /* 0x000000ffff097224 */ /* 0x000fe400078e0021 */
[----:B------:R-:W-:-:S02]  /*6d90*/  IMAD R0, R0, UR6, RZ ;  /* 0x0000000600007c24 */ /* 0x000fc4000f8e02ff */
[----:B------:R-:W-:-:S04]  /*6da0*/  IMAD.WIDE.U32 R6, R3, UR4, R6 ;  /* 0x0000000403067c25 */ /* 0x000fc8000f8e0006 */
[C---:B------:R-:W-:Y:S01]  /*6db0*/  IMAD R5, R3.reuse, UR5, R4 ;  /* 0x0000000503057c24 */ /* 0x040fe2000f8e0204 */
[----:B------:R-:W-:Y:S01]  /*6dc0*/  ULDC.64 UR4, c[0x0][0x3e8] ;  /* 0x0000fa0000047ab9 */ /* 0x000fe20000000a00 */
[----:B------:R-:W-:-:S04]  /*6dd0*/  IMAD.WIDE.U32 R8, R3, UR6, R8 ;  /* 0x0000000603087c25 */ /* 0x000fc8000f8e0008 */
[----:B------:R-:W-:Y:S01]  /*6de0*/  IMAD R3, R3, UR7, R0 ;  /* 0x0000000703037c24 */ /* 0x000fe2000f8e0200 */
[----:B------:R-:W-:Y:S01]  /*6df0*/  ULDC.64 UR6, c[0x0][0x400] ;  /* 0x0001000000067ab9 */ /* 0x000fe20000000a00 */
[----:B------:R-:W-:Y:S01]  /*6e00*/  IMAD.IADD R5, R7, 0x1, R5 ;  /* 0x0000000107057824 */ /* 0x000fe200078e0205 */
[----:B------:R-:W-:Y:S01]  /*6e10*/  LEA R4, P0, R6, UR4, 0x1 ;  /* 0x0000000406047c11 */ /* 0x000fe2000f8008ff */
[----:B------:R-:W-:Y:S01]  /*6e20*/  IMAD.IADD R3, R9, 0x1, R3 ;  /* 0x0000000109037824 */ /* 0x000fe200078e0203 */
[----:B------:R-:W-:Y:S01]  /*6e30*/  LEA R7, P1, R8, UR6, 0x1 ;  /* 0x0000000608077c11 */ /* 0x000fe2000f8208ff */
[----:B------:R-:W-:Y:S01]  /*6e40*/  UMOV UR4, 0xffffffff ;  /* 0xffffffff00047882 */ /* 0x000fe20000000000 */
[----:B------:R-:W-:Y:S02]  /*6e50*/  LEA.HI.X R6, R6, UR5, R5, 0x1, P0 ;  /* 0x0000000506067c11 */ /* 0x000fe400080f0c05 */
[----:B------:R-:W-:Y:S02]  /*6e60*/  LEA.HI.X R8, R8, UR7, R3, 0x1, P1 ;  /* 0x0000000708087c11 */ /* 0x000fe400088f0c03 */
[----:B--2---:R-:W-:Y:S01]  /*6e70*/  SHF.R.S32.HI R34, RZ, 0x1f, R41 ;  /* 0x0000001fff227819 */ /* 0x004fe20000011429 */
[----:B------:R-:W-:Y:S06]  /*6e80*/  BRA.DIV UR4, `(.L_x_1429) ;  /* 0x000001aa04e07947 */ /* 0x000fec000b800000 */
[----:B------:R1:W2:Y:S04]  /*6e90*/  SHFL.IDX PT, R3, R6, RZ, 0x1c1f ;  /* 0x001c1fff06037589 */ /* 0x0002a800000e0000 */
[----:B------:R1:W3:Y:S04]  /*6ea0*/  SHFL.IDX PT, R0, R4, RZ, 0x1c1f ;  /* 0x001c1fff04007589 */ /* 0x0002e800000e0000 */
[----:B------:R1:W4:Y:S04]  /*6eb0*/  SHFL.IDX PT, R5, R8, RZ, 0x1c1f ;  /* 0x001c1fff08057589 */ /* 0x00032800000e0000 */
[----:B0-----:R1:W0:Y:S02]  /*6ec0*/  SHFL.IDX PT, R14, R7, RZ, 0x1c1f ;  /* 0x001c1fff070e7589 */ /* 0x00122400000e0000 */
.L_x_1713:
[----:B------:R-:W5:Y:S01]  /*6ed0*/  LDL R9, [R1+0x8] ;  /* 0x0000080001097983 */ /* 0x000f620000100800 */
[----:B------:R-:W-:Y:S01]  /*6ee0*/  BSSY B1, `(.L_x_1430) ;  /* 0x000001e000017945 */ /* 0x000fe20003800000 */
[----:B------:R-:W-:Y:S02]  /*6ef0*/  CS2R R32, SRZ ;  /* 0x0000000000207805 */ /* 0x000fe4000001ff00 */
[----:B------:R-:W-:Y:S02]  /*6f00*/  CS2R R26, SRZ ;  /* 0x00000000001a7805 */ /* 0x000fe4000001ff00 */
[----:B------:R-:W-:Y:S02]  /*6f10*/  CS2R R30, SRZ ;  /* 0x00000000001e7805 */ /* 0x000fe4000001ff00 */
[----:B------:R-:W-:Y:S01]  /*6f20*/  CS2R R24, SRZ ;  /* 0x0000000000187805 */ /* 0x000fe2000001ff00 */
[----:B-----5:R-:W-:-:S05]  /*6f30*/  IMAD R38, R9, R38, RZ ;  /* 0x0000002609267224 */ /* 0x020fca00078e02ff */
[----:B------:R-:W-:-:S13]  /*6f40*/  ISETP.GE.AND P0, PT, R35, R38, PT ;  /* 0x000000262300720c */ /* 0x000fda0003f06270 */
[----:B------:R-:W-:Y:S05]  /*6f50*/  @P0 BRA `(.L_x_1431) ;  /* 0x0000000000580947 */ /* 0x000fea0003800000 */
[----:B------:R-:W-:Y:S01]  /*6f60*/  ULDC UR4, c[0x0][0x3f4] ;  /* 0x0000fd0000047ab9 */ /* 0x000fe20000000800 */
[----:B---3--:R-:W-:Y:S01]  /*6f70*/  IMAD.MOV.U32 R10, RZ, RZ, R0 ;  /* 0x000000ffff0a7224 */ /* 0x008fe200078e0000 */
[----:B------:R-:W-:Y:S01]  /*6f80*/  ISETP.GE.AND P3, PT, R41, UR4, PT ;  /* 0x0000000429007c0c */ /* 0x000fe2000bf66270 */
[----:B--2---:R-:W-:Y:S01]  /*6f90*/  IMAD.MOV.U32 R11, RZ, RZ, R3 ;  /* 0x000000ffff0b7224 */ /* 0x004fe200078e0003 */
[----:B------:R-:W-:Y:S01]  /*6fa0*/  ISETP.GE.AND P2, PT, R152, UR4, PT ;  /* 0x0000000498007c0c */ /* 0x000fe2000bf46270 */
[----:B----4-:R-:W-:Y:S01]  /*6fb0*/  IMAD.MOV.U32 R15, RZ, RZ, R5 ;  /* 0x000000ffff0f7224 */ /* 0x010fe200078e0005 */
[----:B------:R-:W-:-:S09]  /*6fc0*/  CS2R R30, SRZ ;  /* 0x00000000001e7805 */ /* 0x000fd2000001ff00 */
[C---:B------:R-:W-:Y:S01]  /*6fd0*/  @!P3 IMAD.SHL.U32 R37, R41.reuse, 0x2, RZ ;  /* 0x000000022925b824 */ /* 0x040fe200078e00ff */
[----:B------:R-:W-:Y:S02]  /*6fe0*/  @!P3 SHF.L.U64.HI R26, R41, 0x1, R34 ;  /* 0x00000001291ab819 */ /* 0x000fe40000010222 */
[----:B------:R-:W-:Y:S02]  /*6ff0*/  CS2R R32, SRZ ;  /* 0x0000000000207805 */ /* 0x000fe4000001ff00 */
[----:B------:R-:W-:Y:S01]  /*7000*/  CS2R R24, SRZ ;  /* 0x0000000000187805 */ /* 0x000fe2000001ff00 */
[----:B------:R-:W-:Y:S01]  /*7010*/  @!P2 IMAD.WIDE R10, R152, 0x2, R10 ;  /* 0x00000002980aa825 */ /* 0x000fe200078e020a */
[-C--:B------:R-:W-:Y:S02]  /*7020*/  @!P3 IADD3 R20, P0, R0, R37.reuse, RZ ;  /* 0x000000250014b210 */ /* 0x080fe40007f1e0ff */
[----:B0-----:R-:W-:Y:S01]  /*7030*/  @!P3 IADD3 R36, P1, R14, R37, RZ ;  /* 0x000000250e24b210 */ /* 0x001fe20007f3e0ff */
[----:B------:R-:W-:Y:S01]  /*7040*/  @!P2 IMAD.WIDE R12, R152, 0x2, R14 ;  /* 0x00000002980ca825 */ /* 0x000fe200078e020e */
[----:B------:R0:W5:Y:S03]  /*7050*/  @!P2 LD.E.64 R30, desc[UR40][R10.64] ;  /* 0x000000280a1ea980 */ /* 0x000166000c101b00 */
[--C-:B------:R-:W-:Y:S01]  /*7060*/  @!P3 IMAD.X R21, R3, 0x1, R26.reuse, P0 ;  /* 0x000000010315b824 */ /* 0x100fe200000e061a */
[----:B------:R0:W5:Y:S01]  /*7070*/  @!P2 LD.E.64 R32, desc[UR40][R12.64] ;  /* 0x000000280c20a980 */ /* 0x000162000c101b00 */
[----:B------:R-:W-:Y:S01]  /*7080*/  @!P3 IMAD.X R37, R5, 0x1, R26, P1 ;  /* 0x000000010525b824 */ /* 0x000fe200008e061a */
[----:B------:R-:W-:-:S02]  /*7090*/  CS2R R26, SRZ ;  /* 0x00000000001a7805 */ /* 0x000fc4000001ff00 */
[----:B------:R0:W5:Y:S04]  /*70a0*/  @!P3 LD.E.64 R24, desc[UR40][R20.64] ;  /* 0x000000281418b980 */ /* 0x000168000c101b00 */
[----:B------:R0:W5:Y:S02]  /*70b0*/  @!P3 LD.E.64 R26, desc[UR40][R36.64] ;  /* 0x00000028241ab980 */ /* 0x000164000c101b00 */
.L_x_1431:
[----:B------:R-:W-:Y:S05]  /*70c0*/  BSYNC B1 ;  /* 0x0000000000017941 */ /* 0x000fea0003800000 */
.L_x_1430:
[----:B---3-5:R-:W-:Y:S01]  /*70d0*/  IMAD.MOV.U32 R0, RZ, RZ, R32 ;  /* 0x000000ffff007224 */ /* 0x028fe200078e0020 */
[----:B------:R-:W-:Y:S01]  /*70e0*/  UMOV UR4, 0xffffffff ;  /* 0xffffffff00047882 */ /* 0x000fe20000000000 */
[----:B--2---:R-:W-:Y:S01]  /*70f0*/  IMAD.MOV.U32 R3, RZ, RZ, R33 ;  /* 0x000000ffff037224 */ /* 0x004fe200078e0021 */
[----:B0-----:R-:W-:Y:S01]  /*7100*/  CS2R R20, SRZ ;  /* 0x0000000000147805 */ /* 0x001fe2000001ff00 */
[----:B----4-:R-:W-:Y:S01]  /*7110*/  IMAD.MOV.U32 R5, RZ, RZ, R26 ;  /* 0x000000ffff057224 */ /* 0x010fe200078e001a */
        /* <DEDUP_REMOVED lines=12> */
[----:B------:R-:W-:Y:S01]  /*71e0*/  PRMT R42, R9, 0x7610, R42 ;  /* 0x00007610092a7816 */ /* 0x000fe2000000002a */
[----:B------:R-:W-:Y:S06]  /*71f0*/  BRA.DIV UR4, `(.L_x_1432) ;  /* 0x000001aa04747947 */ /* 0x000fec000b800000 */
[----:B------:R0:W2:Y:S04]  /*7200*/  SHFL.IDX PT, R3, R6, 0x1, 0x1c1f ;  /* 0x003c1f0006037f89 */ /* 0x0000a800000e0000 */
[----:B------:R0:W3:Y:S04]  /*7210*/  SHFL.IDX PT, R0, R4, 0x1, 0x1c1f ;  /* 0x003c1f0004007f89 */ /* 0x0000e800000e0000 */
[----:B------:R0:W4:Y:S04]  /*7220*/  SHFL.IDX PT, R5, R8, 0x1, 0x1c1f ;  /* 0x003c1f0008057f89 */ /* 0x00012800000e0000 */
[----:B------:R0:W0:Y:S02]  /*7230*/  SHFL.IDX PT, R14, R7, 0x1, 0x1c1f ;  /* 0x003c1f00070e7f89 */ /* 0x00002400000e0000 */
.L_x_1719:
[----:B01----:R-:W5:Y:S04]  /*7240*/  LDL R6, [R1+0x70] ;  /* 0x0000700001067983 */ /* 0x003f680000100800 */
[----:B------:R-:W2:Y:S01]  /*7250*/  LDL R44, [R1+0x5c] ;  /* 0x00005c00012c7983 */ /* 0x000ea20000100800 */
[----:B------:R-:W-:Y:S01]  /*7260*/  VIADD R35, R35, 0x60 ;  /* 0x0000006023237836 */ /* 0x000fe20000000000 */
[----:B------:R-:W-:Y:S01]  /*7270*/  BSSY B1, `(.L_x_1433) ;  /* 0x0000021000017945 */ /* 0x000fe20003800000 */
[----:B------:R-:W-:Y:S02]  /*7280*/  CS2R R10, SRZ ;  /* 0x00000000000a7805 */ /* 0x000fe4000001ff00 */
[----:B------:R-:W-:Y:S02]  /*7290*/  CS2R R12, SRZ ;  /* 0x00000000000c7805 */ /* 0x000fe4000001ff00 */
[----:B------:R-:W-:-:S02]  /*72a0*/  CS2R R8, SRZ ;  /* 0x0000000000087805 */ /* 0x000fc4000001ff00 */
[----:B------:R-:W-:Y:S02]  /*72b0*/  ISETP.GE.AND P0, PT, R35, R38, PT ;  /* 0x000000262300720c */ /* 0x000fe40003f06270 */
[----:B-----5:R-:W-:-:S04]  /*72c0*/  LEA.HI R4, R6, R6, RZ, 0x1 ;  /* 0x0000000606047211 */ /* 0x020fc800078f08ff */
[----:B------:R-:W-:Y:S01]  /*72d0*/  LOP3.LUT R4, R4, 0xfffffffe, RZ, 0xc0, !PT ;  /* 0xfffffffe04047812 */ /* 0x000fe200078ec0ff */
[----:B--2---:R-:W-:-:S04]  /*72e0*/  IMAD.SHL.U32 R36, R44, 0x40, RZ ;  /* 0x000000402c247824 */ /* 0x004fc800078e00ff */
[----:B------:R-:W-:-:S05]  /*72f0*/  IMAD.IADD R4, R6, 0x1, -R4 ;  /* 0x0000000106047824 */ /* 0x000fca00078e0a04 */
[----:B------:R-:W-:Y:S01]  /*7300*/  SHF.L.U32 R45, R4, 0x1f, RZ ;  /* 0x0000001f042d7819 */ /* 0x000fe200000006ff */
[----:B------:R-:W-:Y:S06]  /*7310*/  @P0 BRA `(.L_x_1434) ;  /* 0x0000000000580947 */ /* 0x000fec0003800000 */
[----:B------:R-:W-:Y:S01]  /*7320*/  ULDC UR4, c[0x0][0x3f4] ;  /* 0x0000fd0000047ab9 */ /* 0x000fe20000000800 */
[----:B---3--:R-:W-:Y:S01]  /*7330*/  IMAD.MOV.U32 R6, RZ, RZ, R0 ;  /* 0x000000ffff067224 */ /* 0x008fe200078e0000 */
[----:B------:R-:W-:Y:S01]  /*7340*/  ISETP.GE.AND P3, PT, R41, UR4, PT ;  /* 0x0000000429007c0c */ /* 0x000fe2000bf66270 */
[----:B------:R-:W-:Y:S01]  /*7350*/  IMAD.MOV.U32 R7, RZ, RZ, R3 ;  /* 0x000000ffff077224 */ /* 0x000fe200078e0003 */
[----:B------:R-:W-:Y:S01]  /*7360*/  ISETP.GE.AND P2, PT, R152, UR4, PT ;  /* 0x0000000498007c0c */ /* 0x000fe2000bf46270 */
[----:B----4-:R-:W-:Y:S01]  /*7370*/  IMAD.MOV.U32 R15, RZ, RZ, R5 ;  /* 0x000000ffff0f7224 */ /* 0x010fe200078e0005 */
[----:B------:R-:W-:-:S09]  /*7380*/  CS2R R12, SRZ ;  /* 0x00000000000c7805 */ /* 0x000fd2000001ff00 */
[C---:B------:R-:W-:Y:S01]  /*7390*/  @!P3 IMAD.SHL.U32 R9, R41.reuse, 0x2, RZ ;  /* 0x000000022909b824 */ /* 0x040fe200078e00ff */
[----:B------:R-:W-:Y:S02]  /*73a0*/  @!P3 SHF.L.U64.HI R10, R41, 0x1, R34 ;  /* 0x00000001290ab819 */ /* 0x000fe40000010222 */
[----:B------:R-:W-:Y:S01]  /*73b0*/  CS2R R20, SRZ ;  /* 0x0000000000147805 */ /* 0x000fe2000001ff00 */
[----:B------:R-:W-:Y:S01]  /*73c0*/  @!P2 IMAD.WIDE R6, R152, 0x2, R6 ;  /* 0x000000029806a825 */ /* 0x000fe200078e0206 */
[-C--:B------:R-:W-:Y:S02]  /*73d0*/  @!P3 IADD3 R34, P0, R0, R9.reuse, RZ ;  /* 0x000000090022b210 */ /* 0x080fe40007f1e0ff */
[----:B------:R-:W-:Y:S02]  /*73e0*/  @!P3 IADD3 R4, P1, R14, R9, RZ ;  /* 0x000000090e04b210 */ /* 0x000fe40007f3e0ff */
[----:B------:R-:W-:Y:S01]  /*73f0*/  CS2R R8, SRZ ;  /* 0x0000000000087805 */ /* 0x000fe2000001ff00 */
[----:B------:R0:W5:Y:S01]  /*7400*/  @!P2 LD.E.64 R12, desc[UR40][R6.64] ;  /* 0x00000028060ca980 */ /* 0x000162000c101b00 */
[----:B------:R-:W-:-:S02]  /*7410*/  @!P3 IMAD.X R35, R3, 0x1, R10, P0 ;  /* 0x000000010323b824 */ /* 0x000fc400000e060a */
[----:B------:R-:W-:Y:S01]  /*7420*/  @!P3 IMAD.X R5, R5, 0x1, R10, P1 ;  /* 0x000000010505b824 */ /* 0x000fe200008e060a */
[----:B------:R-:W-:Y:S01]  /*7430*/  CS2R R10, SRZ ;  /* 0x00000000000a7805 */ /* 0x000fe2000001ff00 */
[----:B------:R-:W-:Y:S01]  /*7440*/  @!P2 IMAD.WIDE R14, R152, 0x2, R14 ;  /* 0x00000002980ea825 */ /* 0x000fe200078e020e */
[----:B------:R0:W5:Y:S04]  /*7450*/  @!P3 LD.E.64 R8, desc[UR40][R34.64] ;  /* 0x000000282208b980 */ /* 0x000168000c101b00 */
[----:B------:R0:W5:Y:S04]  /*7460*/  @!P2 LD.E.64 R20, desc[UR40][R14.64] ;  /* 0x000000280e14a980 */ /* 0x000168000c101b00 */
[----:B------:R0:W5:Y:S02]  /*7470*/  @!P3 LD.E.64 R10, desc[UR40][R4.64] ;  /* 0x00000028040ab980 */ /* 0x000164000c101b00 */
.L_x_1434:
[----:B------:R-:W-:Y:S05]  /*7480*/  BSYNC B1 ;  /* 0x0000000000017941 */ /* 0x000fea0003800000 */
.L_x_1433:
[----:B0-----:R-:W0:Y:S01]  /*7490*/  S2R R7, SR_TID.X ;  /* 0x0000000000077919 */ /* 0x001e220000002100 */
[----:B------:R-:W1:Y:S01]  /*74a0*/  SYNCS.PHASECHK.TRANS64.TRYWAIT P0, [R2+URZ+0x16800], R45 ;  /* 0x0168002d020075a7 */ /* 0x000e62000800017f */
[----:B------:R-:W-:Y:S01]  /*74b0*/  LOP3.LUT R3, R36, 0x1c0, RZ, 0xc0, !PT ;  /* 0x000001c024037812 */ /* 0x000fe200078ec0ff */
[----:B-----5:R-:W-:Y:S01]  /*74c0*/  IMAD.MOV.U32 R4, RZ, RZ, R20 ;  /* 0x000000ffff047224 */ /* 0x020fe200078e0014 */
[----:B------:R-:W-:Y:S01]  /*74d0*/  BSSY B1, `(.L_x_1435) ;  /* 0x000001f000017945 */ /* 0x000fe20003800000 */
[----:B------:R-:W-:Y:S01]  /*74e0*/  IMAD R14, R29, -0xc0, R38 ;  /* 0xffffff401d0e7824 */ /* 0x000fe200078e0226 */
[----:B---3--:R-:W-:Y:S01]  /*74f0*/  LOP3.LUT R0, R3, 0x18, R18, 0xf8, !PT ;  /* 0x0000001803007812 */ /* 0x008fe200078ef812 */
[----:B----4-:R-:W-:Y:S01]  /*7500*/  IMAD.MOV.U32 R5, RZ, RZ, R11 ;  /* 0x000000ffff057224 */ /* 0x010fe200078e000b */
[----:B------:R-:W-:Y:S01]  /*7510*/  SHF.R.U32.HI R3, RZ, 0x3, R3 ;  /* 0x00000003ff037819 */ /* 0x000fe20000011603 */
[----:B------:R-:W-:Y:S01]  /*7520*/  IMAD.MOV.U32 R6, RZ, RZ, R12 ;  /* 0x000000ffff067224 */ /* 0x000fe200078e000c */
[----:B------:R-:W-:Y:S01]  /*7530*/  PRMT R37, R4, 0x7610, R37 ;  /* 0x0000761004257816 */ /* 0x000fe20000000025 */
[----:B------:R-:W-:Y:S01]  /*7540*/  IMAD.MOV.U32 R4, RZ, RZ, R10 ;  /* 0x000000ffff047224 */ /* 0x000fe200078e000a */
[----:B------:R-:W-:Y:S01]  /*7550*/  LOP3.LUT R0, R0, R3, RZ, 0x3c, !PT ;  /* 0x0000000300007212 */ /* 0x000fe200078e3cff */
[----:B------:R-:W-:Y:S01]  /*7560*/  IMAD.MOV.U32 R3, RZ, RZ, R21 ;  /* 0x000000ffff037224 */ /* 0x000fe200078e0015 */
[----:B------:R-:W-:-:S02]  /*7570*/  VIMNMX R14, R14, 0xc0, PT ;  /* 0x000000c00e0e7848 */ /* 0x000fc40003fe0100 */
[----:B------:R-:W-:Y:S01]  /*7580*/  PRMT R15, R4, 0x7610, R15 ;  /* 0x00007610040f7816 */ /* 0x000fe2000000000f */
[----:B------:R-:W-:Y:S01]  /*7590*/  IMAD.MOV.U32 R4, RZ, RZ, R8 ;  /* 0x000000ffff047224 */ /* 0x000fe200078e0008 */
[----:B------:R-:W-:Y:S02]  /*75a0*/  PRMT R36, R3, 0x7610, R36 ;  /* 0x0000761003247816 */ /* 0x000fe40000000024 */
[----:B------:R-:W-:Y:S01]  /*75b0*/  PRMT R29, R5, 0x7610, R29 ;  /* 0x00007610051d7816 */ /* 0x000fe2000000001d */
[----:B------:R-:W-:Y:S01]  /*75c0*/  IMAD.MOV.U32 R5, RZ, RZ, R9 ;  /* 0x000000ffff057224 */ /* 0x000fe200078e0009 */
[----:B------:R-:W-:Y:S02]  /*75d0*/  PRMT R34, R4, 0x7610, R34 ;  /* 0x0000761004227816 */ /* 0x000fe40000000022 */
[----:B------:R-:W-:Y:S02]  /*75e0*/  PRMT R38, R6, 0x7610, R38 ;  /* 0x0000761006267816 */ /* 0x000fe40000000026 */
[----:B------:R-:W-:-:S02]  /*75f0*/  LOP3.LUT P2, RZ, R44, 0x4, RZ, 0xc0, !PT ;  /* 0x000000042cff7812 */ /* 0x000fc4000784c0ff */
[----:B------:R-:W-:Y:S01]  /*7600*/  ISETP.GE.AND P1, PT, R17, R14, PT ;  /* 0x0000000e1100720c */ /* 0x000fe20003f26270 */
[----:B0-----:R-:W-:-:S05]  /*7610*/  VIADD R35, R7, 0xffffff80 ;  /* 0xffffff8007237836 */ /* 0x001fca0000000000 */
[----:B------:R-:W-:-:S04]  /*7620*/  SHF.R.S32.HI R7, RZ, 0x1f, R35 ;  /* 0x0000001fff077819 */ /* 0x000fc80000011423 */
[----:B------:R-:W-:-:S04]  /*7630*/  LEA.HI R7, R7, R35, RZ, 0x5 ;  /* 0x0000002307077211 */ /* 0x000fc800078f28ff */
[----:B------:R-:W-:-:S05]  /*7640*/  SHF.R.S32.HI R7, RZ, 0x5, R7 ;  /* 0x00000005ff077819 */ /* 0x000fca0000011407 */
[----:B------:R-:W-:Y:S02]  /*7650*/  IMAD R3, R7, 0x200, R0 ;  /* 0x0000020007037824 */ /* 0x000fe400078e0200 */
[----:B------:R-:W-:Y:S02]  /*7660*/  IMAD.MOV.U32 R0, RZ, RZ, R13 ;  /* 0x000000ffff007224 */ /* 0x000fe400078e000d */
[----:B------:R-:W-:-:S03]  /*7670*/  IMAD R3, R3, 0x2, R2 ;  /* 0x0000000203037824 */ /* 0x000fc600078e0202 */
[----:B------:R-:W-:Y:S01]  /*7680*/  PRMT R41, R0, 0x7610, R41 ;  /* 0x0000761000297816 */ /* 0x000fe20000000029 */
[C---:B------:R-:W-:Y:S02]  /*7690*/  VIADD R4, R3.reuse, 0x8400 ;  /* 0x0000840003047836 */ /* 0x040fe40000000000 */
[----:B------:R-:W-:Y:S01]  /*76a0*/  VIADD R0, R3, 0x8440 ;  /* 0x0000844003007836 */ /* 0x000fe20000000000 */
[----:B-1----:R-:W-:Y:S06]  /*76b0*/  @!P0 BRA `(.L_x_1436) ;  /* 0x000001a400b48947 */ /* 0x002fec0003800000 */
.L_x_1720:
[----:B------:R-:W-:Y:S05]  /*76c0*/  BSYNC B1 ;  /* 0x0000000000017941 */ /* 0x000fea0003800000 */
.L_x_1435:
[----:B------:R-:W-:Y:S01]  /*76d0*/  BSSY B1, `(.L_x_1437) ;  /* 0x0000068000017945 */ /* 0x000fe20003800000 */
[----:B------:R-:W-:Y:S01]  /*76e0*/  PRMT R35, R5, 0x7610, R35 ;  /* 0x0000761005237816 */ /* 0x000fe20000000023 */
[----:B------:R-:W-:Y:S02]  /*76f0*/  @P2 VIADD R0, R4, 0xffffffc0 ;  /* 0xffffffc004002836 */ /* 0x000fe40000000000 */
[----:B------:R-:W-:Y:S05]  /*7700*/  @P1 BRA `(.L_x_1438) ;  /* 0x0000000400901947 */ /* 0x000fea0003800000 */
[----:B------:R-:W2:Y:S01]  /*7710*/  LDL R6, [R1+0x18] ;  /* 0x0000180001067983 */ /* 0x000ea20000100800 */
[----:B------:R-:W1:Y:S01]  /*7720*/  LDC R5, c[0x0][0x3f4] ;  /* 0x0000fd00ff057b82 */ /* 0x000e620000000800 */
[----:B------:R-:W-:Y:S01]  /*7730*/  BSSY B2, `(.L_x_1439) ;  /* 0x0000032000027945 */ /* 0x000fe20003800000 */
[-C--:B-1----:R-:W-:Y:S02]  /*7740*/  ISETP.GE.AND P0, PT, R152, R5.reuse, PT ;  /* 0x000000059800720c */ /* 0x082fe40003f06270 */
[----:B--2---:R-:W-:-:S11]  /*7750*/  ISETP.GE.AND P1, PT, R6, R5, PT ;  /* 0x000000050600720c */ /* 0x004fd60003f26270 */
[----:B------:R-:W-:Y:S05]  /*7760*/  @P0 BRA `(.L_x_1440) ;  /* 0x0000000000b80947 */ /* 0x000fea0003800000 */
[----:B------:R-:W1:Y:S01]  /*7770*/  LDS.128 R4, [R3+0x8400] ;  /* 0x0084000003047984 */ /* 0x000e620000000c00 */
[----:B------:R-:W-:Y:S02]  /*7780*/  SHF.R.U32.HI R48, RZ, 0x10, R33 ;  /* 0x00000010ff307819 */ /* 0x000fe40000011621 */
[----:B0-----:R-:W-:Y:S02]  /*7790*/  SHF.R.U32.HI R45, RZ, 0x10, R31 ;  /* 0x00000010ff2d7819 */ /* 0x001fe4000001161f */
[----:B------:R-:W-:Y:S02]  /*77a0*/  PRMT R48, R37, 0x5432, R48 ;  /* 0x0000543225307816 */ /* 0x000fe40000000030 */
[----:B------:R-:W-:Y:S02]  /*77b0*/  SHF.R.U64 R47, R32, 0x10, R33 ;  /* 0x00000010202f7819 */ /* 0x000fe40000001221 */
[----:B------:R-:W-:Y:S01]  /*77c0*/  PRMT R45, R49, 0x5410, R45 ;  /* 0x00005410312d7816 */ /* 0x000fe2000000002d */
[----:B------:R-:W-:Y:S01]  /*77d0*/  IMAD.U32 R49, R48, 0x10000, RZ ;  /* 0x0001000030317824 */ /* 0x000fe200078e00ff */
[----:B------:R-:W-:-:S02]  /*77e0*/  SHF.R.U64 R44, R30, 0x10, R31 ;  /* 0x000000101e2c7819 */ /* 0x000fc4000000121f */
[----:B------:R-:W-:Y:S01]  /*77f0*/  PRMT R47, R46, 0x5410, R47 ;  /* 0x000054102e2f7816 */ /* 0x000fe2000000002f */
[C---:B------:R-:W-:Y:S01]  /*7800*/  IMAD.U32 R46, R45.reuse, 0x10000, RZ ;  /* 0x000100002d2e7824 */ /* 0x040fe200078e00ff */
[----:B------:R-:W-:Y:S02]  /*7810*/  LOP3.LUT R48, R48, 0xffff0000, RZ, 0xc0, !PT ;  /* 0xffff000030307812 */ /* 0x000fe400078ec0ff */
[----:B------:R-:W-:Y:S02]  /*7820*/  LOP3.LUT R45, R45, 0xffff0000, RZ, 0xc0, !PT ;  /* 0xffff00002d2d7812 */ /* 0x000fe400078ec0ff */
[----:B------:R-:W-:Y:S02]  /*7830*/  PRMT R44, R39, 0x5432, R44 ;  /* 0x00005432272c7816 */ /* 0x000fe4000000002c */
[C---:B-1----:R-:W-:Y:S01]  /*7840*/  LOP3.LUT R31, R6.reuse, 0xffff0000, RZ, 0xc0, !PT ;  /* 0xffff0000061f7812 */ /* 0x042fe200078ec0ff */
[----:B------:R-:W-:Y:S01]  /*7850*/  IMAD.U32 R30, R6, 0x10000, RZ ;  /* 0x00010000061e7824 */ /* 0x000fe200078e00ff */
[C---:B------:R-:W-:Y:S01]  /*7860*/  LOP3.LUT R33, R7.reuse, 0xffff0000, RZ, 0xc0, !PT ;  /* 0xffff000007217812 */ /* 0x040fe200078ec0ff */
[----:B------:R-:W-:-:S02]  /*7870*/  IMAD.U32 R32, R7, 0x10000, RZ ;  /* 0x0001000007207824 */ /* 0x000fc400078e00ff */
[CC--:B------:R-:W-:Y:S01]  /*7880*/  FMUL.FTZ R51, R31.reuse, R49.reuse ;  /* 0x000000311f337220 */ /* 0x0c0fe20000410000 */
[----:B------:R-:W-:Y:S01]  /*7890*/  FMUL.FTZ R50, R31, R46 ;  /* 0x0000002e1f327220 */ /* 0x000fe20000410000 */
[----:B------:R-:W-:Y:S01]  /*78a0*/  FMUL.FTZ R31, R33, R48 ;  /* 0x00000030211f7220 */ /* 0x000fe20000410000 */
[----:B------:R-:W-:Y:S02]  /*78b0*/  IMAD.U32 R6, R4, 0x10000, RZ ;  /* 0x0001000004067824 */ /* 0x000fe400078e00ff */
[C---:B------:R-:W-:Y:S01]  /*78c0*/  FFMA.FTZ R51, R30.reuse, R46, -R51 ;  /* 0x0000002e1e337223 */ /* 0x040fe20000010833 */
[----:B------:R-:W-:Y:S01]  /*78d0*/  FFMA.FTZ R50, R30, R49, R50 ;  /* 0x000000311e327223 */ /* 0x000fe20000010032 */
[-C--:B------:R-:W-:Y:S01]  /*78e0*/  FFMA.FTZ R49, R32, R45.reuse, -R31 ;  /* 0x0000002d20317223 */ /* 0x080fe2000001081f */
[C---:B------:R-:W-:Y:S01]  /*78f0*/  IMAD.U32 R7, R5.reuse, 0x10000, RZ ;  /* 0x0001000005077824 */ /* 0x040fe200078e00ff */
[----:B------:R-:W-:Y:S01]  /*7900*/  LOP3.LUT R4, R4, 0xffff0000, RZ, 0xc0, !PT ;  /* 0xffff000004047812 */ /* 0x000fe200078ec0ff */
[C---:B------:R-:W-:Y:S01]  /*7910*/  IMAD.U32 R31, R44.reuse, 0x10000, RZ ;  /* 0x000100002c1f7824 */ /* 0x040fe200078e00ff */
[----:B------:R-:W-:Y:S01]  /*7920*/  LOP3.LUT R5, R5, 0xffff0000, RZ, 0xc0, !PT ;  /* 0xffff000005057812 */ /* 0x000fe200078ec0ff */
[----:B------:R-:W-:Y:S01]  /*7930*/  FMUL.FTZ R53, R33, R45 ;  /* 0x0000002d21357220 */ /* 0x000fe20000410000 */
[C---:B------:R-:W-:Y:S01]  /*7940*/  LOP3.LUT R30, R47.reuse, 0xffff0000, RZ, 0xc0, !PT ;  /* 0xffff00002f1e7812 */ /* 0x040fe200078ec0ff */
[----:B------:R-:W-:Y:S01]  /*7950*/  IMAD.U32 R33, R47, 0x10000, RZ ;  /* 0x000100002f217824 */ /* 0x000fe200078e00ff */
[----:B------:R-:W-:Y:S01]  /*7960*/  LOP3.LUT R44, R44, 0xffff0000, RZ, 0xc0, !PT ;  /* 0xffff00002c2c7812 */ /* 0x000fe200078ec0ff */
[----:B------:R-:W-:Y:S01]  /*7970*/  FFMA.FTZ R48, R32, R48, R53 ;  /* 0x0000003020307223 */ /* 0x000fe20000010035 */
[C---:B------:R-:W-:Y:S01]  /*7980*/  FMUL.FTZ R32, R4.reuse, R31 ;  /* 0x0000001f04207220 */ /* 0x040fe20000410000 */
[-C--:B------:R-:W-:Y:S01]  /*7990*/  FMUL.FTZ R45, R4, R33.reuse ;  /* 0x00000021042d7220 */ /* 0x080fe20000410000 */
[C---:B------:R-:W-:Y:S01]  /*79a0*/  FMUL.FTZ R46, R5.reuse, R30 ;  /* 0x0000001e052e7220 */ /* 0x040fe20000410000 */
[-C--:B------:R-:W-:Y:S01]  /*79b0*/  FMUL.FTZ R47, R5, R44.reuse ;  /* 0x0000002c052f7220 */ /* 0x080fe20000410000 */
[C---:B------:R-:W-:Y:S01]  /*79c0*/  FFMA.FTZ R33, R6.reuse, R33, R32 ;  /* 0x0000002106217223 */ /* 0x040fe20000010020 */
[----:B------:R-:W-:Y:S01]  /*79d0*/  FFMA.FTZ R4, R6, R31, -R45 ;  /* 0x0000001f06047223 */ /* 0x000fe2000001082d */
[C---:B------:R-:W-:Y:S01]  /*79e0*/  FFMA.FTZ R5, R7.reuse, R44, -R46 ;  /* 0x0000002c07057223 */ /* 0x040fe2000001082e */
[----:B------:R-:W-:Y:S01]  /*79f0*/  FFMA.FTZ R30, R7, R30, R47 ;  /* 0x0000001e071e7223 */ /* 0x000fe2000001002f */
[----:B------:R-:W-:-:S02]  /*7a00*/  F2FP.BF16.F32.PACK_AB R6, R50, R51 ;  /* 0x000000333206723e */ /* 0x000fc400000010ff */
[----:B------:R-:W-:Y:S02]  /*7a10*/  F2FP.BF16.F32.PACK_AB R7, R48, R49 ;  /* 0x000000313007723e */ /* 0x000fe400000010ff */
[----:B------:R-:W-:Y:S02]  /*7a20*/  F2FP.BF16.F32.PACK_AB R4, R33, R4 ;  /* 0x000000042104723e */ /* 0x000fe400000010ff */
[----:B------:R-:W-:-:S05]  /*7a30*/  F2FP.BF16.F32.PACK_AB R5, R30, R5 ;  /* 0x000000051e05723e */ /* 0x000fca00000010ff */
[----:B------:R1:W-:Y:S02]  /*7a40*/  STS.128 [R3+0x8400], R4 ;  /* 0x0084000403007388 */ /* 0x0003e40000000c00 */
.L_x_1440:
[----:B------:R-:W-:Y:S05]  /*7a50*/  BSYNC B2 ;  /* 0x0000000000027941 */ /* 0x000fea0003800000 */
.L_x_1439:
[----:B------:R-:W-:Y:S05]  /*7a60*/  @P1 BRA `(.L_x_1438) ;  /* 0x0000000000b81947 */ /* 0x000fea0003800000 */
[----:B-1----:R-:W1:Y:S01]  /*7a70*/  LDS.128 R4, [R0] ;  /* 0x0000000000047984 */ /* 0x002e620000000c00 */
[----:B------:R-:W-:Y:S02]  /*7a80*/  SHF.R.U64 R30, R24, 0x10, R25 ;  /* 0x00000010181e7819 */ /* 0x000fe40000001219 */
[----:B------:R-:W-:Y:S02]  /*7a90*/  SHF.R.U64 R24, R26, 0x10, R27 ;  /* 0x000000101a187819 */ /* 0x000fe4000000121b */
[----:B------:R-:W-:Y:S02]  /*7aa0*/  SHF.R.U32.HI R25, RZ, 0x10, R25 ;  /* 0x00000010ff197819 */ /* 0x000fe40000011619 */
[----:B------:R-:W-:Y:S02]  /*7ab0*/  SHF.R.U32.HI R27, RZ, 0x10, R27 ;  /* 0x00000010ff1b7819 */ /* 0x000fe4000001161b */
[----:B------:R-:W-:Y:S02]  /*7ac0*/  PRMT R42, R42, 0x5410, R25 ;  /* 0x000054102a2a7816 */ /* 0x000fe40000000019 */
[----:B------:R-:W-:-:S02]  /*7ad0*/  PRMT R40, R40, 0x5410, R27 ;  /* 0x0000541028287816 */ /* 0x000fc4000000001b */
[----:B------:R-:W-:Y:S01]  /*7ae0*/  PRMT R43, R43, 0x5410, R30 ;  /* 0x000054102b2b7816 */ /* 0x000fe2000000001e */
[----:B------:R-:W-:Y:S01]  /*7af0*/  IMAD.U32 R30, R42, 0x10000, RZ ;  /* 0x000100002a1e7824 */ /* 0x000fe200078e00ff */
[----:B------:R-:W-:Y:S01]  /*7b00*/  PRMT R39, R39, 0x5410, R24 ;  /* 0x0000541027277816 */ /* 0x000fe20000000018 */
[C---:B------:R-:W-:Y:S01]  /*7b10*/  IMAD.U32 R31, R40.reuse, 0x10000, RZ ;  /* 0x00010000281f7824 */ /* 0x040fe200078e00ff */
[----:B------:R-:W-:Y:S02]  /*7b20*/  LOP3.LUT R40, R40, 0xffff0000, RZ, 0xc0, !PT ;  /* 0xffff000028287812 */ /* 0x000fe400078ec0ff */
[----:B------:R-:W-:Y:S02]  /*7b30*/  LOP3.LUT R42, R42, 0xffff0000, RZ, 0xc0, !PT ;  /* 0xffff00002a2a7812 */ /* 0x000fe400078ec0ff */
[C---:B-1----:R-:W-:Y:S01]  /*7b40*/  LOP3.LUT R25, R6.reuse, 0xffff0000, RZ, 0xc0, !PT ;  /* 0xffff000006197812 */ /* 0x042fe200078ec0ff */
[----:B------:R-:W-:Y:S01]  /*7b50*/  IMAD.U32 R24, R6, 0x10000, RZ ;  /* 0x0001000006187824 */ /* 0x000fe200078e00ff */
[C---:B------:R-:W-:Y:S01]  /*7b60*/  LOP3.LUT R27, R7.reuse, 0xffff0000, RZ, 0xc0, !PT ;  /* 0xffff0000071b7812 */ /* 0x040fe200078ec0ff */
[----:B------:R-:W-:-:S02]  /*7b70*/  IMAD.U32 R26, R7, 0x10000, RZ ;  /* 0x00010000071a7824 */ /* 0x000fc400078e00ff */
[C---:B------:R-:W-:Y:S01]  /*7b80*/  FMUL.FTZ R32, R25.reuse, R30 ;  /* 0x0000001e19207220 */ /* 0x040fe20000410000 */
[-C--:B------:R-:W-:Y:S01]  /*7b90*/  FMUL.FTZ R33, R25, R31.reuse ;  /* 0x0000001f19217220 */ /* 0x080fe20000410000 */
[----:B------:R-:W-:Y:S01]  /*7ba0*/  FMUL.FTZ R25, R27, R40 ;  /* 0x000000281b197220 */ /* 0x000fe20000410000 */
[----:B------:R-:W-:Y:S02]  /*7bb0*/  IMAD.U32 R6, R4, 0x10000, RZ ;  /* 0x0001000004067824 */ /* 0x000fe400078e00ff */
[C---:B0-----:R-:W-:Y:S01]  /*7bc0*/  FFMA.FTZ R45, R24.reuse, R31, R32 ;  /* 0x0000001f182d7223 */ /* 0x041fe20000010020 */
[----:B------:R-:W-:Y:S02]  /*7bd0*/  IMAD.U32 R7, R5, 0x10000, RZ ;  /* 0x0001000005077824 */ /* 0x000fe400078e00ff */
[----:B------:R-:W-:Y:S01]  /*7be0*/  FFMA.FTZ R44, R24, R30, -R33 ;  /* 0x0000001e182c7223 */ /* 0x000fe20000010821 */
[-C--:B------:R-:W-:Y:S01]  /*7bf0*/  FMUL.FTZ R31, R27, R42.reuse ;  /* 0x0000002a1b1f7220 */ /* 0x080fe20000410000 */
[----:B------:R-:W-:Y:S01]  /*7c00*/  LOP3.LUT R4, R4, 0xffff0000, RZ, 0xc0, !PT ;  /* 0xffff000004047812 */ /* 0x000fe200078ec0ff */
[C---:B------:R-:W-:Y:S01]  /*7c10*/  FFMA.FTZ R42, R26.reuse, R42, -R25 ;  /* 0x0000002a1a2a7223 */ /* 0x040fe20000010819 */
[----:B------:R-:W-:Y:S01]  /*7c20*/  LOP3.LUT R5, R5, 0xffff0000, RZ, 0xc0, !PT ;  /* 0xffff000005057812 */ /* 0x000fe200078ec0ff */
[C---:B------:R-:W-:Y:S01]  /*7c30*/  IMAD.U32 R27, R39.reuse, 0x10000, RZ ;  /* 0x00010000271b7824 */ /* 0x040fe200078e00ff */
[----:B------:R-:W-:Y:S01]  /*7c40*/  LOP3.LUT R30, R39, 0xffff0000, RZ, 0xc0, !PT ;  /* 0xffff0000271e7812 */ /* 0x000fe200078ec0ff */
[C---:B------:R-:W-:Y:S01]  /*7c50*/  IMAD.U32 R25, R43.reuse, 0x10000, RZ ;  /* 0x000100002b197824 */ /* 0x040fe200078e00ff */
[----:B------:R-:W-:Y:S01]  /*7c60*/  LOP3.LUT R24, R43, 0xffff0000, RZ, 0xc0, !PT ;  /* 0xffff00002b187812 */ /* 0x000fe200078ec0ff */
[----:B------:R-:W-:Y:S01]  /*7c70*/  FFMA.FTZ R39, R26, R40, R31 ;  /* 0x000000281a277223 */ /* 0x000fe2000001001f */
[C---:B------:R-:W-:Y:S01]  /*7c80*/  FMUL.FTZ R31, R4.reuse, R27 ;  /* 0x0000001b041f7220 */ /* 0x040fe20000410000 */
[-C--:B------:R-:W-:Y:S01]  /*7c90*/  FMUL.FTZ R26, R4, R25.reuse ;  /* 0x00000019041a7220 */ /* 0x080fe20000410000 */
        /* <DEDUP_REMOVED lines=11> */
.L_x_1438:
[----:B------:R-:W-:Y:S05]  /*7d50*/  BSYNC B1 ;  /* 0x0000000000017941 */ /* 0x000fea0003800000 */
.L_x_1437:
[----:B-12---:R-:W-:-:S05]  /*7d60*/  VIADD R4, R17, 0x60 ;  /* 0x0000006011047836 */ /* 0x006fca0000000000 */
[----:B------:R-:W-:-:S13]  /*7d70*/  ISETP.GE.AND P0, PT, R4, R14, PT ;  /* 0x0000000e0400720c */ /* 0x000fda0003f06270 */
        /* <DEDUP_REMOVED lines=8> */
[----:B------:R-:W-:Y:S02]  /*7e00*/  SHF.R.U64 R25, R12, 0x10, R13 ;  /* 0x000000100c197819 */ /* 0x000fe4000000120d */
[--C-:B------:R-:W-:Y:S02]  /*7e10*/  SHF.R.U64 R12, R20, 0x10, R21.reuse ;  /* 0x00000010140c7819 */ /* 0x100fe40000001215 */
        /* <DEDUP_REMOVED lines=14> */
[CC--:B------:R-:W-:Y:S01]  /*7f00*/  FMUL.FTZ R27, R13.reuse, R24.reuse ;  /* 0x000000180d1b7220 */ /* 0x0c0fe20000410000 */
[-C--:B------:R-:W-:Y:S01]  /*7f10*/  FMUL.FTZ R13, R13, R21.reuse ;  /* 0x000000150d0d7220 */ /* 0x080fe20000410000 */
[C---:B------:R-:W-:Y:S01]  /*7f20*/  IMAD.U32 R6, R4.reuse, 0x10000, RZ ;  /* 0x0001000004067824 */ /* 0x040fe200078e00ff */
[----:B------:R-:W-:Y:S01]  /*7f30*/  LOP3.LUT R4, R4, 0xffff0000, RZ, 0xc0, !PT ;  /* 0xffff000004047812 */ /* 0x000fe200078ec0ff */
[C---:B------:R-:W-:Y:S02]  /*7f40*/  IMAD.U32 R7, R5.reuse, 0x10000, RZ ;  /* 0x0001000005077824 */ /* 0x040fe400078e00ff */
[C---:B------:R-:W-:Y:S01]  /*7f50*/  FFMA.FTZ R31, R12.reuse, R24, R13 ;  /* 0x000000180c1f7223 */ /* 0x040fe2000001000d */
[----:B------:R-:W-:Y:S01]  /*7f60*/  FFMA.FTZ R26, R12, R21, -R27 ;  /* 0x000000150c1a7223 */ /* 0x000fe2000001081b */
[----:B------:R-:W-:Y:S01]  /*7f70*/  IMAD.U32 R13, R38, 0x10000, RZ ;  /* 0x00010000260d7824 */ /* 0x000fe200078e00ff */
[----:B------:R-:W-:Y:S01]  /*7f80*/  LOP3.LUT R5, R5, 0xffff0000, RZ, 0xc0, !PT ;  /* 0xffff000005057812 */ /* 0x000fe200078ec0ff */
[C---:B------:R-:W-:Y:S01]  /*7f90*/  FMUL.FTZ R33, R20.reuse, R25 ;  /* 0x0000001914217220 */ /* 0x040fe20000410000 */
[-C--:B------:R-:W-:Y:S01]  /*7fa0*/  FMUL.FTZ R27, R20, R41.reuse ;  /* 0x00000029141b7220 */ /* 0x080fe20000410000 */
[C---:B------:R-:W-:Y:S01]  /*7fb0*/  LOP3.LUT R12, R37.reuse, 0xffff0000, RZ, 0xc0, !PT ;  /* 0xffff0000250c7812 */ /* 0x040fe200078ec0ff */
[----:B------:R-:W-:Y:S01]  /*7fc0*/  IMAD.U32 R21, R37, 0x10000, RZ ;  /* 0x0001000025157824 */ /* 0x000fe200078e00ff */
[----:B------:R-:W-:Y:S01]  /*7fd0*/  LOP3.LUT R38, R38, 0xffff0000, RZ, 0xc0, !PT ;  /* 0xffff000026267812 */ /* 0x000fe200078ec0ff */
[C---:B------:R-:W-:Y:S01]  /*7fe0*/  FFMA.FTZ R33, R14.reuse, R41, -R33 ;  /* 0x000000290e217223 */ /* 0x040fe20000010821 */
        /* <DEDUP_REMOVED lines=13> */
[----:B------:R1:W-:Y:S02]  /*80c0*/  STS.128 [R3+0xb400], R4 ;  /* 0x00b4000403007388 */ /* 0x0003e40000000c00 */
.L_x_1443:
[----:B------:R-:W-:Y:S05]  /*80d0*/  BSYNC B1 ;  /* 0x0000000000017941 */ /* 0x000fea0003800000 */
.L_x_1442:
[----:B------:R-:W-:Y:S05]  /*80e0*/  @P1 BRA `(.L_x_1441) ;  /* 0x0000001800501947 */ /* 0x000fea0003800000 */
[----:B-1----:R-:W1:Y:S01]  /*80f0*/  LDS.128 R4, [R0+0x3000] ;  /* 0x0030000000047984 */ /* 0x002e620000000c00 */
[----:B------:R-:W-:Y:S02]  /*8100*/  SHF.R.U64 R3, R8, 0x10, R9 ;  /* 0x0000001008037819 */ /* 0x000fe40000001209 */
[--C-:B------:R-:W-:Y:S02]  /*8110*/  SHF.R.U64 R8, R10, 0x10, R11.reuse ;  /* 0x000000100a087819 */ /* 0x100fe4000000120b */
[----:B------:R-:W-:Y:S02]  /*8120*/  SHF.R.U32.HI R10, RZ, 0x10, R11 ;  /* 0x00000010ff0a7819 */ /* 0x000fe4000001160b */
[----:B------:R-:W-:Y:S02]  /*8130*/  SHF.R.U32.HI R12, RZ, 0x10, R9 ;  /* 0x00000010ff0c7819 */ /* 0x000fe40000011609 */
[----:B------:R-:W-:Y:S02]  /*8140*/  PRMT R29, R29, 0x5410, R10 ;  /* 0x000054101d1d7816 */ /* 0x000fe4000000000a */
[----:B------:R-:W-:-:S02]  /*8150*/  PRMT R35, R35, 0x5410, R12 ;  /* 0x0000541023237816 */ /* 0x000fc4000000000c */
[----:B------:R-:W-:Y:S01]  /*8160*/  PRMT R15, R15, 0x5410, R8 ;  /* 0x000054100f0f7816 */ /* 0x000fe20000000008 */
[C---:B------:R-:W-:Y:S01]  /*8170*/  IMAD.U32 R12, R29.reuse, 0x10000, RZ ;  /* 0x000100001d0c7824 */ /* 0x040fe200078e00ff */
[----:B------:R-:W-:Y:S01]  /*8180*/  LOP3.LUT R29, R29, 0xffff0000, RZ, 0xc0, !PT ;  /* 0xffff00001d1d7812 */ /* 0x000fe200078ec0ff */
[C---:B------:R-:W-:Y:S01]  /*8190*/  IMAD.U32 R11, R35.reuse, 0x10000, RZ ;  /* 0x00010000230b7824 */ /* 0x040fe200078e00ff */
[----:B------:R-:W-:Y:S02]  /*81a0*/  LOP3.LUT R35, R35, 0xffff0000, RZ, 0xc0, !PT ;  /* 0xffff000023237812 */ /* 0x000fe400078ec0ff */
[----:B------:R-:W-:Y:S02]  /*81b0*/  PRMT R34, R34, 0x5410, R3 ;  /* 0x0000541022227816 */ /* 0x000fe40000000003 */
[C---:B-1----:R-:W-:Y:S01]  /*81c0*/  LOP3.LUT R9, R6.reuse, 0xffff0000, RZ, 0xc0, !PT ;  /* 0xffff000006097812 */ /* 0x042fe200078ec0ff */
[C---:B------:R-:W-:Y:S01]  /*81d0*/  IMAD.U32 R10, R7.reuse, 0x10000, RZ ;  /* 0x00010000070a7824 */ /* 0x040fe200078e00ff */
[----:B------:R-:W-:Y:S01]  /*81e0*/  LOP3.LUT R7, R7, 0xffff0000, RZ, 0xc0, !PT ;  /* 0xffff000007077812 */ /* 0x000fe200078ec0ff */
[----:B------:R-:W-:-:S02]  /*81f0*/  IMAD.U32 R8, R6, 0x10000, RZ ;  /* 0x0001000006087824 */ /* 0x000fc400078e00ff */
[CC--:B------:R-:W-:Y:S01]  /*8200*/  FMUL.FTZ R13, R9.reuse, R12.reuse ;  /* 0x0000000c090d7220 */ /* 0x0c0fe20000410000 */
[----:B------:R-:W-:Y:S01]  /*8210*/  FMUL.FTZ R9, R9, R11 ;  /* 0x0000000b09097220 */ /* 0x000fe20000410000 */
[C---:B------:R-:W-:Y:S01]  /*8220*/  FMUL.FTZ R21, R7.reuse, R29 ;  /* 0x0000001d07157220 */ /* 0x040fe20000410000 */
[----:B------:R-:W-:Y:S02]  /*8230*/  IMAD.U32 R3, R4, 0x10000, RZ ;  /* 0x0001000004037824 */ /* 0x000fe400078e00ff */
[C---:B------:R-:W-:Y:S01]  /*8240*/  FFMA.FTZ R13, R8.reuse, R11, -R13 ;  /* 0x0000000b080d7223 */ /* 0x040fe2000001080d */
[----:B------:R-:W-:Y:S01]  /*8250*/  FFMA.FTZ R14, R8, R12, R9 ;  /* 0x0000000c080e7223 */ /* 0x000fe20000010009 */
[-C--:B------:R-:W-:Y:S01]  /*8260*/  FMUL.FTZ R9, R7, R35.reuse ;  /* 0x0000002307097220 */ /* 0x080fe20000410000 */
[----:B------:R-:W-:Y:S01]  /*8270*/  IMAD.U32 R6, R5, 0x10000, RZ ;  /* 0x0001000005067824 */ /* 0x000fe200078e00ff */
[----:B------:R-:W-:Y:S01]  /*8280*/  LOP3.LUT R4, R4, 0xffff0000, RZ, 0xc0, !PT ;  /* 0xffff000004047812 */ /* 0x000fe200078ec0ff */
[----:B------:R-:W-:Y:S01]  /*8290*/  IMAD.U32 R8, R15, 0x10000, RZ ;  /* 0x000100000f087824 */ /* 0x000fe200078e00ff */
[----:B------:R-:W-:Y:S01]  /*82a0*/  LOP3.LUT R5, R5, 0xffff0000, RZ, 0xc0, !PT ;  /* 0xffff000005057812 */ /* 0x000fe200078ec0ff */
[----:B------:R-:W-:Y:S01]  /*82b0*/  IMAD.U32 R7, R34, 0x10000, RZ ;  /* 0x0001000022077824 */ /* 0x000fe200078e00ff */
[----:B------:R-:W-:Y:S01]  /*82c0*/  LOP3.LUT R15, R15, 0xffff0000, RZ, 0xc0, !PT ;  /* 0xffff00000f0f7812 */ /* 0x000fe200078ec0ff */
[----:B------:R-:W-:Y:S01]  /*82d0*/  FFMA.FTZ R21, R10, R35, -R21 ;  /* 0x000000230a157223 */ /* 0x000fe20000010815 */
[----:B------:R-:W-:Y:S01]  /*82e0*/  LOP3.LUT R34, R34, 0xffff0000, RZ, 0xc0, !PT ;  /* 0xffff000022227812 */ /* 0x000fe200078ec0ff */
        /* <DEDUP_REMOVED lines=13> */
[----:B------:R2:W-:Y:S01]  /*83c0*/  STS.128 [R0+0x3000], R4 ;  /* 0x0030000400007388 */ /* 0x0005e20000000c00 */
[----:B------:R-:W-:Y:S05]  /*83d0*/  BRA `(.L_x_1441) ;  /* 0x0000001400947947 */ /* 0x000fea0003800000 */
.L_x_1428:
[----:B------:R-:W1:Y:S01]  /*83e0*/  S2R R0, SR_TID.X ;  /* 0x0000000000007919 */ /* 0x000e620000002100 */
[----:B------:R-:W2:Y:S01]  /*83f0*/  LDC R32, c[0x0][0x448] ;  /* 0x00011200ff207b82 */ /* 0x000ea20000000800 */
[----:B------:R-:W-:Y:S01]  /*8400*/  ULDC.64 UR4, c[0x0][0x3f8] ;  /* 0x0000fe0000047ab9 */ /* 0x000fe20000000a00 */
[----:B------:R-:W-:Y:S01]  /*8410*/  ULDC.64 UR6, c[0x0][0x408] ;  /* 0x0001020000067ab9 */ /* 0x000fe20000000a00 */
[----:B------:R-:W-:Y:S01]  /*8420*/  IMAD.MOV.U32 R27, RZ, RZ, R31 ;  /* 0x000000ffff1b7224 */ /* 0x000fe200078e001f */
[----:B------:R-:W-:Y:S01]  /*8430*/  SHF.R.S32.HI R43, RZ, 0x1f, R18 ;  /* 0x0000001fff2b7819 */ /* 0x000fe20000011412 */
[----:B------:R-:W-:Y:S01]  /*8440*/  IMAD.MOV.U32 R4, RZ, RZ, R24 ;  /* 0x000000ffff047224 */ /* 0x000fe200078e0018 */
[----:B--2---:R-:W-:Y:S01]  /*8450*/  ISETP.NE.AND P0, PT, R32, 0x1, PT ;  /* 0x000000012000780c */ /* 0x004fe20003f05270 */
[----:B-1----:R-:W-:-:S05]  /*8460*/  VIADD R0, R0, 0xffffff80 ;  /* 0xffffff8000007836 */ /* 0x002fca0000000000 */
[----:B------:R-:W-:-:S07]  /*8470*/  SHF.R.S32.HI R3, RZ, 0x1f, R0 ;  /* 0x0000001fff037819 */ /* 0x000fce0000011400 */
[----:B------:R-:W1:Y:S01]  /*8480*/  @P0 LDC R5, c[0x0][0x450] ;  /* 0x00011400ff050b82 */ /* 0x000e620000000800 */
[----:B------:R-:W-:-:S04]  /*8490*/  LEA.HI R3, R3, R0, RZ, 0x2 ;  /* 0x0000000003037211 */ /* 0x000fc800078f10ff */
[----:B------:R-:W-:-:S05]  /*84a0*/  LOP3.LUT R3, R3, 0xfffffffc, RZ, 0xc0, !PT ;  /* 0xfffffffc03037812 */ /* 0x000fca00078ec0ff */
[----:B------:R-:W-:Y:S02]  /*84b0*/  IMAD.IADD R3, R0, 0x1, -R3 ;  /* 0x0000000100037824 */ /* 0x000fe400078e0a03 */
[----:B------:R-:W2:Y:S02]  /*84c0*/  @P0 LDC R0, c[0x0][0x44c] ;  /* 0x00011300ff000b82 */ /* 0x000ea40000000800 */
[----:B------:R-:W-:-:S04]  /*84d0*/  IMAD R3, R3, 0x60, R35 ;  /* 0x0000006003037824 */ /* 0x000fc800078e0223 */
[----:B--2---:R-:W-:-:S05]  /*84e0*/  @P0 IMAD.HI.U32 R0, R3, R0, RZ ;  /* 0x0000000003000227 */ /* 0x004fca00078e00ff */
[----:B-1----:R-:W-:Y:S01]  /*84f0*/  @P0 SHF.R.U32.HI R3, RZ, R5, R0 ;  /* 0x00000005ff030219 */ /* 0x002fe20000011600 */
[----:B------:R-:W-:-:S03]  /*8500*/  IMAD.MOV.U32 R5, RZ, RZ, R33 ;  /* 0x000000ffff057224 */ /* 0x000fc600078e0021 */
[----:B------:R-:W-:Y:S01]  /*8510*/  SHF.R.S32.HI R0, RZ, 0x1f, R3 ;  /* 0x0000001fff007819 */ /* 0x000fe20000011403 */
[----:B------:R-:W-:-:S04]  /*8520*/  IMAD.WIDE.U32 R26, R3, UR4, R26 ;  /* 0x00000004031a7c25 */ /* 0x000fc8000f8e001a */
[C---:B------:R-:W-:Y:S02]  /*8530*/  IMAD R6, R0.reuse, UR4, RZ ;  /* 0x0000000400067c24 */ /* 0x040fe4000f8e02ff */
[----:B------:R-:W-:Y:S02]  /*8540*/  IMAD R0, R0, UR6, RZ ;  /* 0x0000000600007c24 */ /* 0x000fe4000f8e02ff */
[C---:B------:R-:W-:Y:S01]  /*8550*/  IMAD R7, R3.reuse, UR5, R6 ;  /* 0x0000000503077c24 */ /* 0x040fe2000f8e0206 */
[----:B------:R-:W-:Y:S01]  /*8560*/  ULDC.64 UR4, c[0x0][0x3e8] ;  /* 0x0000fa0000047ab9 */ /* 0x000fe20000000a00 */
[C---:B------:R-:W-:Y:S01]  /*8570*/  IMAD.WIDE.U32 R4, R3.reuse, UR6, R4 ;  /* 0x0000000603047c25 */ /* 0x040fe2000f8e0004 */
[----:B------:R-:W-:Y:S01]  /*8580*/  LEA R25, P0, R26, UR4, 0x1 ;  /* 0x000000041a197c11 */ /* 0x000fe2000f8008ff */
[----:B------:R-:W-:Y:S02]  /*8590*/  UMOV UR4, 0xffffffff ;  /* 0xffffffff00047882 */ /* 0x000fe40000000000 */
[----:B------:R-:W-:Y:S01]  /*85a0*/  IMAD R3, R3, UR7, R0 ;  /* 0x0000000703037c24 */ /* 0x000fe2000f8e0200 */
[----:B------:R-:W-:Y:S01]  /*85b0*/  ULDC.64 UR6, c[0x0][0x400] ;  /* 0x0001000000067ab9 */ /* 0x000fe20000000a00 */
[----:B------:R-:W-:Y:S01]  /*85c0*/  IMAD.IADD R7, R27, 0x1, R7 ;  /* 0x000000011b077824 */ /* 0x000fe200078e0207 */
[----:B------:R-:W-:Y:S01]  /*85d0*/  LEA R27, P1, R4, UR6, 0x1 ;  /* 0x00000006041b7c11 */ /* 0x000fe2000f8208ff */
[----:B------:R-:W-:-:S03]  /*85e0*/  IMAD.IADD R3, R5, 0x1, R3 ;  /* 0x0000000105037824 */ /* 0x000fc600078e0203 */
[----:B------:R-:W-:Y:S02]  /*85f0*/  LEA.HI.X R26, R26, UR5, R7, 0x1, P0 ;  /* 0x000000051a1a7c11 */ /* 0x000fe400080f0c07 */
[----:B------:R-:W-:Y:S01]  /*8600*/  LEA.HI.X R24, R4, UR7, R3, 0x1, P1 ;  /* 0x0000000704187c11 */ /* 0x000fe200088f0c03 */
[----:B------:R-:W-:Y:S06]  /*8610*/  BRA.DIV UR4, `(.L_x_1444) ;  /* 0x0000019604f07947 */ /* 0x000fec000b800000 */
[----:B------:R-:W2:Y:S01]  /*8620*/  LDL R6, [R1+0x8] ;  /* 0x0000080001067983 */ /* 0x000ea20000100800 */
[----:B------:R-:W1:Y:S03]  /*8630*/  LDC R41, c[0x0][0x3f4] ;  /* 0x0000fd00ff297b82 */ /* 0x000e660000000800 */
[----:B------:R-:W3:Y:S04]  /*8640*/  SHFL.IDX PT, R3, R25, RZ, 0x1c1f ;  /* 0x001c1fff19037589 */ /* 0x000ee800000e0000 */
[----:B------:R-:W4:Y:S04]  /*8650*/  SHFL.IDX PT, R0, R26, RZ, 0x1c1f ;  /* 0x001c1fff1a007589 */ /* 0x000f2800000e0000 */
[----:B0-----:R-:W0:Y:S04]  /*8660*/  SHFL.IDX PT, R14, R27, RZ, 0x1c1f ;  /* 0x001c1fff1b0e7589 */ /* 0x001e2800000e0000 */
[----:B------:R-:W5:Y:S01]  /*8670*/  SHFL.IDX PT, R4, R24, RZ, 0x1c1f ;  /* 0x001c1fff18047589 */ /* 0x000f6200000e0000 */
[----:B-1----:R-:W-:Y:S01]  /*8680*/  ISETP.GE.AND P0, PT, R18, R41, PT ;  /* 0x000000291200720c */ /* 0x002fe20003f06270 */
[----:B--2---:R-:W-:-:S05]  /*8690*/  IMAD R32, R6, R32, RZ ;  /* 0x0000002006207224 */ /* 0x004fca00078e02ff */
[----:B------:R-:W-:-:S13]  /*86a0*/  ISETP.GE.OR P1, PT, R35, R32, P0 ;  /* 0x000000202300720c */ /* 0x000fda0000726670 */
[C---:B------:R-:W-:Y:S01]  /*86b0*/  @!P1 IMAD.SHL.U32 R5, R18.reuse, 0x2, RZ ;  /* 0x0000000212059824 */ /* 0x040fe200078e00ff */
[----:B------:R-:W-:-:S04]  /*86c0*/  @!P1 SHF.L.U64.HI R21, R18, 0x1, R43 ;  /* 0x0000000112159819 */ /* 0x000fc8000001022b */
[----:B---3--:R-:W-:-:S05]  /*86d0*/  @!P1 IADD3 R6, P2, R3, R5, RZ ;  /* 0x0000000503069210 */ /* 0x008fca0007f5e0ff */
[----:B----4-:R-:W-:-:S05]  /*86e0*/  @!P1 IMAD.X R7, R0, 0x1, R21, P2 ;  /* 0x0000000100079824 */ /* 0x010fca00010e0615 */
[----:B------:R-:W2:Y:S01]  /*86f0*/  @!P1 LD.E.128 R8, desc[UR40][R6.64] ;  /* 0x0000002806089980 */ /* 0x000ea2000c101d00 */
[----:B0-----:R-:W-:-:S05]  /*8700*/  @!P1 IADD3 R14, P2, R14, R5, RZ ;  /* 0x000000050e0e9210 */ /* 0x001fca0007f5e0ff */
[----:B-----5:R-:W-:-:S04]  /*8710*/  @!P1 IMAD.X R3, R4, 0x1, R21, P2 ;  /* 0x0000000104039824 */ /* 0x020fc800010e0615 */
[----:B------:R-:W-:-:S05]  /*8720*/  @!P1 IMAD.MOV.U32 R15, RZ, RZ, R3 ;  /* 0x000000ffff0f9224 */ /* 0x000fca00078e0003 */
[----:B------:R0:W3:Y:S01]  /*8730*/  @!P1 LD.E.128 R4, desc[UR40][R14.64] ;  /* 0x000000280e049980 */ /* 0x0000e2000c101d00 */
[----:B------:R-:W-:Y:S02]  /*8740*/  CS2R R36, SRZ ;  /* 0x0000000000247805 */ /* 0x000fe4000001ff00 */
[----:B------:R-:W-:Y:S02]  /*8750*/  CS2R R38, SRZ ;  /* 0x0000000000267805 */ /* 0x000fe4000001ff00 */
[----:B------:R-:W-:Y:S01]  /*8760*/  CS2R R30, SRZ ;  /* 0x00000000001e7805 */ /* 0x000fe2000001ff00 */
[----:B------:R-:W1:Y:S01]  /*8770*/  SHFL.IDX PT, R24, R24, 0x1, 0x1c1f ;  /* 0x003c1f0018187f89 */ /* 0x000e6200000e0000 */
[----:B------:R-:W-:-:S03]  /*8780*/  CS2R R20, SRZ ;  /* 0x0000000000147805 */ /* 0x000fc6000001ff00 */
[----:B0-----:R0:W4:Y:S01]  /*8790*/  SHFL.IDX PT, R14, R27, 0x1, 0x1c1f ;  /* 0x003c1f001b0e7f89 */ /* 0x00112200000e0000 */
[----:B--2---:R-:W-:Y:S02]  /*87a0*/  @!P1 IMAD.MOV.U32 R36, RZ, RZ, R8 ;  /* 0x000000ffff249224 */ /* 0x004fe400078e0008 */
[----:B------:R-:W-:Y:S02]  /*87b0*/  @!P1 IMAD.MOV.U32 R37, RZ, RZ, R9 ;  /* 0x000000ffff259224 */ /* 0x000fe400078e0009 */
[----:B------:R-:W-:Y:S02]  /*87c0*/  IMAD.MOV.U32 R0, RZ, RZ, R36 ;  /* 0x000000ffff007224 */ /* 0x000fe400078e0024 */
[----:B------:R-:W-:Y:S02]  /*87d0*/  IMAD.MOV.U32 R3, RZ, RZ, R37 ;  /* 0x000000ffff037224 */ /* 0x000fe400078e0025 */
[----:B------:R-:W-:Y:S01]  /*87e0*/  @!P1 IMAD.MOV.U32 R38, RZ, RZ, R10 ;  /* 0x000000ffff269224 */ /* 0x000fe200078e000a */
[----:B------:R-:W-:Y:S01]  /*87f0*/  PRMT R48, R0, 0x7610, R48 ;  /* 0x0000761000307816 */ /* 0x000fe20000000030 */
[----:B------:R-:W-:Y:S01]  /*8800*/  @!P1 IMAD.MOV.U32 R39, RZ, RZ, R11 ;  /* 0x000000ffff279224 */ /* 0x000fe200078e000b */
[----:B------:R-:W-:Y:S01]  /*8810*/  PRMT R34, R34, 0x5410, R3 ;  /* 0x0000541022227816 */ /* 0x000fe20000000003 */
[----:B------:R0:W2:Y:S01]  /*8820*/  SHFL.IDX PT, R0, R26, 0x1, 0x1c1f ;  /* 0x003c1f001a007f89 */ /* 0x0000a200000e0000 */
[----:B------:R-:W-:-:S02]  /*8830*/  IMAD.MOV.U32 R8, RZ, RZ, R38 ;  /* 0x000000ffff087224 */ /* 0x000fc400078e0026 */
[----:B---3--:R-:W-:Y:S01]  /*8840*/  @!P1 IMAD.MOV.U32 R30, RZ, RZ, R4 ;  /* 0x000000ffff1e9224 */ /* 0x008fe200078e0004 */
[----:B------:R0:W3:Y:S01]  /*8850*/  SHFL.IDX PT, R3, R25, 0x1, 0x1c1f ;  /* 0x003c1f0019037f89 */ /* 0x0000e200000e0000 */
[----:B------:R-:W-:Y:S01]  /*8860*/  @!P1 IMAD.MOV.U32 R31, RZ, RZ, R5 ;  /* 0x000000ffff1f9224 */ /* 0x000fe200078e0005 */
[----:B------:R-:W-:Y:S01]  /*8870*/  PRMT R33, R8, 0x7610, R33 ;  /* 0x0000761008217816 */ /* 0x000fe20000000021 */
[----:B------:R-:W-:Y:S02]  /*8880*/  @!P1 IMAD.MOV.U32 R20, RZ, RZ, R6 ;  /* 0x000000ffff149224 */ /* 0x000fe400078e0006 */
[----:B------:R-:W-:Y:S02]  /*8890*/  @!P1 IMAD.MOV.U32 R21, RZ, RZ, R7 ;  /* 0x000000ffff159224 */ /* 0x000fe400078e0007 */
[----:B------:R-:W-:Y:S02]  /*88a0*/  IMAD.MOV.U32 R4, RZ, RZ, R30 ;  /* 0x000000ffff047224 */ /* 0x000fe400078e001e */
[----:B------:R-:W-:-:S02]  /*88b0*/  IMAD.MOV.U32 R5, RZ, RZ, R31 ;  /* 0x000000ffff057224 */ /* 0x000fc400078e001f */
[----:B------:R-:W-:Y:S01]  /*88c0*/  IMAD.MOV.U32 R9, RZ, RZ, R39 ;  /* 0x000000ffff097224 */ /* 0x000fe200078e0027 */
[----:B------:R-:W-:Y:S01]  /*88d0*/  PRMT R50, R4, 0x7610, R50 ;  /* 0x0000761004327816 */ /* 0x000fe20000000032 */
[----:B------:R-:W-:Y:S01]  /*88e0*/  IMAD.MOV.U32 R6, RZ, RZ, R20 ;  /* 0x000000ffff067224 */ /* 0x000fe200078e0014 */
[----:B------:R-:W-:Y:S01]  /*88f0*/  PRMT R54, R5, 0x7610, R54 ;  /* 0x0000761005367816 */ /* 0x000fe20000000036 */
[----:B------:R-:W-:Y:S01]  /*8900*/  IMAD.MOV.U32 R7, RZ, RZ, R21 ;  /* 0x000000ffff077224 */ /* 0x000fe200078e0015 */
[----:B------:R-:W-:Y:S02]  /*8910*/  PRMT R34, R9, 0x7610, R34 ;  /* 0x0000761009227816 */ /* 0x000fe40000000022 */
[----:B------:R-:W-:Y:S02]  /*8920*/  CS2R R4, SRZ ;  /* 0x0000000000047805 */ /* 0x000fe4000001ff00 */
[----:B------:R-:W-:Y:S02]  /*8930*/  PRMT R33, R33, 0x5410, R6 ;  /* 0x0000541021217816 */ /* 0x000fe40000000006 */
[----:B012-4-:R-:W-:-:S07]  /*8940*/  PRMT R55, R7, 0x7610, R55 ;  /* 0x0000761007377816 */ /* 0x017fce0000000037 */
.L_x_1730:
[----:B------:R-:W2:Y:S01]  /*8950*/  LDL R7, [R1+0x70] ;  /* 0x0000700001077983 */ /* 0x000ea20000100800 */
[----:B------:R-:W-:Y:S01]  /*8960*/  VIADD R35, R35, 0x60 ;  /* 0x0000006023237836 */ /* 0x000fe20000000000 */
[----:B------:R-:W-:Y:S01]  /*8970*/  BSSY B1, `(.L_x_1445) ;  /* 0x0000016000017945 */ /* 0x000fe20003800000 */
[----:B------:R-:W-:Y:S02]  /*8980*/  CS2R R8, SRZ ;  /* 0x0000000000087805 */ /* 0x000fe4000001ff00 */
[----:B------:R-:W-:Y:S02]  /*8990*/  CS2R R10, SRZ ;  /* 0x00000000000a7805 */ /* 0x000fe4000001ff00 */
[----:B------:R-:W-:Y:S02]  /*89a0*/  ISETP.GE.AND P1, PT, R35, R32, PT ;  /* 0x000000202300720c */ /* 0x000fe40003f26270 */
[----:B--2---:R-:W-:-:S04]  /*89b0*/  LEA.HI R6, R7, R7, RZ, 0x1 ;  /* 0x0000000707067211 */ /* 0x004fc800078f08ff */
[----:B------:R-:W-:-:S05]  /*89c0*/  LOP3.LUT R6, R6, 0xfffffffe, RZ, 0xc0, !PT ;  /* 0xfffffffe06067812 */ /* 0x000fca00078ec0ff */
[----:B------:R-:W-:Y:S01]  /*89d0*/  IMAD.IADD R13, R7, 0x1, -R6 ;  /* 0x00000001070d7824 */ /* 0x000fe200078e0a06 */
[----:B------:R-:W-:-:S04]  /*89e0*/  CS2R R6, SRZ ;  /* 0x0000000000067805 */ /* 0x000fc8000001ff00 */
[----:B------:R-:W-:Y:S01]  /*89f0*/  SHF.L.U32 R13, R13, 0x1f, RZ ;  /* 0x0000001f0d0d7819 */ /* 0x000fe200000006ff */
[----:B------:R-:W-:Y:S06]  /*8a00*/  @P1 BRA `(.L_x_1446) ;  /* 0x0000000000301947 */ /* 0x000fec0003800000 */
[----:B------:R-:W-:Y:S02]  /*8a10*/  CS2R R6, SRZ ;  /* 0x0000000000067805 */ /* 0x000fe4000001ff00 */
[----:B------:R-:W-:Y:S02]  /*8a20*/  CS2R R8, SRZ ;  /* 0x0000000000087805 */ /* 0x000fe4000001ff00 */
[----:B------:R-:W-:Y:S01]  /*8a30*/  CS2R R10, SRZ ;  /* 0x00000000000a7805 */ /* 0x000fe2000001ff00 */
[----:B------:R-:W-:Y:S06]  /*8a40*/  @P0 BRA `(.L_x_1446) ;  /* 0x0000000000200947 */ /* 0x000fec0003800000 */
[C---:B------:R-:W-:Y:S01]  /*8a50*/  IMAD.SHL.U32 R4, R18.reuse, 0x2, RZ ;  /* 0x0000000212047824 */ /* 0x040fe200078e00ff */
[----:B------:R-:W-:-:S04]  /*8a60*/  SHF.L.U64.HI R5, R18, 0x1, R43 ;  /* 0x0000000112057819 */ /* 0x000fc8000001022b */
[-C--:B---3--:R-:W-:Y:S02]  /*8a70*/  IADD3 R8, P1, R3, R4.reuse, RZ ;  /* 0x0000000403087210 */ /* 0x088fe40007f3e0ff */
[----:B------:R-:W-:-:S03]  /*8a80*/  IADD3 R4, P2, R14, R4, RZ ;  /* 0x000000040e047210 */ /* 0x000fc60007f5e0ff */
[--C-:B------:R-:W-:Y:S02]  /*8a90*/  IMAD.X R9, R0, 0x1, R5.reuse, P1 ;  /* 0x0000000100097824 */ /* 0x100fe400008e0605 */
[----:B------:R-:W-:-:S04]  /*8aa0*/  IMAD.X R5, R24, 0x1, R5, P2 ;  /* 0x0000000118057824 */ /* 0x000fc800010e0605 */
[----:B------:R-:W5:Y:S04]  /*8ab0*/  LD.E.128 R8, desc[UR40][R8.64] ;  /* 0x0000002808087980 */ /* 0x000f68000c101d00 */
[----:B------:R-:W5:Y:S02]  /*8ac0*/  LD.E.128 R4, desc[UR40][R4.64] ;  /* 0x0000002804047980 */ /* 0x000f64000c101d00 */
.L_x_1446:
[----:B------:R-:W-:Y:S05]  /*8ad0*/  BSYNC B1 ;  /* 0x0000000000017941 */ /* 0x000fea0003800000 */
.L_x_1445:
[----:B------:R-:W0:Y:S01]  /*8ae0*/  SYNCS.PHASECHK.TRANS64.TRYWAIT P1, [R2+URZ+0x16800], R13 ;  /* 0x0168000d020075a7 */ /* 0x000e22000802017f */
[----:B------:R-:W-:Y:S01]  /*8af0*/  IMAD R29, R29, -0xc0, R32 ;  /* 0xffffff401d1d7824 */ /* 0x000fe200078e0220 */
[----:B------:R-:W-:Y:S01]  /*8b00*/  BSSY B1, `(.L_x_1447) ;  /* 0x0000014000017945 */ /* 0x000fe20003800000 */
[----:B------:R-:W-:Y:S02]  /*8b10*/  VIADD R14, R17, 0x60 ;  /* 0x00000060110e7836 */ /* 0x000fe40000000000 */
[----:B---3-5:R-:W-:Y:S01]  /*8b20*/  IMAD.MOV.U32 R3, RZ, RZ, R4 ;  /* 0x000000ffff037224 */ /* 0x028fe200078e0004 */
[----:B------:R-:W-:Y:S01]  /*8b30*/  VIMNMX R0, R29, 0xc0, PT ;  /* 0x000000c01d007848 */ /* 0x000fe20003fe0100 */
[----:B------:R-:W-:-:S03]  /*8b40*/  IMAD.MOV.U32 R12, RZ, RZ, R5 ;  /* 0x000000ffff0c7224 */ /* 0x000fc600078e0005 */
[-C--:B------:R-:W-:Y:S02]  /*8b50*/  ISETP.GE.OR P2, PT, R17, R0.reuse, P0 ;  /* 0x000000001100720c */ /* 0x080fe40000746670 */
[----:B------:R-:W-:Y:S01]  /*8b60*/  ISETP.GE.OR P0, PT, R14, R0, P0 ;  /* 0x000000000e00720c */ /* 0x000fe20000706670 */
        /* <DEDUP_REMOVED lines=12> */
[----:B0-----:R-:W-:Y:S06]  /*8c30*/  @!P1 BRA `(.L_x_1448) ;  /* 0x0000019400dc9947 */ /* 0x001fec0003800000 */
.L_x_1731:
[----:B------:R-:W-:Y:S05]  /*8c40*/  BSYNC B1 ;  /* 0x0000000000017941 */ /* 0x000fea0003800000 */
.L_x_1447:
[----:B------:R-:W-:Y:S04]  /*8c50*/  BSSY B1, `(.L_x_1449) ;  /* 0x0000070000017945 */ /* 0x000fe80003800000 */
[----:B------:R-:W-:Y:S05]  /*8c60*/  @P2 BRA `(.L_x_1450) ;  /* 0x0000000400b82947 */ /* 0x000fea0003800000 */
[----:B------:R-:W2:Y:S01]  /*8c70*/  LDL R12, [R1+0x5c] ;  /* 0x00005c00010c7983 */ /* 0x000ea20000100800 */
[----:B0-----:R-:W-:Y:S01]  /*8c80*/  IMAD.IADD R13, R18, 0x1, R41 ;  /* 0x00000001120d7824 */ /* 0x001fe200078e0229 */
[----:B------:R-:W-:Y:S01]  /*8c90*/  SHF.R.U64 R49, R30, 0x10, R31 ;  /* 0x000000101e317819 */ /* 0x000fe2000000121f */
[----:B------:R-:W0:Y:S01]  /*8ca0*/  S2R R14, SR_TID.X ;  /* 0x00000000000e7919 */ /* 0x000e220000002100 */
[----:B------:R-:W-:Y:S02]  /*8cb0*/  SHF.R.U64 R47, R36, 0x10, R37 ;  /* 0x00000010242f7819 */ /* 0x000fe40000001225 */
[----:B------:R-:W-:Y:S02]  /*8cc0*/  SHF.R.U64 R36, R38, 0x10, R39 ;  /* 0x0000001026247819 */ /* 0x000fe40000001227 */
[----:B------:R-:W-:Y:S02]  /*8cd0*/  SHF.R.U64 R52, R20, 0x10, R21 ;  /* 0x0000001014347819 */ /* 0x000fe40000001215 */
[----:B------:R-:W-:-:S02]  /*8ce0*/  PRMT R49, R50, 0x5410, R49 ;  /* 0x0000541032317816 */ /* 0x000fc40000000031 */
[----:B------:R-:W-:Y:S02]  /*8cf0*/  SHF.R.U32.HI R39, RZ, 0x10, R39 ;  /* 0x00000010ff277819 */ /* 0x000fe40000011627 */
[----:B------:R-:W-:Y:S01]  /*8d00*/  PRMT R38, R48, 0x5410, R47 ;  /* 0x0000541030267816 */ /* 0x000fe2000000002f */
[----:B------:R-:W-:Y:S01]  /*8d10*/  IMAD.U32 R50, R49, 0x10000, RZ ;  /* 0x0001000031327824 */ /* 0x000fe200078e00ff */
[----:B------:R-:W-:Y:S02]  /*8d20*/  SHF.R.U32.HI R53, RZ, 0x10, R21 ;  /* 0x00000010ff357819 */ /* 0x000fe40000011615 */
[C---:B------:R-:W-:Y:S02]  /*8d30*/  PRMT R47, R33.reuse, 0x5410, R36 ;  /* 0x00005410212f7816 */ /* 0x040fe40000000024 */
[----:B------:R-:W-:Y:S02]  /*8d40*/  PRMT R52, R33, 0x5432, R52 ;  /* 0x0000543221347816 */ /* 0x000fe40000000034 */
[----:B------:R-:W-:Y:S01]  /*8d50*/  PRMT R48, R34, 0x5410, R39 ;  /* 0x0000541022307816 */ /* 0x000fe20000000027 */
[----:B------:R-:W-:Y:S01]  /*8d60*/  IMAD.U32 R39, R38, 0x10000, RZ ;  /* 0x0001000026277824 */ /* 0x000fe200078e00ff */
[----:B------:R-:W-:-:S02]  /*8d70*/  SHF.R.U32.HI R46, RZ, 0x10, R37 ;  /* 0x00000010ff2e7819 */ /* 0x000fc40000011625 */
[----:B------:R-:W-:Y:S02]  /*8d80*/  SHF.R.U32.HI R51, RZ, 0x10, R31 ;  /* 0x00000010ff337819 */ /* 0x000fe4000001161f */
[----:B------:R-:W-:Y:S02]  /*8d90*/  PRMT R53, R55, 0x5410, R53 ;  /* 0x0000541037357816 */ /* 0x000fe40000000035 */
[----:B------:R-:W-:Y:S02]  /*8da0*/  LOP3.LUT R49, R49, 0xffff0000, RZ, 0xc0, !PT ;  /* 0xffff000031317812 */ /* 0x000fe400078ec0ff */
[----:B------:R-:W-:Y:S02]  /*8db0*/  PRMT R46, R34, 0x5432, R46 ;  /* 0x00005432222e7816 */ /* 0x000fe4000000002e */
[----:B------:R-:W-:Y:S01]  /*8dc0*/  PRMT R51, R54, 0x5410, R51 ;  /* 0x0000541036337816 */ /* 0x000fe20000000033 */
[----:B0-----:R-:W-:-:S05]  /*8dd0*/  VIADD R25, R14, 0xffffff80 ;  /* 0xffffff800e197836 */ /* 0x001fca0000000000 */
[----:B------:R-:W-:-:S04]  /*8de0*/  SHF.R.S32.HI R24, RZ, 0x1f, R25 ;  /* 0x0000001fff187819 */ /* 0x000fc80000011419 */
[----:B------:R-:W-:-:S04]  /*8df0*/  LEA.HI R24, R24, R25, RZ, 0x5 ;  /* 0x0000001918187211 */ /* 0x000fc800078f28ff */
[----:B------:R-:W-:Y:S01]  /*8e00*/  SHF.R.S32.HI R24, RZ, 0x5, R24 ;  /* 0x00000005ff187819 */ /* 0x000fe20000011418 */
[----:B--2---:R-:W-:-:S05]  /*8e10*/  IMAD.SHL.U32 R12, R12, 0x40, RZ ;  /* 0x000000400c0c7824 */ /* 0x004fca00078e00ff */
[----:B------:R-:W-:-:S04]  /*8e20*/  LOP3.LUT R14, R12, 0x1c0, RZ, 0xc0, !PT ;  /* 0x000001c00c0e7812 */ /* 0x000fc800078ec0ff */
[----:B------:R-:W-:Y:S02]  /*8e30*/  SHF.R.U32.HI R15, RZ, 0x3, R14 ;  /* 0x00000003ff0f7819 */ /* 0x000fe4000001160e */
[C---:B------:R-:W-:Y:S02]  /*8e40*/  LOP3.LUT R13, R14.reuse, 0x38, R13, 0xf8, !PT ;  /* 0x000000380e0d7812 */ /* 0x040fe400078ef80d */
[----:B------:R-:W-:Y:S02]  /*8e50*/  LOP3.LUT R12, R14, 0x38, R18, 0xf8, !PT ;  /* 0x000000380e0c7812 */ /* 0x000fe400078ef812 */
[-C--:B------:R-:W-:Y:S02]  /*8e60*/  LOP3.LUT R13, R13, R15.reuse, RZ, 0x3c, !PT ;  /* 0x0000000f0d0d7212 */ /* 0x080fe400078e3cff */
[----:B------:R-:W-:-:S03]  /*8e70*/  LOP3.LUT R12, R12, R15, RZ, 0x3c, !PT ;  /* 0x0000000f0c0c7212 */ /* 0x000fc600078e3cff */
[C---:B------:R-:W-:Y:S02]  /*8e80*/  IMAD R25, R24.reuse, 0x200, R13 ;  /* 0x0000020018197824 */ /* 0x040fe400078e020d */
[----:B------:R-:W-:Y:S02]  /*8e90*/  IMAD R29, R24, 0x200, R12 ;  /* 0x00000200181d7824 */ /* 0x000fe400078e020c */
[--C-:B------:R-:W-:Y:S02]  /*8ea0*/  IMAD R32, R25, 0x2, R2.reuse ;  /* 0x0000000219207824 */ /* 0x100fe400078e0202 */
[----:B------:R-:W-:-:S03]  /*8eb0*/  IMAD R29, R29, 0x2, R2 ;  /* 0x000000021d1d7824 */ /* 0x000fc600078e0202 */
[----:B------:R-:W0:Y:S04]  /*8ec0*/  LDS.128 R24, [R32+0x8400] ;  /* 0x0084000020187984 */ /* 0x000e280000000c00 */
[----:B------:R-:W1:Y:S01]  /*8ed0*/  LDS.128 R12, [R29+0x8400] ;  /* 0x008400001d0c7984 */ /* 0x000e620000000c00 */
[C---:B0-----:R-:W-:Y:S01]  /*8ee0*/  IMAD.U32 R33, R24.reuse, 0x10000, RZ ;  /* 0x0001000018217824 */ /* 0x041fe200078e00ff */
[----:B------:R-:W-:Y:S01]  /*8ef0*/  LOP3.LUT R24, R24, 0xffff0000, RZ, 0xc0, !PT ;  /* 0xffff000018187812 */ /* 0x000fe200078ec0ff */
[C---:B------:R-:W-:Y:S01]  /*8f00*/  IMAD.U32 R34, R25.reuse, 0x10000, RZ ;  /* 0x0001000019227824 */ /* 0x040fe200078e00ff */
[----:B------:R-:W-:Y:S01]  /*8f10*/  LOP3.LUT R25, R25, 0xffff0000, RZ, 0xc0, !PT ;  /* 0xffff000019197812 */ /* 0x000fe200078ec0ff */
[C---:B-1----:R-:W-:Y:S02]  /*8f20*/  IMAD.U32 R20, R12.reuse, 0x10000, RZ ;  /* 0x000100000c147824 */ /* 0x042fe400078e00ff */
[C---:B------:R-:W-:Y:S01]  /*8f30*/  FMUL.FTZ R55, R33.reuse, R50 ;  /* 0x0000003221377220 */ /* 0x040fe20000410000 */
[----:B------:R-:W-:Y:S01]  /*8f40*/  FMUL.FTZ R57, R33, R39 ;  /* 0x0000002721397220 */ /* 0x000fe20000410000 */
[----:B------:R-:W-:Y:S01]  /*8f50*/  LOP3.LUT R12, R12, 0xffff0000, RZ, 0xc0, !PT ;  /* 0xffff00000c0c7812 */ /* 0x000fe200078ec0ff */
[----:B------:R-:W-:-:S02]  /*8f60*/  IMAD.U32 R21, R13, 0x10000, RZ ;  /* 0x000100000d157824 */ /* 0x000fc400078e00ff */
[----:B------:R-:W-:Y:S01]  /*8f70*/  FFMA.FTZ R55, R20, R39, -R55 ;  /* 0x0000002714377223 */ /* 0x000fe20000010837 */
[----:B------:R-:W-:Y:S01]  /*8f80*/  LOP3.LUT R33, R38, 0xffff0000, RZ, 0xc0, !PT ;  /* 0xffff000026217812 */ /* 0x000fe200078ec0ff */
[----:B------:R-:W-:Y:S01]  /*8f90*/  FMUL.FTZ R39, R24, R49 ;  /* 0x0000003118277220 */ /* 0x000fe20000410000 */
[----:B------:R-:W-:Y:S01]  /*8fa0*/  FFMA.FTZ R57, R20, R50, R57 ;  /* 0x0000003214397223 */ /* 0x000fe20000010039 */
[C---:B------:R-:W-:Y:S01]  /*8fb0*/  IMAD.U32 R20, R46.reuse, 0x10000, RZ ;  /* 0x000100002e147824 */ /* 0x040fe200078e00ff */
[----:B------:R-:W-:Y:S01]  /*8fc0*/  LOP3.LUT R46, R46, 0xffff0000, RZ, 0xc0, !PT ;  /* 0xffff00002e2e7812 */ /* 0x000fe200078ec0ff */
[C---:B------:R-:W-:Y:S02]  /*8fd0*/  IMAD.U32 R38, R51.reuse, 0x10000, RZ ;  /* 0x0001000033267824 */ /* 0x040fe400078e00ff */
[-C--:B------:R-:W-:Y:S01]  /*8fe0*/  FMUL.FTZ R59, R24, R33.reuse ;  /* 0x00000021183b7220 */ /* 0x080fe20000410000 */
[----:B------:R-:W-:Y:S01]  /*8ff0*/  FFMA.FTZ R50, R12, R33, -R39 ;  /* 0x000000210c327223 */ /* 0x000fe20000010827 */
[C---:B------:R-:W-:Y:S01]  /*9000*/  FMUL.FTZ R33, R34.reuse, R20 ;  /* 0x0000001422217220 */ /* 0x040fe20000410000 */
[----:B------:R-:W-:Y:S01]  /*9010*/  FMUL.FTZ R54, R34, R38 ;  /* 0x0000002622367220 */ /* 0x000fe20000410000 */
[----:B------:R-:W-:Y:S01]  /*9020*/  LOP3.LUT R24, R51, 0xffff0000, RZ, 0xc0, !PT ;  /* 0xffff000033187812 */ /* 0x000fe200078ec0ff */
[----:B------:R-:W-:-:S02]  /*9030*/  IMAD.U32 R36, R26, 0x10000, RZ ;  /* 0x000100001a247824 */ /* 0x000fc400078e00ff */
[----:B------:R-:W-:Y:S01]  /*9040*/  FFMA.FTZ R38, R21, R38, R33 ;  /* 0x0000002615267223 */ /* 0x000fe20000010021 */
[----:B------:R-:W-:Y:S01]  /*9050*/  LOP3.LUT R13, R13, 0xffff0000, RZ, 0xc0, !PT ;  /* 0xffff00000d0d7812 */ /* 0x000fe200078ec0ff */
[----:B------:R-:W-:Y:S01]  /*9060*/  FFMA.FTZ R34, R12, R49, R59 ;  /* 0x000000310c227223 */ /* 0x000fe2000001003b */
[----:B------:R-:W-:Y:S01]  /*9070*/  FFMA.FTZ R54, R21, R20, -R54 ;  /* 0x0000001415367223 */ /* 0x000fe20000010836 */
[----:B------:R-:W-:Y:S02]  /*9080*/  IMAD.U32 R33, R52, 0x10000, RZ ;  /* 0x0001000034217824 */ /* 0x000fe400078e00ff */
[----:B------:R-:W-:Y:S01]  /*9090*/  FMUL.FTZ R12, R25, R24 ;  /* 0x00000018190c7220 */ /* 0x000fe20000410000 */
[----:B------:R-:W-:Y:S02]  /*90a0*/  IMAD.U32 R21, R47, 0x10000, RZ ;  /* 0x000100002f157824 */ /* 0x000fe400078e00ff */
[----:B------:R-:W-:Y:S01]  /*90b0*/  FMUL.FTZ R56, R25, R46 ;  /* 0x0000002e19387220 */ /* 0x000fe20000410000 */
[----:B------:R-:W-:-:S02]  /*90c0*/  IMAD.U32 R37, R27, 0x10000, RZ ;  /* 0x000100001b257824 */ /* 0x000fc400078e00ff */
[----:B------:R-:W-:Y:S01]  /*90d0*/  FMUL.FTZ R49, R36, R33 ;  /* 0x0000002124317220 */ /* 0x000fe20000410000 */
[----:B------:R-:W-:Y:S02]  /*90e0*/  IMAD.U32 R20, R53, 0x10000, RZ ;  /* 0x0001000035147824 */ /* 0x000fe400078e00ff */
[C---:B------:R-:W-:Y:S01]  /*90f0*/  FFMA.FTZ R25, R13.reuse, R46, -R12 ;  /* 0x0000002e0d197223 */ /* 0x040fe2000001080c */
[----:B------:R-:W-:Y:S02]  /*9100*/  IMAD.U32 R30, R14, 0x10000, RZ ;  /* 0x000100000e1e7824 */ /* 0x000fe400078e00ff */
[----:B------:R-:W-:Y:S01]  /*9110*/  FMUL.FTZ R36, R36, R21 ;  /* 0x0000001524247220 */ /* 0x000fe20000410000 */
[----:B------:R-:W-:Y:S01]  /*9120*/  FFMA.FTZ R39, R13, R24, R56 ;  /* 0x000000180d277223 */ /* 0x000fe20000010038 */
[----:B------:R-:W-:Y:S02]  /*9130*/  IMAD.U32 R31, R15, 0x10000, RZ ;  /* 0x000100000f1f7824 */ /* 0x000fe400078e00ff */
[----:B------:R-:W-:Y:S01]  /*9140*/  FMUL.FTZ R24, R37, R20 ;  /* 0x0000001425187220 */ /* 0x000fe20000410000 */
[----:B------:R-:W-:-:S02]  /*9150*/  IMAD.U32 R12, R48, 0x10000, RZ ;  /* 0x00010000300c7824 */ /* 0x000fc400078e00ff */
[C---:B------:R-:W-:Y:S01]  /*9160*/  FFMA.FTZ R49, R30.reuse, R21, -R49 ;  /* 0x000000151e317223 */ /* 0x040fe20000010831 */
[----:B------:R-:W-:Y:S01]  /*9170*/  FFMA.FTZ R36, R30, R33, R36 ;  /* 0x000000211e247223 */ /* 0x000fe20000010024 */
[----:B------:R-:W-:Y:S01]  /*9180*/  LOP3.LUT R26, R26, 0xffff0000, RZ, 0xc0, !PT ;  /* 0xffff00001a1a7812 */ /* 0x000fe200078ec0ff */
[-C--:B------:R-:W-:Y:S01]  /*9190*/  FMUL.FTZ R46, R37, R12.reuse ;  /* 0x0000000c252e7220 */ /* 0x080fe20000410000 */
[----:B------:R-:W-:Y:S01]  /*91a0*/  FFMA.FTZ R30, R31, R12, -R24 ;  /* 0x0000000c1f1e7223 */ /* 0x000fe20000010818 */
[----:B------:R-:W-:Y:S02]  /*91b0*/  LOP3.LUT R27, R27, 0xffff0000, RZ, 0xc0, !PT ;  /* 0xffff00001b1b7812 */ /* 0x000fe400078ec0ff */
[----:B------:R-:W-:Y:S01]  /*91c0*/  LOP3.LUT R13, R52, 0xffff0000, RZ, 0xc0, !PT ;  /* 0xffff0000340d7812 */ /* 0x000fe200078ec0ff */
[----:B------:R-:W-:Y:S01]  /*91d0*/  FFMA.FTZ R46, R31, R20, R46 ;  /* 0x000000141f2e7223 */ /* 0x000fe2000001002e */
[----:B------:R-:W-:Y:S02]  /*91e0*/  LOP3.LUT R12, R53, 0xffff0000, RZ, 0xc0, !PT ;  /* 0xffff0000350c7812 */ /* 0x000fe400078ec0ff */
        /* <DEDUP_REMOVED lines=22> */
.L_x_1450:
[----:B------:R-:W-:Y:S05]  /*9350*/  BSYNC B1 ;  /* 0x0000000000017941 */ /* 0x000fea0003800000 */
.L_x_1449:
[----:B------:R-:W-:Y:S02]  /*9360*/  PRMT R20, R0, 0x7610, R20 ;  /* 0x0000761000147816 */ /* 0x000fe40000000014 */
[----:B------:R-:W-:Y:S01]  /*9370*/  PRMT R30, R3, 0x7610, R30 ;  /* 0x00007610031e7816 */ /* 0x000fe2000000001e */
[----:B------:R-:W-:Y:S06]  /*9380*/  @P0 BRA `(.L_x_1441) ;  /* 0x0000000400a80947 */ /* 0x000fec0003800000 */
[----:B-1----:R-:W2:Y:S01]  /*9390*/  LDL R12, [R1+0x60] ;  /* 0x00006000010c7983 */ /* 0x002ea20000100800 */
[C---:B0-----:R-:W-:Y:S02]  /*93a0*/  VIADD R13, R17.reuse, 0x60 ;  /* 0x00000060110d7836 */ /* 0x041fe40000000000 */
[----:B------:R-:W-:Y:S01]  /*93b0*/  VIADD R14, R17, 0x60 ;  /* 0x00000060110e7836 */ /* 0x000fe20000000000 */
[----:B------:R-:W3:Y:S01]  /*93c0*/  LDL R31, [R1+0x78] ;  /* 0x00007800011f7983 */ /* 0x000ee20000100800 */
[----:B------:R-:W-:Y:S02]  /*93d0*/  IMAD.SHL.U32 R13, R13, 0x40, RZ ;  /* 0x000000400d0d7824 */ /* 0x000fe400078e00ff */
[----:B------:R-:W-:Y:S02]  /*93e0*/  IMAD.SHL.U32 R14, R14, 0x40, RZ ;  /* 0x000000400e0e7824 */ /* 0x000fe400078e00ff */
[----:B------:R-:W-:Y:S01]  /*93f0*/  IMAD.IADD R0, R18, 0x1, R41 ;  /* 0x0000000112007824 */ /* 0x000fe200078e0229 */
[----:B------:R-:W-:-:S02]  /*9400*/  LOP3.LUT R13, R13, 0x1c0, RZ, 0xc0, !PT ;  /* 0x000001c00d0d7812 */ /* 0x000fc400078ec0ff */
[----:B------:R-:W-:Y:S02]  /*9410*/  LOP3.LUT R14, R14, 0x1c0, RZ, 0xc0, !PT ;  /* 0x000001c00e0e7812 */ /* 0x000fe400078ec0ff */
[----:B------:R-:W-:Y:S02]  /*9420*/  SHF.R.U32.HI R13, RZ, 0x3, R13 ;  /* 0x00000003ff0d7819 */ /* 0x000fe4000001160d */
[----:B------:R-:W-:-:S04]  /*9430*/  LOP3.LUT R0, R14, 0x38, R0, 0xf8, !PT ;  /* 0x000000380e007812 */ /* 0x000fc800078ef800 */
[----:B------:R-:W-:Y:S02]  /*9440*/  LOP3.LUT R0, R0, R13, RZ, 0x3c, !PT ;  /* 0x0000000d00007212 */ /* 0x000fe400078e3cff */
[----:B------:R-:W-:Y:S02]  /*9450*/  SHF.R.U64 R4, R4, 0x10, R5 ;  /* 0x0000001004047819 */ /* 0x000fe40000001205 */
[--C-:B------:R-:W-:Y:S02]  /*9460*/  SHF.R.U64 R8, R8, 0x10, R9.reuse ;  /* 0x0000001008087819 */ /* 0x100fe40000001209 */
[----:B------:R-:W-:Y:S02]  /*9470*/  SHF.R.U32.HI R9, RZ, 0x10, R9 ;  /* 0x00000010ff097819 */ /* 0x000fe40000011609 */
[----:B------:R-:W-:Y:S02]  /*9480*/  PRMT R43, R43, 0x5410, R4 ;  /* 0x000054102b2b7816 */ /* 0x000fe40000000004 */
[----:B------:R-:W-:-:S02]  /*9490*/  SHF.R.U32.HI R29, RZ, 0x10, R11 ;  /* 0x00000010ff1d7819 */ /* 0x000fc4000001160b */
[----:B------:R-:W-:Y:S01]  /*94a0*/  SHF.R.U32.HI R5, RZ, 0x10, R5 ;  /* 0x00000010ff057819 */ /* 0x000fe20000011605 */
[----:B------:R-:W-:Y:S01]  /*94b0*/  IMAD.U32 R32, R43, 0x10000, RZ ;  /* 0x000100002b207824 */ /* 0x000fe200078e00ff */
[----:B------:R-:W-:Y:S02]  /*94c0*/  PRMT R45, R45, 0x5410, R8 ;  /* 0x000054102d2d7816 */ /* 0x000fe40000000008 */
[----:B------:R-:W-:Y:S02]  /*94d0*/  PRMT R44, R44, 0x5410, R9 ;  /* 0x000054102c2c7816 */ /* 0x000fe40000000009 */
[----:B------:R-:W-:Y:S01]  /*94e0*/  PRMT R29, R30, 0x5410, R29 ;  /* 0x000054101e1d7816 */ /* 0x000fe2000000001d */
[----:B------:R-:W-:Y:S01]  /*94f0*/  IMAD.U32 R30, R45, 0x10000, RZ ;  /* 0x000100002d1e7824 */ /* 0x000fe200078e00ff */
[----:B------:R-:W-:Y:S02]  /*9500*/  PRMT R42, R42, 0x5410, R5 ;  /* 0x000054102a2a7816 */ /* 0x000fe40000000005 */
[----:B------:R-:W-:-:S03]  /*9510*/  SHF.R.U64 R21, R10, 0x10, R11 ;  /* 0x000000100a157819 */ /* 0x000fc6000000120b */
[----:B------:R-:W-:Y:S01]  /*9520*/  IMAD.U32 R34, R42, 0x10000, RZ ;  /* 0x000100002a227824 */ /* 0x000fe200078e00ff */
[----:B------:R-:W-:Y:S02]  /*9530*/  PRMT R21, R20, 0x5410, R21 ;  /* 0x0000541014157816 */ /* 0x000fe40000000015 */
[----:B------:R-:W-:Y:S02]  /*9540*/  LOP3.LUT R43, R43, 0xffff0000, RZ, 0xc0, !PT ;  /* 0xffff00002b2b7812 */ /* 0x000fe400078ec0ff */
[----:B------:R-:W-:Y:S01]  /*9550*/  LOP3.LUT R45, R45, 0xffff0000, RZ, 0xc0, !PT ;  /* 0xffff00002d2d7812 */ /* 0x000fe200078ec0ff */
[----:B--2---:R-:W-:-:S04]  /*9560*/  IMAD.IADD R3, R12, 0x1, R0 ;  /* 0x000000010c037824 */ /* 0x004fc800078e0200 */
[----:B------:R-:W-:Y:S01]  /*9570*/  IMAD R0, R3, 0x2, R2 ;  /* 0x0000000203007824 */ /* 0x000fe200078e0202 */
[----:B---3--:R-:W0:Y:S04]  /*9580*/  LDS.128 R12, [R31+0x8400] ;  /* 0x008400001f0c7984 */ /* 0x008e280000000c00 */
[----:B------:R-:W1:Y:S01]  /*9590*/  LDS.128 R24, [R0+0x8400] ;  /* 0x0084000000187984 */ /* 0x000e620000000c00 */
[--C-:B------:R-:W-:Y:S02]  /*95a0*/  SHF.R.U64 R3, R6, 0x10, R7.reuse ;  /* 0x0000001006037819 */ /* 0x100fe40000001207 */
[----:B------:R-:W-:Y:S02]  /*95b0*/  SHF.R.U32.HI R6, RZ, 0x10, R7 ;  /* 0x00000010ff067819 */ /* 0x000fe40000011607 */
[----:B------:R-:W-:-:S02]  /*95c0*/  PRMT R40, R40, 0x5410, R3 ;  /* 0x0000541028287816 */ /* 0x000fc40000000003 */
[----:B------:R-:W-:Y:S01]  /*95d0*/  PRMT R35, R35, 0x5410, R6 ;  /* 0x0000541023237816 */ /* 0x000fe20000000006 */
[----:B0-----:R-:W-:Y:S02]  /*95e0*/  IMAD.U32 R3, R12, 0x10000, RZ ;  /* 0x000100000c037824 */ /* 0x001fe400078e00ff */
[----:B-1----:R-:W-:-:S04]  /*95f0*/  IMAD.U32 R9, R24, 0x10000, RZ ;  /* 0x0001000018097824 */ /* 0x002fc800078e00ff */
[----:B------:R-:W-:Y:S01]  /*9600*/  FMUL.FTZ R36, R9, R32 ;  /* 0x0000002009247220 */ /* 0x000fe20000410000 */
[----:B------:R-:W-:Y:S02]  /*9610*/  IMAD.U32 R11, R25, 0x10000, RZ ;  /* 0x00010000190b7824 */ /* 0x000fe400078e00ff */
[-C--:B------:R-:W-:Y:S01]  /*9620*/  FMUL.FTZ R38, R9, R30.reuse ;  /* 0x0000001e09267220 */ /* 0x080fe20000410000 */
[----:B------:R-:W-:Y:S01]  /*9630*/  FFMA.FTZ R36, R3, R30, -R36 ;  /* 0x0000001e03247223 */ /* 0x000fe20000010824 */
[----:B------:R-:W-:Y:S02]  /*9640*/  IMAD.U32 R30, R44, 0x10000, RZ ;  /* 0x000100002c1e7824 */ /* 0x000fe400078e00ff */
[----:B------:R-:W-:Y:S01]  /*9650*/  FMUL.FTZ R46, R11, R34 ;  /* 0x000000220b2e7220 */ /* 0x000fe20000410000 */
[----:B------:R-:W-:Y:S02]  /*9660*/  IMAD.U32 R5, R13, 0x10000, RZ ;  /* 0x000100000d057824 */ /* 0x000fe400078e00ff */
[----:B------:R-:W-:Y:S01]  /*9670*/  FFMA.FTZ R38, R3, R32, R38 ;  /* 0x0000002003267223 */ /* 0x000fe20000010026 */
[----:B------:R-:W-:Y:S01]  /*9680*/  IMAD.U32 R20, R27, 0x10000, RZ ;  /* 0x000100001b147824 */ /* 0x000fe200078e00ff */
[----:B------:R-:W-:Y:S01]  /*9690*/  LOP3.LUT R10, R24, 0xffff0000, RZ, 0xc0, !PT ;  /* 0xffff0000180a7812 */ /* 0x000fe200078ec0ff */
[----:B------:R-:W-:-:S02]  /*96a0*/  IMAD.U32 R9, R35, 0x10000, RZ ;  /* 0x0001000023097824 */ /* 0x000fc400078e00ff */
[-C--:B------:R-:W-:Y:S01]  /*96b0*/  FMUL.FTZ R32, R11, R30.reuse ;  /* 0x0000001e0b207220 */ /* 0x080fe20000410000 */
[----:B------:R-:W-:Y:S02]  /*96c0*/  IMAD.U32 R3, R29, 0x10000, RZ ;  /* 0x000100001d037824 */ /* 0x000fe400078e00ff */
[----:B------:R-:W-:Y:S01]  /*96d0*/  FFMA.FTZ R46, R5, R30, -R46 ;  /* 0x0000001e052e7223 */ /* 0x000fe2000001082e */
[----:B------:R-:W-:Y:S02]  /*96e0*/  IMAD.U32 R8, R15, 0x10000, RZ ;  /* 0x000100000f087824 */ /* 0x000fe400078e00ff */
[----:B------:R-:W-:Y:S01]  /*96f0*/  FMUL.FTZ R11, R20, R9 ;  /* 0x00000009140b7220 */ /* 0x000fe20000410000 */
[----:B------:R-:W-:Y:S01]  /*9700*/  LOP3.LUT R4, R12, 0xffff0000, RZ, 0xc0, !PT ;  /* 0xffff00000c047812 */ /* 0x000fe200078ec0ff */
[----:B------:R-:W-:Y:S01]  /*9710*/  FMUL.FTZ R30, R20, R3 ;  /* 0x00000003141e7220 */ /* 0x000fe20000410000 */
[----:B------:R-:W-:Y:S01]  /*9720*/  FFMA.FTZ R32, R5, R34, R32 ;  /* 0x0000002205207223 */ /* 0x000fe20000010020 */
[----:B------:R-:W-:Y:S01]  /*9730*/  FMUL.FTZ R5, R10, R43 ;  /* 0x0000002b0a057220 */ /* 0x000fe20000410000 */
[C---:B------:R-:W-:Y:S01]  /*9740*/  FFMA.FTZ R20, R8.reuse, R3, -R11 ;  /* 0x0000000308147223 */ /* 0x040fe2000001080b */
[----:B------:R-:W-:Y:S01]  /*9750*/  LOP3.LUT R12, R13, 0xffff0000, RZ, 0xc0, !PT ;  /* 0xffff00000d0c7812 */ /* 0x000fe200078ec0ff */
[----:B------:R-:W-:Y:S01]  /*9760*/  FFMA.FTZ R30, R8, R9, R30 ;  /* 0x00000009081e7223 */ /* 0x000fe2000001001e */
[-C--:B------:R-:W-:Y:S01]  /*9770*/  FMUL.FTZ R11, R10, R45.reuse ;  /* 0x0000002d0a0b7220 */ /* 0x080fe20000410000 */
[C---:B------:R-:W-:Y:S01]  /*9780*/  IMAD.U32 R6, R14.reuse, 0x10000, RZ ;  /* 0x000100000e067824 */ /* 0x040fe200078e00ff */
[----:B------:R-:W-:Y:S01]  /*9790*/  LOP3.LUT R7, R14, 0xffff0000, RZ, 0xc0, !PT ;  /* 0xffff00000e077812 */ /* 0x000fe200078ec0ff */
[----:B------:R-:W-:Y:S01]  /*97a0*/  IMAD.U32 R13, R26, 0x10000, RZ ;  /* 0x000100001a0d7824 */ /* 0x000fe200078e00ff */
[----:B------:R-:W-:Y:S01]  /*97b0*/  LOP3.LUT R24, R25, 0xffff0000, RZ, 0xc0, !PT ;  /* 0xffff000019187812 */ /* 0x000fe200078ec0ff */
[----:B------:R-:W-:Y:S01]  /*97c0*/  FFMA.FTZ R45, R4, R45, -R5 ;  /* 0x0000002d042d7223 */ /* 0x000fe20000010805 */
[----:B------:R-:W-:Y:S01]  /*97d0*/  LOP3.LUT R9, R42, 0xffff0000, RZ, 0xc0, !PT ;  /* 0xffff00002a097812 */ /* 0x000fe200078ec0ff */
[----:B------:R-:W-:Y:S01]  /*97e0*/  IMAD.U32 R8, R40, 0x10000, RZ ;  /* 0x0001000028087824 */ /* 0x000fe200078e00ff */
[----:B------:R-:W-:Y:S01]  /*97f0*/  LOP3.LUT R14, R15, 0xffff0000, RZ, 0xc0, !PT ;  /* 0xffff00000f0e7812 */ /* 0x000fe200078ec0ff */
[----:B------:R-:W-:Y:S01]  /*9800*/  IMAD.U32 R5, R21, 0x10000, RZ ;  /* 0x0001000015057824 */ /* 0x000fe200078e00ff */
[----:B------:R-:W-:-:S02]  /*9810*/  LOP3.LUT R15, R26, 0xffff0000, RZ, 0xc0, !PT ;  /* 0xffff00001a0f7812 */ /* 0x000fc400078ec0ff */
[----:B------:R-:W-:Y:S01]  /*9820*/  LOP3.LUT R26, R27, 0xffff0000, RZ, 0xc0, !PT ;  /* 0xffff00001b1a7812 */ /* 0x000fe200078ec0ff */
[C---:B------:R-:W-:Y:S01]  /*9830*/  FMUL.FTZ R27, R13.reuse, R8 ;  /* 0x000000080d1b7220 */ /* 0x040fe20000410000 */
[----:B------:R-:W-:Y:S01]  /*9840*/  LOP3.LUT R3, R44, 0xffff0000, RZ, 0xc0, !PT ;  /* 0xffff00002c037812 */ /* 0x000fe200078ec0ff */
[----:B------:R-:W-:Y:S01]  /*9850*/  FMUL.FTZ R25, R24, R9 ;  /* 0x0000000918197220 */ /* 0x000fe20000410000 */
[----:B------:R-:W-:Y:S01]  /*9860*/  FFMA.FTZ R11, R4, R43, R11 ;  /* 0x0000002b040b7223 */ /* 0x000fe2000001000b */
[----:B------:R-:W-:Y:S01]  /*9870*/  FMUL.FTZ R13, R13, R5 ;  /* 0x000000050d0d7220 */ /* 0x000fe20000410000 */
[----:B------:R-:W-:Y:S02]  /*9880*/  LOP3.LUT R40, R40, 0xffff0000, RZ, 0xc0, !PT ;  /* 0xffff000028287812 */ /* 0x000fe400078ec0ff */
[----:B------:R-:W-:Y:S02]  /*9890*/  LOP3.LUT R35, R35, 0xffff0000, RZ, 0xc0, !PT ;  /* 0xffff000023237812 */ /* 0x000fe400078ec0ff */
[----:B------:R-:W-:-:S02]  /*98a0*/  LOP3.LUT R4, R21, 0xffff0000, RZ, 0xc0, !PT ;  /* 0xffff000015047812 */ /* 0x000fc400078ec0ff */
[----:B------:R-:W-:Y:S01]  /*98b0*/  LOP3.LUT R29, R29, 0xffff0000, RZ, 0xc0, !PT ;  /* 0xffff00001d1d7812 */ /* 0x000fe200078ec0ff */
[-C--:B------:R-:W-:Y:S01]  /*98c0*/  FMUL.FTZ R24, R24, R3.reuse ;  /* 0x0000000318187220 */ /* 0x080fe20000410000 */
[----:B------:R-:W-:Y:S01]  /*98d0*/  FFMA.FTZ R25, R12, R3, -R25 ;  /* 0x000000030c197223 */ /* 0x000fe20000010819 */
[C---:B------:R-:W-:Y:S01]  /*98e0*/  FFMA.FTZ R27, R6.reuse, R5, -R27 ;  /* 0x00000005061b7223 */ /* 0x040fe2000001081b */
[----:B------:R-:W-:Y:S01]  /*98f0*/  FFMA.FTZ R10, R6, R8, R13 ;  /* 0x00000008060a7223 */ /* 0x000fe2000001000d */
[C---:B------:R-:W-:Y:S01]  /*9900*/  FMUL.FTZ R6, R15.reuse, R40 ;  /* 0x000000280f067220 */ /* 0x040fe20000410000 */
[C---:B------:R-:W-:Y:S01]  /*9910*/  FMUL.FTZ R3, R26.reuse, R35 ;  /* 0x000000231a037220 */ /* 0x040fe20000410000 */
[-C--:B------:R-:W-:Y:S01]  /*9920*/  FMUL.FTZ R15, R15, R4.reuse ;  /* 0x000000040f0f7220 */ /* 0x080fe20000410000 */
[-C--:B------:R-:W-:Y:S01]  /*9930*/  FMUL.FTZ R26, R26, R29.reuse ;  /* 0x0000001d1a1a7220 */ /* 0x080fe20000410000 */
[C---:B------:R-:W-:Y:S01]  /*9940*/  FFMA.FTZ R6, R7.reuse, R4, -R6 ;  /* 0x0000000407067223 */ /* 0x040fe20000010806 */
[----:B------:R-:W-:Y:S01]  /*9950*/  FFMA.FTZ R3, R14, R29, -R3 ;  /* 0x0000001d0e037223 */ /* 0x000fe20000010803 */
        /* <DEDUP_REMOVED lines=13> */
.L_x_1441:
[----:B------:R-:W-:Y:S05]  /*9a30*/  BSYNC B0 ;  /* 0x0000000000007941 */ /* 0x000fea0003800000 */
.L_x_1427:
        /* <DEDUP_REMOVED lines=8> */
.L_x_1424:
[----:B--23--:R-:W2:Y:S02]  /*9ac0*/  LDL R0, [R1+0x10] ;  /* 0x0000100001007983 */ /* 0x00cea40000100800 */
[----:B--2---:R-:W-:-:S13]  /*9ad0*/  ISETP.NE.AND P0, PT, R0, 0x3, PT ;  /* 0x000000030000780c */ /* 0x004fda0003f05270 */
[----:B------:R-:W-:Y:S05]  /*9ae0*/  @!P0 BRA `(.L_x_1451) ;  /* 0x0000000000048947 */ /* 0x000fea0003800000 */
[----:B------:R-:W-:Y:S01]  /*9af0*/  BPT.TRAP 0x1 ;  /* 0x000000040000795c */ /* 0x000fe20000300000 */
.L_x_1451:
[----:B------:R-:W-:Y:S01]  /*9b00*/  IMAD R0, R16, 0x8, R2 ;  /* 0x0000000810007824 */ /* 0x000fe200078e0202 */
[----:B-1----:R-:W-:-:S04]  /*9b10*/  SHF.L.U32 R3, R154, 0x1f, RZ ;  /* 0x0000001f9a037819 */ /* 0x002fc800000006ff */
[----:B------:R1:W2:Y:S01]  /*9b20*/  SYNCS.PHASECHK.TRANS64.TRYWAIT P2, [R0+URZ+0x16830], R3 ;  /* 0x01683003000075a7 */ /* 0x0002a2000804017f */
[----:B------:R-:W-:Y:S05]  /*9b30*/  @!P0 BRA `(.L_x_1452) ;  /* 0x0000000000048947 */ /* 0x000fea0003800000 */
[----:B------:R-:W-:Y:S01]  /*9b40*/  BPT.TRAP 0x1 ;  /* 0x000000040000795c */ /* 0x000fe20000300000 */
.L_x_1452:
[----:B------:R-:W3:Y:S02]  /*9b50*/  S2R R4, SR_TID.X ;  /* 0x0000000000047919 */ /* 0x000ee40000002100 */
[----:B---3--:R-:W-:-:S04]  /*9b60*/  LOP3.LUT R4, R4, 0x7f, RZ, 0xc0, !PT ;  /* 0x0000007f04047812 */ /* 0x008fc800078ec0ff */
[----:B------:R-:W-:Y:S01]  /*9b70*/  ISETP.NE.AND P1, PT, R4, RZ, PT ;  /* 0x000000ff0400720c */ /* 0x000fe20003f25270 */
[----:B--2---:R-:W-:-:S12]  /*9b80*/  @P2 BRA `(.L_x_1453) ;  /* 0x0000000000082947 */ /* 0x004fd80003800000 */
[----:B------:R-:W2:Y:S02]  /*9b90*/  SYNCS.PHASECHK.TRANS64.TRYWAIT P2, [R0+URZ+0x16830], R3 ;  /* 0x01683003000075a7 */ /* 0x000ea4000804017f */
[----:B--2---:R-:W-:Y:S05]  /*9ba0*/  @!P2 BRA `(.L_x_1454) ;  /* 0x000001880014a947 */ /* 0x004fea0003800000 */
.L_x_1453:
[----:B------:R-:W-:Y:S05]  /*9bb0*/  WARPSYNC.ALL ;  /* 0x0000000000007948 */ /* 0x000fea0003800000 */
[----:B-12---:R-:W-:Y:S01]  /*9bc0*/  VIADD R3, R2, 0xe400 ;  /* 0x0000e40002037836 */ /* 0x006fe20000000000 */
[----:B------:R-:W-:Y:S01]  /*9bd0*/  LOP3.LUT R6, R28, 0x10000, RZ, 0xfc, !PT ;  /* 0x000100001c067812 */ /* 0x000fe200078efcff */
[----:B------:R-:W-:Y:S01]  /*9be0*/  IMAD.MOV.U32 R7, RZ, RZ, 0x40000040 ;  /* 0x40000040ff077424 */ /* 0x000fe200078e00ff */
[----:B0----5:R-:W-:Y:S01]  /*9bf0*/  WARPGROUP.ARRIVE ;  /* 0x00000000000079c5 */ /* 0x021fe20000000000 */
[----:B------:R-:W-:Y:S01]  /*9c00*/  IMAD.MOV.U32 R5, RZ, RZ, 0x40000040 ;  /* 0x40000040ff057424 */ /* 0x000fe200078e00ff */
[----:B------:R-:W-:Y:S01]  /*9c10*/  SHF.R.U32.HI R3, RZ, 0x4, R3 ;  /* 0x00000004ff037819 */ /* 0x000fe20000011603 */
[C---:B------:R-:W-:Y:S01]  /*9c20*/  VIADD R12, R6.reuse, 0x2 ;  /* 0x00000002060c7836 */ /* 0x040fe20000000000 */
[----:B------:R-:W-:Y:S01]  /*9c30*/  R2UR UR4, R6 ;  /* 0x00000000060472ca */ /* 0x000fe200000e0000 */
[----:B------:R-:W-:Y:S01]  /*9c40*/  IMAD.MOV.U32 R13, RZ, RZ, 0x40000040 ;  /* 0x40000040ff0d7424 */ /* 0x000fe200078e00ff */
[----:B------:R-:W-:Y:S01]  /*9c50*/  LOP3.LUT R3, R3, 0x3fff, RZ, 0xc0, !PT ;  /* 0x00003fff03037812 */ /* 0x000fe200078ec0ff */
[----:B------:R-:W-:Y:S01]  /*9c60*/  IMAD.MOV.U32 R9, RZ, RZ, 0x40000040 ;  /* 0x40000040ff097424 */ /* 0x000fe200078e00ff */
[----:B------:R-:W-:Y:S01]  /*9c70*/  R2UR UR5, R7 ;  /* 0x00000000070572ca */ /* 0x000fe200000e0000 */
[----:B------:R-:W-:Y:S01]  /*9c80*/  IMAD.MOV.U32 R157, RZ, RZ, 0x40000040 ;  /* 0x40000040ff9d7424 */ /* 0x000fe200078e00ff */
[----:B------:R-:W-:Y:S01]  /*9c90*/  LOP3.LUT R4, R3, 0x10000, RZ, 0xfc, !PT ;  /* 0x0001000003047812 */ /* 0x000fe200078efcff */
[----:B------:R-:W-:Y:S01]  /*9ca0*/  IMAD.MOV.U32 R11, RZ, RZ, 0x40000040 ;  /* 0x40000040ff0b7424 */ /* 0x000fe200078e00ff */
[----:B------:R-:W-:Y:S01]  /*9cb0*/  R2UR UR7, R5 ;  /* 0x00000000050772ca */ /* 0x000fe200000e0000 */
[----:B------:R-:W-:Y:S01]  /*9cc0*/  @!P1 VIADD R0, R0, 0x16840 ;  /* 0x0001684000009836 */ /* 0x000fe20000000000 */
[----:B------:R-:W-:Y:S01]  /*9cd0*/  ULDC UR11, c[0x0][0x9dc] ;  /* 0x00027700000b7ab9 */ /* 0x000fe20000000800 */
[----:B------:R0:W-:Y:S04]  /*9ce0*/  STL [R1+0x20], R4 ;  /* 0x0000200401007387 */ /* 0x0001e80000100800 */
[----:B------:R1:W-:Y:S04]  /*9cf0*/  STL.64 [R1], R12 ;  /* 0x0000000c01007387 */ /* 0x0003e80000100a00 */
[----:B------:R-:W2:Y:S01]  /*9d00*/  LDL R89, [R1+0x4c] ;  /* 0x00004c0001597983 */ /* 0x000ea20000100800 */
[----:B0-----:R-:W-:-:S03]  /*9d10*/  IMAD R4, R16, 0x400, R4 ;  /* 0x0000040010047824 */ /* 0x001fc600078e0204 */
[----:B------:R-:W2:Y:S01]  /*9d20*/  LDL R91, [R1+0x1c] ;  /* 0x00001c00015b7983 */ /* 0x000ea20000100800 */
[C---:B------:R-:W-:Y:S01]  /*9d30*/  VIADD R8, R4.reuse, 0x2 ;  /* 0x0000000204087836 */ /* 0x040fe20000000000 */
[----:B------:R-:W-:Y:S02]  /*9d40*/  R2UR UR6, R4 ;  /* 0x00000000040672ca */ /* 0x000fe400000e0000 */
[----:B------:R-:W3:Y:S04]  /*9d50*/  LDL R97, [R1+0xc] ;  /* 0x00000c0001617983 */ /* 0x000ee80000100800 */
[----:B------:R-:W3:Y:S07]  /*9d60*/  LDL R95, [R1+0x8] ;  /* 0x00000800015f7983 */ /* 0x000eee0000100800 */
[----:B------:R-:W-:Y:S01]  /*9d70*/  HGMMA.64x128x16.F32.BF16 R24, gdesc[UR4], RZ, !UPT, gsb0 ;  /* 0x01e00000041879f0 */ /* 0x000fe2000c0018ff */
[----:B------:R-:W-:-:S02]  /*9d80*/  R2UR UR4, R12 ;  /* 0x000000000c0472ca */ /* 0x000fc400000e0000 */
[----:B------:R-:W-:Y:S02]  /*9d90*/  R2UR UR5, R13 ;  /* 0x000000000d0572ca */ /* 0x000fe400000e0000 */
[----:B------:R-:W-:Y:S02]  /*9da0*/  R2UR UR6, R8 ;  /* 0x00000000080672ca */ /* 0x000fe400000e0000 */
[----:B------:R-:W-:Y:S01]  /*9db0*/  R2UR UR7, R9 ;  /* 0x00000000090772ca */ /* 0x000fe200000e0000 */
[----:B------:R-:W-:Y:S02]  /*9dc0*/  VIADD R156, R6, 0x4 ;  /* 0x00000004069c7836 */ /* 0x000fe40000000000 */
[----:B------:R-:W-:Y:S02]  /*9dd0*/  VIADD R8, R4, 0x4 ;  /* 0x0000000404087836 */ /* 0x000fe40000000000 */
[----:B------:R-:W-:Y:S01]  /*9de0*/  IMAD.MOV.U32 R9, RZ, RZ, 0x40000040 ;  /* 0x40000040ff097424 */ /* 0x000fe200078e00ff */
[----:B------:R-:W-:-:S02]  /*9df0*/  WARPGROUP.DEPBAR.LE gsb0, 0x0 ;  /* 0x00008000000079c5 */ /* 0x000fc40000010000 */
[----:B------:R-:W-:-:S06]  /*9e00*/  WARPGROUP.ARRIVE ;  /* 0x00000000000079c5 */ /* 0x000fcc0000000000 */
[----:B------:R-:W-:Y:S01]  /*9e10*/  HGMMA.64x128x16.F32.BF16 R24, gdesc[UR4], R24, gsb0 ;  /* 0x01e00000041879f0 */ /* 0x000fe20008001818 */
[----:B------:R-:W-:Y:S02]  /*9e20*/  R2UR UR4, R156 ;  /* 0x000000009c0472ca */ /* 0x000fe400000e0000 */
[----:B------:R-:W-:Y:S02]  /*9e30*/  R2UR UR5, R157 ;  /* 0x000000009d0572ca */ /* 0x000fe400000e0000 */
[----:B------:R-:W-:Y:S02]  /*9e40*/  R2UR UR6, R8 ;  /* 0x00000000080672ca */ /* 0x000fe400000e0000 */
[----:B------:R-:W-:Y:S01]  /*9e50*/  R2UR UR7, R9 ;  /* 0x00000000090772ca */ /* 0x000fe200000e0000 */
[----:B------:R-:W-:Y:S02]  /*9e60*/  VIADD R10, R6, 0x6 ;  /* 0x00000006060a7836 */ /* 0x000fe40000000000 */
[----:B------:R-:W-:-:S02]  /*9e70*/  VIADD R4, R4, 0x6 ;  /* 0x0000000604047836 */ /* 0x000fc40000000000 */
[----:B------:R-:W-:Y:S01]  /*9e80*/  IMAD.MOV.U32 R5, RZ, RZ, 0x40000040 ;  /* 0x40000040ff057424 */ /* 0x000fe200078e00ff */
[----:B------:R-:W-:Y:S02]  /*9e90*/  WARPGROUP.DEPBAR.LE gsb0, 0x0 ;  /* 0x00008000000079c5 */ /* 0x000fe40000010000 */
[----:B------:R-:W-:-:S06]  /*9ea0*/  WARPGROUP.ARRIVE ;  /* 0x00000000000079c5 */ /* 0x000fcc0000000000 */
[----:B------:R-:W-:Y:S01]  /*9eb0*/  HGMMA.64x128x16.F32.BF16 R24, gdesc[UR4], R24, gsb0 ;  /* 0x01e00000041879f0 */ /* 0x000fe20008001818 */
[----:B------:R-:W-:Y:S02]  /*9ec0*/  R2UR UR4, R10 ;  /* 0x000000000a0472ca */ /* 0x000fe400000e0000 */
[----:B------:R-:W-:Y:S02]  /*9ed0*/  R2UR UR5, R11 ;  /* 0x000000000b0572ca */ /* 0x000fe400000e0000 */
[----:B------:R-:W-:Y:S02]  /*9ee0*/  R2UR UR6, R4 ;  /* 0x00000000040672ca */ /* 0x000fe400000e0000 */
[----:B------:R-:W-:Y:S01]  /*9ef0*/  R2UR UR7, R5 ;  /* 0x00000000050772ca */ /* 0x000fe200000e0000 */
[----:B------:R-:W0:Y:S02]  /*9f00*/  LDC R4, c[0x0][0x448] ;  /* 0x00011200ff047b82 */ /* 0x000e240000000800 */
[----:B0-----:R-:W-:-:S13]  /*9f10*/  ISETP.NE.AND P2, PT, R4, 0x1, PT ;  /* 0x000000010400780c */ /* 0x001fda0003f45270 */
[----:B------:R-:W0:Y:S08]  /*9f20*/  @P2 LDC R5, c[0x0][0x44c] ;  /* 0x00011300ff052b82 */ /* 0x000e300000000800 */
[----:B------:R-:W4:Y:S01]  /*9f30*/  @P2 LDC R9, c[0x0][0x450] ;  /* 0x00011400ff092b82 */ /* 0x000f220000000800 */
[----:B------:R-:W-:Y:S02]  /*9f40*/  WARPGROUP.DEPBAR.LE gsb0, 0x0 ;  /* 0x00008000000079c5 */ /* 0x000fe40000010000 */
[----:B------:R-:W-:-:S06]  /*9f50*/  WARPGROUP.ARRIVE ;  /* 0x00000000000079c5 */ /* 0x000fcc0000000000 */
[----:B------:R-:W-:Y:S01]  /*9f60*/  HGMMA.64x128x16.F32.BF16 R24, gdesc[UR4], R24, gsb0 ;  /* 0x01e00000041879f0 */ /* 0x000fe20008001818 */
[----:B------:R-:W-:Y:S01]  /*9f70*/  ULDC UR4, c[0x0][0x9d8] ;  /* 0x0002760000047ab9 */ /* 0x000fe20000000800 */
[----:B------:R-:W-:Y:S01]  /*9f80*/  ULOP3.LUT UR11, URZ, UR11, URZ, 0x33, !UPT ;  /* 0x0000000b3f0b7292 */ /* 0x000fe2000f8e333f */
[----:B------:R-:W-:Y:S02]  /*9f90*/  WARPGROUP.DEPBAR.LE gsb0, 0x0 ;  /* 0x00008000000079c5 */ /* 0x000fe40000010000 */
        /* <DEDUP_REMOVED lines=8> */
[----:B--2---:R-:W-:-:S04]  /*a020*/  IMAD.IADD R78, R89, 0x1, R91 ;  /* 0x00000001594e7824 */ /* 0x004fc800078e025b */
[----:B0-----:R-:W-:-:S05]  /*a030*/  @P2 IMAD.HI.U32 R4, R78, R5, RZ ;  /* 0x000000054e042227 */ /* 0x001fca00078e00ff */
[----:B----4-:R-:W-:Y:S02]  /*a040*/  @P2 SHF.R.U32.HI R78, RZ, R9, R4 ;  /* 0x00000009ff4e2219 */ /* 0x010fe40000011604 */
[----:B------:R-:W0:Y:S01]  /*a050*/  LDC.64 R8, c[0x0][0x9e0] ;  /* 0x00027800ff087b82 */ /* 0x000e220000000a00 */
        /* <DEDUP_REMOVED lines=11> */
[----:B-1----:R-:W-:Y:S01]  /*a110*/  FMUL.FTZ R13, R24, UR4 ;  /* 0x00000004180d7c20 */ /* 0x002fe20008410000 */
        /* <DEDUP_REMOVED lines=16> */
[----:B------:R-:W1:Y:S01]  /*a220*/  SHFL.IDX PT, R82, R78, RZ, 0x1c1f ;  /* 0x001c1fff4e527589 */ /* 0x000e6200000e0000 */
[----:B------:R-:W-:-:S02]  /*a230*/  IMAD.MOV.U32 R5, RZ, RZ, -0x80 ;  /* 0xffffff80ff057424 */ /* 0x000fc400078e00ff */
        /* <DEDUP_REMOVED lines=20> */
[----:B------:R-:W-:-:S02]  /*a380*/  IMAD R84, R88, R5, 0x80 ;  /* 0x0000008058547424 */ /* 0x000fc400078e0205 */
        /* <DEDUP_REMOVED lines=9> */
[----:B------:R2:W-:Y:S01]  /*a420*/  @!P1 SYNCS.ARRIVE.TRANS64.RED.A1T0 RZ, [R4+URZ], RZ ;  /* 0x000000ff04ff99a7 */ /* 0x0005e2000810043f */
[----:B0-----:R-:W-:Y:S01]  /*a430*/  ISETP.GE.AND P3, PT, R9, 0x1, PT ;  /* 0x000000010900780c */ /* 0x001fe20003f66270 */
[----:B------:R-:W0:Y:S01]  /*a440*/  MUFU.TANH R13, R13 ;  /* 0x0000000d000d7308 */ /* 0x000e220000002400 */
[----:B--2---:R-:W-:-:S07]  /*a450*/  IADD3 R4, -R155, 0x1, R84 ;  /* 0x000000019b047810 */ /* 0x004fce0007ffe154 */
[----:B------:R-:W2:Y:S01]  /*a460*/  MUFU.TANH R14, R14 ;  /* 0x0000000e000e7308 */ /* 0x000ea20000002400 */
[----:B---3--:R-:W-:-:S07]  /*a470*/  IADD3 R85, -R95, R4, R97 ;  /* 0x000000045f557210 */ /* 0x008fce0007ffe161 */
[----:B------:R-:W3:Y:S01]  /*a480*/  MUFU.TANH R3, R3 ;  /* 0x0000000300037308 */ /* 0x000ee20000002400 */
[----:B------:R-:W-:-:S07]  /*a490*/  VIADD R87, R85, UR11 ;  /* 0x0000000b55577c36 */ /* 0x000fce0008000000 */
[----:B------:R-:W4:Y:S01]  /*a4a0*/  MUFU.TANH R12, R12 ;  /* 0x0000000c000c7308 */ /* 0x000f220000002400 */
        /* <DEDUP_REMOVED lines=59> */
[----:B------:R0:W0:Y:S08]  /*a860*/  MUFU.TANH R0, R86 ;  /* 0x0000005600007308 */ /* 0x0000300000002400 */
[----:B------:R-:W0:Y:S01]  /*a870*/  MUFU.TANH R77, R77 ;  /* 0x0000004d004d7308 */ /* 0x000e220000002400 */
[----:B------:R-:W-:Y:S01]  /*a880*/  IADD3 R92, -R155, R97, R84 ;  /* 0x000000619b5c7210 */ /* 0x000fe20007ffe154 */
[----:B-1----:R-:W-:Y:S01]  /*a890*/  IMAD.IADD R83, R87, 0x1, R82 ;  /* 0x0000000157537824 */ /* 0x002fe200078e0252 */
[----:B------:R-:W-:-:S02]  /*a8a0*/  LEA R80, R88, 0xffffff80, 0x7 ;  /* 0xffffff8058507811 */ /* 0x000fc400078e38ff */
[----:B------:R-:W-:Y:S01]  /*a8b0*/  VIADDMNMX R90, R82, R85, R92, PT ;  /* 0x00000055525a7246 */ /* 0x000fe2000380015c */
[----:B--234-:R-:W-:Y:S06]  /*a8c0*/  @!P3 BRA `(.L_x_1455) ;  /* 0x000000000050b947 */ /* 0x01cfec0003800000 */
[----:B------:R-:W-:Y:S01]  /*a8d0*/  IADD3 R89, -R95, R97, R82 ;  /* 0x000000615f597210 */ /* 0x000fe20007ffe152 */
[----:B------:R-:W-:Y:S03]  /*a8e0*/  BSSY B0, `(.L_x_1456) ;  /* 0x000000e000007945 */ /* 0x000fe60003800000 */
[----:B------:R-:W-:-:S13]  /*a8f0*/  ISETP.GT.AND P4, PT, R89, -0x1, PT ;  /* 0xffffffff5900780c */ /* 0x000fda0003f84270 */
[----:B------:R-:W-:Y:S05]  /*a900*/  @P4 BRA `(.L_x_1457) ;  /* 0x00000000001c4947 */ /* 0x000fea0003800000 */
[----:B------:R-:W-:Y:S02]  /*a910*/  ISETP.NE.AND P4, PT, R9, 0x1, PT ;  /* 0x000000010900780c */ /* 0x000fe40003f85270 */
[----:B------:R-:W-:-:S11]  /*a920*/  LOP3.LUT R89, RZ, R89, RZ, 0x33, !PT ;  /* 0x00000059ff597212 */ /* 0x000fd600078e33ff */
[----:B------:R-:W1:Y:S02]  /*a930*/  @P4 LDC.64 R4, c[0x0][0x9e8] ;  /* 0x00027a00ff044b82 */ /* 0x000e640000000a00 */
[----:B-1----:R-:W-:-:S05]  /*a940*/  @P4 IMAD.HI.U32 R4, R89, R4, RZ ;  /* 0x0000000459044227 */ /* 0x002fca00078e00ff */
[----:B------:R-:W-:-:S04]  /*a950*/  @P4 SHF.R.U32.HI R89, RZ, R5, R4 ;  /* 0x00000005ff594219 */ /* 0x000fc80000011604 */
[----:B------:R-:W-:Y:S01]  /*a960*/  LOP3.LUT R89, RZ, R89, RZ, 0x33, !PT ;  /* 0x00000059ff597212 */ /* 0x000fe200078e33ff */
[----:B------:R-:W-:Y:S06]  /*a970*/  BRA `(.L_x_1458) ;  /* 0x0000000000107947 */ /* 0x000fec0003800000 */
.L_x_1457:
[----:B------:R-:W-:-:S13]  /*a980*/  ISETP.NE.AND P4, PT, R9, 0x1, PT ;  /* 0x000000010900780c */ /* 0x000fda0003f85270 */
[----:B------:R-:W1:Y:S02]  /*a990*/  @P4 LDC.64 R4, c[0x0][0x9e8] ;  /* 0x00027a00ff044b82 */ /* 0x000e640000000a00 */
[----:B-1----:R-:W-:-:S05]  /*a9a0*/  @P4 IMAD.HI.U32 R4, R89, R4, RZ ;  /* 0x0000000459044227 */ /* 0x002fca00078e00ff */
[----:B------:R-:W-:-:S07]  /*a9b0*/  @P4 SHF.R.U32.HI R89, RZ, R5, R4 ;  /* 0x00000005ff594219 */ /* 0x000fce0000011604 */
.L_x_1458:
[----:B------:R-:W-:Y:S05]  /*a9c0*/  BSYNC B0 ;  /* 0x0000000000007941 */ /* 0x000fea0003800000 */
.L_x_1456:
[----:B------:R-:W-:-:S04]  /*a9d0*/  IMAD R4, R89, R9, -R80 ;  /* 0x0000000959047224 */ /* 0x000fc800078e0a50 */
[----:B------:R-:W-:-:S05]  /*a9e0*/  IMAD.IADD R4, R4, 0x1, -R155 ;  /* 0x0000000104047824 */ /* 0x000fca00078e0a9b */
[----:B------:R-:W-:Y:S02]  /*a9f0*/  VIMNMX R83, R83, R4, !PT ;  /* 0x0000000453537248 */ /* 0x000fe40007fe0100 */
[----:B------:R-:W-:-:S07]  /*aa00*/  VIADDMNMX R90, R4, R9, R90, PT ;  /* 0x00000009045a7246 */ /* 0x000fce000380015a */
.L_x_1455:
[C---:B------:R-:W-:Y:S01]  /*aa10*/  ISETP.GE.AND P4, PT, R84.reuse, 0x2, PT ;  /* 0x000000025400780c */ /* 0x040fe20003f86270 */
[----:B------:R-:W1:Y:S01]  /*aa20*/  SHFL.IDX PT, R78, R78, 0x1, 0x1c1f ;  /* 0x003c1f004e4e7f89 */ /* 0x000e6200000e0000 */
[----:B------:R-:W-:Y:S02]  /*aa30*/  ISETP.GE.AND P6, PT, R84, 0x9, PT ;  /* 0x000000095400780c */ /* 0x000fe40003fc6270 */
[----:B------:R-:W-:Y:S02]  /*aa40*/  ISETP.GT.AND P5, PT, R83, 0x1, !P4 ;  /* 0x000000015300780c */ /* 0x000fe400067a4270 */
[----:B------:R-:W-:Y:S02]  /*aa50*/  LOP3.LUT R22, R22, 0xfffffffd, RZ, 0xc0, !PT ;  /* 0xfffffffd16167812 */ /* 0x000fe400078ec0ff */
[----:B------:R-:W-:-:S04]  /*aa60*/  ISETP.LT.OR P5, PT, R90, 0x2, P5 ;  /* 0x000000025a00780c */ /* 0x000fc80002fa1670 */
[----:B------:R-:W-:Y:S02]  /*aa70*/  FSEL R82, R14, -INF , !P5 ;  /* 0xff8000000e527808 */ /* 0x000fe40006800000 */
[----:B------:R-:W-:Y:S02]  /*aa80*/  ISETP.GT.AND P5, PT, R83, 0x8, !P6 ;  /* 0x000000085300780c */ /* 0x000fe400077a4270 */
[----:B------:R-:W-:Y:S02]  /*aa90*/  @P6 LOP3.LUT R22, R22, 0x2, RZ, 0xfc, !PT ;  /* 0x0000000216166812 */ /* 0x000fe400078efcff */
[----:B------:R-:W-:Y:S02]  /*aaa0*/  ISETP.GE.AND P6, PT, R84, 0xa, PT ;  /* 0x0000000a5400780c */ /* 0x000fe40003fc6270 */
[----:B------:R-:W-:Y:S02]  /*aab0*/  ISETP.LT.OR P5, PT, R90, 0x9, P5 ;  /* 0x000000095a00780c */ /* 0x000fe40002fa1670 */
[----:B------:R-:W-:-:S02]  /*aac0*/  LOP3.LUT R22, R22, 0xefffffff, RZ, 0xc0, !PT ;  /* 0xefffffff16167812 */ /* 0x000fc400078ec0ff */
[----:B0-----:R-:W-:Y:S01]  /*aad0*/  FSEL R86, R21, -INF , !P5 ;  /* 0xff80000015567808 */ /* 0x001fe20006800000 */
[----:B-1----:R-:W-:Y:S01]  /*aae0*/  IMAD.IADD R87, R87, 0x1, R78 ;  /* 0x0000000157577824 */ /* 0x002fe200078e024e */
[----:B------:R-:W-:Y:S02]  /*aaf0*/  ISETP.GT.AND P5, PT, R83, 0x9, !P6 ;  /* 0x000000095300780c */ /* 0x000fe400077a4270 */
[----:B------:R-:W-:Y:S02]  /*ab00*/  VIADDMNMX R92, R78, R85, R92, PT ;  /* 0x000000554e5c7246 */ /* 0x000fe4000380015c */
[----:B------:R-:W-:Y:S02]  /*ab10*/  ISETP.LT.OR P5, PT, R90, 0xa, P5 ;  /* 0x0000000a5a00780c */ /* 0x000fe40002fa1670 */
[----:B------:R-:W-:Y:S02]  /*ab20*/  @P6 LOP3.LUT R22, R22, 0x10000000, RZ, 0xfc, !PT ;  /* 0x1000000016166812 */ /* 0x000fe400078efcff */
[----:B------:R-:W-:-:S02]  /*ab30*/  ISETP.GE.AND P6, PT, R84, 0x11, PT ;  /* 0x000000115400780c */ /* 0x000fc40003fc6270 */
        /* <DEDUP_REMOVED lines=171> */
[----:B------:R-:W-:Y:S01]  /*b5f0*/  FSEL R84, R81, -INF , !P6 ;  /* 0xff80000051547808 */ /* 0x000fe20007000000 */
[----:B------:R-:W-:Y:S08]  /*b600*/  @!P3 BRA `(.L_x_1459) ;  /* 0x000000000050b947 */ /* 0x000ff00003800000 */
[----:B------:R-:W-:Y:S01]  /*b610*/  IADD3 R21, -R95, R97, R78 ;  /* 0x000000615f157210 */ /* 0x000fe20007ffe14e */
[----:B------:R-:W-:Y:S03]  /*b620*/  BSSY B0, `(.L_x_1460) ;  /* 0x000000e000007945 */ /* 0x000fe60003800000 */
        /* <DEDUP_REMOVED lines=9> */
.L_x_1461:
[----:B------:R-:W-:-:S13]  /*b6c0*/  ISETP.NE.AND P6, PT, R9, 0x1, PT ;  /* 0x000000010900780c */ /* 0x000fda0003fc5270 */
[----:B------:R-:W0:Y:S02]  /*b6d0*/  @P6 LDC.64 R4, c[0x0][0x9e8] ;  /* 0x00027a00ff046b82 */ /* 0x000e240000000a00 */
[----:B0-----:R-:W-:-:S05]  /*b6e0*/  @P6 IMAD.HI.U32 R4, R21, R4, RZ ;  /* 0x0000000415046227 */ /* 0x001fca00078e00ff */
[----:B------:R-:W-:-:S07]  /*b6f0*/  @P6 SHF.R.U32.HI R21, RZ, R5, R4 ;  /* 0x00000005ff156219 */ /* 0x000fce0000011604 */
.L_x_1462:
[----:B------:R-:W-:Y:S05]  /*b700*/  BSYNC B0 ;  /* 0x0000000000007941 */ /* 0x000fea0003800000 */
.L_x_1460:
[----:B------:R-:W-:-:S04]  /*b710*/  IMAD R80, R21, R9, -R80 ;  /* 0x0000000915507224 */ /* 0x000fc800078e0a50 */
[----:B------:R-:W-:-:S05]  /*b720*/  IMAD.IADD R80, R80, 0x1, -R155 ;  /* 0x0000000150507824 */ /* 0x000fca00078e0a9b */
[----:B------:R-:W-:Y:S02]  /*b730*/  VIMNMX R87, R87, R80, !PT ;  /* 0x0000005057577248 */ /* 0x000fe40007fe0100 */
[----:B------:R-:W-:-:S07]  /*b740*/  VIADDMNMX R92, R80, R9, R92, PT ;  /* 0x00000009505c7246 */ /* 0x000fce000380015c */
.L_x_1459:
[----:B------:R-:W-:Y:S01]  /*b750*/  ISETP.GT.AND P4, PT, R87, 0x1, !P4 ;  /* 0x000000015700780c */ /* 0x000fe20006784270 */
[----:B------:R-:W-:Y:S01]  /*b760*/  ULDC UR4, c[0x0][0x988] ;  /* 0x0002620000047ab9 */ /* 0x000fe20000000800 */
[----:B------:R-:W-:Y:S01]  /*b770*/  LOP3.LUT P6, RZ, R22, 0x1000000, RZ, 0xc0, !PT ;  /* 0x0100000016ff7812 */ /* 0x000fe200078cc0ff */
[----:B------:R-:W-:Y:S01]  /*b780*/  IMAD.U32 R39, RZ, RZ, UR4 ;  /* 0x00000004ff277e24 */ /* 0x000fe2000f8e00ff */
        /* <DEDUP_REMOVED lines=38> */
[----:B------:R-:W-:Y:S02]  /*b9f0*/  ISETP.GT.AND P4, PT, R87, 0x19, !P6 ;  /* 0x000000195700780c */ /* 0x000fe40007784270 */
[----:B------:R-:W-:-:S02]  /*ba00*/  LOP3.LUT P6, RZ, R22, 0x2000, RZ, 0xc0, !PT ;  /* 0x0000200016ff7812 */ /* 0x000fc400078cc0ff */
        /* <DEDUP_REMOVED lines=36> */
[----:B------:R-:W-:Y:S01]  /*bc50*/  ISETP.GT.AND P5, PT, R87, 0x78, !P5 ;  /* 0x000000785700780c */ /* 0x000fe20006fa4270 */
[----:B------:R-:W0:Y:S01]  /*bc60*/  SHFL.BFLY PT, R14, R5, 0x2, 0x1f ;  /* 0x0c401f00050e7f89 */ /* 0x000e2200000e0000 */
[----:B------:R-:W-:Y:S02]  /*bc70*/  FSEL R124, R41, -INF , !P4 ;  /* 0xff800000297c7808 */ /* 0x000fe40006000000 */
[----:B------:R-:W-:Y:S02]  /*bc80*/  LOP3.LUT P4, RZ, R22, 0x40000, RZ, 0xc0, !PT ;  /* 0x0004000016ff7812 */ /* 0x000fe4000788c0ff */
[----:B------:R-:W-:Y:S02]  /*bc90*/  ISETP.LT.OR P5, PT, R92, 0x79, P5 ;  /* 0x000000795c00780c */ /* 0x000fe40002fa1670 */
[----:B------:R-:W-:-:S04]  /*bca0*/  ISETP.GT.AND P4, PT, R87, 0x31, !P4 ;  /* 0x000000315700780c */ /* 0x000fc80006784270 */
[----:B------:R-:W-:-:S04]  /*bcb0*/  ISETP.LT.OR P4, PT, R92, 0x32, P4 ;  /* 0x000000325c00780c */ /* 0x000fc80002781670 */
[----:B------:R-:W-:Y:S02]  /*bcc0*/  FSEL R42, R42, -INF , !P4 ;  /* 0xff8000002a2a7808 */ /* 0x000fe40006000000 */
[----:B------:R-:W-:-:S04]  /*bcd0*/  LOP3.LUT P4, RZ, R22, 0x20000, RZ, 0xc0, !PT ;  /* 0x0002000016ff7812 */ /* 0x000fc8000788c0ff */
[----:B------:R-:W-:Y:S02]  /*bce0*/  ISETP.GT.AND P4, PT, R87, 0x38, !P4 ;  /* 0x000000385700780c */ /* 0x000fe40006784270 */
[----:B0-----:R-:W-:Y:S02]  /*bcf0*/  FMNMX.FTZ R21, R5, R14, !PT ;  /* 0x0000000e05157209 */ /* 0x001fe40007810000 */
[----:B------:R-:W-:-:S03]  /*bd00*/  ISETP.LT.OR P4, PT, R92, 0x39, P4 ;  /* 0x000000395c00780c */ /* 0x000fc60002781670 */
[----:B------:R-:W0:Y:S01]  /*bd10*/  SHFL.BFLY PT, R14, R21, 0x1, 0x1f ;  /* 0x0c201f00150e7f89 */ /* 0x000e2200000e0000 */
[----:B------:R-:W-:Y:S02]  /*bd20*/  FSEL R126, R45, -INF , !P4 ;  /* 0xff8000002d7e7808 */ /* 0x000fe40006000000 */
[----:B------:R-:W-:-:S04]  /*bd30*/  LOP3.LUT P4, RZ, R22, 0x10000, RZ, 0xc0, !PT ;  /* 0x0001000016ff7812 */ /* 0x000fc8000788c0ff */
        /* <DEDUP_REMOVED lines=25> */
[----:B------:R-:W-:Y:S01]  /*bed0*/  LOP3.LUT P4, RZ, R22, 0x400, RZ, 0xc0, !PT ;  /* 0x0000040016ff7812 */ /* 0x000fe2000788c0ff */
[----:B------:R-:W0:Y:S03]  /*bee0*/  @P2 LDC R57, c[0x0][0x44c] ;  /* 0x00011300ff392b82 */ /* 0x000e260000000800 */
[----:B------:R-:W-:-:S04]  /*bef0*/  ISETP.GT.AND P4, PT, R87, 0x51, !P4 ;  /* 0x000000515700780c */ /* 0x000fc80006784270 */
[----:B------:R-:W-:-:S04]  /*bf00*/  ISETP.LT.OR P4, PT, R92, 0x52, P4 ;  /* 0x000000525c00780c */ /* 0x000fc80002781670 */
[----:B------:R-:W-:Y:S02]  /*bf10*/  FSEL R58, R58, -INF , !P4 ;  /* 0xff8000003a3a7808 */ /* 0x000fe40006000000 */
[----:B------:R-:W-:-:S04]  /*bf20*/  LOP3.LUT P4, RZ, R22, 0x200, RZ, 0xc0, !PT ;  /* 0x0000020016ff7812 */ /* 0x000fc8000788c0ff */
[----:B------:R-:W-:-:S04]  /*bf30*/  ISETP.GT.AND P4, PT, R87, 0x58, !P4 ;  /* 0x000000585700780c */ /* 0x000fc80006784270 */
[----:B------:R-:W-:Y:S01]  /*bf40*/  ISETP.LT.OR P4, PT, R92, 0x59, P4 ;  /* 0x000000595c00780c */ /* 0x000fe20002781670 */
[----:B0-----:R-:W-:-:S03]  /*bf50*/  @P2 IMAD.HI.U32 R57, R91, R57, RZ ;  /* 0x000000395b392227 */ /* 0x001fc600078e00ff */
        /* <DEDUP_REMOVED lines=40> */
[----:B------:R-:W-:Y:S01]  /*c1e0*/  ISETP.GT.AND P4, PT, R87, 0x79, !P6 ;  /* 0x000000795700780c */ /* 0x000fe20007784270 */
[-CC-:B------:R-:W-:Y:S01]  /*c1f0*/  FFMA.FTZ R41, R56, R39.reuse, -R15.reuse ;  /* 0x0000002738297223 */ /* 0x180fe2000001080f */
        /* <DEDUP_REMOVED lines=10> */
[-CC-:B------:R-:W-:Y:S01]  /*c2a0*/  FFMA.FTZ R29, R36, R39.reuse, -R15.reuse ;  /* 0x00000027241d7223 */ /* 0x180fe2000001080f */
[--C-:B------:R-:W-:Y:S01]  /*c2b0*/  FFMA.FTZ R31, R40, R39, -R15.reuse ;  /* 0x00000027281f7223 */ /* 0x100fe2000001080f */
[----:B------:R-:W-:Y:S01]  /*c2c0*/  FMNMX.FTZ R5, R78, R5, !PT ;  /* 0x000000054e057209 */ /* 0x000fe20007810000 */
[-CC-:B------:R-:W-:Y:S01]  /*c2d0*/  FFMA.FTZ R33, R44, R39.reuse, -R15.reuse ;  /* 0x000000272c217223 */ /* 0x180fe2000001080f */
[-CC-:B------:R-:W-:Y:S01]  /*c2e0*/  FFMA.FTZ R37, R52, R39.reuse, -R15.reuse ;  /* 0x0000002734257223 */ /* 0x180fe2000001080f */
[--C-:B------:R-:W-:Y:S01]  /*c2f0*/  FFMA.FTZ R144, R94, R39, -R15.reuse ;  /* 0x000000275e907223 */ /* 0x100fe2000001080f */
[----:B------:R-:W-:Y:S01]  /*c300*/  FMNMX.FTZ R5, R26, R5, !PT ;  /* 0x000000051a057209 */ /* 0x000fe20007810000 */
[----:B------:R-:W1:Y:S01]  /*c310*/  MUFU.EX2 R150, R150 ;  /* 0x0000009600967308 */ /* 0x000e620000000800 */
[-CC-:B------:R-:W-:Y:S01]  /*c320*/  FFMA.FTZ R146, R96, R39.reuse, -R15.reuse ;  /* 0x0000002760927223 */ /* 0x180fe2000001080f */
[--C-:B------:R-:W-:Y:S01]  /*c330*/  FFMA.FTZ R24, R98, R39, -R15.reuse ;  /* 0x0000002762187223 */ /* 0x100fe2000001080f */
[----:B------:R-:W-:Y:S01]  /*c340*/  FMNMX.FTZ R5, R80, R5, !PT ;  /* 0x0000000550057209 */ /* 0x000fe20007810000 */
[-CC-:B------:R-:W-:Y:S01]  /*c350*/  FFMA.FTZ R142, R100, R39.reuse, -R15.reuse ;  /* 0x00000027648e7223 */ /* 0x180fe2000001080f */
        /* <DEDUP_REMOVED lines=16> */
[----:B------:R-:W-:Y:S01]  /*c460*/  FFMA.FTZ R120, R120, R39, -R15 ;  /* 0x0000002778787223 */ /* 0x000fe2000001080f */
[----:B------:R-:W2:Y:S01]  /*c470*/  MUFU.EX2 R21, R21 ;  /* 0x0000001500157308 */ /* 0x000ea20000000800 */
[----:B------:R-:W-:-:S04]  /*c480*/  FMNMX.FTZ R5, R38, R5, !PT ;  /* 0x0000000526057209 */ /* 0x000fc80007810000 */
[----:B------:R-:W-:-:S03]  /*c490*/  FMNMX.FTZ R5, R124, R5, !PT ;  /* 0x000000057c057209 */ /* 0x000fc60007810000 */
[----:B------:R-:W3:Y:S01]  /*c4a0*/  MUFU.EX2 R144, R144 ;  /* 0x0000009000907308 */ /* 0x000ee20000000800 */
[----:B------:R-:W-:-:S04]  /*c4b0*/  FMNMX.FTZ R5, R42, R5, !PT ;  /* 0x000000052a057209 */ /* 0x000fc80007810000 */
[----:B------:R-:W-:-:S03]  /*c4c0*/  FMNMX.FTZ R5, R126, R5, !PT ;  /* 0x000000057e057209 */ /* 0x000fc60007810000 */
[----:B------:R-:W4:Y:S01]  /*c4d0*/  MUFU.EX2 R25, R25 ;  /* 0x0000001900197308 */ /* 0x000f220000000800 */
[----:B------:R-:W-:-:S04]  /*c4e0*/  FMNMX.FTZ R5, R46, R5, !PT ;  /* 0x000000052e057209 */ /* 0x000fc80007810000 */
[----:B------:R-:W-:-:S03]  /*c4f0*/  FMNMX.FTZ R5, R128, R5, !PT ;  /* 0x0000000580057209 */ /* 0x000fc60007810000 */
[----:B------:R-:W5:Y:S01]  /*c500*/  MUFU.EX2 R146, R146 ;  /* 0x0000009200927308 */ /* 0x000f620000000800 */
[----:B------:R-:W-:-:S04]  /*c510*/  FMNMX.FTZ R5, R50, R5, !PT ;  /* 0x0000000532057209 */ /* 0x000fc80007810000 */
[----:B------:R-:W-:-:S03]  /*c520*/  FMNMX.FTZ R5, R130, R5, !PT ;  /* 0x0000000582057209 */ /* 0x000fc60007810000 */
[----:B------:R-:W5:Y:S01]  /*c530*/  MUFU.EX2 R27, R27 ;  /* 0x0000001b001b7308 */ /* 0x000f620000000800 */
        /* <DEDUP_REMOVED lines=18> */
[----:B------:R-:W-:-:S05]  /*c660*/  FMNMX.FTZ R5, R86, R5, !PT ;  /* 0x0000000556057209 */ /* 0x000fca0007810000 */
[----:B------:R-:W0:Y:S02]  /*c670*/  SHFL.BFLY PT, R48, R5, 0x2, 0x1f ;  /* 0x0c401f0005307f89 */ /* 0x000e2400000e0000 */
[----:B------:R-:W-:Y:S08]  /*c680*/  MUFU.EX2 R32, R32 ;  /* 0x0000002000207308 */ /* 0x000ff00000000800 */
[----:B------:R-:W-:Y:S08]  /*c690*/  MUFU.EX2 R35, R35 ;  /* 0x0000002300237308 */ /* 0x000ff00000000800 */
[----:B------:R-:W-:Y:S01]  /*c6a0*/  MUFU.EX2 R36, R36 ;  /* 0x0000002400247308 */ /* 0x000fe20000000800 */
[----:B0-----:R-:W-:Y:S01]  /*c6b0*/  FMNMX.FTZ R51, R5, R48, !PT ;  /* 0x0000003005337209 */ /* 0x001fe20007810000 */
[----:B------:R-:W-:-:S06]  /*c6c0*/  FFMA.FTZ R48, R68, R39, -R15 ;  /* 0x0000002744307223 */ /* 0x000fcc000001080f */
[----:B------:R-:W-:Y:S01]  /*c6d0*/  MUFU.EX2 R37, R37 ;  /* 0x0000002500257308 */ /* 0x000fe20000000800 */
[----:B------:R-:W0:Y:S01]  /*c6e0*/  @P2 LDC R68, c[0x0][0x450] ;  /* 0x00011400ff442b82 */ /* 0x000e220000000800 */
[----:B------:R-:W1:Y:S06]  /*c6f0*/  SHFL.BFLY PT, R56, R51, 0x1, 0x1f ;  /* 0x0c201f0033387f89 */ /* 0x000e6c00000e0000 */
[----:B------:R-:W-:Y:S08]  /*c700*/  MUFU.EX2 R0, R0 ;  /* 0x0000000000007308 */ /* 0x000ff00000000800 */
[----:B------:R-:W-:Y:S08]  /*c710*/  MUFU.EX2 R41, R41 ;  /* 0x0000002900297308 */ /* 0x000ff00000000800 */
[----:B------:R-:W-:Y:S01]  /*c720*/  MUFU.EX2 R40, R40 ;  /* 0x0000002800287308 */ /* 0x000fe20000000800 */
[----:B-1----:R-:W-:Y:S01]  /*c730*/  FMNMX.FTZ R5, R51, R56, !PT ;  /* 0x0000003833057209 */ /* 0x002fe20007810000 */
[-CC-:B------:R-:W-:Y:S01]  /*c740*/  FFMA.FTZ R51, R76, R39.reuse, -R15.reuse ;  /* 0x000000274c337223 */ /* 0x180fe2000001080f */
[----:B------:R-:W-:-:S02]  /*c750*/  FFMA.FTZ R56, R84, R39, -R15 ;  /* 0x0000002754387223 */ /* 0x000fc4000001080f */
[C---:B------:R-:W-:Y:S01]  /*c760*/  FSETP.NEU.FTZ.AND P4, PT, R5.reuse, -INF , PT ;  /* 0xff8000000500780b */ /* 0x040fe20003f9d000 */
[----:B------:R-:W-:Y:S02]  /*c770*/  FMUL.FTZ R55, R5, R39 ;  /* 0x0000002705377220 */ /* 0x000fe40000410000 */
[----:B------:R-:W-:Y:S03]  /*c780*/  MUFU.EX2 R43, R43 ;  /* 0x0000002b002b7308 */ /* 0x000fe60000000800 */
[----:B------:R-:W-:-:S05]  /*c790*/  FSEL R15, R55, RZ, P4 ;  /* 0x000000ff370f7208 */ /* 0x000fca0002000000 */
[----:B------:R-:W-:Y:S01]  /*c7a0*/  MUFU.EX2 R44, R44 ;  /* 0x0000002c002c7308 */ /* 0x000fe20000000800 */
[-CC-:B------:R-:W-:Y:S01]  /*c7b0*/  FFMA.FTZ R149, R3, R39.reuse, -R15.reuse ;  /* 0x0000002703957223 */ /* 0x180fe2000001080f */
[-CC-:B------:R-:W-:Y:S01]  /*c7c0*/  FFMA.FTZ R12, R12, R39.reuse, -R15.reuse ;  /* 0x000000270c0c7223 */ /* 0x180fe2000001080f */
[-C--:B------:R-:W-:Y:S01]  /*c7d0*/  FFMA.FTZ R151, R4, R39.reuse, -R15 ;  /* 0x0000002704977223 */ /* 0x080fe2000001080f */
[----:B------:R-:W-:Y:S01]  /*c7e0*/  FADD.FTZ R3, R148, R13 ;  /* 0x0000000d94037221 */ /* 0x000fe20000010000 */
[-CC-:B------:R-:W-:Y:S01]  /*c7f0*/  FFMA.FTZ R20, R20, R39.reuse, -R15.reuse ;  /* 0x0000002714147223 */ /* 0x180fe2000001080f */
[-CC-:B------:R-:W-:Y:S01]  /*c800*/  FFMA.FTZ R145, R78, R39.reuse, -R15.reuse ;  /* 0x000000274e917223 */ /* 0x180fe2000001080f */
[-C--:B------:R-:W-:Y:S01]  /*c810*/  FFMA.FTZ R26, R26, R39.reuse, -R15 ;  /* 0x000000271a1a7223 */ /* 0x080fe2000001080f */
[----:B------:R-:W-:Y:S01]  /*c820*/  MUFU.EX2 R149, R149 ;  /* 0x0000009500957308 */ /* 0x000fe20000000800 */
[----:B------:R-:W-:Y:S01]  /*c830*/  FADD.FTZ R4, R150, R3 ;  /* 0x0000000396047221 */ /* 0x000fe20000010000 */
[-CC-:B------:R-:W-:Y:S01]  /*c840*/  FFMA.FTZ R147, R80, R39.reuse, -R15.reuse ;  /* 0x0000002750937223 */ /* 0x180fe2000001080f */
[-CC-:B------:R-:W-:Y:S01]  /*c850*/  FFMA.FTZ R30, R30, R39.reuse, -R15.reuse ;  /* 0x000000271e1e7223 */ /* 0x180fe2000001080f */
[-CC-:B------:R-:W-:Y:S01]  /*c860*/  FFMA.FTZ R141, R90, R39.reuse, -R15.reuse ;  /* 0x000000275a8d7223 */ /* 0x180fe2000001080f */
[----:B--2---:R-:W-:Y:S01]  /*c870*/  FADD.FTZ R3, R21, R4 ;  /* 0x0000000415037221 */ /* 0x004fe20000010000 */
[-CC-:B------:R-:W-:Y:S01]  /*c880*/  FFMA.FTZ R34, R34, R39.reuse, -R15.reuse ;  /* 0x0000002722227223 */ /* 0x180fe2000001080f */
[-C--:B------:R-:W-:Y:S01]  /*c890*/  FFMA.FTZ R143, R122, R39.reuse, -R15 ;  /* 0x000000277a8f7223 */ /* 0x080fe2000001080f */
[----:B------:R-:W1:Y:S01]  /*c8a0*/  MUFU.EX2 R12, R12 ;  /* 0x0000000c000c7308 */ /* 0x000e620000000800 */
[----:B---3--:R-:W-:Y:S01]  /*c8b0*/  FADD.FTZ R4, R144, R3 ;  /* 0x0000000390047221 */ /* 0x008fe20000010000 */
[-CC-:B------:R-:W-:Y:S01]  /*c8c0*/  FFMA.FTZ R38, R38, R39.reuse, -R15.reuse ;  /* 0x0000002726267223 */ /* 0x180fe2000001080f */
[-CC-:B------:R-:W-:Y:S01]  /*c8d0*/  FFMA.FTZ R137, R124, R39.reuse, -R15.reuse ;  /* 0x000000277c897223 */ /* 0x180fe2000001080f */
[-CC-:B------:R-:W-:Y:S01]  /*c8e0*/  FFMA.FTZ R42, R42, R39.reuse, -R15.reuse ;  /* 0x000000272a2a7223 */ /* 0x180fe2000001080f */
[----:B----4-:R-:W-:Y:S01]  /*c8f0*/  FADD.FTZ R3, R25, R4 ;  /* 0x0000000419037221 */ /* 0x010fe20000010000 */
[-CC-:B------:R-:W-:Y:S01]  /*c900*/  FFMA.FTZ R139, R126, R39.reuse, -R15.reuse ;  /* 0x000000277e8b7223 */ /* 0x180fe2000001080f */
[-C--:B------:R-:W-:Y:S01]  /*c910*/  FFMA.FTZ R46, R46, R39.reuse, -R15 ;  /* 0x000000272e2e7223 */ /* 0x080fe2000001080f */
[----:B------:R-:W2:Y:S01]  /*c920*/  MUFU.EX2 R151, R151 ;  /* 0x0000009700977308 */ /* 0x000ea20000000800 */
[----:B-----5:R-:W-:Y:S01]  /*c930*/  FADD.FTZ R60, R146, R3 ;  /* 0x00000003923c7221 */ /* 0x020fe20000010000 */
[-CC-:B------:R-:W-:Y:S01]  /*c940*/  FFMA.FTZ R133, R128, R39.reuse, -R15.reuse ;  /* 0x0000002780857223 */ /* 0x180fe2000001080f */
[-CC-:B------:R-:W-:Y:S01]  /*c950*/  FFMA.FTZ R50, R50, R39.reuse, -R15.reuse ;  /* 0x0000002732327223 */ /* 0x180fe2000001080f */
[-CC-:B------:R-:W-:Y:S01]  /*c960*/  FFMA.FTZ R135, R130, R39.reuse, -R15.reuse ;  /* 0x0000002782877223 */ /* 0x180fe2000001080f */
[----:B------:R-:W-:Y:S01]  /*c970*/  FADD.FTZ R55, R27, R60 ;  /* 0x0000003c1b377221 */ /* 0x000fe20000010000 */
[-CC-:B------:R-:W-:Y:S01]  /*c980*/  FFMA.FTZ R54, R54, R39.reuse, -R15.reuse ;  /* 0x0000002736367223 */ /* 0x180fe2000001080f */
[-C--:B------:R-:W-:Y:S01]  /*c990*/  FFMA.FTZ R129, R132, R39.reuse, -R15 ;  /* 0x0000002784817223 */ /* 0x080fe2000001080f */
[----:B------:R-:W3:Y:S01]  /*c9a0*/  MUFU.EX2 R20, R20 ;  /* 0x0000001400147308 */ /* 0x000ee20000000800 */
[----:B-1----:R-:W-:Y:S01]  /*c9b0*/  FADD.FTZ R4, R149, R12 ;  /* 0x0000000c95047221 */ /* 0x002fe20000010000 */
[----:B------:R-:W-:Y:S01]  /*c9c0*/  FADD.FTZ R60, R24, R55 ;  /* 0x00000037183c7221 */ /* 0x000fe20000010000 */
[-CC-:B------:R-:W-:Y:S01]  /*c9d0*/  FFMA.FTZ R58, R58, R39.reuse, -R15.reuse ;  /* 0x000000273a3a7223 */ /* 0x180fe2000001080f */
[----:B------:R-:W-:Y:S01]  /*c9e0*/  F2FP.BF16.F32.PACK_AB R148, R13, R148 ;  /* 0x000000940d94723e */ /* 0x000fe200000010ff */
[-CC-:B------:R-:W-:Y:S01]  /*c9f0*/  FFMA.FTZ R131, R134, R39.reuse, -R15.reuse ;  /* 0x0000002786837223 */ /* 0x180fe2000001080f */
[----:B------:R-:W-:Y:S01]  /*ca00*/  FADD.FTZ R55, R29, R60 ;  /* 0x0000003c1d377221 */ /* 0x000fe20000010000 */
[-C--:B------:R-:W-:Y:S01]  /*ca10*/  FFMA.FTZ R125, R136, R39.reuse, -R15 ;  /* 0x00000027887d7223 */ /* 0x080fe2000001080f */
[----:B------:R-:W1:Y:S01]  /*ca20*/  MUFU.EX2 R145, R145 ;  /* 0x0000009100917308 */ /* 0x000e620000000800 */
[----:B--2---:R-:W-:Y:S01]  /*ca30*/  FADD.FTZ R3, R151, R4 ;  /* 0x0000000497037221 */ /* 0x004fe20000010000 */
[----:B------:R-:W-:Y:S01]  /*ca40*/  FADD.FTZ R60, R142, R55 ;  /* 0x000000378e3c7221 */ /* 0x000fe20000010000 */
[-CC-:B------:R-:W-:Y:S01]  /*ca50*/  FFMA.FTZ R127, R138, R39.reuse, -R15.reuse ;  /* 0x000000278a7f7223 */ /* 0x180fe2000001080f */
[-CC-:B------:R-:W-:Y:S01]  /*ca60*/  FFMA.FTZ R70, R70, R39.reuse, -R15.reuse ;  /* 0x0000002746467223 */ /* 0x180fe2000001080f */
[----:B------:R-:W-:Y:S01]  /*ca70*/  F2FP.BF16.F32.PACK_AB R134, R41, R0 ;  /* 0x000000002986723e */ /* 0x000fe200000010ff */
[----:B------:R-:W-:Y:S01]  /*ca80*/  FADD.FTZ R55, R31, R60 ;  /* 0x0000003c1f377221 */ /* 0x000fe20000010000 */
[-C--:B------:R-:W-:Y:S01]  /*ca90*/  FFMA.FTZ R74, R74, R39.reuse, -R15 ;  /* 0x000000274a4a7223 */ /* 0x080fe2000001080f */
[----:B------:R-:W2:Y:S01]  /*caa0*/  MUFU.EX2 R26, R26 ;  /* 0x0000001a001a7308 */ /* 0x000ea20000000800 */
[----:B---3--:R-:W-:Y:S01]  /*cab0*/  FADD.FTZ R4, R20, R3 ;  /* 0x0000000314047221 */ /* 0x008fe20000010000 */
[----:B------:R-:W-:Y:S01]  /*cac0*/  FADD.FTZ R64, R28, R55 ;  /* 0x000000371c407221 */ /* 0x000fe20000010000 */
[----:B------:R-:W-:Y:S01]  /*cad0*/  F2FP.BF16.F32.PACK_AB R150, R21, R150 ;  /* 0x000000961596723e */ /* 0x000fe200000010ff */
[----:B------:R-:W-:Y:S01]  /*cae0*/  FFMA.FTZ R82, R82, R39, -R15 ;  /* 0x0000002752527223 */ /* 0x000fe2000001080f */
[C---:B------:R-:W-:Y:S01]  /*caf0*/  F2FP.BF16.F32.PACK_AB R136, R33.reuse, R28 ;  /* 0x0000001c2188723e */ /* 0x040fe200000010ff */
[----:B------:R-:W-:Y:S01]  /*cb00*/  FADD.FTZ R55, R33, R64 ;  /* 0x0000004021377221 */ /* 0x000fe20000010000 */
[----:B------:R-:W-:Y:S01]  /*cb10*/  F2FP.BF16.F32.PACK_AB R144, R25, R144 ;  /* 0x000000901990723e */ /* 0x000fe200000010ff */
[----:B------:R-:W3:Y:S01]  /*cb20*/  MUFU.EX2 R147, R147 ;  /* 0x0000009300937308 */ /* 0x000ee20000000800 */
[----:B-1----:R-:W-:Y:S01]  /*cb30*/  FADD.FTZ R3, R145, R4 ;  /* 0x0000000491037221 */ /* 0x002fe20000010000 */
[----:B------:R-:W-:-:S02]  /*cb40*/  F2FP.BF16.F32.PACK_AB R146, R27, R146 ;  /* 0x000000921b92723e */ /* 0x000fc400000010ff */
[----:B------:R-:W-:Y:S02]  /*cb50*/  F2FP.BF16.F32.PACK_AB R142, R31, R142 ;  /* 0x0000008e1f8e723e */ /* 0x000fe400000010ff */
[----:B------:R-:W-:Y:S02]  /*cb60*/  F2FP.BF16.F32.PACK_AB R138, R35, R32 ;  /* 0x00000020238a723e */ /* 0x000fe400000010ff */
[----:B------:R-:W1:Y:S01]  /*cb70*/  MUFU.EX2 R30, R30 ;  /* 0x0000001e001e7308 */ /* 0x000e620000000800 */
[----:B--2---:R-:W-:Y:S01]  /*cb80*/  FADD.FTZ R4, R26, R3 ;  /* 0x000000031a047221 */ /* 0x004fe20000010000 */
[----:B------:R-:W-:Y:S02]  /*cb90*/  F2FP.BF16.F32.PACK_AB R132, R37, R36 ;  /* 0x000000242584723e */ /* 0x000fe400000010ff */
[----:B------:R-:W-:Y:S02]  /*cba0*/  F2FP.BF16.F32.PACK_AB R128, R43, R40 ;  /* 0x000000282b80723e */ /* 0x000fe400000010ff */
[----:B------:R-:W-:-:S02]  /*cbb0*/  F2FP.BF16.F32.PACK_AB R149, R12, R149 ;  /* 0x000000950c95723e */ /* 0x000fc400000010ff */
[----:B------:R-:W2:Y:S01]  /*cbc0*/  MUFU.EX2 R141, R141 ;  /* 0x0000008d008d7308 */ /* 0x000ea20000000800 */
[----:B---3--:R-:W-:Y:S01]  /*cbd0*/  FADD.FTZ R3, R147, R4 ;  /* 0x0000000493037221 */ /* 0x008fe20000010000 */
[----:B------:R-:W-:Y:S01]  /*cbe0*/  IMAD.MOV.U32 R4, RZ, RZ, R91 ;  /* 0x000000ffff047224 */ /* 0x000fe200078e005b */
[----:B0-----:R-:W-:Y:S01]  /*cbf0*/  @P2 SHF.R.U32.HI R4, RZ, R68, R57 ;  /* 0x00000044ff042219 */ /* 0x001fe20000011639 */
[----:B------:R-:W-:Y:S01]  /*cc00*/  FADD.FTZ R68, R32, R55 ;  /* 0x0000003720447221 */ /* 0x000fe20000010000 */
[----:B------:R-:W-:Y:S02]  /*cc10*/  F2FP.BF16.F32.PACK_AB R151, R20, R151 ;  /* 0x000000971497723e */ /* 0x000fe400000010ff */
[----:B------:R-:W-:Y:S01]  /*cc20*/  F2FP.BF16.F32.PACK_AB R145, R26, R145 ;  /* 0x000000911a91723e */ /* 0x000fe200000010ff */
[----:B------:R-:W0:Y:S01]  /*cc30*/  MUFU.EX2 R34, R34 ;  /* 0x0000002200227308 */ /* 0x000e220000000800 */
[C---:B-1----:R-:W-:Y:S01]  /*cc40*/  FADD.FTZ R60, R30.reuse, R3 ;  /* 0x000000031e3c7221 */ /* 0x042fe20000010000 */
[----:B------:R-:W-:Y:S01]  /*cc50*/  FADD.FTZ R55, R35, R68 ;  /* 0x0000004423377221 */ /* 0x000fe20000010000 */
[----:B------:R-:W-:Y:S01]  /*cc60*/  IMAD.IADD R93, R93, 0x1, R4 ;  /* 0x000000015d5d7824 */ /* 0x000fe200078e0204 */
[----:B------:R-:W-:-:S03]  /*cc70*/  F2FP.BF16.F32.PACK_AB R147, R30, R147 ;  /* 0x000000931e93723e */ /* 0x000fc600000010ff */
[----:B------:R-:W-:Y:S01]  /*cc80*/  IMAD.IADD R8, R93, 0x1, R8 ;  /* 0x000000015d087824 */ /* 0x000fe200078e0208 */
[----:B------:R-:W1:Y:S01]  /*cc90*/  MUFU.EX2 R143, R143 ;  /* 0x0000008f008f7308 */ /* 0x000e620000000800 */
[----:B--2---:R-:W-:Y:S01]  /*cca0*/  FADD.FTZ R3, R141, R60 ;  /* 0x0000003c8d037221 */ /* 0x004fe20000010000 */
[-CC-:B------:R-:W-:Y:S01]  /*ccb0*/  FFMA.FTZ R60, R62, R39.reuse, -R15.reuse ;  /* 0x000000273e3c7223 */ /* 0x180fe2000001080f */
[----:B------:R-:W-:Y:S01]  /*ccc0*/  FFMA.FTZ R62, R66, R39, -R15 ;  /* 0x00000027423e7223 */ /* 0x000fe2000001080f */
[----:B------:R-:W-:-:S04]  /*ccd0*/  FADD.FTZ R66, R36, R55 ;  /* 0x0000003724427221 */ /* 0x000fc80000010000 */
[----:B------:R-:W2:Y:S01]  /*cce0*/  MUFU.EX2 R38, R38 ;  /* 0x0000002600267308 */ /* 0x000ea20000000800 */
[C---:B0-----:R-:W-:Y:S01]  /*ccf0*/  FADD.FTZ R64, R34.reuse, R3 ;  /* 0x0000000322407221 */ /* 0x041fe20000010000 */
[----:B------:R-:W-:Y:S01]  /*cd00*/  FADD.FTZ R57, R37, R66 ;  /* 0x0000004225397221 */ /* 0x000fe20000010000 */
[----:B------:R-:W-:-:S03]  /*cd10*/  F2FP.BF16.F32.PACK_AB R141, R34, R141 ;  /* 0x0000008d228d723e */ /* 0x000fc600000010ff */
[----:B------:R-:W-:Y:S02]  /*cd20*/  FADD.FTZ R66, R0, R57 ;  /* 0x0000003900427221 */ /* 0x000fe40000010000 */
[----:B------:R-:W0:Y:S01]  /*cd30*/  MUFU.EX2 R137, R137 ;  /* 0x0000008900897308 */ /* 0x000e220000000800 */
[----:B-1----:R-:W-:Y:S01]  /*cd40*/  FADD.FTZ R3, R143, R64 ;  /* 0x000000408f037221 */ /* 0x002fe20000010000 */
[----:B------:R-:W-:-:S06]  /*cd50*/  FADD.FTZ R57, R41, R66 ;  /* 0x0000004229397221 */ /* 0x000fcc0000010000 */
[----:B------:R-:W1:Y:S01]  /*cd60*/  MUFU.EX2 R42, R42 ;  /* 0x0000002a002a7308 */ /* 0x000e620000000800 */
[----:B--2---:R-:W-:Y:S01]  /*cd70*/  FADD.FTZ R64, R38, R3 ;  /* 0x0000000326407221 */ /* 0x004fe20000010000 */
[-CC-:B------:R-:W-:Y:S01]  /*cd80*/  FFMA.FTZ R3, R140, R39.reuse, -R15.reuse ;  /* 0x000000278c037223 */ /* 0x180fe2000001080f */
[----:B------:R-:W-:Y:S01]  /*cd90*/  F2FP.BF16.F32.PACK_AB R140, R29, R24 ;  /* 0x000000181d8c723e */ /* 0x000fe200000010ff */
[----:B------:R-:W-:Y:S01]  /*cda0*/  FFMA.FTZ R15, R86, R39, -R15 ;  /* 0x00000027560f7223 */ /* 0x000fe2000001080f */
[----:B------:R-:W-:-:S03]  /*cdb0*/  F2FP.BF16.F32.PACK_AB R143, R38, R143 ;  /* 0x0000008f268f723e */ /* 0x000fc600000010ff */
[----:B------:R-:W2:Y:S01]  /*cdc0*/  MUFU.EX2 R139, R139 ;  /* 0x0000008b008b7308 */ /* 0x000ea20000000800 */
[----:B0-----:R-:W-:-:S07]  /*cdd0*/  FADD.FTZ R55, R137, R64 ;  /* 0x0000004089377221 */ /* 0x001fce0000010000 */
[----:B------:R-:W0:Y:S01]  /*cde0*/  MUFU.EX2 R46, R46 ;  /* 0x0000002e002e7308 */ /* 0x000e220000000800 */
[C---:B-1----:R-:W-:Y:S01]  /*cdf0*/  FADD.FTZ R64, R42.reuse, R55 ;  /* 0x000000372a407221 */ /* 0x042fe20000010000 */
[----:B------:R-:W-:-:S06]  /*ce00*/  F2FP.BF16.F32.PACK_AB R137, R42, R137 ;  /* 0x000000892a89723e */ /* 0x000fcc00000010ff */
[----:B------:R-:W1:Y:S01]  /*ce10*/  MUFU.EX2 R133, R133 ;  /* 0x0000008500857308 */ /* 0x000e620000000800 */
[----:B--2---:R-:W-:Y:S01]  /*ce20*/  FADD.FTZ R55, R139, R64 ;  /* 0x000000408b377221 */ /* 0x004fe20000010000 */
[----:B------:R-:W-:-:S06]  /*ce30*/  FADD.FTZ R64, R40, R57 ;  /* 0x0000003928407221 */ /* 0x000fcc0000010000 */
[----:B------:R-:W2:Y:S01]  /*ce40*/  MUFU.EX2 R50, R50 ;  /* 0x0000003200327308 */ /* 0x000ea20000000800 */
[C---:B0-----:R-:W-:Y:S01]  /*ce50*/  FADD.FTZ R4, R46.reuse, R55 ;  /* 0x000000372e047221 */ /* 0x041fe20000010000 */
[----:B------:R-:W-:Y:S01]  /*ce60*/  FADD.FTZ R55, R43, R64 ;  /* 0x000000402b377221 */ /* 0x000fe20000010000 */
[----:B------:R-:W-:-:S03]  /*ce70*/  F2FP.BF16.F32.PACK_AB R139, R46, R139 ;  /* 0x0000008b2e8b723e */ /* 0x000fc600000010ff */
[----:B------:R-:W-:Y:S02]  /*ce80*/  FADD.FTZ R64, R44, R55 ;  /* 0x000000372c407221 */ /* 0x000fe40000010000 */
        /* <DEDUP_REMOVED lines=56> */
[----:B--2---:R-:W-:Y:S01]  /*d210*/  FADD.FTZ R21, R51, R4 ;  /* 0x0000000433157221 */ /* 0x004fe20000010000 */
[C---:B0-----:R-:W-:Y:S01]  /*d220*/  FADD.FTZ R3, R15.reuse, R0 ;  /* 0x000000000f037221 */ /* 0x041fe20000010000 */
[----:B------:R-:W-:Y:S01]  /*d230*/  F2FP.BF16.F32.PACK_AB R123, R15, R82 ;  /* 0x000000520f7b723e */ /* 0x000fe200000010ff */
[----:B------:R-:W-:Y:S02]  /*d240*/  VIADD R0, R88, 0xfffffffe ;  /* 0xfffffffe58007836 */ /* 0x000fe40000000000 */
[C---:B-1----:R-:W-:Y:S01]  /*d250*/  FADD.FTZ R4, R56.reuse, R21 ;  /* 0x0000001538047221 */ /* 0x042fe20000010000 */
[----:B------:R-:W-:Y:S01]  /*d260*/  F2FP.BF16.F32.PACK_AB R122, R56, R51 ;  /* 0x00000033387a723e */ /* 0x000fe200000010ff */
        /* <DEDUP_REMOVED lines=12> */
.L_x_1465:
[----:B------:R-:W-:-:S13]  /*d330*/  ISETP.NE.AND P4, PT, R9, 0x1, PT ;  /* 0x000000010900780c */ /* 0x000fda0003f85270 */
[----:B------:R-:W0:Y:S02]  /*d340*/  @P4 LDC.64 R20, c[0x0][0x9e8] ;  /* 0x00027a00ff144b82 */ /* 0x000e240000000a00 */
[----:B0-----:R-:W-:-:S05]  /*d350*/  @P4 IMAD.HI.U32 R20, R12, R20, RZ ;  /* 0x000000140c144227 */ /* 0x001fca00078e00ff */
[----:B------:R-:W-:-:S07]  /*d360*/  @P4 SHF.R.U32.HI R12, RZ, R21, R20 ;  /* 0x00000015ff0c4219 */ /* 0x000fce0000011614 */
.L_x_1466:
[----:B------:R-:W-:Y:S05]  /*d370*/  BSYNC B0 ;  /* 0x0000000000007941 */ /* 0x000fea0003800000 */
.L_x_1464:
[----:B------:R-:W-:-:S05]  /*d380*/  IMAD R9, R12, R9, R9 ;  /* 0x000000090c097224 */ /* 0x000fca00078e0209 */
[----:B------:R-:W-:-:S07]  /*d390*/  VIMNMX R8, R8, R9, PT ;  /* 0x0000000908087248 */ /* 0x000fce0003fe0100 */
.L_x_1463:
[----:B------:R-:W2:Y:S01]  /*d3a0*/  LDL R12, [R1+0x58] ;  /* 0x00005800010c7983 */ /* 0x000ea20000100800 */
[----:B------:R-:W-:Y:S01]  /*d3b0*/  SHF.R.S32.HI R9, RZ, 0x1f, R8 ;  /* 0x0000001fff097819 */ /* 0x000fe20000011408 */
[----:B------:R-:W-:Y:S01]  /*d3c0*/  ULDC UR4, c[0x0][0x9e4] ;  /* 0x0002790000047ab9 */ /* 0x000fe20000000800 */
[----:B------:R-:W-:Y:S01]  /*d3d0*/  ULDC UR5, c[0x0][0x9e4] ;  /* 0x0002790000057ab9 */ /* 0x000fe20000000800 */
[----:B------:R-:W-:Y:S01]  /*d3e0*/  ULDC UR6, c[0x0][0x9d8] ;  /* 0x0002760000067ab9 */ /* 0x000fe20000000800 */
[----:B------:R-:W-:Y:S01]  /*d3f0*/  LEA.HI R9, R9, R8, RZ, 0x7 ;  /* 0x0000000809097211 */ /* 0x000fe200078f38ff */
[----:B------:R-:W-:Y:S01]  /*d400*/  ULDC UR10, c[0x0][0x9d8] ;  /* 0x00027600000a7ab9 */ /* 0x000fe20000000800 */
[----:B------:R-:W-:Y:S01]  /*d410*/  ULDC UR7, c[0x0][0x9d8] ;  /* 0x0002760000077ab9 */ /* 0x000fe20000000800 */
[----:B------:R-:W-:Y:S01]  /*d420*/  ULDC UR8, c[0x0][0x9e0] ;  /* 0x0002780000087ab9 */ /* 0x000fe20000000800 */
[----:B------:R-:W-:Y:S01]  /*d430*/  SHF.R.S32.HI R9, RZ, 0x7, R9 ;  /* 0x00000007ff097819 */ /* 0x000fe20000011409 */
[----:B------:R-:W-:Y:S01]  /*d440*/  ULDC UR9, c[0x0][0x9e0] ;  /* 0x0002780000097ab9 */ /* 0x000fe20000000800 */
        /* <DEDUP_REMOVED lines=16> */
[----:B--2---:R-:W-:-:S04]  /*d550*/  VIMNMX R21, R12, R9, !PT ;  /* 0x000000090c157248 */ /* 0x004fc80007fe0100 */
[----:B------:R-:W-:-:S13]  /*d560*/  ISETP.GE.AND P4, PT, R0, R21, PT ;  /* 0x000000150000720c */ /* 0x000fda0003f86270 */
[----:B------:R-:W-:Y:S05]  /*d570*/  @!P4 BRA `(.L_x_1467) ;  /* 0x0000003400e8c947 */ /* 0x000fea0003800000 */
[----:B------:R-:W-:-:S07]  /*d580*/  IMAD.MOV.U32 R119, RZ, RZ, RZ ;  /* 0x000000ffff777224 */ /* 0x000fce00078e00ff */
.L_x_1485:
[----:B------:R-:W2:Y:S01]  /*d590*/  LDL R8, [R1+0x24] ;  /* 0x0000240001087983 */ /* 0x000ea20000100800 */
[----:B------:R-:W-:Y:S01]  /*d5a0*/  VIADD R15, R16, 0x1 ;  /* 0x00000001100f7836 */ /* 0x000fe20000000000 */
[----:B------:R-:W-:Y:S05]  /*d5b0*/  YIELD ;  /* 0x0000000000007946 */ /* 0x000fea0003800000 */
[----:B------:R-:W-:-:S04]  /*d5c0*/  ISETP.NE.AND P4, PT, R15, 0x2, PT ;  /* 0x000000020f00780c */ /* 0x000fc80003f85270 */
[----:B------:R-:W-:Y:S02]  /*d5d0*/  SEL R9, RZ, 0x1, P4 ;  /* 0x00000001ff097807 */ /* 0x000fe40002000000 */
[----:B------:R-:W-:Y:S02]  /*d5e0*/  SEL R15, R15, RZ, P4 ;  /* 0x000000ff0f0f7207 */ /* 0x000fe40002000000 */
[----:B------:R-:W-:Y:S02]  /*d5f0*/  LOP3.LUT R20, R154, R9, RZ, 0x3c, !PT ;  /* 0x000000099a147212 */ /* 0x000fe400078e3cff */
[----:B--2---:R-:W-:-:S13]  /*d600*/  ISETP.NE.AND P4, PT, R8, RZ, PT ;  /* 0x000000ff0800720c */ /* 0x004fda0003f85270 */
[----:B------:R-:W-:Y:S05]  /*d610*/  @P4 BRA `(.L_x_1468) ;  /* 0x0000000000304947 */ /* 0x000fea0003800000 */
[----:B------:R-:W-:Y:S05]  /*d620*/  @!P0 BRA `(.L_x_1469) ;  /* 0x0000000000048947 */ /* 0x000fea0003800000 */
[----:B------:R-:W-:Y:S01]  /*d630*/  BPT.TRAP 0x1 ;  /* 0x000000040000795c */ /* 0x000fe20000300000 */
.L_x_1469:
[----:B------:R-:W-:Y:S01]  /*d640*/  IMAD R9, R15, 0x8, R2 ;  /* 0x000000080f097824 */ /* 0x000fe200078e0202 */
[----:B------:R-:W-:-:S04]  /*d650*/  SHF.L.U32 R8, R20, 0x1f, RZ ;  /* 0x0000001f14087819 */ /* 0x000fc800000006ff */
[----:B------:R0:W1:Y:S01]  /*d660*/  SYNCS.PHASECHK.TRANS64.TRYWAIT P5, [R9+URZ+0x16830], R8 ;  /* 0x01683008090075a7 */ /* 0x00006200080a017f */
[----:B------:R-:W-:Y:S05]  /*d670*/  @!P0 BRA `(.L_x_1470) ;  /* 0x0000000000048947 */ /* 0x000fea0003800000 */
[----:B------:R-:W-:Y:S01]  /*d680*/  BPT.TRAP 0x1 ;  /* 0x000000040000795c */ /* 0x000fe20000300000 */
.L_x_1470:
[----:B------:R-:W-:Y:S04]  /*d690*/  BSSY B0, `(.L_x_1468) ;  /* 0x0000004000007945 */ /* 0x000fe80003800000 */
[----:B-1----:R-:W-:Y:S05]  /*d6a0*/  @P5 BRA `(.L_x_1471) ;  /* 0x0000000000085947 */ /* 0x002fea0003800000 */
[----:B------:R-:W1:Y:S02]  /*d6b0*/  SYNCS.PHASECHK.TRANS64.TRYWAIT P5, [R9+URZ+0x16830], R8 ;  /* 0x01683008090075a7 */ /* 0x000e6400080a017f */
[----:B-1----:R-:W-:Y:S05]  /*d6c0*/  @!P5 BRA `(.L_x_1472) ;  /* 0x0000014c0060d947 */ /* 0x002fea0003800000 */
.L_x_1471:
[----:B------:R-:W-:Y:S05]  /*d6d0*/  BSYNC B0 ;  /* 0x0000000000007941 */ /* 0x000fea0003800000 */
.L_x_1468:
[----:B01----:R-:W2:Y:S01]  /*d6e0*/  LDL R9, [R1+0x20] ;  /* 0x0000200001097983 */ /* 0x003ea20000100800 */
[----:B------:R-:W-:Y:S01]  /*d6f0*/  IMAD.MOV.U32 R13, RZ, RZ, 0x40000040 ;  /* 0x40000040ff0d7424 */ /* 0x000fe200078e00ff */
[----:B------:R-:W-:Y:S05]  /*d700*/  WARPSYNC.ALL ;  /* 0x0000000000007948 */ /* 0x000fea0003800000 */
[----:B------:R-:W-:Y:S01]  /*d710*/  R2UR UR19, R13 ;  /* 0x000000000d1372ca */ /* 0x000fe200000e0000 */
[----:B------:R-:W0:Y:S01]  /*d720*/  S2R R8, SR_TID.X ;  /* 0x0000000000087919 */ /* 0x000e220000002100 */
[----:B------:R-:W-:Y:S01]  /*d730*/  IMAD.MOV.U32 R25, RZ, RZ, 0x40000040 ;  /* 0x40000040ff197424 */ /* 0x000fe200078e00ff */
[----:B------:R-:W-:-:S02]  /*d740*/  R2UR UR12, R6 ;  /* 0x00000000060c72ca */ /* 0x000fc400000e0000 */
[----:B------:R-:W-:Y:S02]  /*d750*/  R2UR UR13, R7 ;  /* 0x00000000070d72ca */ /* 0x000fe400000e0000 */
[----:B0-----:R-:W-:Y:S02]  /*d760*/  SHF.R.U32.HI R8, RZ, 0x7, R8 ;  /* 0x00000007ff087819 */ /* 0x001fe40000011608 */
[C---:B------:R-:W-:Y:S02]  /*d770*/  R2UR UR15, R25.reuse ;  /* 0x00000000190f72ca */ /* 0x040fe400000e0000 */
[----:B------:R-:W-:Y:S01]  /*d780*/  R2UR UR27, R25 ;  /* 0x00000000191b72ca */ /* 0x000fe200000e0000 */
[----:B--2---:R-:W-:-:S04]  /*d790*/  IMAD R24, R15, 0x400, R9 ;  /* 0x000004000f187824 */ /* 0x004fc800078e0209 */
[----:B------:R-:W-:-:S05]  /*d7a0*/  VIADD R12, R24, 0x2 ;  /* 0x00000002180c7836 */ /* 0x000fca0000000000 */
[----:B------:R-:W-:Y:S02]  /*d7b0*/  R2UR UR18, R12 ;  /* 0x000000000c1272ca */ /* 0x000fe400000e0000 */
[----:B------:R-:W2:Y:S01]  /*d7c0*/  LDL.64 R12, [R1] ;  /* 0x00000000010c7983 */ /* 0x000ea20000100a00 */
[----:B------:R-:W-:-:S05]  /*d7d0*/  VIADD R9, R8, 0x8 ;  /* 0x0000000808097836 */ /* 0x000fca0000000000 */
[----:B------:R0:W-:Y:S01]  /*d7e0*/  BAR.SYNC.DEFER_BLOCKING R9, 0x100 ;  /* 0x000400090000751d */ /* 0x0001e20000010000 */
[C---:B------:R-:W-:Y:S01]  /*d7f0*/  R2UR UR14, R24.reuse ;  /* 0x00000000180e72ca */ /* 0x040fe200000e0000 */
[C---:B------:R-:W-:Y:S02]  /*d800*/  VIADD R8, R24.reuse, 0x4 ;  /* 0x0000000418087836 */ /* 0x040fe40000000000 */
[----:B------:R-:W-:-:S05]  /*d810*/  VIADD R24, R24, 0x6 ;  /* 0x0000000618187836 */ /* 0x000fca0000000000 */
[----:B------:R-:W-:Y:S02]  /*d820*/  R2UR UR26, R24 ;  /* 0x00000000181a72ca */ /* 0x000fe400000e0000 */
[----:B------:R-:W-:-:S06]  /*d830*/  WARPGROUP.ARRIVE ;  /* 0x00000000000079c5 */ /* 0x000fcc0000000000 */
[----:B------:R-:W-:Y:S01]  /*d840*/  HGMMA.64x128x16.F32.BF16 R24, gdesc[UR12], RZ, !UPT, gsb0 ;  /* 0x01e000000c1879f0 */ /* 0x000fe2000c0018ff */
[----:B0-----:R-:W-:Y:S01]  /*d850*/  IMAD.MOV.U32 R9, RZ, RZ, 0x40000040 ;  /* 0x40000040ff097424 */ /* 0x001fe200078e00ff */
[----:B------:R-:W-:Y:S02]  /*d860*/  R2UR UR22, R8 ;  /* 0x00000000081672ca */ /* 0x000fe400000e0000 */
[----:B------:R-:W-:Y:S02]  /*d870*/  R2UR UR20, R156 ;  /* 0x000000009c1472ca */ /* 0x000fe400000e0000 */
[----:B------:R-:W-:Y:S02]  /*d880*/  R2UR UR23, R9 ;  /* 0x00000000091772ca */ /* 0x000fe400000e0000 */
[----:B------:R-:W-:Y:S01]  /*d890*/  R2UR UR21, R157 ;  /* 0x000000009d1572ca */ /* 0x000fe200000e0000 */
[----:B------:R-:W-:Y:S02]  /*d8a0*/  WARPGROUP.DEPBAR.LE gsb0, 0x0 ;  /* 0x00008000000079c5 */ /* 0x000fe40000010000 */
[----:B------:R-:W-:Y:S01]  /*d8b0*/  WARPGROUP.ARRIVE ;  /* 0x00000000000079c5 */ /* 0x000fe20000000000 */
[----:B--2---:R-:W-:-:S02]  /*d8c0*/  R2UR UR16, R12 ;  /* 0x000000000c1072ca */ /* 0x004fc400000e0000 */
[----:B------:R-:W-:-:S13]  /*d8d0*/  R2UR UR17, R13 ;  /* 0x000000000d1172ca */ /* 0x000fda00000e0000 */
[----:B------:R-:W-:Y:S01]  /*d8e0*/  HGMMA.64x128x16.F32.BF16 R24, gdesc[UR16], R24, gsb0 ;  /* 0x01e00000101879f0 */ /* 0x000fe20008001818 */
[----:B------:R-:W-:Y:S02]  /*d8f0*/  R2UR UR24, R10 ;  /* 0x000000000a1872ca */ /* 0x000fe400000e0000 */
[----:B------:R-:W-:Y:S01]  /*d900*/  R2UR UR25, R11 ;  /* 0x000000000b1972ca */ /* 0x000fe200000e0000 */
[----:B------:R-:W-:Y:S02]  /*d910*/  WARPGROUP.DEPBAR.LE gsb0, 0x0 ;  /* 0x00008000000079c5 */ /* 0x000fe40000010000 */
[----:B------:R-:W-:-:S06]  /*d920*/  WARPGROUP.ARRIVE ;  /* 0x00000000000079c5 */ /* 0x000fcc0000000000 */
[----:B------:R-:W-:Y:S03]  /*d930*/  HGMMA.64x128x16.F32.BF16 R24, gdesc[UR20], R24, gsb0 ;  /* 0x01e00000141879f0 */ /* 0x000fe60008001818 */
[----:B------:R-:W-:Y:S02]  /*d940*/  WARPGROUP.DEPBAR.LE gsb0, 0x0 ;  /* 0x00008000000079c5 */ /* 0x000fe40000010000 */
[----:B------:R-:W-:-:S07]  /*d950*/  WARPGROUP.ARRIVE ;  /* 0x00000000000079c5 */ /* 0x000fce0000000000 */
[----:B------:R-:W-:Y:S03]  /*d960*/  HGMMA.64x128x16.F32.BF16 R24, gdesc[UR24], R24, gsb0 ;  /* 0x01e00000181879f0 */ /* 0x000fe60008001818 */
[----:B------:R-:W-:Y:S02]  /*d970*/  WARPGROUP.DEPBAR.LE gsb0, 0x0 ;  /* 0x00008000000079c5 */ /* 0x000fe40000010000 */
[----:B------:R-:W-:Y:S05]  /*d980*/  @P4 BRA `(.L_x_1473) ;  /* 0x0000000000284947 */ /* 0x000fea0003800000 */
[----:B------:R-:W-:Y:S05]  /*d990*/  @!P0 BRA `(.L_x_1474) ;  /* 0x0000000000048947 */ /* 0x000fea0003800000 */
[----:B------:R-:W-:Y:S01]  /*d9a0*/  BPT.TRAP 0x1 ;  /* 0x000000040000795c */ /* 0x000fe20000300000 */
.L_x_1474:
[----:B------:R-:W-:Y:S01]  /*d9b0*/  SHF.L.U32 R8, R154, 0x1f, RZ ;  /* 0x0000001f9a087819 */ /* 0x000fe200000006ff */
[----:B------:R-:W-:-:S04]  /*d9c0*/  IMAD R9, R16, 0x8, R2 ;  /* 0x0000000810097824 */ /* 0x000fc800078e0202 */
[----:B------:R0:W1:Y:S01]  /*d9d0*/  SYNCS.PHASECHK.TRANS64.TRYWAIT P4, [R9+URZ+0x16850], R8 ;  /* 0x01685008090075a7 */ /* 0x000062000808017f */
[----:B------:R-:W-:Y:S05]  /*d9e0*/  @!P0 BRA `(.L_x_1475) ;  /* 0x0000000000048947 */ /* 0x000fea0003800000 */
[----:B------:R-:W-:Y:S01]  /*d9f0*/  BPT.TRAP 0x1 ;  /* 0x000000040000795c */ /* 0x000fe20000300000 */
.L_x_1475:
[----:B-1----:R-:W-:Y:S05]  /*da00*/  @P4 BRA `(.L_x_1473) ;  /* 0x0000000000084947 */ /* 0x002fea0003800000 */
[----:B------:R-:W1:Y:S02]  /*da10*/  SYNCS.PHASECHK.TRANS64.TRYWAIT P4, [R9+URZ+0x16850], R8 ;  /* 0x01685008090075a7 */ /* 0x000e64000808017f */
[----:B-1----:R-:W-:Y:S05]  /*da20*/  @!P4 BRA `(.L_x_1476) ;  /* 0x00000148009cc947 */ /* 0x002fea0003800000 */
.L_x_1473:
[----:B01----:R-:W-:Y:S01]  /*da30*/  VIADD R8, R2, 0x400 ;  /* 0x0000040002087836 */ /* 0x003fe20000000000 */
[----:B------:R-:W2:Y:S01]  /*da40*/  LDL R154, [R1+0x8] ;  /* 0x00000800019a7983 */ /* 0x000ea20000100800 */
[----:B------:R-:W-:Y:S01]  /*da50*/  IMAD.MOV.U32 R9, RZ, RZ, 0x40000040 ;  /* 0x40000040ff097424 */ /* 0x000fe200078e00ff */
[----:B------:R-:W-:Y:S05]  /*da60*/  WARPSYNC.ALL ;  /* 0x0000000000007948 */ /* 0x000fea0003800000 */
[----:B------:R-:W-:Y:S01]  /*da70*/  SHF.R.U32.HI R8, RZ, 0x4, R8 ;  /* 0x00000004ff087819 */ /* 0x000fe20000011608 */
[----:B------:R-:W-:Y:S01]  /*da80*/  WARPGROUP.ARRIVE ;  /* 0x00000000000079c5 */ /* 0x000fe20000000000 */
[----:B------:R-:W-:-:S02]  /*da90*/  R2UR UR15, R9 ;  /* 0x00000000090f72ca */ /* 0x000fc400000e0000 */
[----:B------:R-:W-:-:S05]  /*daa0*/  LOP3.LUT R8, R8, 0x3fff, RZ, 0xc0, !PT ;  /* 0x00003fff08087812 */ /* 0x000fca00078ec0ff */
[----:B------:R-:W-:-:S05]  /*dab0*/  IMAD R8, R16, 0x400, R8 ;  /* 0x0000040010087824 */ /* 0x000fca00078e0208 */
[----:B------:R-:W-:-:S13]  /*dac0*/  R2UR UR14, R8 ;  /* 0x00000000080e72ca */ /* 0x000fda00000e0000 */
[----:B------:R-:W-:Y:S01]  /*dad0*/  HGMMA.64x64x16.F32.BF16 R88, R148, gdesc[UR12].tnspB, R88, gsb0 ;  /* 0x40e0000c94587df0 */ /* 0x000fe20008001858 */
[----:B------:R-:W-:Y:S02]  /*dae0*/  VIADD R12, R8, 0x80 ;  /* 0x00000080080c7836 */ /* 0x000fe40000000000 */
[----:B------:R-:W-:-:S03]  /*daf0*/  IMAD.MOV.U32 R13, RZ, RZ, 0x40000040 ;  /* 0x40000040ff0d7424 */ /* 0x000fc600078e00ff */
[----:B------:R-:W-:Y:S02]  /*db00*/  R2UR UR14, R12 ;  /* 0x000000000c0e72ca */ /* 0x000fe400000e0000 */
[----:B------:R-:W-:Y:S01]  /*db10*/  R2UR UR15, R13 ;  /* 0x000000000d0f72ca */ /* 0x000fe200000e0000 */
[----:B------:R-:W-:Y:S02]  /*db20*/  VIADD R12, R8, 0x100 ;  /* 0x00000100080c7836 */ /* 0x000fe40000000000 */
[----:B------:R-:W-:Y:S01]  /*db30*/  IMAD.MOV.U32 R13, RZ, RZ, 0x40000040 ;  /* 0x40000040ff0d7424 */ /* 0x000fe200078e00ff */
[----:B------:R-:W-:Y:S02]  /*db40*/  WARPGROUP.DEPBAR.LE gsb0, 0x0 ;  /* 0x00008000000079c5 */ /* 0x000fe40000010000 */
[----:B------:R-:W-:Y:S01]  /*db50*/  WARPGROUP.ARRIVE ;  /* 0x00000000000079c5 */ /* 0x000fe20000000000 */
[----:B------:R-:W3:Y:S04]  /*db60*/  LDL R149, [R1+0x1c] ;  /* 0x00001c0001957983 */ /* 0x000ee80000100800 */
[----:B------:R-:W3:Y:S02]  /*db70*/  LDL R150, [R1+0x4c] ;  /* 0x00004c0001967983 */ /* 0x000ee40000100800 */
[----:B------:R-:W-:Y:S01]  /*db80*/  HGMMA.64x64x16.F32.BF16 R88, R144, gdesc[UR12].tnspB, R88, gsb0 ;  /* 0x40e0000c90587df0 */ /* 0x000fe20008001858 */
[----:B------:R-:W-:-:S02]  /*db90*/  R2UR UR14, R12 ;  /* 0x000000000c0e72ca */ /* 0x000fc400000e0000 */
[----:B------:R-:W-:Y:S01]  /*dba0*/  R2UR UR15, R13 ;  /* 0x000000000d0f72ca */ /* 0x000fe200000e0000 */
[----:B------:R-:W-:Y:S01]  /*dbb0*/  VIADD R12, R8, 0x180 ;  /* 0x00000180080c7836 */ /* 0x000fe20000000000 */
[----:B------:R-:W2:Y:S01]  /*dbc0*/  LDL R151, [R1+0xc] ;  /* 0x00000c0001977983 */ /* 0x000ea20000100800 */
[----:B------:R-:W-:Y:S02]  /*dbd0*/  IMAD.MOV.U32 R13, RZ, RZ, 0x40000040 ;  /* 0x40000040ff0d7424 */ /* 0x000fe400078e00ff */
        /* <DEDUP_REMOVED lines=60> */
[----:B------:R-:W1:Y:S01]  /*dfa0*/  MUFU.TANH R25, R25 ;  /* 0x0000001900197308 */ /* 0x000e620000002400 */
[----:B------:R-:W-:-:S02]  /*dfb0*/  WARPGROUP.DEPBAR.LE gsb0, 0x0 ;  /* 0x00008000000079c5 */ /* 0x000fc40000010000 */
[----:B------:R-:W-:-:S05]  /*dfc0*/  WARPGROUP.ARRIVE ;  /* 0x00000000000079c5 */ /* 0x000fca0000000000 */
[----:B------:R-:W4:Y:S01]  /*dfd0*/  MUFU.TANH R24, R24 ;  /* 0x0000001800187308 */ /* 0x000f220000002400 */
[----:B------:R-:W-:Y:S01]  /*dfe0*/  HGMMA.64x64x16.F32.BF16 R88, R140, gdesc[UR12].tnspB, R88, gsb0 ;  /* 0x40e0000c8c587df0 */ /* 0x000fe20008001858 */
[----:B------:R-:W-:Y:S01]  /*dff0*/  R2UR UR14, R12 ;  /* 0x000000000c0e72ca */ /* 0x000fe200000e0000 */
[----:B------:R-:W-:Y:S01]  /*e000*/  VIADD R12, R8, 0x200 ;  /* 0x00000200080c7836 */ /* 0x000fe20000000000 */
[----:B------:R-:W-:Y:S01]  /*e010*/  R2UR UR15, R13 ;  /* 0x000000000d0f72ca */ /* 0x000fe200000e0000 */
[----:B------:R-:W-:-:S03]  /*e020*/  IMAD.MOV.U32 R13, RZ, RZ, 0x40000040 ;  /* 0x40000040ff0d7424 */ /* 0x000fc600078e00ff */
        /* <DEDUP_REMOVED lines=53> */
[----:B------:R5:W0:Y:S08]  /*e380*/  MUFU.TANH R8, R78 ;  /* 0x0000004e00087308 */ /* 0x000a300000002400 */
[----:B------:R-:W0:Y:S01]  /*e390*/  MUFU.TANH R58, R58 ;  /* 0x0000003a003a7308 */ /* 0x000e220000002400 */
[----:B-----5:R-:W-:Y:S01]  /*e3a0*/  FMUL.FTZ R78, R80, UR10 ;  /* 0x0000000a504e7c20 */ /* 0x020fe20008410000 */
[----:B------:R-:W-:Y:S01]  /*e3b0*/  FMUL.FTZ R80, R81, UR10 ;  /* 0x0000000a51507c20 */ /* 0x000fe20008410000 */
[----:B------:R-:W-:Y:S01]  /*e3c0*/  FMUL.FTZ R81, R83, UR10 ;  /* 0x0000000a53517c20 */ /* 0x000fe20008410000 */
[----:B------:R-:W-:-:S04]  /*e3d0*/  FMUL.FTZ R83, R87, UR10 ;  /* 0x0000000a57537c20 */ /* 0x000fc80008410000 */
        /* <DEDUP_REMOVED lines=11> */
[----:B------:R-:W-:Y:S02]  /*e490*/  R2UR UR14, R12 ;  /* 0x000000000c0e72ca */ /* 0x000fe400000e0000 */
[----:B------:R-:W-:Y:S01]  /*e4a0*/  R2UR UR15, R13 ;  /* 0x000000000d0f72ca */ /* 0x000fe200000e0000 */
[----:B------:R-:W5:Y:S03]  /*e4b0*/  @P2 LDC R12, c[0x0][0x450] ;  /* 0x00011400ff0c2b82 */ /* 0x000f660000000800 */
[----:B------:R-:W0:Y:S05]  /*e4c0*/  MUFU.TANH R67, R67 ;  /* 0x0000004300437308 */ /* 0x000e2a0000002400 */
[----:B------:R-:W1:Y:S03]  /*e4d0*/  @P2 LDC R13, c[0x0][0x44c] ;  /* 0x00011300ff0d2b82 */ /* 0x000e660000000800 */
        /* <DEDUP_REMOVED lines=12> */
[----:B------:R-:W-:Y:S07]  /*e5a0*/  HGMMA.64x64x16.F32.BF16 R88, R120, gdesc[UR12].tnspB, R88, gsb0 ;  /* 0x40e0000c78587df0 */ /* 0x000fee0008001858 */
        /* <DEDUP_REMOVED lines=8> */
[----:B---3--:R-:W-:Y:S02]  /*e630*/  IMAD.IADD R121, R150, 0x1, R149 ;  /* 0x0000000196797824 */ /* 0x008fe400078e0295 */
[----:B------:R-:W-:Y:S01]  /*e640*/  FMUL.FTZ R120, R84, UR10 ;  /* 0x0000000a54787c20 */ /* 0x000fe20008410000 */
[----:B------:R-:W3:Y:S01]  /*e650*/  S2R R149, SR_TID.X ;  /* 0x0000000000957919 */ /* 0x000ee20000002100 */
[----:B------:R-:W-:Y:S02]  /*e660*/  IMAD.SHL.U32 R84, R0, 0x80, RZ ;  /* 0x0000008000547824 */ /* 0x000fe400078e00ff */
[----:B-1----:R-:W-:Y:S02]  /*e670*/  @P2 IMAD.HI.U32 R13, R121, R13, RZ ;  /* 0x0000000d790d2227 */ /* 0x002fe400078e00ff */
[----:B------:R-:W1:Y:S01]  /*e680*/  MUFU.TANH R120, R120 ;  /* 0x0000007800787308 */ /* 0x000e620000002400 */
[----:B------:R-:W-:Y:S02]  /*e690*/  IADD3 R122, -R155, 0x1, -R84 ;  /* 0x000000019b7a7810 */ /* 0x000fe40007ffe954 */
[----:B-----5:R-:W-:Y:S01]  /*e6a0*/  @P2 SHF.R.U32.HI R121, RZ, R12, R13 ;  /* 0x0000000cff792219 */ /* 0x020fe2000001160d */
[----:B------:R-:W-:Y:S01]  /*e6b0*/  @!P1 IMAD R13, R15, 0x8, R2 ;  /* 0x000000080f0d9824 */ /* 0x000fe200078e0202 */
[----:B--2---:R-:W-:-:S03]  /*e6c0*/  IADD3 R122, -R154, R122, R151 ;  /* 0x0000007a9a7a7210 */ /* 0x004fc60007ffe197 */
[----:B------:R-:W2:Y:S01]  /*e6d0*/  SHFL.IDX PT, R124, R121, RZ, 0x1c1f ;  /* 0x001c1fff797c7589 */ /* 0x000ea200000e0000 */
[----:B------:R-:W-:Y:S02]  /*e6e0*/  @!P1 VIADD R13, R13, 0x16840 ;  /* 0x000168400d0d9836 */ /* 0x000fe40000000000 */
[C---:B------:R-:W-:Y:S02]  /*e6f0*/  VIADD R123, R122.reuse, UR8 ;  /* 0x000000087a7b7c36 */ /* 0x040fe40008000000 */
[----:B------:R-:W-:Y:S01]  /*e700*/  VIADD R122, R122, UR11 ;  /* 0x0000000b7a7a7c36 */ /* 0x000fe20008000000 */
[----:B------:R-:W-:Y:S02]  /*e710*/  @!P1 PRMT R13, RZ, 0x654, R13 ;  /* 0x00000654ff0d9816 */ /* 0x000fe4000000000d */
[----:B---3--:R-:W-:Y:S02]  /*e720*/  SHF.R.U32.HI R150, RZ, 0x7, R149 ;  /* 0x00000007ff967819 */ /* 0x008fe40000011695 */
[----:B------:R-:W-:-:S03]  /*e730*/  ISETP.GE.U32.AND P4, PT, R149, 0x180, PT ;  /* 0x000001809500780c */ /* 0x000fc60003f86070 */
[----:B------:R-:W-:Y:S02]  /*e740*/  VIADD R12, R150, 0x9 ;  /* 0x00000009960c7836 */ /* 0x000fe40000000000 */
[--C-:B--2---:R-:W-:Y:S02]  /*e750*/  IMAD.IADD R87, R123, 0x1, R124.reuse ;  /* 0x000000017b577824 */ /* 0x104fe400078e027c */
[----:B------:R-:W-:Y:S01]  /*e760*/  IMAD.IADD R86, R122, 0x1, R124 ;  /* 0x000000017a567824 */ /* 0x000fe200078e027c */
[----:B------:R-:W-:-:S05]  /*e770*/  SEL R12, R12, 0x9, !P4 ;  /* 0x000000090c0c7807 */ /* 0x000fca0006000000 */
[----:B------:R2:W-:Y:S06]  /*e780*/  BAR.ARV R12, 0x100 ;  /* 0x0004000c0000751d */ /* 0x0005ec0000002000 */
[----:B------:R2:W-:Y:S01]  /*e790*/  @!P1 SYNCS.ARRIVE.TRANS64.RED.A1T0 RZ, [R13+URZ], RZ ;  /* 0x000000ff0dff99a7 */ /* 0x0005e2000810043f */
[----:B01--4-:R-:W-:Y:S05]  /*e7a0*/  @!P3 BRA `(.L_x_1477) ;  /* 0x000000000058b947 */ /* 0x013fea0003800000 */
[----:B------:R-:W-:Y:S01]  /*e7b0*/  IADD3 R124, -R154, R151, R124 ;  /* 0x000000979a7c7210 */ /* 0x000fe20007ffe17c */
[----:B------:R-:W-:Y:S03]  /*e7c0*/  BSSY B0, `(.L_x_1478) ;  /* 0x0000010000007945 */ /* 0x000fe60003800000 */
[----:B------:R-:W-:-:S13]  /*e7d0*/  ISETP.GT.AND P4, PT, R124, -0x1, PT ;  /* 0xffffffff7c00780c */ /* 0x000fda0003f84270 */
[----:B------:R-:W-:Y:S05]  /*e7e0*/  @P4 BRA `(.L_x_1479) ;  /* 0x0000000000204947 */ /* 0x000fea0003800000 */
[----:B------:R-:W-:Y:S01]  /*e7f0*/  IMAD.U32 R125, RZ, RZ, UR4 ;  /* 0x00000004ff7d7e24 */ /* 0x000fe2000f8e00ff */
[----:B------:R-:W-:-:S04]  /*e800*/  LOP3.LUT R124, RZ, R124, RZ, 0x33, !PT ;  /* 0x0000007cff7c7212 */ /* 0x000fc800078e33ff */
[----:B------:R-:W-:-:S13]  /*e810*/  ISETP.NE.AND P4, PT, R125, 0x1, PT ;  /* 0x000000017d00780c */ /* 0x000fda0003f85270 */
[----:B--2---:R-:W0:Y:S02]  /*e820*/  @P4 LDC.64 R12, c[0x0][0x9e8] ;  /* 0x00027a00ff0c4b82 */ /* 0x004e240000000a00 */
[----:B0-----:R-:W-:-:S05]  /*e830*/  @P4 IMAD.HI.U32 R12, R124, R12, RZ ;  /* 0x0000000c7c0c4227 */ /* 0x001fca00078e00ff */
[----:B------:R-:W-:-:S04]  /*e840*/  @P4 SHF.R.U32.HI R124, RZ, R13, R12 ;  /* 0x0000000dff7c4219 */ /* 0x000fc8000001160c */
[----:B------:R-:W-:Y:S01]  /*e850*/  LOP3.LUT R124, RZ, R124, RZ, 0x33, !PT ;  /* 0x0000007cff7c7212 */ /* 0x000fe200078e33ff */
[----:B------:R-:W-:Y:S06]  /*e860*/  BRA `(.L_x_1480) ;  /* 0x0000000000147947 */ /* 0x000fec0003800000 */
.L_x_1479:
[----:B------:R-:W-:-:S05]  /*e870*/  IMAD.U32 R125, RZ, RZ, UR4 ;  /* 0x00000004ff7d7e24 */ /* 0x000fca000f8e00ff */
[----:B------:R-:W-:-:S13]  /*e880*/  ISETP.NE.AND P4, PT, R125, 0x1, PT ;  /* 0x000000017d00780c */ /* 0x000fda0003f85270 */
[----:B--2---:R-:W0:Y:S02]  /*e890*/  @P4 LDC.64 R12, c[0x0][0x9e8] ;  /* 0x00027a00ff0c4b82 */ /* 0x004e240000000a00 */
[----:B0-----:R-:W-:-:S05]  /*e8a0*/  @P4 IMAD.HI.U32 R12, R124, R12, RZ ;  /* 0x0000000c7c0c4227 */ /* 0x001fca00078e00ff */
[----:B------:R-:W-:-:S07]  /*e8b0*/  @P4 SHF.R.U32.HI R124, RZ, R13, R12 ;  /* 0x0000000dff7c4219 */ /* 0x000fce000001160c */
.L_x_1480:
[----:B------:R-:W-:Y:S05]  /*e8c0*/  BSYNC B0 ;  /* 0x0000000000007941 */ /* 0x000fea0003800000 */
.L_x_1478:
[----:B------:R-:W-:-:S04]  /*e8d0*/  IMAD R124, R124, R125, -R84 ;  /* 0x0000007d7c7c7224 */ /* 0x000fc800078e0a54 */
[----:B------:R-:W-:-:S05]  /*e8e0*/  IMAD.IADD R124, R124, 0x1, -R155 ;  /* 0x000000017c7c7824 */ /* 0x000fca00078e0a9b */
[----:B------:R-:W-:Y:S02]  /*e8f0*/  VIMNMX R86, R86, R124, !PT ;  /* 0x0000007c56567248 */ /* 0x000fe40007fe0100 */
[----:B------:R-:W-:-:S07]  /*e900*/  VIADDMNMX R87, R124, R125, R87, PT ;  /* 0x0000007d7c577246 */ /* 0x000fce0003800157 */
.L_x_1477:
[----:B------:R-:W-:Y:S01]  /*e910*/  ISETP.GT.AND P5, PT, R0, -0x1, PT ;  /* 0xffffffff0000780c */ /* 0x000fe20003fa4270 */
[----:B------:R-:W0:Y:S03]  /*e920*/  SHFL.IDX PT, R121, R121, 0x1, 0x1c1f ;  /* 0x003c1f0079797f89 */ /* 0x000e2600000e0000 */
[----:B------:R-:W-:-:S04]  /*e930*/  ISETP.GT.AND P4, PT, R86, RZ, P5 ;  /* 0x000000ff5600720c */ /* 0x000fc80002f84270 */
[----:B------:R-:W-:-:S04]  /*e940*/  ISETP.LT.OR P4, PT, R87, 0x1, P4 ;  /* 0x000000015700780c */ /* 0x000fc80002781670 */
[----:B------:R-:W-:Y:S02]  /*e950*/  FSEL R9, R9, -INF , !P4 ;  /* 0xff80000009097808 */ /* 0x000fe40006000000 */
[----:B------:R-:W-:-:S04]  /*e960*/  ISETP.GT.AND P4, PT, R86, 0x1, P5 ;  /* 0x000000015600780c */ /* 0x000fc80002f84270 */
[----:B------:R-:W-:-:S04]  /*e970*/  ISETP.LT.OR P4, PT, R87, 0x2, P4 ;  /* 0x000000025700780c */ /* 0x000fc80002781670 */
[----:B------:R-:W-:Y:S02]  /*e980*/  FSEL R25, R25, -INF , !P4 ;  /* 0xff80000019197808 */ /* 0x000fe40006000000 */
[----:B------:R-:W-:Y:S01]  /*e990*/  ISETP.GT.AND P4, PT, R86, 0x8, P5 ;  /* 0x000000085600780c */ /* 0x000fe20002f84270 */
[--C-:B0-----:R-:W-:Y:S02]  /*e9a0*/  IMAD.IADD R123, R123, 0x1, R121.reuse ;  /* 0x000000017b7b7824 */ /* 0x101fe400078e0279 */
[----:B------:R-:W-:Y:S01]  /*e9b0*/  IMAD.IADD R122, R122, 0x1, R121 ;  /* 0x000000017a7a7824 */ /* 0x000fe200078e0279 */
[----:B------:R-:W-:-:S04]  /*e9c0*/  ISETP.LT.OR P4, PT, R87, 0x9, P4 ;  /* 0x000000095700780c */ /* 0x000fc80002781670 */
[----:B------:R-:W-:Y:S02]  /*e9d0*/  FSEL R27, R27, -INF , !P4 ;  /* 0xff8000001b1b7808 */ /* 0x000fe40006000000 */
[----:B------:R-:W-:-:S04]  /*e9e0*/  ISETP.GT.AND P4, PT, R86, 0x9, P5 ;  /* 0x000000095600780c */ /* 0x000fc80002f84270 */
        /* <DEDUP_REMOVED lines=85> */
[----:B------:R-:W-:Y:S01]  /*ef40*/  FSEL R85, R85, -INF , !P4 ;  /* 0xff80000055557808 */ /* 0x000fe20006000000 */
[----:B------:R-:W-:Y:S08]  /*ef50*/  @!P3 BRA `(.L_x_1481) ;  /* 0x000000000058b947 */ /* 0x000ff00003800000 */
        /* <DEDUP_REMOVED lines=12> */
.L_x_1483:
[----:B------:R-:W-:-:S05]  /*f020*/  IMAD.U32 R39, RZ, RZ, UR4 ;  /* 0x00000004ff277e24 */ /* 0x000fca000f8e00ff */
[----:B------:R-:W-:-:S13]  /*f030*/  ISETP.NE.AND P4, PT, R39, 0x1, PT ;  /* 0x000000012700780c */ /* 0x000fda0003f85270 */
[----:B--2---:R-:W0:Y:S02]  /*f040*/  @P4 LDC.64 R12, c[0x0][0x9e8] ;  /* 0x00027a00ff0c4b82 */ /* 0x004e240000000a00 */
[----:B0-----:R-:W-:-:S05]  /*f050*/  @P4 IMAD.HI.U32 R12, R121, R12, RZ ;  /* 0x0000000c790c4227 */ /* 0x001fca00078e00ff */
[----:B------:R-:W-:-:S07]  /*f060*/  @P4 SHF.R.U32.HI R121, RZ, R13, R12 ;  /* 0x0000000dff794219 */ /* 0x000fce000001160c */
.L_x_1484:
[----:B------:R-:W-:Y:S05]  /*f070*/  BSYNC B0 ;  /* 0x0000000000007941 */ /* 0x000fea0003800000 */
.L_x_1482:
[----:B------:R-:W-:-:S04]  /*f080*/  IMAD R84, R121, R39, -R84 ;  /* 0x0000002779547224 */ /* 0x000fc800078e0a54 */
[----:B------:R-:W-:-:S05]  /*f090*/  IMAD.IADD R84, R84, 0x1, -R155 ;  /* 0x0000000154547824 */ /* 0x000fca00078e0a9b */
[----:B------:R-:W-:Y:S02]  /*f0a0*/  VIMNMX R122, R122, R84, !PT ;  /* 0x000000547a7a7248 */ /* 0x000fe40007fe0100 */
[----:B------:R-:W-:-:S07]  /*f0b0*/  VIADDMNMX R123, R84, R39, R123, PT ;  /* 0x00000027547b7246 */ /* 0x000fce000380017b */
.L_x_1481:
[----:B--2---:R-:W-:Y:S01]  /*f0c0*/  @!P1 IMAD R12, R16, 0x8, R2 ;  /* 0x00000008100c9824 */ /* 0x004fe200078e0202 */
[----:B------:R-:W0:Y:S01]  /*f0d0*/  LDC R39, c[0x0][0x988] ;  /* 0x00026200ff277b82 */ /* 0x000e220000000800 */
[----:B------:R-:W-:Y:S02]  /*f0e0*/  IMAD.MOV.U32 R154, RZ, RZ, R20 ;  /* 0x000000ffff9a7224 */ /* 0x000fe400078e0014 */
[----:B------:R-:W-:-:S05]  /*f0f0*/  @!P1 VIADD R12, R12, 0x16860 ;  /* 0x000168600c0c9836 */ /* 0x000fca0000000000 */
[----:B------:R-:W-:-:S04]  /*f100*/  @!P1 PRMT R12, RZ, 0x654, R12 ;  /* 0x00000654ff0c9816 */ /* 0x000fc8000000000c */
[----:B------:R1:W-:Y:S02]  /*f110*/  @!P1 SYNCS.ARRIVE.TRANS64.RED.A1T0 RZ, [R12+URZ], RZ ;  /* 0x000000ff0cff99a7 */ /* 0x0003e4000810043f */
[----:B-1----:R-:W-:-:S04]  /*f120*/  FMNMX.FTZ R12, R9, R14, !PT ;  /* 0x0000000e090c7209 */ /* 0x002fc80007810000 */
        /* <DEDUP_REMOVED lines=30> */
[----:B------:R-:W-:-:S05]  /*f310*/  FMNMX.FTZ R12, R85, R12, !PT ;  /* 0x0000000c550c7209 */ /* 0x000fca0007810000 */
[----:B------:R-:W1:Y:S02]  /*f320*/  SHFL.BFLY PT, R13, R12, 0x2, 0x1f ;  /* 0x0c401f000c0d7f89 */ /* 0x000e6400000e0000 */
[----:B-1----:R-:W-:-:S05]  /*f330*/  FMNMX.FTZ R12, R12, R13, !PT ;  /* 0x0000000d0c0c7209 */ /* 0x002fca0007810000 */
[----:B------:R-:W1:Y:S02]  /*f340*/  SHFL.BFLY PT, R13, R12, 0x1, 0x1f ;  /* 0x0c201f000c0d7f89 */ /* 0x000e6400000e0000 */
[----:B-1----:R-:W-:-:S04]  /*f350*/  FMNMX.FTZ R12, R12, R13, !PT ;  /* 0x0000000d0c0c7209 */ /* 0x002fc80007810000 */
[----:B------:R-:W-:-:S04]  /*f360*/  FSETP.NEU.FTZ.AND P4, PT, R12, -INF , PT ;  /* 0xff8000000c00780b */ /* 0x000fc80003f9d000 */
[----:B------:R-:W-:-:S05]  /*f370*/  FSEL R13, R12, RZ, P4 ;  /* 0x000000ff0c0d7208 */ /* 0x000fca0002000000 */
[----:B------:R-:W-:Y:S01]  /*f380*/  FADD.FTZ R13, -R13, R14 ;  /* 0x0000000e0d0d7221 */ /* 0x000fe20000010100 */
[----:B0-----:R-:W-:-:S03]  /*f390*/  FMUL.FTZ R14, R12, R39 ;  /* 0x000000270c0e7220 */ /* 0x001fc60000410000 */
[-C--:B------:R-:W-:Y:S02]  /*f3a0*/  FMUL.FTZ R13, R13, R39.reuse ;  /* 0x000000270d0d7220 */ /* 0x080fe40000410000 */
[----:B------:R-:W-:Y:S02]  /*f3b0*/  FSEL R14, R14, RZ, P4 ;  /* 0x000000ff0e0e7208 */ /* 0x000fe40002000000 */
[----:B------:R-:W-:Y:S02]  /*f3c0*/  ISETP.GT.AND P4, PT, R122, 0x1, P5 ;  /* 0x000000017a00780c */ /* 0x000fe40002f84270 */
[----:B------:R-:W0:Y:S01]  /*f3d0*/  MUFU.EX2 R13, R13 ;  /* 0x0000000d000d7308 */ /* 0x000e220000000800 */
[-CC-:B------:R-:W-:Y:S01]  /*f3e0*/  FFMA.FTZ R9, R9, R39.reuse, -R14.reuse ;  /* 0x0000002709097223 */ /* 0x180fe2000001080e */
[----:B------:R-:W-:Y:S01]  /*f3f0*/  ISETP.LT.OR P4, PT, R123, 0x2, P4 ;  /* 0x000000027b00780c */ /* 0x000fe20002781670 */
[-CC-:B------:R-:W-:Y:S01]  /*f400*/  FFMA.FTZ R25, R25, R39.reuse, -R14.reuse ;  /* 0x0000002719197223 */ /* 0x180fe2000001080e */
[-CC-:B------:R-:W-:Y:S01]  /*f410*/  FFMA.FTZ R27, R27, R39.reuse, -R14.reuse ;  /* 0x000000271b1b7223 */ /* 0x180fe2000001080e */
[-CC-:B------:R-:W-:Y:S01]  /*f420*/  FFMA.FTZ R28, R28, R39.reuse, -R14.reuse ;  /* 0x000000271c1c7223 */ /* 0x180fe2000001080e */
[----:B------:R-:W-:Y:S01]  /*f430*/  FSEL R26, R26, -INF , !P4 ;  /* 0xff8000001a1a7808 */ /* 0x000fe20006000000 */
[-CC-:B------:R-:W-:Y:S01]  /*f440*/  FFMA.FTZ R31, R31, R39.reuse, -R14.reuse ;  /* 0x000000271f1f7223 */ /* 0x180fe2000001080e */
[----:B------:R-:W-:Y:S01]  /*f450*/  ISETP.GT.AND P4, PT, R122, 0x8, P5 ;  /* 0x000000087a00780c */ /* 0x000fe20002f84270 */
[-CC-:B------:R-:W-:Y:S01]  /*f460*/  FFMA.FTZ R33, R33, R39.reuse, -R14.reuse ;  /* 0x0000002721217223 */ /* 0x180fe2000001080e */
[-CC-:B------:R-:W-:Y:S01]  /*f470*/  FFMA.FTZ R35, R35, R39.reuse, -R14.reuse ;  /* 0x0000002723237223 */ /* 0x180fe2000001080e */
        /* <DEDUP_REMOVED lines=34> */
[----:B------:R-:W-:Y:S01]  /*f6a0*/  FFMA.FTZ R14, R85, R39, -R14 ;  /* 0x00000027550e7223 */ /* 0x000fe2000001080e */
[----:B------:R-:W-:Y:S01]  /*f6b0*/  FSEL R34, R34, -INF , !P4 ;  /* 0xff80000022227808 */ /* 0x000fe20006000000 */
[----:B------:R-:W1:Y:S01]  /*f6c0*/  MUFU.EX2 R148, R9 ;  /* 0x0000000900947308 */ /* 0x000e620000000800 */
[----:B------:R-:W-:Y:S01]  /*f6d0*/  ISETP.GT.AND P4, PT, R122, 0x18, P5 ;  /* 0x000000187a00780c */ /* 0x000fe20002f84270 */
[-C--:B0-----:R-:W-:Y:S01]  /*f6e0*/  FMUL.FTZ R88, R88, R13.reuse ;  /* 0x0000000d58587220 */ /* 0x081fe20000410000 */
[-C--:B------:R-:W-:Y:S01]  /*f6f0*/  FMUL.FTZ R89, R89, R13.reuse ;  /* 0x0000000d59597220 */ /* 0x080fe20000410000 */
[-C--:B------:R-:W-:Y:S01]  /*f700*/  FMUL.FTZ R92, R92, R13.reuse ;  /* 0x0000000d5c5c7220 */ /* 0x080fe20000410000 */
[----:B------:R-:W-:Y:S01]  /*f710*/  ISETP.LT.OR P4, PT, R123, 0x19, P4 ;  /* 0x000000197b00780c */ /* 0x000fe20002781670 */
[-C--:B------:R-:W-:Y:S01]  /*f720*/  FMUL.FTZ R93, R93, R13.reuse ;  /* 0x0000000d5d5d7220 */ /* 0x080fe20000410000 */
[-C--:B------:R-:W-:Y:S01]  /*f730*/  FMUL.FTZ R96, R96, R13.reuse ;  /* 0x0000000d60607220 */ /* 0x080fe20000410000 */
[----:B------:R-:W0:Y:S01]  /*f740*/  MUFU.EX2 R25, R25 ;  /* 0x0000001900197308 */ /* 0x000e220000000800 */
[----:B------:R-:W-:Y:S01]  /*f750*/  FSEL R36, R36, -INF , !P4 ;  /* 0xff80000024247808 */ /* 0x000fe20006000000 */
[-C--:B------:R-:W-:Y:S01]  /*f760*/  FMUL.FTZ R97, R97, R13.reuse ;  /* 0x0000000d61617220 */ /* 0x080fe20000410000 */
[----:B------:R-:W-:Y:S01]  /*f770*/  ISETP.GT.AND P4, PT, R122, 0x19, P5 ;  /* 0x000000197a00780c */ /* 0x000fe20002f84270 */
[-C--:B------:R-:W-:Y:S01]  /*f780*/  FMUL.FTZ R100, R100, R13.reuse ;  /* 0x0000000d64647220 */ /* 0x080fe20000410000 */
[-C--:B------:R-:W-:Y:S01]  /*f790*/  FMUL.FTZ R101, R101, R13.reuse ;  /* 0x0000000d65657220 */ /* 0x080fe20000410000 */
[-C--:B------:R-:W-:Y:S01]  /*f7a0*/  FMUL.FTZ R104, R104, R13.reuse ;  /* 0x0000000d68687220 */ /* 0x080fe20000410000 */
[----:B------:R-:W-:Y:S01]  /*f7b0*/  ISETP.LT.OR P4, PT, R123, 0x1a, P4 ;  /* 0x0000001a7b00780c */ /* 0x000fe20002781670 */
[----:B------:R-:W2:Y:S01]  /*f7c0*/  MUFU.EX2 R27, R27 ;  /* 0x0000001b001b7308 */ /* 0x000ea20000000800 */
[----:B-1----:R-:W-:Y:S01]  /*f7d0*/  FFMA.FTZ R4, R13, R4, R148 ;  /* 0x000000040d047223 */ /* 0x002fe20000010094 */
[-C--:B------:R-:W-:Y:S01]  /*f7e0*/  FMUL.FTZ R105, R105, R13.reuse ;  /* 0x0000000d69697220 */ /* 0x080fe20000410000 */
[----:B------:R-:W-:Y:S01]  /*f7f0*/  FSEL R38, R38, -INF , !P4 ;  /* 0xff80000026267808 */ /* 0x000fe20006000000 */
[-C--:B------:R-:W-:Y:S01]  /*f800*/  FMUL.FTZ R108, R108, R13.reuse ;  /* 0x0000000d6c6c7220 */ /* 0x080fe20000410000 */
[----:B------:R-:W-:Y:S01]  /*f810*/  ISETP.GT.AND P4, PT, R122, 0x20, P5 ;  /* 0x000000207a00780c */ /* 0x000fe20002f84270 */
[-C--:B------:R-:W-:Y:S01]  /*f820*/  FMUL.FTZ R109, R109, R13.reuse ;  /* 0x0000000d6d6d7220 */ /* 0x080fe20000410000 */
[-C--:B------:R-:W-:Y:S01]  /*f830*/  FMUL.FTZ R112, R112, R13.reuse ;  /* 0x0000000d70707220 */ /* 0x080fe20000410000 */
[----:B------:R-:W1:Y:S01]  /*f840*/  MUFU.EX2 R28, R28 ;  /* 0x0000001c001c7308 */ /* 0x000e620000000800 */
[----:B------:R-:W-:Y:S01]  /*f850*/  ISETP.LT.OR P4, PT, R123, 0x21, P4 ;  /* 0x000000217b00780c */ /* 0x000fe20002781670 */
[C---:B0-----:R-:W-:Y:S01]  /*f860*/  FADD.FTZ R4, R25.reuse, R4 ;  /* 0x0000000419047221 */ /* 0x041fe20000010000 */
[----:B------:R-:W-:Y:S01]  /*f870*/  F2FP.BF16.F32.PACK_AB R148, R25, R148 ;  /* 0x000000941994723e */ /* 0x000fe200000010ff */
[-C--:B------:R-:W-:Y:S01]  /*f880*/  FMUL.FTZ R113, R113, R13.reuse ;  /* 0x0000000d71717220 */ /* 0x080fe20000410000 */
[----:B------:R-:W-:Y:S01]  /*f890*/  FSEL R40, R40, -INF , !P4 ;  /* 0xff80000028287808 */ /* 0x000fe20006000000 */
[-C--:B------:R-:W-:Y:S01]  /*f8a0*/  FMUL.FTZ R116, R116, R13.reuse ;  /* 0x0000000d74747220 */ /* 0x080fe20000410000 */
[----:B------:R-:W-:Y:S01]  /*f8b0*/  ISETP.GT.AND P4, PT, R122, 0x21, P5 ;  /* 0x000000217a00780c */ /* 0x000fe20002f84270 */
[----:B------:R-:W0:Y:S01]  /*f8c0*/  MUFU.EX2 R31, R31 ;  /* 0x0000001f001f7308 */ /* 0x000e220000000800 */
[----:B--2---:R-:W-:Y:S01]  /*f8d0*/  FADD.FTZ R4, R27, R4 ;  /* 0x000000041b047221 */ /* 0x004fe20000010000 */
[----:B------:R-:W-:Y:S01]  /*f8e0*/  FMUL.FTZ R117, R117, R13 ;  /* 0x0000000d75757220 */ /* 0x000fe20000410000 */
[----:B------:R-:W-:-:S04]  /*f8f0*/  ISETP.LT.OR P4, PT, R123, 0x22, P4 ;  /* 0x000000227b00780c */ /* 0x000fc80002781670 */
[----:B------:R-:W-:Y:S01]  /*f900*/  FSEL R42, R42, -INF , !P4 ;  /* 0xff8000002a2a7808 */ /* 0x000fe20006000000 */
[----:B------:R-:W2:Y:S01]  /*f910*/  MUFU.EX2 R33, R33 ;  /* 0x0000002100217308 */ /* 0x000ea20000000800 */
[----:B------:R-:W-:Y:S01]  /*f920*/  ISETP.GT.AND P4, PT, R122, 0x28, P5 ;  /* 0x000000287a00780c */ /* 0x000fe20002f84270 */
[C---:B-1----:R-:W-:Y:S01]  /*f930*/  FADD.FTZ R4, R28.reuse, R4 ;  /* 0x000000041c047221 */ /* 0x042fe20000010000 */
[----:B------:R-:W-:Y:S02]  /*f940*/  F2FP.BF16.F32.PACK_AB R150, R28, R27 ;  /* 0x0000001b1c96723e */ /* 0x000fe400000010ff */
[----:B------:R-:W-:-:S03]  /*f950*/  ISETP.LT.OR P4, PT, R123, 0x29, P4 ;  /* 0x000000297b00780c */ /* 0x000fc60002781670 */
[----:B------:R-:W1:Y:S01]  /*f960*/  MUFU.EX2 R35, R35 ;  /* 0x0000002300237308 */ /* 0x000e620000000800 */
[----:B------:R-:W-:Y:S01]  /*f970*/  FSEL R44, R44, -INF , !P4 ;  /* 0xff8000002c2c7808 */ /* 0x000fe20006000000 */
[----:B0-----:R-:W-:Y:S01]  /*f980*/  FADD.FTZ R4, R31, R4 ;  /* 0x000000041f047221 */ /* 0x001fe20000010000 */
[----:B------:R-:W-:-:S04]  /*f990*/  ISETP.GT.AND P4, PT, R122, 0x29, P5 ;  /* 0x000000297a00780c */ /* 0x000fc80002f84270 */
[----:B------:R-:W-:Y:S01]  /*f9a0*/  ISETP.LT.OR P4, PT, R123, 0x2a, P4 ;  /* 0x0000002a7b00780c */ /* 0x000fe20002781670 */
[----:B------:R-:W0:Y:S01]  /*f9b0*/  MUFU.EX2 R37, R37 ;  /* 0x0000002500257308 */ /* 0x000e220000000800 */
[C---:B--2---:R-:W-:Y:S01]  /*f9c0*/  FADD.FTZ R4, R33.reuse, R4 ;  /* 0x0000000421047221 */ /* 0x044fe20000010000 */
[----:B------:R-:W-:Y:S02]  /*f9d0*/  F2FP.BF16.F32.PACK_AB R144, R33, R31 ;  /* 0x0000001f2190723e */ /* 0x000fe400000010ff */
[----:B------:R-:W-:Y:S02]  /*f9e0*/  FSEL R46, R46, -INF , !P4 ;  /* 0xff8000002e2e7808 */ /* 0x000fe40006000000 */
[----:B------:R-:W-:Y:S02]  /*f9f0*/  ISETP.GT.AND P4, PT, R122, 0x30, P5 ;  /* 0x000000307a00780c */ /* 0x000fe40002f84270 */
[----:B------:R-:W2:Y:S01]  /*fa00*/  MUFU.EX2 R124, R124 ;  /* 0x0000007c007c7308 */ /* 0x000ea20000000800 */
[----:B-1----:R-:W-:Y:S01]  /*fa10*/  FADD.FTZ R4, R35, R4 ;  /* 0x0000000423047221 */ /* 0x002fe20000010000 */
[----:B------:R-:W-:-:S04]  /*fa20*/  ISETP.LT.OR P4, PT, R123, 0x31, P4 ;  /* 0x000000317b00780c */ /* 0x000fc80002781670 */
[----:B------:R-:W-:Y:S02]  /*fa30*/  FSEL R49, R49, -INF , !P4 ;  /* 0xff80000031317808 */ /* 0x000fe40006000000 */
[----:B------:R-:W-:Y:S01]  /*fa40*/  ISETP.GT.AND P4, PT, R122, 0x31, P5 ;  /* 0x000000317a00780c */ /* 0x000fe20002f84270 */
[----:B------:R-:W1:Y:S01]  /*fa50*/  MUFU.EX2 R41, R41 ;  /* 0x0000002900297308 */ /* 0x000e620000000800 */
[C---:B0-----:R-:W-:Y:S01]  /*fa60*/  FADD.FTZ R25, R37.reuse, R4 ;  /* 0x0000000425197221 */ /* 0x041fe20000010000 */
[----:B------:R-:W-:Y:S02]  /*fa70*/  F2FP.BF16.F32.PACK_AB R146, R37, R35 ;  /* 0x000000232592723e */ /* 0x000fe400000010ff */
[----:B------:R-:W-:-:S04]  /*fa80*/  ISETP.LT.OR P4, PT, R123, 0x32, P4 ;  /* 0x000000327b00780c */ /* 0x000fc80002781670 */
[----:B------:R-:W-:Y:S01]  /*fa90*/  FSEL R50, R50, -INF , !P4 ;  /* 0xff80000032327808 */ /* 0x000fe20006000000 */
[----:B------:R-:W0:Y:S01]  /*faa0*/  MUFU.EX2 R43, R43 ;  /* 0x0000002b002b7308 */ /* 0x000e220000000800 */
[----:B------:R-:W-:Y:S01]  /*fab0*/  ISETP.GT.AND P4, PT, R122, 0x38, P5 ;  /* 0x000000387a00780c */ /* 0x000fe20002f84270 */
[----:B--2---:R-:W-:-:S03]  /*fac0*/  FADD.FTZ R4, R124, R25 ;  /* 0x000000197c047221 */ /* 0x004fc60000010000 */
[----:B------:R-:W-:-:S03]  /*fad0*/  ISETP.LT.OR P4, PT, R123, 0x39, P4 ;  /* 0x000000397b00780c */ /* 0x000fc60002781670 */
[----:B------:R-:W2:Y:S01]  /*fae0*/  MUFU.EX2 R45, R45 ;  /* 0x0000002d002d7308 */ /* 0x000ea20000000800 */
[----:B------:R-:W-:Y:S01]  /*faf0*/  FSEL R52, R52, -INF , !P4 ;  /* 0xff80000034347808 */ /* 0x000fe20006000000 */
[C---:B-1----:R-:W-:Y:S01]  /*fb00*/  FADD.FTZ R4, R41.reuse, R4 ;  /* 0x0000000429047221 */ /* 0x042fe20000010000 */
[----:B------:R-:W-:Y:S02]  /*fb10*/  ISETP.GT.AND P4, PT, R122, 0x39, P5 ;  /* 0x000000397a00780c */ /* 0x000fe40002f84270 */
[----:B------:R-:W-:Y:S02]  /*fb20*/  F2FP.BF16.F32.PACK_AB R140, R41, R124 ;  /* 0x0000007c298c723e */ /* 0x000fe400000010ff */
[----:B------:R-:W-:Y:S01]  /*fb30*/  ISETP.LT.OR P4, PT, R123, 0x3a, P4 ;  /* 0x0000003a7b00780c */ /* 0x000fe20002781670 */
[----:B------:R-:W1:Y:S01]  /*fb40*/  MUFU.EX2 R47, R47 ;  /* 0x0000002f002f7308 */ /* 0x000e620000000800 */
[----:B0-----:R-:W-:Y:S02]  /*fb50*/  FADD.FTZ R4, R43, R4 ;  /* 0x000000042b047221 */ /* 0x001fe40000010000 */
[----:B------:R-:W-:-:S02]  /*fb60*/  FSEL R54, R54, -INF , !P4 ;  /* 0xff80000036367808 */ /* 0x000fc40006000000 */
[----:B------:R-:W-:-:S03]  /*fb70*/  ISETP.GT.AND P4, PT, R122, 0x40, P5 ;  /* 0x000000407a00780c */ /* 0x000fc60002f84270 */
[----:B------:R-:W0:Y:S01]  /*fb80*/  MUFU.EX2 R48, R48 ;  /* 0x0000003000307308 */ /* 0x000e220000000800 */
[----:B------:R-:W-:Y:S01]  /*fb90*/  ISETP.LT.OR P4, PT, R123, 0x41, P4 ;  /* 0x000000417b00780c */ /* 0x000fe20002781670 */
[C---:B--2---:R-:W-:Y:S01]  /*fba0*/  FADD.FTZ R4, R45.reuse, R4 ;  /* 0x000000042d047221 */ /* 0x044fe20000010000 */
[----:B------:R-:W-:Y:S02]  /*fbb0*/  F2FP.BF16.F32.PACK_AB R142, R45, R43 ;  /* 0x0000002b2d8e723e */ /* 0x000fe400000010ff */
[----:B------:R-:W-:Y:S02]  /*fbc0*/  FSEL R56, R56, -INF , !P4 ;  /* 0xff80000038387808 */ /* 0x000fe40006000000 */
[----:B------:R-:W-:Y:S01]  /*fbd0*/  ISETP.GT.AND P4, PT, R122, 0x41, P5 ;  /* 0x000000417a00780c */ /* 0x000fe20002f84270 */
[----:B------:R-:W-:Y:S01]  /*fbe0*/  MUFU.EX2 R51, R51 ;  /* 0x0000003300337308 */ /* 0x000fe20000000800 */
[----:B-1----:R-:W-:Y:S02]  /*fbf0*/  FADD.FTZ R25, R47, R4 ;  /* 0x000000042f197221 */ /* 0x002fe40000010000 */
[----:B------:R-:W-:-:S04]  /*fc00*/  ISETP.LT.OR P4, PT, R123, 0x42, P4 ;  /* 0x000000427b00780c */ /* 0x000fc80002781670 */
[----:B------:R-:W-:Y:S01]  /*fc10*/  FSEL R58, R58, -INF , !P4 ;  /* 0xff8000003a3a7808 */ /* 0x000fe20006000000 */
[----:B------:R-:W1:Y:S01]  /*fc20*/  MUFU.EX2 R53, R53 ;  /* 0x0000003500357308 */ /* 0x000e620000000800 */
[----:B------:R-:W-:Y:S02]  /*fc30*/  ISETP.GT.AND P4, PT, R122, 0x48, P5 ;  /* 0x000000487a00780c */ /* 0x000fe40002f84270 */
[----:B0-----:R-:W-:Y:S02]  /*fc40*/  F2FP.BF16.F32.PACK_AB R136, R48, R47 ;  /* 0x0000002f3088723e */ /* 0x001fe400000010ff */
[----:B------:R-:W-:-:S03]  /*fc50*/  ISETP.LT.OR P4, PT, R123, 0x49, P4 ;  /* 0x000000497b00780c */ /* 0x000fc60002781670 */
[----:B------:R-:W-:Y:S01]  /*fc60*/  MUFU.EX2 R55, R55 ;  /* 0x0000003700377308 */ /* 0x000fe20000000800 */
[----:B------:R-:W-:Y:S02]  /*fc70*/  FSEL R60, R60, -INF , !P4 ;  /* 0xff8000003c3c7808 */ /* 0x000fe40006000000 */
[----:B------:R-:W-:-:S04]  /*fc80*/  ISETP.GT.AND P4, PT, R122, 0x49, P5 ;  /* 0x000000497a00780c */ /* 0x000fc80002f84270 */
[----:B------:R-:W-:Y:S01]  /*fc90*/  ISETP.LT.OR P4, PT, R123, 0x4a, P4 ;  /* 0x0000004a7b00780c */ /* 0x000fe20002781670 */
[----:B------:R-:W0:Y:S01]  /*fca0*/  MUFU.EX2 R57, R57 ;  /* 0x0000003900397308 */ /* 0x000e220000000800 */
[----:B-1----:R-:W-:Y:S02]  /*fcb0*/  F2FP.BF16.F32.PACK_AB R138, R53, R51 ;  /* 0x00000033358a723e */ /* 0x002fe400000010ff */
[----:B------:R-:W-:Y:S02]  /*fcc0*/  FSEL R62, R62, -INF , !P4 ;  /* 0xff8000003e3e7808 */ /* 0x000fe40006000000 */
[----:B------:R-:W-:-:S03]  /*fcd0*/  ISETP.GT.AND P4, PT, R122, 0x50, P5 ;  /* 0x000000507a00780c */ /* 0x000fc60002f84270 */
[----:B------:R-:W-:Y:S01]  /*fce0*/  MUFU.EX2 R59, R59 ;  /* 0x0000003b003b7308 */ /* 0x000fe20000000800 */
[----:B------:R-:W-:-:S04]  /*fcf0*/  ISETP.LT.OR P4, PT, R123, 0x51, P4 ;  /* 0x000000517b00780c */ /* 0x000fc80002781670 */
[----:B------:R-:W-:Y:S02]  /*fd00*/  FSEL R64, R64, -INF , !P4 ;  /* 0xff80000040407808 */ /* 0x000fe40006000000 */
[----:B------:R-:W-:Y:S01]  /*fd10*/  ISETP.GT.AND P4, PT, R122, 0x51, P5 ;  /* 0x000000517a00780c */ /* 0x000fe20002f84270 */
[----:B------:R-:W1:Y:S01]  /*fd20*/  MUFU.EX2 R61, R61 ;  /* 0x0000003d003d7308 */ /* 0x000e620000000800 */
[----:B0-----:R-:W-:Y:S02]  /*fd30*/  F2FP.BF16.F32.PACK_AB R132, R57, R55 ;  /* 0x000000373984723e */ /* 0x001fe400000010ff */
[----:B------:R-:W-:-:S04]  /*fd40*/  ISETP.LT.OR P4, PT, R123, 0x52, P4 ;  /* 0x000000527b00780c */ /* 0x000fc80002781670 */
[----:B------:R-:W-:Y:S01]  /*fd50*/  FSEL R66, R66, -INF , !P4 ;  /* 0xff80000042427808 */ /* 0x000fe20006000000 */
[----:B------:R-:W-:Y:S01]  /*fd60*/  MUFU.EX2 R63, R63 ;  /* 0x0000003f003f7308 */ /* 0x000fe20000000800 */
[----:B------:R-:W-:-:S04]  /*fd70*/  ISETP.GT.AND P4, PT, R122, 0x58, P5 ;  /* 0x000000587a00780c */ /* 0x000fc80002f84270 */
[----:B------:R-:W-:-:S03]  /*fd80*/  ISETP.LT.OR P4, PT, R123, 0x59, P4 ;  /* 0x000000597b00780c */ /* 0x000fc60002781670 */
[----:B------:R-:W0:Y:S01]  /*fd90*/  MUFU.EX2 R65, R65 ;  /* 0x0000004100417308 */ /* 0x000e220000000800 */
[----:B------:R-:W-:Y:S02]  /*fda0*/  FSEL R68, R68, -INF , !P4 ;  /* 0xff80000044447808 */ /* 0x000fe40006000000 */
[----:B------:R-:W-:Y:S02]  /*fdb0*/  ISETP.GT.AND P4, PT, R122, 0x59, P5 ;  /* 0x000000597a00780c */ /* 0x000fe40002f84270 */
[----:B-1----:R-:W-:Y:S02]  /*fdc0*/  F2FP.BF16.F32.PACK_AB R134, R61, R59 ;  /* 0x0000003b3d86723e */ /* 0x002fe400000010ff */
[----:B------:R-:W-:Y:S01]  /*fdd0*/  ISETP.LT.OR P4, PT, R123, 0x5a, P4 ;  /* 0x0000005a7b00780c */ /* 0x000fe20002781670 */
[----:B------:R-:W-:Y:S03]  /*fde0*/  MUFU.EX2 R67, R67 ;  /* 0x0000004300437308 */ /* 0x000fe60000000800 */
[----:B------:R-:W-:-:S02]  /*fdf0*/  FSEL R70, R70, -INF , !P4 ;  /* 0xff80000046467808 */ /* 0x000fc40006000000 */
[----:B------:R-:W-:-:S03]  /*fe00*/  ISETP.GT.AND P4, PT, R122, 0x60, P5 ;  /* 0x000000607a00780c */ /* 0x000fc60002f84270 */
[----:B------:R-:W1:Y:S01]  /*fe10*/  MUFU.EX2 R69, R69 ;  /* 0x0000004500457308 */ /* 0x000e620000000800 */
[----:B------:R-:W-:Y:S02]  /*fe20*/  ISETP.LT.OR P4, PT, R123, 0x61, P4 ;  /* 0x000000617b00780c */ /* 0x000fe40002781670 */
[----:B0-----:R-:W-:Y:S02]  /*fe30*/  F2FP.BF16.F32.PACK_AB R128, R65, R63 ;  /* 0x0000003f4180723e */ /* 0x001fe400000010ff */
[----:B------:R-:W-:Y:S02]  /*fe40*/  FSEL R72, R72, -INF , !P4 ;  /* 0xff80000048487808 */ /* 0x000fe40006000000 */
[----:B------:R-:W-:Y:S01]  /*fe50*/  ISETP.GT.AND P4, PT, R122, 0x61, P5 ;  /* 0x000000617a00780c */ /* 0x000fe20002f84270 */
[----:B------:R-:W-:Y:S03]  /*fe60*/  MUFU.EX2 R71, R71 ;  /* 0x0000004700477308 */ /* 0x000fe60000000800 */
[----:B------:R-:W-:-:S04]  /*fe70*/  ISETP.LT.OR P4, PT, R123, 0x62, P4 ;  /* 0x000000627b00780c */ /* 0x000fc80002781670 */
[----:B------:R-:W-:Y:S01]  /*fe80*/  FSEL R74, R74, -INF , !P4 ;  /* 0xff8000004a4a7808 */ /* 0x000fe20006000000 */
[----:B------:R-:W0:Y:S01]  /*fe90*/  MUFU.EX2 R73, R73 ;  /* 0x0000004900497308 */ /* 0x000e220000000800 */
[----:B------:R-:W-:Y:S02]  /*fea0*/  ISETP.GT.AND P4, PT, R122, 0x68, P5 ;  /* 0x000000687a00780c */ /* 0x000fe40002f84270 */
[----:B-1----:R-:W-:Y:S02]  /*feb0*/  F2FP.BF16.F32.PACK_AB R130, R69, R67 ;  /* 0x000000434582723e */ /* 0x002fe400000010ff */
[----:B------:R-:W-:-:S03]  /*fec0*/  ISETP.LT.OR P4, PT, R123, 0x69, P4 ;  /* 0x000000697b00780c */ /* 0x000fc60002781670 */
[----:B------:R-:W-:Y:S01]  /*fed0*/  MUFU.EX2 R75, R75 ;  /* 0x0000004b004b7308 */ /* 0x000fe20000000800 */
[----:B------:R-:W-:Y:S02]  /*fee0*/  FSEL R8, R8, -INF , !P4 ;  /* 0xff80000008087808 */ /* 0x000fe40006000000 */
[----:B------:R-:W-:-:S04]  /*fef0*/  ISETP.GT.AND P4, PT, R122, 0x69, P5 ;  /* 0x000000697a00780c */ /* 0x000fc80002f84270 */
[----:B------:R-:W-:Y:S01]  /*ff00*/  ISETP.LT.OR P4, PT, R123, 0x6a, P4 ;  /* 0x0000006a7b00780c */ /* 0x000fe20002781670 */
[----:B------:R-:W1:Y:S01]  /*ff10*/  MUFU.EX2 R76, R76 ;  /* 0x0000004c004c7308 */ /* 0x000e620000000800 */
[----:B0-----:R-:W-:Y:S02]  /*ff20*/  F2FP.BF16.F32.PACK_AB R124, R73, R71 ;  /* 0x00000047497c723e */ /* 0x001fe400000010ff */
[----:B------:R-:W-:Y:S02]  /*ff30*/  FSEL R77, R77, -INF , !P4 ;  /* 0xff8000004d4d7808 */ /* 0x000fe40006000000 */
[----:B------:R-:W-:-:S03]  /*ff40*/  ISETP.GT.AND P4, PT, R122, 0x70, P5 ;  /* 0x000000707a00780c */ /* 0x000fc60002f84270 */
[----:B------:R-:W-:Y:S01]  /*ff50*/  MUFU.EX2 R78, R78 ;  /* 0x0000004e004e7308 */ /* 0x000fe20000000800 */
[----:B------:R-:W-:-:S04]  /*ff60*/  ISETP.LT.OR P4, PT, R123, 0x71, P4 ;  /* 0x000000717b00780c */ /* 0x000fc80002781670 */
[----:B------:R-:W-:Y:S02]  /*ff70*/  FSEL R79, R79, -INF , !P4 ;  /* 0xff8000004f4f7808 */ /* 0x000fe40006000000 */
[----:B------:R-:W-:Y:S01]  /*ff80*/  ISETP.GT.AND P4, PT, R122, 0x71, P5 ;  /* 0x000000717a00780c */ /* 0x000fe20002f84270 */
[----:B------:R-:W0:Y:S01]  /*ff90*/  MUFU.EX2 R80, R80 ;  /* 0x0000005000507308 */ /* 0x000e220000000800 */
[----:B-1----:R-:W-:Y:S02]  /*ffa0*/  F2FP.BF16.F32.PACK_AB R126, R76, R75 ;  /* 0x0000004b4c7e723e */ /* 0x002fe400000010ff */
[----:B------:R-:W-:-:S04]  /*ffb0*/  ISETP.LT.OR P4, PT, R123, 0x72, P4 ;  /* 0x000000727b00780c */ /* 0x000fc80002781670 */
[----:B------:R-:W-:Y:S01]  /*ffc0*/  FSEL R81, R81, -INF , !P4 ;  /* 0xff80000051517808 */ /* 0x000fe20006000000 */
[----:B------:R-:W-:Y:S01]  /*ffd0*/  MUFU.EX2 R14, R14 ;  /* 0x0000000e000e7308 */ /* 0x000fe20000000800 */
[----:B------:R-:W-:-:S04]  /*ffe0*/  ISETP.GT.AND P4, PT, R122, RZ, P5 ;  /* 0x000000ff7a00720c */ /* 0x000fc80002f84270 */
[----:B------:R-:W-:-:S04]  /*fff0*/  ISETP.LT.OR P4, PT, R123, 0x1, P4 ;  /* 0x000000017b00780c */ /* 0x000fc80002781670 */
[----:B------:R-:W-:Y:S02]  /*10000*/  FSEL R24, R24, -INF , !P4 ;  /* 0xff80000018187808 */ /* 0x000fe40006000000 */
[----:B------:R-:W-:Y:S02]  /*10010*/  ISETP.GT.AND P4, PT, R122, 0x78, P5 ;  /* 0x000000787a00780c */ /* 0x000fe40002f84270 */
[----:B------:R-:W-:Y:S02]  /*10020*/  FMNMX.FTZ R85, R24, R5, !PT ;  /* 0x0000000518557209 */ /* 0x000fe40007810000 */
[----:B------:R-:W-:Y:S02]  /*10030*/  ISETP.GT.AND P5, PT, R122, 0x79, P5 ;  /* 0x000000797a00780c */ /* 0x000fe40002fa4270 */
[----:B------:R-:W-:Y:S01]  /*10040*/  FMNMX.FTZ R16, R26, R85, !PT ;  /* 0x000000551a107209 */ /* 0x000fe20007810000 */
[----:B------:R0:W-:Y:S01]  /*10050*/  MUFU.EX2 R122, R120 ;  /* 0x00000078007a7308 */ /* 0x0001e20000000800 */
        /* <DEDUP_REMOVED lines=8> */
[----:B0-----:R-:W-:Y:S02]  /*100e0*/  F2FP.BF16.F32.PACK_AB R120, R80, R78 ;  /* 0x0000004e5078723e */ /* 0x001fe400000010ff */
        /* <DEDUP_REMOVED lines=31> */
[----:B------:R-:W-:-:S03]  /*102e0*/  FMUL.FTZ R85, R9, R39 ;  /* 0x0000002709557220 */ /* 0x000fc60000410000 */
[----:B------:R-:W-:Y:S02]  /*102f0*/  FSEL R16, R9, RZ, P4 ;  /* 0x000000ff09107208 */ /* 0x000fe40002000000 */
[----:B------:R-:W-:Y:S02]  /*10300*/  FSEL R85, R85, RZ, P4 ;  /* 0x000000ff55557208 */ /* 0x000fe40002000000 */
[----:B------:R-:W-:Y:S01]  /*10310*/  ISETP.GT.AND P4, PT, R0, R21, PT ;  /* 0x000000150000720c */ /* 0x000fe20003f84270 */
[----:B------:R-:W-:Y:S01]  /*10320*/  FADD.FTZ R16, -R16, R5 ;  /* 0x0000000510107221 */ /* 0x000fe20000010100 */
[----:B------:R-:W-:Y:S02]  /*10330*/  VIADD R0, R0, 0xffffffff ;  /* 0xffffffff00007836 */ /* 0x000fe40000000000 */
[-CC-:B------:R-:W-:Y:S01]  /*10340*/  FFMA.FTZ R24, R24, R39.reuse, -R85.reuse ;  /* 0x0000002718187223 */ /* 0x180fe20000010855 */
[-CC-:B------:R-:W-:Y:S01]  /*10350*/  FFMA.FTZ R26, R26, R39.reuse, -R85.reuse ;  /* 0x000000271a1a7223 */ /* 0x180fe20000010855 */
[-C--:B------:R-:W-:Y:S01]  /*10360*/  FMUL.FTZ R5, R16, R39.reuse ;  /* 0x0000002710057220 */ /* 0x080fe20000410000 */
        /* <DEDUP_REMOVED lines=12> */
[-C--:B------:R-:W-:Y:S01]  /*10430*/  FFMA.FTZ R49, R49, R39.reuse, -R85 ;  /* 0x0000002731317223 */ /* 0x080fe20000010855 */
[----:B------:R-:W-:Y:S01]  /*10440*/  FADD.FTZ R16, R48, R25 ;  /* 0x0000001930107221 */ /* 0x000fe20000010000 */
[-CC-:B------:R-:W-:Y:S01]  /*10450*/  FFMA.FTZ R50, R50, R39.reuse, -R85.reuse ;  /* 0x0000002732327223 */ /* 0x180fe20000010855 */
[-CC-:B------:R-:W-:Y:S01]  /*10460*/  FFMA.FTZ R52, R52, R39.reuse, -R85.reuse ;  /* 0x0000002734347223 */ /* 0x180fe20000010855 */
[-CC-:B------:R-:W-:Y:S01]  /*10470*/  FFMA.FTZ R54, R54, R39.reuse, -R85.reuse ;  /* 0x0000002736367223 */ /* 0x180fe20000010855 */
[----:B------:R-:W-:Y:S01]  /*10480*/  FADD.FTZ R16, R51, R16 ;  /* 0x0000001033107221 */ /* 0x000fe20000010000 */
[-CC-:B------:R-:W-:Y:S01]  /*10490*/  FFMA.FTZ R56, R56, R39.reuse, -R85.reuse ;  /* 0x0000002738387223 */ /* 0x180fe20000010855 */
[----:B------:R-:W1:Y:S01]  /*104a0*/  MUFU.EX2 R26, R26 ;  /* 0x0000001a001a7308 */ /* 0x000e620000000800 */
[-CC-:B------:R-:W-:Y:S01]  /*104b0*/  FFMA.FTZ R58, R58, R39.reuse, -R85.reuse ;  /* 0x000000273a3a7223 */ /* 0x180fe20000010855 */
[----:B------:R-:W-:Y:S01]  /*104c0*/  FADD.FTZ R16, R53, R16 ;  /* 0x0000001035107221 */ /* 0x000fe20000010000 */
[-CC-:B------:R-:W-:Y:S01]  /*104d0*/  FFMA.FTZ R60, R60, R39.reuse, -R85.reuse ;  /* 0x000000273c3c7223 */ /* 0x180fe20000010855 */
[-CC-:B------:R-:W-:Y:S01]  /*104e0*/  FFMA.FTZ R62, R62, R39.reuse, -R85.reuse ;  /* 0x000000273e3e7223 */ /* 0x180fe20000010855 */
[-CC-:B------:R-:W-:Y:S01]  /*104f0*/  FFMA.FTZ R64, R64, R39.reuse, -R85.reuse ;  /* 0x0000002740407223 */ /* 0x180fe20000010855 */
[----:B------:R-:W-:Y:S01]  /*10500*/  FADD.FTZ R16, R55, R16 ;  /* 0x0000001037107221 */ /* 0x000fe20000010000 */
[--C-:B------:R-:W-:Y:S01]  /*10510*/  FFMA.FTZ R66, R66, R39, -R85.reuse ;  /* 0x0000002742427223 */ /* 0x100fe20000010855 */
[----:B------:R-:W2:Y:S01]  /*10520*/  MUFU.EX2 R29, R29 ;  /* 0x0000001d001d7308 */ /* 0x000ea20000000800 */
[----:B0-----:R-:W-:Y:S01]  /*10530*/  FFMA.FTZ R3, R5, R3, R24 ;  /* 0x0000000305037223 */ /* 0x001fe20000010018 */
[----:B------:R-:W-:Y:S01]  /*10540*/  FADD.FTZ R16, R57, R16 ;  /* 0x0000001039107221 */ /* 0x000fe20000010000 */
[-CC-:B------:R-:W-:Y:S01]  /*10550*/  FFMA.FTZ R68, R68, R39.reuse, -R85.reuse ;  /* 0x0000002744447223 */ /* 0x180fe20000010855 */
[-CC-:B------:R-:W-:Y:S01]  /*10560*/  FFMA.FTZ R70, R70, R39.reuse, -R85.reuse ;  /* 0x0000002746467223 */ /* 0x180fe20000010855 */
[-CC-:B------:R-:W-:Y:S01]  /*10570*/  FFMA.FTZ R72, R72, R39.reuse, -R85.reuse ;  /* 0x0000002748487223 */ /* 0x180fe20000010855 */
[----:B------:R-:W-:Y:S01]  /*10580*/  FADD.FTZ R16, R59, R16 ;  /* 0x000000103b107221 */ /* 0x000fe20000010000 */
[-C--:B------:R-:W-:Y:S01]  /*10590*/  FFMA.FTZ R74, R74, R39.reuse, -R85 ;  /* 0x000000274a4a7223 */ /* 0x080fe20000010855 */
[----:B------:R-:W0:Y:S01]  /*105a0*/  MUFU.EX2 R30, R30 ;  /* 0x0000001e001e7308 */ /* 0x000e220000000800 */
[----:B-1----:R-:W-:Y:S01]  /*105b0*/  FADD.FTZ R4, R26, R3 ;  /* 0x000000031a047221 */ /* 0x002fe20000010000 */
[----:B------:R-:W-:Y:S01]  /*105c0*/  FADD.FTZ R16, R61, R16 ;  /* 0x000000103d107221 */ /* 0x000fe20000010000 */
[-CC-:B------:R-:W-:Y:S01]  /*105d0*/  FFMA.FTZ R8, R8, R39.reuse, -R85.reuse ;  /* 0x0000002708087223 */ /* 0x180fe20000010855 */
[-CC-:B------:R-:W-:Y:S01]  /*105e0*/  FFMA.FTZ R77, R77, R39.reuse, -R85.reuse ;  /* 0x000000274d4d7223 */ /* 0x180fe20000010855 */
[-CC-:B------:R-:W-:Y:S01]  /*105f0*/  FFMA.FTZ R79, R79, R39.reuse, -R85.reuse ;  /* 0x000000274f4f7223 */ /* 0x180fe20000010855 */
[----:B------:R-:W-:Y:S01]  /*10600*/  FADD.FTZ R16, R63, R16 ;  /* 0x000000103f107221 */ /* 0x000fe20000010000 */
[-CC-:B------:R-:W-:Y:S01]  /*10610*/  FFMA.FTZ R81, R81, R39.reuse, -R85.reuse ;  /* 0x0000002751517223 */ /* 0x180fe20000010855 */
[----:B------:R-:W1:Y:S01]  /*10620*/  MUFU.EX2 R32, R32 ;  /* 0x0000002000207308 */ /* 0x000e620000000800 */
[----:B--2---:R-:W-:Y:S01]  /*10630*/  FADD.FTZ R3, R29, R4 ;  /* 0x000000041d037221 */ /* 0x004fe20000010000 */
[----:B------:R-:W-:Y:S01]  /*10640*/  FADD.FTZ R16, R65, R16 ;  /* 0x0000001041107221 */ /* 0x000fe20000010000 */
[-CC-:B------:R-:W-:Y:S01]  /*10650*/  FFMA.FTZ R82, R82, R39.reuse, -R85.reuse ;  /* 0x0000002752527223 */ /* 0x180fe20000010855 */
[----:B------:R-:W-:Y:S01]  /*10660*/  FFMA.FTZ R83, R83, R39, -R85 ;  /* 0x0000002753537223 */ /* 0x000fe20000010855 */
        /* <DEDUP_REMOVED lines=31> */
[----:B------:R-:W-:Y:S01]  /*10860*/  FMUL.FTZ R119, R119, R5 ;  /* 0x0000000577777220 */ /* 0x000fe20000410000 */
[----:B------:R-:W-:Y:S01]  /*10870*/  F2FP.BF16.F32.PACK_AB R149, R26, R24 ;  /* 0x000000181a95723e */ /* 0x000fe200000010ff */
[----:B------:R-:W-:Y:S01]  /*10880*/  FADD.FTZ R25, R122, R25 ;  /* 0x000000197a197221 */ /* 0x000fe20000010000 */
[----:B------:R-:W-:Y:S01]  /*10890*/  F2FP.BF16.F32.PACK_AB R122, R14, R122 ;  /* 0x0000007a0e7a723e */ /* 0x000fe200000010ff */
[----:B------:R-:W0:Y:S01]  /*108a0*/  MUFU.EX2 R42, R42 ;  /* 0x0000002a002a7308 */ /* 0x000e220000000800 */
[----:B-1----:R-:W-:Y:S01]  /*108b0*/  FADD.FTZ R3, R38, R3 ;  /* 0x0000000326037221 */ /* 0x002fe20000010000 */
[----:B------:R-:W-:Y:S01]  /*108c0*/  F2FP.BF16.F32.PACK_AB R151, R30, R29 ;  /* 0x0000001d1e97723e */ /* 0x000fe200000010ff */
[----:B------:R-:W-:Y:S01]  /*108d0*/  IMAD.MOV.U32 R5, RZ, RZ, R9 ;  /* 0x000000ffff057224 */ /* 0x000fe200078e0009 */
[----:B------:R-:W-:-:S02]  /*108e0*/  F2FP.BF16.F32.PACK_AB R145, R34, R32 ;  /* 0x000000202291723e */ /* 0x000fc400000010ff */
[----:B------:R-:W-:Y:S02]  /*108f0*/  F2FP.BF16.F32.PACK_AB R147, R38, R36 ;  /* 0x000000242693723e */ /* 0x000fe400000010ff */
        /* <DEDUP_REMOVED lines=11> */
[----:B0-----:R-:W-:Y:S01]  /*109b0*/  FADD.FTZ R3, R49, R4 ;  /* 0x0000000431037221 */ /* 0x001fe20000010000 */
[----:B------:R-:W-:-:S06]  /*109c0*/  FADD.FTZ R4, R14, R25 ;  /* 0x000000190e047221 */ /* 0x000fcc0000010000 */
        /* <DEDUP_REMOVED lines=40> */
[----:B------:R-:W-:-:S06]  /*10c50*/  IMAD.MOV.U32 R16, RZ, RZ, R15 ;  /* 0x000000ffff107224 */ /* 0x000fcc00078e000f */
[----:B------:R-:W1:Y:S01]  /*10c60*/  MUFU.EX2 R83, R83 ;  /* 0x0000005300537308 */ /* 0x000e620000000800 */
[C---:B--2---:R-:W-:Y:S01]  /*10c70*/  FADD.FTZ R3, R14.reuse, R3 ;  /* 0x000000030e037221 */ /* 0x044fe20000010000 */
[----:B------:R-:W-:Y:S01]  /*10c80*/  F2FP.BF16.F32.PACK_AB R121, R14, R79 ;  /* 0x0000004f0e79723e */ /* 0x000fe200000010ff */
[----:B------:R-:W-:Y:S02]  /*10c90*/  IMAD.MOV.U32 R14, RZ, RZ, R12 ;  /* 0x000000ffff0e7224 */ /* 0x000fe400078e000c */
[----:B0-----:R-:W-:-:S04]  /*10ca0*/  FADD.FTZ R3, R82, R3 ;  /* 0x0000000352037221 */ /* 0x001fc80000010000 */
[C---:B-1----:R-:W-:Y:S01]  /*10cb0*/  FADD.FTZ R3, R83.reuse, R3 ;  /* 0x0000000353037221 */ /* 0x042fe20000010000 */
[----:B------:R-:W-:Y:S01]  /*10cc0*/  F2FP.BF16.F32.PACK_AB R123, R83, R82 ;  /* 0x00000052537b723e */ /* 0x000fe200000010ff */
[----:B------:R-:W-:Y:S06]  /*10cd0*/  @P4 BRA `(.L_x_1485) ;  /* 0xffffffc8002c4947 */ /* 0x000fec000383ffff */
[----:B------:R-:W-:Y:S02]  /*10ce0*/  IMAD.MOV.U32 R5, RZ, RZ, R9 ;  /* 0x000000ffff057224 */ /* 0x000fe400078e0009 */
[----:B------:R-:W-:Y:S02]  /*10cf0*/  IMAD.MOV.U32 R14, RZ, RZ, R12 ;  /* 0x000000ffff0e7224 */ /* 0x000fe400078e000c */
[----:B------:R-:W-:Y:S02]  /*10d00*/  IMAD.MOV.U32 R16, RZ, RZ, R15 ;  /* 0x000000ffff107224 */ /* 0x000fe400078e000f */
[----:B------:R-:W-:-:S07]  /*10d10*/  IMAD.MOV.U32 R154, RZ, RZ, R20 ;  /* 0x000000ffff9a7224 */ /* 0x000fce00078e0014 */
.L_x_1467:
[----:B------:R-:W2:Y:S01]  /*10d20*/  LDL R21, [R1+0x1c] ;  /* 0x00001c0001157983 */ /* 0x000ea20000100800 */
[----:B------:R-:W0:Y:S01]  /*10d30*/  LDC R8, c[0x0][0x448] ;  /* 0x00011200ff087b82 */ /* 0x000e220000000800 */
[----:B------:R-:W-:Y:S02]  /*10d40*/  ULDC UR12, c[0x0][0x9dc] ;  /* 0x00027700000c7ab9 */ /* 0x000fe40000000800 */
[----:B------:R-:W3:Y:S04]  /*10d50*/  LDL R15, [R1+0x8] ;  /* 0x00000800010f7983 */ /* 0x000ee80000100800 */
[----:B------:R-:W3:Y:S01]  /*10d60*/  LDL R13, [R1+0xc] ;  /* 0x00000c00010d7983 */ /* 0x000ee20000100800 */
[----:B------:R-:W1:Y:S01]  /*10d70*/  LDC R20, c[0x0][0x9e4] ;  /* 0x00027900ff147b82 */ /* 0x000e620000000800 */
[----:B0-----:R-:W-:-:S02]  /*10d80*/  ISETP.NE.AND P4, PT, R8, 0x1, PT ;  /* 0x000000010800780c */ /* 0x001fc40003f85270 */
[----:B-1----:R-:W-:-:S11]  /*10d90*/  ISETP.GE.AND P5, PT, R20, 0x1, PT ;  /* 0x000000011400780c */ /* 0x002fd60003fa6270 */
[----:B------:R-:W0:Y:S08]  /*10da0*/  @P4 LDC R9, c[0x0][0x44c] ;  /* 0x00011300ff094b82 */ /* 0x000e300000000800 */
[----:B------:R-:W1:Y:S01]  /*10db0*/  @P4 LDC R12, c[0x0][0x450] ;  /* 0x00011400ff0c4b82 */ /* 0x000e620000000800 */
[----:B--2---:R-:W-:-:S04]  /*10dc0*/  VIADD R8, R21, 0xbf ;  /* 0x000000bf15087836 */ /* 0x004fc80000000000 */
[----:B0-----:R-:W-:Y:S01]  /*10dd0*/  @P4 IMAD.HI.U32 R9, R8, R9, RZ ;  /* 0x0000000908094227 */ /* 0x001fe200078e00ff */
[----:B---3--:R-:W-:-:S04]  /*10de0*/  IADD3 R13, R13, 0x1, -R15 ;  /* 0x000000010d0d7810 */ /* 0x008fc80007ffe80f */
[----:B-1----:R-:W-:-:S05]  /*10df0*/  @P4 SHF.R.U32.HI R8, RZ, R12, R9 ;  /* 0x0000000cff084219 */ /* 0x002fca0000011609 */
[----:B------:R-:W-:-:S04]  /*10e00*/  IMAD.IADD R8, R8, 0x1, R13 ;  /* 0x0000000108087824 */ /* 0x000fc800078e020d */
[----:B------:R-:W-:Y:S01]  /*10e10*/  VIADD R12, R8, -UR12 ;  /* 0x8000000c080c7c36 */ /* 0x000fe20008000000 */
        /* <DEDUP_REMOVED lines=12> */
.L_x_1488:
[----:B------:R-:W-:-:S13]  /*10ee0*/  ISETP.NE.AND P2, PT, R20, 0x1, PT ;  /* 0x000000011400780c */ /* 0x000fda0003f45270 */
[----:B------:R-:W0:Y:S02]  /*10ef0*/  @P2 LDC.64 R8, c[0x0][0x9e8] ;  /* 0x00027a00ff082b82 */ /* 0x000e240000000a00 */
[----:B0-----:R-:W-:-:S05]  /*10f00*/  @P2 IMAD.HI.U32 R8, R13, R8, RZ ;  /* 0x000000080d082227 */ /* 0x001fca00078e00ff */
[----:B------:R-:W-:-:S07]  /*10f10*/  @P2 SHF.R.U32.HI R13, RZ, R9, R8 ;  /* 0x00000009ff0d2219 */ /* 0x000fce0000011608 */
.L_x_1489:
[----:B------:R-:W-:Y:S05]  /*10f20*/  BSYNC B0 ;  /* 0x0000000000007941 */ /* 0x000fea0003800000 */
.L_x_1487:
[----:B------:R-:W-:-:S05]  /*10f30*/  IMAD R13, R13, R20, RZ ;  /* 0x000000140d0d7224 */ /* 0x000fca00078e02ff */
[----:B------:R-:W-:-:S07]  /*10f40*/  VIMNMX R12, R12, R13, !PT ;  /* 0x0000000d0c0c7248 */ /* 0x000fce0007fe0100 */
.L_x_1486:
[----:B------:R-:W2:Y:S01]  /*10f50*/  LDL R8, [R1+0x58] ;  /* 0x0000580001087983 */ /* 0x000ea20000100800 */
[----:B------:R-:W-:-:S05]  /*10f60*/  VIADD R12, R12, 0x7f ;  /* 0x0000007f0c0c7836 */ /* 0x000fca0000000000 */
[----:B------:R-:W-:-:S04]  /*10f70*/  SHF.R.S32.HI R9, RZ, 0x1f, R12 ;  /* 0x0000001fff097819 */ /* 0x000fc8000001140c */
[----:B------:R-:W-:-:S04]  /*10f80*/  LEA.HI R9, R9, R12, RZ, 0x7 ;  /* 0x0000000c09097211 */ /* 0x000fc800078f38ff */
[----:B------:R-:W-:-:S04]  /*10f90*/  SHF.R.S32.HI R9, RZ, 0x7, R9 ;  /* 0x00000007ff097819 */ /* 0x000fc80000011409 */
[----:B--2---:R-:W-:-:S04]  /*10fa0*/  VIMNMX R8, R8, R9, !PT ;  /* 0x0000000908087248 */ /* 0x004fc80007fe0100 */
[----:B------:R-:W-:Y:S01]  /*10fb0*/  ISETP.GE.AND P2, PT, R0, R8, PT ;  /* 0x000000080000720c */ /* 0x000fe20003f46270 */
[----:B------:R0:W-:-:S12]  /*10fc0*/  STL [R1+0x50], R8 ;  /* 0x0000500801007387 */ /* 0x0001d80000100800 */
[----:B0-----:R-:W-:Y:S05]  /*10fd0*/  @!P2 BRA `(.L_x_1490) ;  /* 0x000000280000a947 */ /* 0x001fea0003800000 */
[----:B------:R-:W-:Y:S02]  /*10fe0*/  IMAD.MOV.U32 R13, RZ, RZ, R5 ;  /* 0x000000ffff0d7224 */ /* 0x000fe400078e0005 */
[----:B------:R-:W-:Y:S02]  /*10ff0*/  IMAD.MOV.U32 R12, RZ, RZ, R14 ;  /* 0x000000ffff0c7224 */ /* 0x000fe400078e000e */
[----:B------:R-:W-:Y:S02]  /*11000*/  IMAD.MOV.U32 R8, RZ, RZ, R154 ;  /* 0x000000ffff087224 */ /* 0x000fe400078e009a */
[----:B------:R-:W-:-:S07]  /*11010*/  IMAD.MOV.U32 R20, RZ, RZ, R16 ;  /* 0x000000ffff147224 */ /* 0x000fce00078e0010 */
.L_x_1500:
        /* <DEDUP_REMOVED lines=11> */
.L_x_1492:
[----:B------:R-:W-:Y:S01]  /*110d0*/  IMAD R5, R16, 0x8, R2 ;  /* 0x0000000810057824 */ /* 0x000fe200078e0202 */
[----:B------:R-:W-:-:S04]  /*110e0*/  SHF.L.U32 R14, R154, 0x1f, RZ ;  /* 0x0000001f9a0e7819 */ /* 0x000fc800000006ff */
[----:B------:R0:W1:Y:S01]  /*110f0*/  SYNCS.PHASECHK.TRANS64.TRYWAIT P3, [R5+URZ+0x16830], R14 ;  /* 0x0168300e050075a7 */ /* 0x000062000806017f */
[----:B------:R-:W-:Y:S05]  /*11100*/  @!P0 BRA `(.L_x_1493) ;  /* 0x0000000000048947 */ /* 0x000fea0003800000 */
[----:B------:R-:W-:Y:S01]  /*11110*/  BPT.TRAP 0x1 ;  /* 0x000000040000795c */ /* 0x000fe20000300000 */
.L_x_1493:
[----:B------:R-:W-:Y:S04]  /*11120*/  BSSY B0, `(.L_x_1491) ;  /* 0x0000004000007945 */ /* 0x000fe80003800000 */
[----:B-1----:R-:W-:Y:S05]  /*11130*/  @P3 BRA `(.L_x_1494) ;  /* 0x0000000000083947 */ /* 0x002fea0003800000 */
[----:B------:R-:W1:Y:S02]  /*11140*/  SYNCS.PHASECHK.TRANS64.TRYWAIT P3, [R5+URZ+0x16830], R14 ;  /* 0x0168300e050075a7 */ /* 0x000e64000806017f */
[----:B-1----:R-:W-:Y:S05]  /*11150*/  @!P3 BRA `(.L_x_1495) ;  /* 0x0000011000e4b947 */ /* 0x002fea0003800000 */
.L_x_1494:
[----:B------:R-:W-:Y:S05]  /*11160*/  BSYNC B0 ;  /* 0x0000000000007941 */ /* 0x000fea0003800000 */
.L_x_1491:
[----:B------:R-:W2:Y:S01]  /*11170*/  LDL R9, [R1+0x20] ;  /* 0x0000200001097983 */ /* 0x000ea20000100800 */
[----:B------:R-:W-:Y:S01]  /*11180*/  IMAD.MOV.U32 R15, RZ, RZ, 0x40000040 ;  /* 0x40000040ff0f7424 */ /* 0x000fe200078e00ff */
[----:B------:R-:W-:Y:S05]  /*11190*/  WARPSYNC.ALL ;  /* 0x0000000000007948 */ /* 0x000fea0003800000 */
[----:B------:R-:W-:Y:S01]  /*111a0*/  R2UR UR23, R15 ;  /* 0x000000000f1772ca */ /* 0x000fe200000e0000 */
[----:B01----:R-:W0:Y:S01]  /*111b0*/  S2R R5, SR_TID.X ;  /* 0x0000000000057919 */ /* 0x003e220000002100 */
[----:B------:R-:W-:Y:S01]  /*111c0*/  IMAD.MOV.U32 R27, RZ, RZ, 0x40000040 ;  /* 0x40000040ff1b7424 */ /* 0x000fe200078e00ff */
[----:B------:R-:W-:Y:S01]  /*111d0*/  R2UR UR12, R6 ;  /* 0x00000000060c72ca */ /* 0x000fe200000e0000 */
[----:B------:R-:W-:Y:S01]  /*111e0*/  IMAD.MOV.U32 R25, RZ, RZ, 0x40000040 ;  /* 0x40000040ff197424 */ /* 0x000fe200078e00ff */
[----:B------:R-:W-:-:S02]  /*111f0*/  R2UR UR13, R7 ;  /* 0x00000000070d72ca */ /* 0x000fc400000e0000 */
[----:B0-----:R-:W-:-:S05]  /*11200*/  SHF.R.U32.HI R5, RZ, 0x7, R5 ;  /* 0x00000007ff057819 */ /* 0x001fca0000011605 */
[----:B------:R-:W-:Y:S01]  /*11210*/  VIADD R5, R5, 0x8 ;  /* 0x0000000805057836 */ /* 0x000fe20000000000 */
[----:B------:R-:W-:Y:S02]  /*11220*/  R2UR UR15, R27 ;  /* 0x000000001b0f72ca */ /* 0x000fe400000e0000 */
[----:B------:R-:W-:Y:S02]  /*11230*/  R2UR UR19, R25 ;  /* 0x00000000191372ca */ /* 0x000fe400000e0000 */
[----:B------:R-:W-:Y:S01]  /*11240*/  R2UR UR27, R27 ;  /* 0x000000001b1b72ca */ /* 0x000fe200000e0000 */
[----:B------:R0:W-:Y:S01]  /*11250*/  BAR.SYNC.DEFER_BLOCKING R5, 0x100 ;  /* 0x000400050000751d */ /* 0x0001e20000010000 */
[----:B--2---:R-:W-:-:S04]  /*11260*/  IMAD R26, R16, 0x400, R9 ;  /* 0x00000400101a7824 */ /* 0x004fc800078e0209 */
[----:B------:R-:W-:-:S05]  /*11270*/  VIADD R14, R26, 0x4 ;  /* 0x000000041a0e7836 */ /* 0x000fca0000000000 */
[----:B------:R-:W-:Y:S02]  /*11280*/  R2UR UR22, R14 ;  /* 0x000000000e1672ca */ /* 0x000fe400000e0000 */
[----:B------:R-:W2:Y:S01]  /*11290*/  LDL.64 R14, [R1] ;  /* 0x00000000010e7983 */ /* 0x000ea20000100a00 */
[C---:B------:R-:W-:Y:S01]  /*112a0*/  R2UR UR14, R26.reuse ;  /* 0x000000001a0e72ca */ /* 0x040fe200000e0000 */
[C---:B------:R-:W-:Y:S02]  /*112b0*/  VIADD R24, R26.reuse, 0x2 ;  /* 0x000000021a187836 */ /* 0x040fe40000000000 */
[----:B------:R-:W-:-:S03]  /*112c0*/  VIADD R26, R26, 0x6 ;  /* 0x000000061a1a7836 */ /* 0x000fc60000000000 */
[----:B------:R-:W-:Y:S02]  /*112d0*/  R2UR UR18, R24 ;  /* 0x00000000181272ca */ /* 0x000fe400000e0000 */
[----:B------:R-:W-:Y:S02]  /*112e0*/  R2UR UR26, R26 ;  /* 0x000000001a1a72ca */ /* 0x000fe400000e0000 */
[----:B------:R-:W-:-:S06]  /*112f0*/  WARPGROUP.ARRIVE ;  /* 0x00000000000079c5 */ /* 0x000fcc0000000000 */
[----:B------:R-:W-:Y:S01]  /*11300*/  HGMMA.64x128x16.F32.BF16 R24, gdesc[UR12], RZ, !UPT, gsb0 ;  /* 0x01e000000c1879f0 */ /* 0x000fe2000c0018ff */
[----:B------:R-:W-:Y:S02]  /*11310*/  R2UR UR20, R156 ;  /* 0x000000009c1472ca */ /* 0x000fe400000e0000 */
[----:B------:R-:W-:Y:S01]  /*11320*/  R2UR UR21, R157 ;  /* 0x000000009d1572ca */ /* 0x000fe200000e0000 */
[----:B------:R-:W-:Y:S02]  /*11330*/  WARPGROUP.DEPBAR.LE gsb0, 0x0 ;  /* 0x00008000000079c5 */ /* 0x000fe40000010000 */
[----:B------:R-:W-:Y:S01]  /*11340*/  WARPGROUP.ARRIVE ;  /* 0x00000000000079c5 */ /* 0x000fe20000000000 */
[----:B--2---:R-:W-:Y:S02]  /*11350*/  R2UR UR16, R14 ;  /* 0x000000000e1072ca */ /* 0x004fe400000e0000 */
        /* <DEDUP_REMOVED lines=14> */
.L_x_1497:
[----:B------:R-:W-:Y:S01]  /*11440*/  SHF.L.U32 R5, R8, 0x1f, RZ ;  /* 0x0000001f08057819 */ /* 0x000fe200000006ff */
[----:B------:R-:W-:-:S04]  /*11450*/  IMAD R8, R20, 0x8, R2 ;  /* 0x0000000814087824 */ /* 0x000fc800078e0202 */
[----:B------:R0:W1:Y:S01]  /*11460*/  SYNCS.PHASECHK.TRANS64.TRYWAIT P2, [R8+URZ+0x16850], R5 ;  /* 0x01685005080075a7 */ /* 0x000062000804017f */
[----:B------:R-:W-:Y:S05]  /*11470*/  @!P0 BRA `(.L_x_1498) ;  /* 0x0000000000048947 */ /* 0x000fea0003800000 */
[----:B------:R-:W-:Y:S01]  /*11480*/  BPT.TRAP 0x1 ;  /* 0x000000040000795c */ /* 0x000fe20000300000 */
.L_x_1498:
[----:B-1----:R-:W-:Y:S05]  /*11490*/  @P2 BRA `(.L_x_1496) ;  /* 0x0000000000082947 */ /* 0x002fea0003800000 */
[----:B------:R-:W1:Y:S02]  /*114a0*/  SYNCS.PHASECHK.TRANS64.TRYWAIT P2, [R8+URZ+0x16850], R5 ;  /* 0x01685005080075a7 */ /* 0x000e64000804017f */
[----:B-1----:R-:W-:Y:S05]  /*114b0*/  @!P2 BRA `(.L_x_1499) ;  /* 0x000001100020a947 */ /* 0x002fea0003800000 */
.L_x_1496:
[----:B01----:R-:W-:Y:S01]  /*114c0*/  VIADD R5, R2, 0x400 ;  /* 0x0000040002057836 */ /* 0x003fe20000000000 */
[----:B------:R-:W-:Y:S05]  /*114d0*/  WARPSYNC.ALL ;  /* 0x0000000000007948 */ /* 0x000fea0003800000 */
[----:B------:R-:W-:-:S04]  /*114e0*/  SHF.R.U32.HI R5, RZ, 0x4, R5 ;  /* 0x00000004ff057819 */ /* 0x000fc80000011605 */
[----:B------:R-:W-:-:S05]  /*114f0*/  LOP3.LUT R8, R5, 0x3fff, RZ, 0xc0, !PT ;  /* 0x00003fff05087812 */ /* 0x000fca00078ec0ff */
[----:B------:R-:W-:Y:S01]  /*11500*/  IMAD R8, R20, 0x400, R8 ;  /* 0x0000040014087824 */ /* 0x000fe200078e0208 */
[----:B------:R-:W-:Y:S01]  /*11510*/  WARPGROUP.ARRIVE ;  /* 0x00000000000079c5 */ /* 0x000fe20000000000 */
[----:B------:R-:W-:Y:S02]  /*11520*/  IMAD.MOV.U32 R9, RZ, RZ, 0x40000040 ;  /* 0x40000040ff097424 */ /* 0x000fe400078e00ff */
[----:B------:R-:W-:Y:S01]  /*11530*/  FMUL.FTZ R35, R35, UR7 ;  /* 0x0000000723237c20 */ /* 0x000fe20008410000 */
[C---:B------:R-:W-:Y:S01]  /*11540*/  VIADD R14, R8.reuse, 0x80 ;  /* 0x00000080080e7836 */ /* 0x040fe20000000000 */
[----:B------:R-:W-:Y:S01]  /*11550*/  R2UR UR14, R8 ;  /* 0x00000000080e72ca */ /* 0x000fe200000e0000 */
[----:B------:R-:W-:Y:S01]  /*11560*/  IMAD.MOV.U32 R15, RZ, RZ, 0x40000040 ;  /* 0x40000040ff0f7424 */ /* 0x000fe200078e00ff */
[----:B------:R-:W-:Y:S01]  /*11570*/  R2UR UR15, R9 ;  /* 0x00000000090f72ca */ /* 0x000fe200000e0000 */
        /* <DEDUP_REMOVED lines=12> */
[----:B------:R-:W-:Y:S01]  /*11640*/  HGMMA.64x64x16.F32.BF16 R88, R148, gdesc[UR12].tnspB, R88, gsb0 ;  /* 0x40e0000c94587df0 */ /* 0x000fe20008001858 */
[----:B------:R-:W-:Y:S01]  /*11650*/  R2UR UR14, R14 ;  /* 0x000000000e0e72ca */ /* 0x000fe200000e0000 */
[----:B------:R-:W-:Y:S01]  /*11660*/  VIADD R14, R8, 0x100 ;  /* 0x00000100080e7836 */ /* 0x000fe20000000000 */
[----:B------:R-:W-:Y:S01]  /*11670*/  R2UR UR15, R15 ;  /* 0x000000000f0f72ca */ /* 0x000fe200000e0000 */
[----:B------:R-:W-:Y:S01]  /*11680*/  IMAD.MOV.U32 R15, RZ, RZ, 0x40000040 ;  /* 0x40000040ff0f7424 */ /* 0x000fe200078e00ff */
[----:B------:R-:W-:Y:S01]  /*11690*/  MUFU.TANH R9, R9 ;  /* 0x0000000900097308 */ /* 0x000fe20000002400 */
[----:B------:R-:W-:Y:S01]  /*116a0*/  FMUL.FTZ R42, R42, UR7 ;  /* 0x000000072a2a7c20 */ /* 0x000fe20008410000 */
[----:B------:R-:W-:Y:S01]  /*116b0*/  FMUL.FTZ R43, R43, UR7 ;  /* 0x000000072b2b7c20 */ /* 0x000fe20008410000 */
[----:B------:R-:W-:Y:S01]  /*116c0*/  FMUL.FTZ R33, R53, UR7 ;  /* 0x0000000735217c20 */ /* 0x000fe20008410000 */
[----:B------:R-:W-:Y:S01]  /*116d0*/  FMUL.FTZ R38, R38, UR7 ;  /* 0x0000000726267c20 */ /* 0x000fe20008410000 */
[----:B------:R-:W-:Y:S01]  /*116e0*/  FMUL.FTZ R53, R81, UR7 ;  /* 0x0000000751357c20 */ /* 0x000fe20008410000 */
[----:B------:R-:W-:-:S02]  /*116f0*/  IMAD.MOV.U32 R45, RZ, RZ, 0x40000040 ;  /* 0x40000040ff2d7424 */ /* 0x000fc400078e00ff */
[----:B------:R-:W-:Y:S08]  /*11700*/  MUFU.TANH R21, R21 ;  /* 0x0000001500157308 */ /* 0x000ff00000002400 */
[----:B------:R-:W-:Y:S08]  /*11710*/  MUFU.TANH R28, R28 ;  /* 0x0000001c001c7308 */ /* 0x000ff00000002400 */
[----:B------:R-:W-:Y:S08]  /*11720*/  MUFU.TANH R29, R29 ;  /* 0x0000001d001d7308 */ /* 0x000ff00000002400 */
[----:B------:R-:W-:Y:S08]  /*11730*/  MUFU.TANH R33, R33 ;  /* 0x0000002100217308 */ /* 0x000ff00000002400 */
[----:B------:R-:W-:Y:S01]  /*11740*/  MUFU.TANH R53, R53 ;  /* 0x0000003500357308 */ /* 0x000fe20000002400 */
[----:B------:R-:W-:-:S02]  /*11750*/  WARPGROUP.DEPBAR.LE gsb0, 0x0 ;  /* 0x00008000000079c5 */ /* 0x000fc40000010000 */
[----:B------:R-:W-:-:S05]  /*11760*/  WARPGROUP.ARRIVE ;  /* 0x00000000000079c5 */ /* 0x000fca0000000000 */
[----:B------:R0:W-:Y:S01]  /*11770*/  MUFU.TANH R151, R35 ;  /* 0x0000002300977308 */ /* 0x0001e20000002400 */
[----:B------:R-:W-:Y:S01]  /*11780*/  FMUL.FTZ R149, R47, UR7 ;  /* 0x000000072f957c20 */ /* 0x000fe20008410000 */
[----:B------:R-:W-:Y:S01]  /*11790*/  FMUL.FTZ R47, R69, UR7 ;  /* 0x00000007452f7c20 */ /* 0x000fe20008410000 */
[----:B------:R-:W-:Y:S01]  /*117a0*/  HGMMA.64x64x16.F32.BF16 R88, R144, gdesc[UR12].tnspB, R88, gsb0 ;  /* 0x40e0000c90587df0 */ /* 0x000fe20008001858 */
[----:B------:R-:W-:Y:S01]  /*117b0*/  R2UR UR14, R14 ;  /* 0x000000000e0e72ca */ /* 0x000fe200000e0000 */
[----:B------:R-:W-:Y:S01]  /*117c0*/  VIADD R14, R8, 0x180 ;  /* 0x00000180080e7836 */ /* 0x000fe20000000000 */
[----:B------:R-:W-:Y:S01]  /*117d0*/  R2UR UR15, R15 ;  /* 0x000000000f0f72ca */ /* 0x000fe200000e0000 */
[----:B------:R-:W-:Y:S01]  /*117e0*/  IMAD.MOV.U32 R15, RZ, RZ, 0x40000040 ;  /* 0x40000040ff0f7424 */ /* 0x000fe200078e00ff */
[----:B------:R1:W-:Y:S01]  /*117f0*/  MUFU.TANH R150, R26 ;  /* 0x0000001a00967308 */ /* 0x0003e20000002400 */
[----:B0-----:R-:W-:Y:S01]  /*11800*/  FMUL.FTZ R35, R58, UR7 ;  /* 0x000000073a237c20 */ /* 0x001fe20008410000 */
[----:B------:R-:W-:Y:S01]  /*11810*/  FMUL.FTZ R58, R67, UR7 ;  /* 0x00000007433a7c20 */ /* 0x000fe20008410000 */
[----:B------:R-:W-:-:S05]  /*11820*/  FMUL.FTZ R67, R86, UR7 ;  /* 0x0000000756437c20 */ /* 0x000fca0008410000 */
[----:B------:R0:W2:Y:S01]  /*11830*/  MUFU.TANH R148, R27 ;  /* 0x0000001b00947308 */ /* 0x0000a20000002400 */
[----:B-1----:R-:W-:Y:S01]  /*11840*/  FMUL.FTZ R26, R40, UR7 ;  /* 0x00000007281a7c20 */ /* 0x002fe20008410000 */
[----:B------:R-:W-:Y:S01]  /*11850*/  FMUL.FTZ R40, R61, UR7 ;  /* 0x000000073d287c20 */ /* 0x000fe20008410000 */
[----:B------:R-:W-:-:S05]  /*11860*/  FMUL.FTZ R61, R74, UR7 ;  /* 0x000000074a3d7c20 */ /* 0x000fca0008410000 */
[----:B------:R-:W-:Y:S01]  /*11870*/  MUFU.TANH R26, R26 ;  /* 0x0000001a001a7308 */ /* 0x000fe20000002400 */
[----:B0-----:R-:W-:-:S07]  /*11880*/  FMUL.FTZ R27, R41, UR7 ;  /* 0x00000007291b7c20 */ /* 0x001fce0008410000 */
[----:B------:R-:W-:Y:S01]  /*11890*/  MUFU.TANH R27, R27 ;  /* 0x0000001b001b7308 */ /* 0x000fe20000002400 */
[----:B--2---:R-:W-:-:S07]  /*118a0*/  IMAD.MOV.U32 R81, RZ, RZ, R148 ;  /* 0x000000ffff517224 */ /* 0x004fce00078e0094 */
[----:B------:R-:W-:Y:S08]  /*118b0*/  MUFU.TANH R41, R42 ;  /* 0x0000002a00297308 */ /* 0x000ff00000002400 */
[----:B------:R0:W-:Y:S08]  /*118c0*/  MUFU.TANH R42, R43 ;  /* 0x0000002b002a7308 */ /* 0x0001f00000002400 */
[----:B------:R-:W-:Y:S01]  /*118d0*/  MUFU.TANH R40, R40 ;  /* 0x0000002800287308 */ /* 0x000fe20000002400 */
[----:B0-----:R-:W-:Y:S01]  /*118e0*/  FMUL.FTZ R43, R65, UR7 ;  /* 0x00000007412b7c20 */ /* 0x001fe20008410000 */
[----:B------:R-:W-:-:S06]  /*118f0*/  FMUL.FTZ R65, R82, UR7 ;  /* 0x0000000752417c20 */ /* 0x000fcc0008410000 */
[----:B------:R-:W-:Y:S08]  /*11900*/  MUFU.TANH R43, R43 ;  /* 0x0000002b002b7308 */ /* 0x000ff00000002400 */
[----:B------:R-:W-:Y:S08]  /*11910*/  MUFU.TANH R47, R47 ;  /* 0x0000002f002f7308 */ /* 0x000ff00000002400 */
[----:B------:R-:W-:Y:S01]  /*11920*/  MUFU.TANH R149, R149 ;  /* 0x0000009500957308 */ /* 0x000fe20000002400 */
[----:B------:R-:W-:-:S02]  /*11930*/  WARPGROUP.DEPBAR.LE gsb0, 0x0 ;  /* 0x00008000000079c5 */ /* 0x000fc40000010000 */
[----:B------:R-:W-:-:S05]  /*11940*/  WARPGROUP.ARRIVE ;  /* 0x00000000000079c5 */ /* 0x000fca0000000000 */
[----:B------:R0:W-:Y:S01]  /*11950*/  MUFU.TANH R147, R39 ;  /* 0x0000002700937308 */ /* 0x0001e20000002400 */
[----:B------:R-:W-:Y:S01]  /*11960*/  HGMMA.64x64x16.F32.BF16 R88, R140, gdesc[UR12].tnspB, R88, gsb0 ;  /* 0x40e0000c8c587df0 */ /* 0x000fe20008001858 */
[----:B------:R-:W-:Y:S02]  /*11970*/  R2UR UR14, R14 ;  /* 0x000000000e0e72ca */ /* 0x000fe400000e0000 */
[----:B------:R-:W-:Y:S01]  /*11980*/  R2UR UR15, R15 ;  /* 0x000000000f0f72ca */ /* 0x000fe200000e0000 */
[----:B------:R-:W-:Y:S01]  /*11990*/  FMUL.FTZ R15, R32, UR7 ;  /* 0x00000007200f7c20 */ /* 0x000fe20008410000 */
[----:B------:R-:W-:Y:S01]  /*119a0*/  FMUL.FTZ R32, R52, UR7 ;  /* 0x0000000734207c20 */ /* 0x000fe20008410000 */
[----:B------:R-:W-:Y:S01]  /*119b0*/  FMUL.FTZ R52, R80, UR7 ;  /* 0x0000000750347c20 */ /* 0x000fe20008410000 */
[----:B------:R1:W2:Y:S01]  /*119c0*/  MUFU.TANH R14, R34 ;  /* 0x00000022000e7308 */ /* 0x0002a20000002400 */
[----:B0-----:R-:W-:Y:S02]  /*119d0*/  IMAD.MOV.U32 R39, RZ, RZ, R151 ;  /* 0x000000ffff277224 */ /* 0x001fe400078e0097 */
[----:B------:R-:W-:Y:S01]  /*119e0*/  FMUL.FTZ R151, R46, UR7 ;  /* 0x000000072e977c20 */ /* 0x000fe20008410000 */
[----:B------:R-:W-:Y:S01]  /*119f0*/  FMUL.FTZ R46, R68, UR7 ;  /* 0x00000007442e7c20 */ /* 0x000fe20008410000 */
[----:B------:R-:W-:Y:S01]  /*11a00*/  FMUL.FTZ R68, R87, UR7 ;  /* 0x0000000757447c20 */ /* 0x000fe20008410000 */
[----:B------:R-:W-:-:S02]  /*11a10*/  IMAD.MOV.U32 R44, RZ, RZ, R39 ;  /* 0x000000ffff2c7224 */ /* 0x000fc400078e0027 */
[----:B------:R-:W-:Y:S01]  /*11a20*/  MUFU.TANH R15, R15 ;  /* 0x0000000f000f7308 */ /* 0x000fe20000002400 */
[----:B-1----:R-:W-:Y:S01]  /*11a30*/  FMUL.FTZ R34, R56, UR7 ;  /* 0x0000000738227c20 */ /* 0x002fe20008410000 */
[----:B------:R-:W-:Y:S01]  /*11a40*/  FMUL.FTZ R56, R63, UR7 ;  /* 0x000000073f387c20 */ /* 0x000fe20008410000 */
[----:B------:R-:W-:-:S05]  /*11a50*/  FMUL.FTZ R63, R78, UR7 ;  /* 0x000000074e3f7c20 */ /* 0x000fca0008410000 */
[----:B------:R0:W1:Y:S01]  /*11a60*/  MUFU.TANH R146, R30 ;  /* 0x0000001e00927308 */ /* 0x0000620000002400 */
[----:B--2---:R-:W-:-:S07]  /*11a70*/  IMAD.MOV.U32 R39, RZ, RZ, R14 ;  /* 0x000000ffff277224 */ /* 0x004fce00078e000e */
[----:B------:R2:W-:Y:S01]  /*11a80*/  MUFU.TANH R144, R31 ;  /* 0x0000001f00907308 */ /* 0x0005e20000002400 */
[----:B0-----:R-:W-:Y:S01]  /*11a90*/  FMUL.FTZ R30, R48, UR7 ;  /* 0x00000007301e7c20 */ /* 0x001fe20008410000 */
[----:B------:R-:W-:Y:S02]  /*11aa0*/  IMAD.MOV.U32 R48, RZ, RZ, R147 ;  /* 0x000000ffff307224 */ /* 0x000fe400078e0093 */
[----:B------:R-:W-:Y:S01]  /*11ab0*/  FMUL.FTZ R147, R50, UR7 ;  /* 0x0000000732937c20 */ /* 0x000fe20008410000 */
[----:B------:R-:W-:Y:S01]  /*11ac0*/  FMUL.FTZ R50, R76, UR7 ;  /* 0x000000074c327c20 */ /* 0x000fe20008410000 */
[----:B------:R-:W-:Y:S02]  /*11ad0*/  IMAD.MOV.U32 R76, RZ, RZ, R39 ;  /* 0x000000ffff4c7224 */ /* 0x000fe400078e0027 */
[----:B------:R-:W-:Y:S01]  /*11ae0*/  IMAD.MOV.U32 R69, RZ, RZ, R48 ;  /* 0x000000ffff457224 */ /* 0x000fe200078e0030 */
[----:B------:R-:W-:Y:S01]  /*11af0*/  MUFU.TANH R30, R30 ;  /* 0x0000001e001e7308 */ /* 0x000fe20000002400 */
[----:B--2---:R-:W-:Y:S01]  /*11b00*/  FMUL.FTZ R31, R49, UR7 ;  /* 0x00000007311f7c20 */ /* 0x004fe20008410000 */
[----:B------:R-:W-:Y:S01]  /*11b10*/  FMUL.FTZ R48, R72, UR7 ;  /* 0x0000000748307c20 */ /* 0x000fe20008410000 */
[----:B-1----:R-:W-:-:S05]  /*11b20*/  IMAD.MOV.U32 R80, RZ, RZ, R146 ;  /* 0x000000ffff507224 */ /* 0x002fca00078e0092 */
[----:B------:R-:W-:Y:S08]  /*11b30*/  MUFU.TANH R31, R31 ;  /* 0x0000001f001f7308 */ /* 0x000ff00000002400 */
[----:B------:R-:W-:Y:S08]  /*11b40*/  MUFU.TANH R32, R32 ;  /* 0x0000002000207308 */ /* 0x000ff00000002400 */
[----:B------:R-:W-:Y:S08]  /*11b50*/  MUFU.TANH R34, R34 ;  /* 0x0000002200227308 */ /* 0x000ff00000002400 */
[----:B------:R0:W1:Y:S01]  /*11b60*/  MUFU.TANH R145, R38 ;  /* 0x0000002600917308 */ /* 0x0000620000002400 */
[----:B------:R-:W-:-:S02]  /*11b70*/  WARPGROUP.DEPBAR.LE gsb0, 0x0 ;  /* 0x00008000000079c5 */ /* 0x000fc40000010000 */
[----:B------:R-:W-:Y:S01]  /*11b80*/  FMUL.FTZ R142, R24, UR7 ;  /* 0x00000007188e7c20 */ /* 0x000fe20008410000 */
[----:B------:R-:W-:Y:S01]  /*11b90*/  FMUL.FTZ R140, R25, UR7 ;  /* 0x00000007198c7c20 */ /* 0x000fe20008410000 */
[----:B------:R-:W-:Y:S01]  /*11ba0*/  WARPGROUP.ARRIVE ;  /* 0x00000000000079c5 */ /* 0x000fe20000000000 */
[----:B------:R-:W-:Y:S01]  /*11bb0*/  FMUL.FTZ R24, R36, UR7 ;  /* 0x0000000724187c20 */ /* 0x000fe20008410000 */
[----:B------:R-:W-:Y:S01]  /*11bc0*/  FMUL.FTZ R25, R37, UR7 ;  /* 0x0000000725197c20 */ /* 0x000fe20008410000 */
[----:B------:R-:W-:Y:S01]  /*11bd0*/  FMUL.FTZ R36, R57, UR7 ;  /* 0x0000000739247c20 */ /* 0x000fe20008410000 */
[----:B------:R-:W2:Y:S01]  /*11be0*/  MUFU.TANH R142, R142 ;  /* 0x0000008e008e7308 */ /* 0x000ea20000002400 */
[----:B0-----:R-:W-:Y:S01]  /*11bf0*/  FMUL.FTZ R38, R60, UR7 ;  /* 0x000000073c267c20 */ /* 0x001fe20008410000 */
[----:B------:R-:W-:Y:S01]  /*11c00*/  HGMMA.64x64x16.F32.BF16 R88, R136, gdesc[UR12].tnspB, R88, gsb0 ;  /* 0x40e0000c88587df0 */ /* 0x000fe20008001858 */
[----:B-1----:R-:W-:Y:S02]  /*11c10*/  IMAD.MOV.U32 R49, RZ, RZ, R145 ;  /* 0x000000ffff317224 */ /* 0x002fe400078e0091 */
[----:B------:R-:W-:Y:S01]  /*11c20*/  FMUL.FTZ R145, R51, UR7 ;  /* 0x0000000733917c20 */ /* 0x000fe20008410000 */
[----:B------:R-:W-:Y:S01]  /*11c30*/  FMUL.FTZ R51, R77, UR7 ;  /* 0x000000074d337c20 */ /* 0x000fe20008410000 */
[----:B------:R-:W-:Y:S01]  /*11c40*/  FMUL.FTZ R141, R55, UR7 ;  /* 0x00000007378d7c20 */ /* 0x000fe20008410000 */
[----:B------:R-:W-:Y:S01]  /*11c50*/  IMAD.MOV.U32 R72, RZ, RZ, R49 ;  /* 0x000000ffff487224 */ /* 0x000fe200078e0031 */
[----:B------:R-:W0:Y:S01]  /*11c60*/  MUFU.TANH R140, R140 ;  /* 0x0000008c008c7308 */ /* 0x000e220000002400 */
[----:B------:R-:W-:Y:S01]  /*11c70*/  FMUL.FTZ R49, R73, UR7 ;  /* 0x0000000749317c20 */ /* 0x000fe20008410000 */
[----:B------:R-:W-:Y:S01]  /*11c80*/  FMUL.FTZ R55, R84, UR7 ;  /* 0x0000000754377c20 */ /* 0x000fe20008410000 */
[----:B------:R-:W-:Y:S01]  /*11c90*/  FMUL.FTZ R143, R54, UR7 ;  /* 0x00000007368f7c20 */ /* 0x000fe20008410000 */
[----:B------:R-:W-:Y:S01]  /*11ca0*/  FMUL.FTZ R54, R85, UR7 ;  /* 0x0000000755367c20 */ /* 0x000fe20008410000 */
[----:B------:R-:W-:-:S02]  /*11cb0*/  IMAD.MOV.U32 R73, RZ, RZ, R44 ;  /* 0x000000ffff497224 */ /* 0x000fc400078e002c */
[----:B------:R-:W-:Y:S01]  /*11cc0*/  FMUL.FTZ R37, R59, UR7 ;  /* 0x000000073b257c20 */ /* 0x000fe20008410000 */
[----:B------:R-:W-:Y:S01]  /*11cd0*/  FMUL.FTZ R59, R70, UR7 ;  /* 0x00000007463b7c20 */ /* 0x000fe20008410000 */
[----:B------:R-:W1:Y:S01]  /*11ce0*/  MUFU.TANH R24, R24 ;  /* 0x0000001800187308 */ /* 0x000e620000002400 */
[----:B--2---:R-:W-:Y:S01]  /*11cf0*/  FMNMX.FTZ R14, R142, R12, !PT ;  /* 0x0000000c8e0e7209 */ /* 0x004fe20007810000 */
[----:B------:R-:W-:Y:S01]  /*11d00*/  IMAD.MOV.U32 R84, RZ, RZ, R150 ;  /* 0x000000ffff547224 */ /* 0x000fe200078e0096 */
[----:B------:R-:W-:Y:S01]  /*11d10*/  R2UR UR15, R45 ;  /* 0x000000002d0f72ca */ /* 0x000fe200000e0000 */
[----:B------:R-:W-:Y:S02]  /*11d20*/  IMAD.MOV.U32 R77, RZ, RZ, R144 ;  /* 0x000000ffff4d7224 */ /* 0x000fe400078e0090 */
[----:B------:R-:W-:Y:S01]  /*11d30*/  FMUL.FTZ R57, R66, UR7 ;  /* 0x0000000742397c20 */ /* 0x000fe20008410000 */
[----:B------:R-:W-:Y:S01]  /*11d40*/  FMUL.FTZ R60, R71, UR7 ;  /* 0x00000007473c7c20 */ /* 0x000fe20008410000 */
[----:B------:R-:W-:Y:S01]  /*11d50*/  FMUL.FTZ R66, R83, UR7 ;  /* 0x0000000753427c20 */ /* 0x000fe20008410000 */
[----:B------:R-:W2:Y:S01]  /*11d60*/  MUFU.TANH R25, R25 ;  /* 0x0000001900197308 */ /* 0x000ea20000002400 */
[----:B0-----:R-:W-:-:S04]  /*11d70*/  FMNMX.FTZ R14, R140, R14, !PT ;  /* 0x0000000e8c0e7209 */ /* 0x001fc80007810000 */
[----:B------:R-:W-:-:S03]  /*11d80*/  FMNMX.FTZ R14, R5, R14, !PT ;  /* 0x0000000e050e7209 */ /* 0x000fc60007810000 */
[----:B------:R-:W0:Y:S01]  /*11d90*/  MUFU.TANH R36, R36 ;  /* 0x0000002400247308 */ /* 0x000e220000002400 */
[----:B------:R-:W-:-:S04]  /*11da0*/  FMNMX.FTZ R14, R9, R14, !PT ;  /* 0x0000000e090e7209 */ /* 0x000fc80007810000 */
[----:B------:R-:W-:-:S03]  /*11db0*/  FMNMX.FTZ R14, R15, R14, !PT ;  /* 0x0000000e0f0e7209 */ /* 0x000fc60007810000 */
[----:B------:R-:W3:Y:S01]  /*11dc0*/  MUFU.TANH R38, R38 ;  /* 0x0000002600267308 */ /* 0x000ee20000002400 */
[----:B------:R-:W-:-:S04]  /*11dd0*/  FMNMX.FTZ R14, R21, R14, !PT ;  /* 0x0000000e150e7209 */ /* 0x000fc80007810000 */
[----:B-1----:R-:W-:-:S03]  /*11de0*/  FMNMX.FTZ R14, R24, R14, !PT ;  /* 0x0000000e180e7209 */ /* 0x002fc60007810000 */
[----:B------:R-:W-:Y:S01]  /*11df0*/  MUFU.TANH R46, R46 ;  /* 0x0000002e002e7308 */ /* 0x000fe20000002400 */
[----:B--2---:R-:W-:-:S04]  /*11e00*/  FMNMX.FTZ R14, R25, R14, !PT ;  /* 0x0000000e190e7209 */ /* 0x004fc80007810000 */
[----:B------:R-:W-:-:S03]  /*11e10*/  FMNMX.FTZ R14, R26, R14, !PT ;  /* 0x0000000e1a0e7209 */ /* 0x000fc60007810000 */
[----:B------:R-:W-:Y:S01]  /*11e20*/  MUFU.TANH R48, R48 ;  /* 0x0000003000307308 */ /* 0x000fe20000002400 */
[----:B------:R-:W-:-:S04]  /*11e30*/  FMNMX.FTZ R14, R27, R14, !PT ;  /* 0x0000000e1b0e7209 */ /* 0x000fc80007810000 */
[----:B------:R-:W-:-:S03]  /*11e40*/  FMNMX.FTZ R14, R28, R14, !PT ;  /* 0x0000000e1c0e7209 */ /* 0x000fc60007810000 */
[----:B------:R-:W-:Y:S01]  /*11e50*/  MUFU.TANH R49, R49 ;  /* 0x0000003100317308 */ /* 0x000fe20000002400 */
[----:B------:R-:W-:-:S04]  /*11e60*/  FMNMX.FTZ R14, R29, R14, !PT ;  /* 0x0000000e1d0e7209 */ /* 0x000fc80007810000 */
[----:B------:R-:W-:-:S03]  /*11e70*/  FMNMX.FTZ R14, R30, R14, !PT ;  /* 0x0000000e1e0e7209 */ /* 0x000fc60007810000 */
[----:B------:R-:W-:Y:S01]  /*11e80*/  MUFU.TANH R50, R50 ;  /* 0x0000003200327308 */ /* 0x000fe20000002400 */
[----:B------:R-:W-:-:S04]  /*11e90*/  FMNMX.FTZ R14, R31, R14, !PT ;  /* 0x0000000e1f0e7209 */ /* 0x000fc80007810000 */
[----:B------:R-:W-:Y:S01]  /*11ea0*/  FMNMX.FTZ R14, R32, R14, !PT ;  /* 0x0000000e200e7209 */ /* 0x000fe20007810000 */
[----:B------:R-:W-:Y:S02]  /*11eb0*/  WARPGROUP.DEPBAR.LE gsb0, 0x0 ;  /* 0x00008000000079c5 */ /* 0x000fe40000010000 */
[----:B------:R-:W-:Y:S02]  /*11ec0*/  IMAD.MOV.U32 R139, RZ, RZ, R42 ;  /* 0x000000ffff8b7224 */ /* 0x000fe400078e002a */
[----:B------:R-:W-:Y:S01]  /*11ed0*/  FMUL.FTZ R42, R64, UR7 ;  /* 0x00000007402a7c20 */ /* 0x000fe20008410000 */
[----:B------:R-:W-:Y:S01]  /*11ee0*/  FMNMX.FTZ R14, R33, R14, !PT ;  /* 0x0000000e210e7209 */ /* 0x000fe20007810000 */
[----:B------:R-:W-:Y:S01]  /*11ef0*/  MUFU.TANH R51, R51 ;  /* 0x0000003300337308 */ /* 0x000fe20000002400 */
[----:B------:R-:W-:Y:S02]  /*11f00*/  IMAD.MOV.U32 R137, RZ, RZ, R41 ;  /* 0x000000ffff897224 */ /* 0x000fe400078e0029 */
[----:B------:R-:W-:Y:S01]  /*11f10*/  FMUL.FTZ R41, R62, UR7 ;  /* 0x000000073e297c20 */ /* 0x000fe20008410000 */
[----:B------:R-:W-:Y:S01]  /*11f20*/  FMNMX.FTZ R14, R34, R14, !PT ;  /* 0x0000000e220e7209 */ /* 0x000fe20007810000 */
[----:B------:R-:W-:Y:S01]  /*11f30*/  WARPGROUP.ARRIVE ;  /* 0x00000000000079c5 */ /* 0x000fe20000000000 */
[----:B------:R-:W-:Y:S01]  /*11f40*/  FMUL.FTZ R62, R75, UR7 ;  /* 0x000000074b3e7c20 */ /* 0x000fe20008410000 */
[----:B------:R-:W-:Y:S01]  /*11f50*/  FMUL.FTZ R64, R79, UR7 ;  /* 0x000000074f407c20 */ /* 0x000fe20008410000 */
[----:B0-----:R-:W-:Y:S01]  /*11f60*/  FMNMX.FTZ R14, R36, R14, !PT ;  /* 0x0000000e240e7209 */ /* 0x001fe20007810000 */
[----:B------:R-:W0:Y:S03]  /*11f70*/  MUFU.TANH R42, R42 ;  /* 0x0000002a002a7308 */ /* 0x000e260000002400 */
[----:B---3--:R-:W-:-:S04]  /*11f80*/  FMNMX.FTZ R14, R38, R14, !PT ;  /* 0x0000000e260e7209 */ /* 0x008fc80007810000 */
[----:B------:R-:W-:Y:S01]  /*11f90*/  FMNMX.FTZ R14, R40, R14, !PT ;  /* 0x0000000e280e7209 */ /* 0x000fe20007810000 */
[----:B------:R-:W1:Y:S08]  /*11fa0*/  MUFU.TANH R52, R52 ;  /* 0x0000003400347308 */ /* 0x000e700000002400 */
        /* <DEDUP_REMOVED lines=8> */
[----:B------:R-:W-:-:S03]  /*12030*/  FMNMX.FTZ R14, R49, R14, !PT ;  /* 0x0000000e310e7209 */ /* 0x000fc60007810000 */
[----:B------:R-:W4:Y:S01]  /*12040*/  MUFU.TANH R147, R147 ;  /* 0x0000009300937308 */ /* 0x000f220000002400 */
[----:B------:R-:W-:-:S04]  /*12050*/  FMNMX.FTZ R14, R50, R14, !PT ;  /* 0x0000000e320e7209 */ /* 0x000fc80007810000 */
[----:B------:R-:W-:-:S03]  /*12060*/  FMNMX.FTZ R14, R51, R14, !PT ;  /* 0x0000000e330e7209 */ /* 0x000fc60007810000 */
[----:B------:R-:W5:Y:S01]  /*12070*/  MUFU.TANH R145, R145 ;  /* 0x0000009100917308 */ /* 0x000f620000002400 */
[----:B-1----:R-:W-:-:S04]  /*12080*/  FMNMX.FTZ R14, R52, R14, !PT ;  /* 0x0000000e340e7209 */ /* 0x002fc80007810000 */
[----:B------:R-:W-:-:S03]  /*12090*/  FMNMX.FTZ R14, R53, R14, !PT ;  /* 0x0000000e350e7209 */ /* 0x000fc60007810000 */
[----:B------:R-:W1:Y:S01]  /*120a0*/  MUFU.TANH R143, R143 ;  /* 0x0000008f008f7308 */ /* 0x000e620000002400 */
[----:B--2---:R-:W-:-:S04]  /*120b0*/  FMNMX.FTZ R14, R55, R14, !PT ;  /* 0x0000000e370e7209 */ /* 0x004fc80007810000 */
[----:B0-----:R-:W-:-:S03]  /*120c0*/  FMNMX.FTZ R14, R54, R14, !PT ;  /* 0x0000000e360e7209 */ /* 0x001fc60007810000 */
[----:B------:R-:W0:Y:S02]  /*120d0*/  MUFU.TANH R141, R141 ;  /* 0x0000008d008d7308 */ /* 0x000e240000002400 */
[----:B------:R-:W2:Y:S06]  /*120e0*/  SHFL.BFLY PT, R39, R14, 0x2, 0x1f ;  /* 0x0c401f000e277f89 */ /* 0x000eac00000e0000 */
[----:B------:R-:W0:Y:S08]  /*120f0*/  MUFU.TANH R35, R35 ;  /* 0x0000002300237308 */ /* 0x000e300000002400 */
[----:B------:R-:W0:Y:S08]  /*12100*/  MUFU.TANH R37, R37 ;  /* 0x0000002500257308 */ /* 0x000e300000002400 */
[----:B------:R-:W0:Y:S01]  /*12110*/  MUFU.TANH R41, R41 ;  /* 0x0000002900297308 */ /* 0x000e220000002400 */
[----:B--2---:R-:W-:-:S02]  /*12120*/  FMNMX.FTZ R14, R14, R39, !PT ;  /* 0x000000270e0e7209 */ /* 0x004fc40007810000 */
[----:B------:R-:W2:Y:S03]  /*12130*/  LDC R39, c[0x0][0x988] ;  /* 0x00026200ff277b82 */ /* 0x000ea60000000800 */
[----:B------:R-:W3:Y:S02]  /*12140*/  SHFL.BFLY PT, R44, R14, 0x1, 0x1f ;  /* 0x0c201f000e2c7f89 */ /* 0x000ee400000e0000 */
[----:B------:R-:W0:Y:S08]  /*12150*/  MUFU.TANH R56, R56 ;  /* 0x0000003800387308 */ /* 0x000e300000002400 */
[----:B------:R-:W0:Y:S08]  /*12160*/  MUFU.TANH R57, R57 ;  /* 0x0000003900397308 */ /* 0x000e300000002400 */
[----:B------:R-:W0:Y:S01]  /*12170*/  MUFU.TANH R58, R58 ;  /* 0x0000003a003a7308 */ /* 0x000e220000002400 */
[----:B---3--:R-:W-:Y:S01]  /*12180*/  FMNMX.FTZ R14, R14, R44, !PT ;  /* 0x0000002c0e0e7209 */ /* 0x008fe20007810000 */
[----:B------:R-:W-:-:S06]  /*12190*/  VIADD R44, R8, 0x200 ;  /* 0x00000200082c7836 */ /* 0x000fcc0000000000 */
[----:B------:R-:W3:Y:S01]  /*121a0*/  MUFU.TANH R59, R59 ;  /* 0x0000003b003b7308 */ /* 0x000ee20000002400 */
[-C--:B--2---:R-:W-:Y:S01]  /*121b0*/  FMUL.FTZ R70, R14, R39.reuse ;  /* 0x000000270e467220 */ /* 0x084fe20000410000 */
[----:B------:R-:W-:Y:S01]  /*121c0*/  R2UR UR14, R44 ;  /* 0x000000002c0e72ca */ /* 0x000fe200000e0000 */
[----:B------:R-:W-:Y:S02]  /*121d0*/  FADD.FTZ R12, -R14, R12 ;  /* 0x0000000c0e0c7221 */ /* 0x000fe40000010100 */
[--C-:B------:R-:W-:Y:S01]  /*121e0*/  FFMA.FTZ R150, R5, R39, -R70.reuse ;  /* 0x0000002705967223 */ /* 0x100fe20000010846 */
[----:B------:R-:W-:Y:S02]  /*121f0*/  FMNMX.FTZ R5, R84, R13, !PT ;  /* 0x0000000d54057209 */ /* 0x000fe40007810000 */
[----:B------:R-:W2:Y:S01]  /*12200*/  MUFU.TANH R60, R60 ;  /* 0x0000003c003c7308 */ /* 0x000ea20000002400 */
[-CC-:B------:R-:W-:Y:S01]  /*12210*/  FFMA.FTZ R45, R9, R39.reuse, -R70.reuse ;  /* 0x00000027092d7223 */ /* 0x180fe20000010846 */
[--C-:B------:R-:W-:Y:S01]  /*12220*/  FFMA.FTZ R9, R21, R39, -R70.reuse ;  /* 0x0000002715097223 */ /* 0x100fe20000010846 */
[----:B------:R-:W-:Y:S01]  /*12230*/  FMNMX.FTZ R5, R81, R5, !PT ;  /* 0x0000000551057209 */ /* 0x000fe20007810000 */
[-CC-:B------:R-:W-:Y:S01]  /*12240*/  FFMA.FTZ R146, R24, R39.reuse, -R70.reuse ;  /* 0x0000002718927223 */ /* 0x180fe20000010846 */
[--C-:B------:R-:W-:Y:S01]  /*12250*/  FFMA.FTZ R21, R25, R39, -R70.reuse ;  /* 0x0000002719157223 */ /* 0x100fe20000010846 */
[----:B------:R-:W-:Y:S01]  /*12260*/  VIADD R24, R8, 0x280 ;  /* 0x0000028008187836 */ /* 0x000fe20000000000 */
[----:B------:R-:W-:Y:S01]  /*12270*/  FMNMX.FTZ R5, R80, R5, !PT ;  /* 0x0000000550057209 */ /* 0x000fe20007810000 */
[----:B------:R-:W-:Y:S01]  /*12280*/  HGMMA.64x64x16.F32.BF16 R88, R132, gdesc[UR12].tnspB, R88, gsb0 ;  /* 0x40e0000c84587df0 */ /* 0x000fe20008001858 */
[----:B------:R-:W2:Y:S01]  /*12290*/  MUFU.TANH R61, R61 ;  /* 0x0000003d003d7308 */ /* 0x000ea20000002400 */
[----:B------:R-:W-:Y:S01]  /*122a0*/  IMAD.MOV.U32 R25, RZ, RZ, 0x40000040 ;  /* 0x40000040ff197424 */ /* 0x000fe200078e00ff */
[----:B------:R-:W-:Y:S01]  /*122b0*/  FMNMX.FTZ R5, R77, R5, !PT ;  /* 0x000000054d057209 */ /* 0x000fe20007810000 */
[-CC-:B------:R-:W-:Y:S01]  /*122c0*/  FFMA.FTZ R148, R140, R39.reuse, -R70.reuse ;  /* 0x000000278c947223 */ /* 0x180fe20000010846 */
[----:B------:R-:W-:Y:S01]  /*122d0*/  R2UR UR14, R24 ;  /* 0x00000000180e72ca */ /* 0x000fe200000e0000 */
[--C-:B------:R-:W-:Y:S01]  /*122e0*/  FFMA.FTZ R140, R26, R39, -R70.reuse ;  /* 0x000000271a8c7223 */ /* 0x100fe20000010846 */
[----:B------:R-:W-:Y:S01]  /*122f0*/  FMNMX.FTZ R5, R76, R5, !PT ;  /* 0x000000054c057209 */ /* 0x000fe20007810000 */
[-CC-:B------:R-:W-:Y:S01]  /*12300*/  FFMA.FTZ R26, R27, R39.reuse, -R70.reuse ;  /* 0x000000271b1a7223 */ /* 0x180fe20000010846 */
[----:B------:R-:W2:Y:S01]  /*12310*/  MUFU.TANH R62, R62 ;  /* 0x0000003e003e7308 */ /* 0x000ea20000002400 */
[----:B------:R-:W-:Y:S01]  /*12320*/  R2UR UR15, R25 ;  /* 0x00000000190f72ca */ /* 0x000fe200000e0000 */
[--C-:B------:R-:W-:Y:S01]  /*12330*/  FFMA.FTZ R27, R31, R39, -R70.reuse ;  /* 0x000000271f1b7223 */ /* 0x100fe20000010846 */
[----:B------:R-:W-:Y:S01]  /*12340*/  FMNMX.FTZ R5, R73, R5, !PT ;  /* 0x0000000549057209 */ /* 0x000fe20007810000 */
[-CC-:B------:R-:W-:Y:S01]  /*12350*/  FFMA.FTZ R31, R40, R39.reuse, -R70.reuse ;  /* 0x00000027281f7223 */ /* 0x180fe20000010846 */
[-CC-:B------:R-:W-:Y:S01]  /*12360*/  FFMA.FTZ R40, R50, R39.reuse, -R70.reuse ;  /* 0x0000002732287223 */ /* 0x180fe20000010846 */
[--C-:B------:R-:W-:Y:S01]  /*12370*/  FFMA.FTZ R54, R54, R39, -R70.reuse ;  /* 0x0000002736367223 */ /* 0x100fe20000010846 */
[----:B------:R-:W-:Y:S01]  /*12380*/  FMNMX.FTZ R5, R72, R5, !PT ;  /* 0x0000000548057209 */ /* 0x000fe20007810000 */
[----:B------:R-:W2:Y:S01]  /*12390*/  MUFU.TANH R63, R63 ;  /* 0x0000003f003f7308 */ /* 0x000ea20000002400 */
[-CC-:B------:R-:W-:Y:S01]  /*123a0*/  FFMA.FTZ R136, R30, R39.reuse, -R70.reuse ;  /* 0x000000271e887223 */ /* 0x180fe20000010846 */
[--C-:B------:R-:W-:Y:S01]  /*123b0*/  FFMA.FTZ R30, R36, R39, -R70.reuse ;  /* 0x00000027241e7223 */ /* 0x100fe20000010846 */
[----:B------:R-:W-:Y:S01]  /*123c0*/  FMNMX.FTZ R5, R69, R5, !PT ;  /* 0x0000000545057209 */ /* 0x000fe20007810000 */
[----:B------:R-:W-:Y:S01]  /*123d0*/  FFMA.FTZ R36, R48, R39, -R70 ;  /* 0x0000002730247223 */ /* 0x000fe20000010846 */
[----:B------:R-:W-:-:S02]  /*123e0*/  IMAD.MOV.U32 R25, RZ, RZ, 0x40000040 ;  /* 0x40000040ff197424 */ /* 0x000fc400078e00ff */
[--C-:B------:R-:W-:Y:S01]  /*123f0*/  FFMA.FTZ R44, R142, R39, -R70.reuse ;  /* 0x000000278e2c7223 */ /* 0x100fe20000010846 */
[----:B------:R-:W-:Y:S01]  /*12400*/  FMNMX.FTZ R5, R137, R5, !PT ;  /* 0x0000000589057209 */ /* 0x000fe20007810000 */
[----:B------:R-:W2:Y:S01]  /*12410*/  MUFU.TANH R64, R64 ;  /* 0x0000004000407308 */ /* 0x000ea20000002400 */
[-CC-:B------:R-:W-:Y:S01]  /*12420*/  FFMA.FTZ R142, R28, R39.reuse, -R70.reuse ;  /* 0x000000271c8e7223 */ /* 0x180fe20000010846 */
[--C-:B------:R-:W-:Y:S01]  /*12430*/  FFMA.FTZ R28, R33, R39, -R70.reuse ;  /* 0x00000027211c7223 */ /* 0x100fe20000010846 */
[----:B------:R-:W-:Y:S01]  /*12440*/  FMNMX.FTZ R5, R139, R5, !PT ;  /* 0x000000058b057209 */ /* 0x000fe20007810000 */
[-CC-:B------:R-:W-:Y:S01]  /*12450*/  FFMA.FTZ R33, R46, R39.reuse, -R70.reuse ;  /* 0x000000272e217223 */ /* 0x180fe20000010846 */
[-CC-:B------:R-:W-:Y:S01]  /*12460*/  FFMA.FTZ R46, R53, R39.reuse, -R70.reuse ;  /* 0x00000027352e7223 */ /* 0x180fe20000010846 */
[----:B------:R-:W-:Y:S01]  /*12470*/  FMUL.FTZ R12, R12, R39 ;  /* 0x000000270c0c7220 */ /* 0x000fe20000410000 */
[----:B------:R-:W-:Y:S01]  /*12480*/  FMNMX.FTZ R5, R151, R5, !PT ;  /* 0x0000000597057209 */ /* 0x000fe20007810000 */
[----:B------:R-:W2:Y:S01]  /*12490*/  MUFU.TANH R65, R65 ;  /* 0x0000004100417308 */ /* 0x000ea20000002400 */
[-CC-:B------:R-:W-:Y:S01]  /*124a0*/  FFMA.FTZ R144, R15, R39.reuse, -R70.reuse ;  /* 0x000000270f907223 */ /* 0x180fe20000010846 */
[--C-:B------:R-:W-:Y:S01]  /*124b0*/  FFMA.FTZ R15, R29, R39, -R70.reuse ;  /* 0x000000271d0f7223 */ /* 0x100fe20000010846 */
[----:B------:R-:W-:Y:S01]  /*124c0*/  FMNMX.FTZ R5, R149, R5, !PT ;  /* 0x0000000595057209 */ /* 0x000fe20007810000 */
[-CC-:B------:R-:W-:Y:S01]  /*124d0*/  FFMA.FTZ R29, R42, R39.reuse, -R70.reuse ;  /* 0x000000272a1d7223 */ /* 0x180fe20000010846 */
[-CC-:B------:R-:W-:Y:S01]  /*124e0*/  FFMA.FTZ R42, R51, R39.reuse, -R70.reuse ;  /* 0x00000027332a7223 */ /* 0x180fe20000010846 */
[--C-:B------:R-:W-:Y:S01]  /*124f0*/  FFMA.FTZ R138, R32, R39, -R70.reuse ;  /* 0x00000027208a7223 */ /* 0x100fe20000010846 */
[----:B----4-:R-:W-:Y:S01]  /*12500*/  FMNMX.FTZ R5, R147, R5, !PT ;  /* 0x0000000593057209 */ /* 0x010fe20007810000 */
[----:B------:R-:W4:Y:S01]  /*12510*/  MUFU.TANH R66, R66 ;  /* 0x0000004200427308 */ /* 0x000f220000002400 */
[-CC-:B------:R-:W-:Y:S01]  /*12520*/  FFMA.FTZ R32, R43, R39.reuse, -R70.reuse ;  /* 0x000000272b207223 */ /* 0x180fe20000010846 */
[----:B------:R-:W-:Y:S01]  /*12530*/  FFMA.FTZ R43, R52, R39, -R70 ;  /* 0x00000027342b7223 */ /* 0x000fe20000010846 */
[----:B-----5:R-:W-:-:S04]  /*12540*/  FMNMX.FTZ R5, R145, R5, !PT ;  /* 0x0000000591057209 */ /* 0x020fc80007810000 */
[----:B-1----:R-:W-:Y:S01]  /*12550*/  FMNMX.FTZ R5, R143, R5, !PT ;  /* 0x000000058f057209 */ /* 0x002fe20007810000 */
[----:B------:R-:W1:Y:S03]  /*12560*/  MUFU.TANH R67, R67 ;  /* 0x0000004300437308 */ /* 0x000e660000002400 */
[----:B0-----:R-:W-:-:S04]  /*12570*/  FMNMX.FTZ R5, R141, R5, !PT ;  /* 0x000000058d057209 */ /* 0x001fc80007810000 */
[----:B------:R-:W-:Y:S01]  /*12580*/  FMNMX.FTZ R5, R35, R5, !PT ;  /* 0x0000000523057209 */ /* 0x000fe20007810000 */
[----:B------:R-:W0:Y:S03]  /*12590*/  MUFU.TANH R68, R68 ;  /* 0x0000004400447308 */ /* 0x000e260000002400 */
[----:B------:R-:W-:-:S04]  /*125a0*/  FMNMX.FTZ R5, R37, R5, !PT ;  /* 0x0000000525057209 */ /* 0x000fc80007810000 */
[----:B------:R-:W-:Y:S01]  /*125b0*/  FMNMX.FTZ R5, R41, R5, !PT ;  /* 0x0000000529057209 */ /* 0x000fe20007810000 */
[----:B------:R-:W-:Y:S03]  /*125c0*/  MUFU.EX2 R12, R12 ;  /* 0x0000000c000c7308 */ /* 0x000fe60000000800 */
[----:B------:R-:W-:-:S04]  /*125d0*/  FMNMX.FTZ R5, R56, R5, !PT ;  /* 0x0000000538057209 */ /* 0x000fc80007810000 */
[----:B------:R-:W-:Y:S01]  /*125e0*/  FMNMX.FTZ R5, R57, R5, !PT ;  /* 0x0000000539057209 */ /* 0x000fe20007810000 */
[----:B------:R-:W5:Y:S03]  /*125f0*/  MUFU.EX2 R44, R44 ;  /* 0x0000002c002c7308 */ /* 0x000f660000000800 */
[----:B------:R-:W-:Y:S01]  /*12600*/  FMNMX.FTZ R5, R58, R5, !PT ;  /* 0x000000053a057209 */ /* 0x000fe20007810000 */
[----:B------:R-:W-:-:S03]  /*12610*/  WARPGROUP.DEPBAR.LE gsb0, 0x0 ;  /* 0x00008000000079c5 */ /* 0x000fc60000010000 */
[----:B---3--:R-:W-:Y:S01]  /*12620*/  FMNMX.FTZ R5, R59, R5, !PT ;  /* 0x000000053b057209 */ /* 0x008fe20007810000 */
[--C-:B------:R-:W-:Y:S01]  /*12630*/  FFMA.FTZ R134, R38, R39, -R70.reuse ;  /* 0x0000002726867223 */ /* 0x100fe20000010846 */
[----:B------:R-:W-:Y:S01]  /*12640*/  WARPGROUP.ARRIVE ;  /* 0x00000000000079c5 */ /* 0x000fe20000000000 */
[----:B------:R-:W3:Y:S01]  /*12650*/  MUFU.EX2 R148, R148 ;  /* 0x0000009400947308 */ /* 0x000ee20000000800 */
[----:B--2---:R-:W-:Y:S01]  /*12660*/  FMNMX.FTZ R5, R60, R5, !PT ;  /* 0x000000053c057209 */ /* 0x004fe20007810000 */
[-CC-:B------:R-:W-:Y:S01]  /*12670*/  FFMA.FTZ R132, R34, R39.reuse, -R70.reuse ;  /* 0x0000002722847223 */ /* 0x180fe20000010846 */
[-CC-:B------:R-:W-:Y:S01]  /*12680*/  FFMA.FTZ R34, R47, R39.reuse, -R70.reuse ;  /* 0x000000272f227223 */ /* 0x180fe20000010846 */
[----:B------:R-:W-:Y:S01]  /*12690*/  FFMA.FTZ R47, R55, R39, -R70 ;  /* 0x00000027372f7223 */ /* 0x000fe20000010846 */
[----:B------:R-:W-:Y:S01]  /*126a0*/  FMNMX.FTZ R5, R61, R5, !PT ;  /* 0x000000053d057209 */ /* 0x000fe20007810000 */
[----:B------:R-:W-:Y:S01]  /*126b0*/  HGMMA.64x64x16.F32.BF16 R88, R128, gdesc[UR12].tnspB, R88, gsb0 ;  /* 0x40e0000c80587df0 */ /* 0x000fe20008001858 */
[----:B------:R-:W-:Y:S01]  /*126c0*/  R2UR UR15, R25 ;  /* 0x00000000190f72ca */ /* 0x000fe200000e0000 */
[----:B------:R-:W-:Y:S01]  /*126d0*/  IMAD.MOV.U32 R25, RZ, RZ, 0x40000040 ;  /* 0x40000040ff197424 */ /* 0x000fe200078e00ff */
[----:B------:R-:W-:Y:S01]  /*126e0*/  FMNMX.FTZ R5, R62, R5, !PT ;  /* 0x000000053e057209 */ /* 0x000fe20007810000 */
[----:B------:R-:W2:Y:S03]  /*126f0*/  MUFU.EX2 R150, R150 ;  /* 0x0000009600967308 */ /* 0x000ea60000000800 */
[----:B------:R-:W-:-:S04]  /*12700*/  FMNMX.FTZ R5, R63, R5, !PT ;  /* 0x000000053f057209 */ /* 0x000fc80007810000 */
[----:B------:R-:W-:Y:S01]  /*12710*/  FMNMX.FTZ R5, R64, R5, !PT ;  /* 0x0000000540057209 */ /* 0x000fe20007810000 */
[----:B------:R-:W2:Y:S03]  /*12720*/  MUFU.EX2 R45, R45 ;  /* 0x0000002d002d7308 */ /* 0x000ea60000000800 */
[----:B------:R-:W-:-:S04]  /*12730*/  FMNMX.FTZ R5, R65, R5, !PT ;  /* 0x0000000541057209 */ /* 0x000fc80007810000 */
[----:B----4-:R-:W-:Y:S01]  /*12740*/  FMNMX.FTZ R5, R66, R5, !PT ;  /* 0x0000000542057209 */ /* 0x010fe20007810000 */
[----:B------:R-:W-:Y:S03]  /*12750*/  MUFU.EX2 R144, R144 ;  /* 0x0000009000907308 */ /* 0x000fe60000000800 */
[----:B-1----:R-:W-:-:S04]  /*12760*/  FMNMX.FTZ R5, R67, R5, !PT ;  /* 0x0000000543057209 */ /* 0x002fc80007810000 */
[----:B0-----:R-:W-:Y:S01]  /*12770*/  FMNMX.FTZ R5, R68, R5, !PT ;  /* 0x0000000544057209 */ /* 0x001fe20007810000 */
[----:B-----5:R-:W-:Y:S01]  /*12780*/  FFMA.FTZ R4, R12, R4, R44 ;  /* 0x000000040c047223 */ /* 0x020fe2000001002c */
[----:B------:R-:W-:Y:S01]  /*12790*/  @!P1 IMAD R20, R20, 0x8, R2 ;  /* 0x0000000814149824 */ /* 0x000fe200078e0202 */
[----:B------:R-:W-:Y:S02]  /*127a0*/  MUFU.EX2 R9, R9 ;  /* 0x0000000900097308 */ /* 0x000fe40000000800 */
[----:B------:R-:W0:Y:S06]  /*127b0*/  SHFL.BFLY PT, R38, R5, 0x2, 0x1f ;  /* 0x0c401f0005267f89 */ /* 0x000e2c00000e0000 */
[----:B------:R-:W-:Y:S08]  /*127c0*/  MUFU.EX2 R146, R146 ;  /* 0x0000009200927308 */ /* 0x000ff00000000800 */
[----:B------:R-:W-:Y:S08]  /*127d0*/  MUFU.EX2 R21, R21 ;  /* 0x0000001500157308 */ /* 0x000ff00000000800 */
[----:B------:R-:W-:Y:S01]  /*127e0*/  MUFU.EX2 R140, R140 ;  /* 0x0000008c008c7308 */ /* 0x000fe20000000800 */
[----:B0-----:R-:W-:Y:S01]  /*127f0*/  FMNMX.FTZ R5, R5, R38, !PT ;  /* 0x0000002605057209 */ /* 0x001fe20007810000 */
[----:B------:R-:W-:-:S04]  /*12800*/  FFMA.FTZ R38, R49, R39, -R70 ;  /* 0x0000002731267223 */ /* 0x000fc80000010846 */
[----:B------:R-:W0:Y:S02]  /*12810*/  SHFL.BFLY PT, R24, R5, 0x1, 0x1f ;  /* 0x0c201f0005187f89 */ /* 0x000e2400000e0000 */
[----:B------:R-:W-:Y:S08]  /*12820*/  MUFU.EX2 R26, R26 ;  /* 0x0000001a001a7308 */ /* 0x000ff00000000800 */
[----:B------:R-:W-:Y:S01]  /*12830*/  MUFU.EX2 R142, R142 ;  /* 0x0000008e008e7308 */ /* 0x000fe20000000800 */
[----:B------:R-:W-:-:S02]  /*12840*/  WARPGROUP.DEPBAR.LE gsb0, 0x0 ;  /* 0x00008000000079c5 */ /* 0x000fc40000010000 */
[----:B------:R-:W-:Y:S01]  /*12850*/  WARPGROUP.ARRIVE ;  /* 0x00000000000079c5 */ /* 0x000fe20000000000 */
[----:B---3--:R-:W-:Y:S01]  /*12860*/  FADD.FTZ R4, R148, R4 ;  /* 0x0000000494047221 */ /* 0x008fe20000010000 */
[----:B------:R-:W-:-:S03]  /*12870*/  @!P1 VIADD R20, R20, 0x16860 ;  /* 0x0001686014149836 */ /* 0x000fc60000000000 */
[----:B------:R-:W-:Y:S01]  /*12880*/  MUFU.EX2 R15, R15 ;  /* 0x0000000f000f7308 */ /* 0x000fe20000000800 */
[----:B0-----:R-:W-:-:S05]  /*12890*/  FMNMX.FTZ R5, R5, R24, !PT ;  /* 0x0000001805057209 */ /* 0x001fca0007810000 */
[CC--:B------:R-:W-:Y:S01]  /*128a0*/  FMUL.FTZ R50, R5.reuse, R39.reuse ;  /* 0x0000002705327220 */ /* 0x0c0fe20000410000 */
[----:B------:R-:W-:Y:S01]  /*128b0*/  FADD.FTZ R24, -R5, R13 ;  /* 0x0000000d05187221 */ /* 0x000fe20000010100 */
[----:B------:R-:W-:Y:S02]  /*128c0*/  MUFU.EX2 R136, R136 ;  /* 0x0000008800887308 */ /* 0x000fe40000000800 */
[-CC-:B------:R-:W-:Y:S01]  /*128d0*/  FFMA.FTZ R53, R76, R39.reuse, -R50.reuse ;  /* 0x000000274c357223 */ /* 0x180fe20000010832 */
[-C--:B------:R-:W-:Y:S01]  /*128e0*/  FMUL.FTZ R24, R24, R39.reuse ;  /* 0x0000002718187220 */ /* 0x080fe20000410000 */
[-CC-:B------:R-:W-:Y:S01]  /*128f0*/  FFMA.FTZ R49, R84, R39.reuse, -R50.reuse ;  /* 0x0000002754317223 */ /* 0x180fe20000010832 */
[-CC-:B------:R-:W-:Y:S01]  /*12900*/  FFMA.FTZ R51, R81, R39.reuse, -R50.reuse ;  /* 0x0000002751337223 */ /* 0x180fe20000010832 */
[-CC-:B------:R-:W-:Y:S01]  /*12910*/  FFMA.FTZ R52, R80, R39.reuse, -R50.reuse ;  /* 0x0000002750347223 */ /* 0x180fe20000010832 */
[-CC-:B------:R-:W-:Y:S01]  /*12920*/  FFMA.FTZ R71, R73, R39.reuse, -R50.reuse ;  /* 0x0000002749477223 */ /* 0x180fe20000010832 */
[----:B------:R0:W-:Y:S01]  /*12930*/  MUFU.EX2 R13, R54 ;  /* 0x00000036000d7308 */ /* 0x0001e20000000800 */
[-CC-:B------:R-:W-:Y:S01]  /*12940*/  FFMA.FTZ R133, R35, R39.reuse, -R50.reuse ;  /* 0x0000002723857223 */ /* 0x180fe20000010832 */
[-CC-:B------:R-:W-:Y:S01]  /*12950*/  FFMA.FTZ R55, R72, R39.reuse, -R50.reuse ;  /* 0x0000002748377223 */ /* 0x180fe20000010832 */
[-C--:B------:R-:W-:Y:S01]  /*12960*/  FFMA.FTZ R75, R69, R39.reuse, -R50 ;  /* 0x00000027454b7223 */ /* 0x080fe20000010832 */
[----:B--2---:R-:W-:Y:S01]  /*12970*/  FADD.FTZ R4, R150, R4 ;  /* 0x0000000496047221 */ /* 0x004fe20000010000 */
[-C--:B------:R-:W-:Y:S01]  /*12980*/  FFMA.FTZ R69, R137, R39.reuse, -R50 ;  /* 0x0000002789457223 */ /* 0x080fe20000010832 */
[----:B------:R-:W-:Y:S01]  /*12990*/  @!P1 PRMT R20, RZ, 0x654, R20 ;  /* 0x00000654ff149816 */ /* 0x000fe20000000014 */
[-CC-:B------:R-:W-:Y:S01]  /*129a0*/  FFMA.FTZ R72, R139, R39.reuse, -R50.reuse ;  /* 0x000000278b487223 */ /* 0x180fe20000010832 */
[----:B------:R1:W-:Y:S01]  /*129b0*/  MUFU.EX2 R48, R24 ;  /* 0x0000001800307308 */ /* 0x0003e20000000800 */
[-CC-:B0-----:R-:W-:Y:S01]  /*129c0*/  FFMA.FTZ R54, R77, R39.reuse, -R50.reuse ;  /* 0x000000274d367223 */ /* 0x181fe20000010832 */
[-CC-:B------:R-:W-:Y:S01]  /*129d0*/  FFMA.FTZ R70, R151, R39.reuse, -R50.reuse ;  /* 0x0000002797467223 */ /* 0x180fe20000010832 */
[----:B------:R-:W0:Y:S01]  /*129e0*/  S2R R77, SR_TID.X ;  /* 0x00000000004d7919 */ /* 0x000e220000002100 */
[-CC-:B------:R-:W-:Y:S01]  /*129f0*/  FFMA.FTZ R73, R149, R39.reuse, -R50.reuse ;  /* 0x0000002795497223 */ /* 0x180fe20000010832 */
[----:B------:R-:W-:-:S03]  /*12a00*/  FFMA.FTZ R74, R145, R39, -R50 ;  /* 0x00000027914a7223 */ /* 0x000fc60000010832 */
[----:B------:R-:W2:Y:S01]  /*12a10*/  MUFU.EX2 R49, R49 ;  /* 0x0000003100317308 */ /* 0x000ea20000000800 */
[----:B-1----:R-:W-:-:S07]  /*12a20*/  VIADD R24, R8, 0x300 ;  /* 0x0000030008187836 */ /* 0x002fce0000000000 */
[----:B------:R-:W1:Y:S01]  /*12a30*/  MUFU.EX2 R51, R51 ;  /* 0x0000003300337308 */ /* 0x000e620000000800 */
[----:B------:R-:W-:Y:S01]  /*12a40*/  R2UR UR14, R24 ;  /* 0x00000000180e72ca */ /* 0x000fe200000e0000 */
[----:B------:R-:W-:-:S06]  /*12a50*/  VIADD R24, R8, 0x380 ;  /* 0x0000038008187836 */ /* 0x000fcc0000000000 */
[----:B------:R-:W3:Y:S08]  /*12a60*/  MUFU.EX2 R52, R52 ;  /* 0x0000003400347308 */ /* 0x000ef00000000800 */
[----:B------:R-:W-:Y:S01]  /*12a70*/  MUFU.EX2 R53, R53 ;  /* 0x0000003500357308 */ /* 0x000fe20000000800 */
[----:B------:R-:W-:Y:S01]  /*12a80*/  HGMMA.64x64x16.F32.BF16 R88, R124, gdesc[UR12].tnspB, R88, gsb0 ;  /* 0x40e0000c7c587df0 */ /* 0x000fe20008001858 */
[----:B------:R-:W-:-:S06]  /*12a90*/  R2UR UR14, R24 ;  /* 0x00000000180e72ca */ /* 0x000fcc00000e0000 */
[----:B------:R-:W-:Y:S01]  /*12aa0*/  MUFU.EX2 R71, R71 ;  /* 0x0000004700477308 */ /* 0x000fe20000000800 */
[----:B0-----:R-:W-:Y:S01]  /*12ab0*/  SHF.R.U32.HI R76, RZ, 0x7, R77 ;  /* 0x00000007ff4c7819 */ /* 0x001fe2000001164d */
[----:B------:R-:W-:Y:S01]  /*12ac0*/  FADD.FTZ R4, R45, R4 ;  /* 0x000000042d047221 */ /* 0x000fe20000010000 */
[----:B------:R-:W-:Y:S01]  /*12ad0*/  R2UR UR15, R25 ;  /* 0x00000000190f72ca */ /* 0x000fe200000e0000 */
[----:B------:R-:W-:Y:S01]  /*12ae0*/  @!P1 IMAD R25, R16, 0x8, R2 ;  /* 0x0000000810199824 */ /* 0x000fe200078e0202 */
[----:B------:R-:W-:Y:S01]  /*12af0*/  ISETP.GE.U32.AND P2, PT, R77, 0x180, PT ;  /* 0x000001804d00780c */ /* 0x000fe20003f46070 */
[----:B------:R-:W-:Y:S02]  /*12b00*/  VIADD R24, R76, 0x9 ;  /* 0x000000094c187836 */ /* 0x000fe40000000000 */
[--C-:B------:R-:W-:Y:S01]  /*12b10*/  FFMA.FTZ R137, R147, R39, -R50.reuse ;  /* 0x0000002793897223 */ /* 0x100fe20000010832 */
[----:B------:R-:W4:Y:S01]  /*12b20*/  LDL R76, [R1+0x50] ;  /* 0x00005000014c7983 */ /* 0x000f220000100800 */
[----:B------:R-:W0:Y:S01]  /*12b30*/  MUFU.EX2 R54, R54 ;  /* 0x0000003600367308 */ /* 0x000e220000000800 */
[----:B--2---:R-:W-:Y:S01]  /*12b40*/  FFMA.FTZ R3, R48, R3, R49 ;  /* 0x0000000330037223 */ /* 0x004fe20000010031 */
[-CC-:B------:R-:W-:Y:S01]  /*12b50*/  FFMA.FTZ R139, R143, R39.reuse, -R50.reuse ;  /* 0x000000278f8b7223 */ /* 0x180fe20000010832 */
[----:B------:R-:W-:-:S05]  /*12b60*/  FFMA.FTZ R8, R141, R39, -R50 ;  /* 0x000000278d087223 */ /* 0x000fca0000010832 */
[----:B------:R-:W2:Y:S08]  /*12b70*/  MUFU.EX2 R55, R55 ;  /* 0x0000003700377308 */ /* 0x000eb00000000800 */
[----:B------:R-:W5:Y:S08]  /*12b80*/  MUFU.EX2 R75, R75 ;  /* 0x0000004b004b7308 */ /* 0x000f700000000800 */
[----:B------:R-:W5:Y:S08]  /*12b90*/  MUFU.EX2 R69, R69 ;  /* 0x0000004500457308 */ /* 0x000f700000000800 */
[----:B------:R-:W5:Y:S08]  /*12ba0*/  MUFU.EX2 R72, R72 ;  /* 0x0000004800487308 */ /* 0x000f700000000800 */
[----:B------:R-:W5:Y:S08]  /*12bb0*/  MUFU.EX2 R70, R70 ;  /* 0x0000004600467308 */ /* 0x000f700000000800 */
[----:B------:R-:W5:Y:S08]  /*12bc0*/  MUFU.EX2 R73, R73 ;  /* 0x0000004900497308 */ /* 0x000f700000000800 */
[----:B------:R-:W-:Y:S01]  /*12bd0*/  MUFU.EX2 R27, R27 ;  /* 0x0000001b001b7308 */ /* 0x000fe20000000800 */
[----:B------:R-:W-:-:S02]  /*12be0*/  WARPGROUP.DEPBAR.LE gsb0, 0x0 ;  /* 0x00008000000079c5 */ /* 0x000fc40000010000 */
[----:B------:R-:W-:Y:S01]  /*12bf0*/  WARPGROUP.ARRIVE ;  /* 0x00000000000079c5 */ /* 0x000fe20000000000 */
[----:B------:R-:W-:Y:S01]  /*12c00*/  @!P1 VIADD R25, R25, 0x16840 ;  /* 0x0001684019199836 */ /* 0x000fe20000000000 */
[----:B------:R-:W-:Y:S01]  /*12c10*/  SEL R35, R24, 0x9, !P2 ;  /* 0x0000000918237807 */ /* 0x000fe20005000000 */
[----:B-1----:R-:W-:Y:S02]  /*12c20*/  FADD.FTZ R3, R51, R3 ;  /* 0x0000000333037221 */ /* 0x002fe40000010000 */
[----:B------:R-:W1:Y:S01]  /*12c30*/  MUFU.EX2 R137, R137 ;  /* 0x0000008900897308 */ /* 0x000e620000000800 */
[----:B------:R-:W-:Y:S01]  /*12c40*/  HGMMA.64x64x16.F32.BF16 R88, R120, gdesc[UR12].tnspB, R88, gsb0 ;  /* 0x40e0000c78587df0 */ /* 0x000fe20008001858 */
[----:B------:R-:W-:-:S06]  /*12c50*/  @!P1 PRMT R25, RZ, 0x654, R25 ;  /* 0x00000654ff199816 */ /* 0x000fcc0000000019 */
[----:B------:R-:W1:Y:S08]  /*12c60*/  MUFU.EX2 R74, R74 ;  /* 0x0000004a004a7308 */ /* 0x000e700000000800 */
[----:B------:R-:W-:Y:S08]  /*12c70*/  MUFU.EX2 R138, R138 ;  /* 0x0000008a008a7308 */ /* 0x000ff00000000800 */
[----:B------:R-:W1:Y:S01]  /*12c80*/  MUFU.EX2 R139, R139 ;  /* 0x0000008b008b7308 */ /* 0x000e620000000800 */
[-CC-:B------:R-:W-:Y:S01]  /*12c90*/  FFMA.FTZ R37, R37, R39.reuse, -R50.reuse ;  /* 0x0000002725257223 */ /* 0x180fe20000010832 */
[----:B------:R-:W-:-:S06]  /*12ca0*/  FFMA.FTZ R135, R41, R39, -R50 ;  /* 0x0000002729877223 */ /* 0x000fcc0000010832 */
[----:B------:R-:W-:Y:S08]  /*12cb0*/  MUFU.EX2 R28, R28 ;  /* 0x0000001c001c7308 */ /* 0x000ff00000000800 */
[----:B------:R-:W1:Y:S01]  /*12cc0*/  MUFU.EX2 R8, R8 ;  /* 0x0000000800087308 */ /* 0x000e620000000800 */
[----:B------:R-:W-:-:S07]  /*12cd0*/  F2FP.BF16.F32.PACK_AB R148, R148, R44 ;  /* 0x0000002c9494723e */ /* 0x000fce00000010ff */
[----:B------:R-:W1:Y:S08]  /*12ce0*/  MUFU.EX2 R132, R132 ;  /* 0x0000008400847308 */ /* 0x000e700000000800 */
[----:B------:R-:W1:Y:S08]  /*12cf0*/  MUFU.EX2 R133, R133 ;  /* 0x0000008500857308 */ /* 0x000e700000000800 */
[----:B------:R-:W1:Y:S08]  /*12d00*/  MUFU.EX2 R30, R30 ;  /* 0x0000001e001e7308 */ /* 0x000e700000000800 */
[----:B------:R-:W-:Y:S01]  /*12d10*/  MUFU.EX2 R134, R134 ;  /* 0x0000008600867308 */ /* 0x000fe20000000800 */
[----:B------:R-:W-:-:S02]  /*12d20*/  WARPGROUP.DEPBAR.LE gsb0, 0x0 ;  /* 0x00008000000079c5 */ /* 0x000fc40000010000 */
[----:B------:R5:W-:Y:S06]  /*12d30*/  BAR.ARV R35, 0x100 ;  /* 0x000400230000751d */ /* 0x000bec0000002000 */
[----:B------:R3:W-:Y:S01]  /*12d40*/  @!P1 SYNCS.ARRIVE.TRANS64.RED.A1T0 RZ, [R25+URZ], RZ ;  /* 0x000000ff19ff99a7 */ /* 0x0007e2000810043f */
[----:B------:R-:W-:Y:S01]  /*12d50*/  MUFU.EX2 R31, R31 ;  /* 0x0000001f001f7308 */ /* 0x000fe20000000800 */
[----:B---3--:R-:W-:Y:S01]  /*12d60*/  FADD.FTZ R25, R52, R3 ;  /* 0x0000000334197221 */ /* 0x008fe20000010000 */
[----:B------:R3:W-:Y:S06]  /*12d70*/  @!P1 SYNCS.ARRIVE.TRANS64.RED.A1T0 RZ, [R20+URZ], RZ ;  /* 0x000000ff14ff99a7 */ /* 0x0007ec000810043f */
[----:B------:R-:W-:Y:S01]  /*12d80*/  MUFU.EX2 R29, R29 ;  /* 0x0000001d001d7308 */ /* 0x000fe20000000800 */
[----:B0-----:R-:W-:-:S04]  /*12d90*/  FADD.FTZ R25, R54, R25 ;  /* 0x0000001936197221 */ /* 0x001fc80000010000 */
[----:B------:R-:W-:Y:S01]  /*12da0*/  FADD.FTZ R25, R53, R25 ;  /* 0x0000001935197221 */ /* 0x000fe20000010000 */
[----:B---3--:R-:W-:Y:S02]  /*12db0*/  FADD.FTZ R20, R144, R4 ;  /* 0x0000000490147221 */ /* 0x008fe40000010000 */
[----:B------:R-:W-:Y:S01]  /*12dc0*/  MUFU.EX2 R32, R32 ;  /* 0x0000002000207308 */ /* 0x000fe20000000800 */
[----:B------:R-:W-:Y:S01]  /*12dd0*/  FADD.FTZ R25, R71, R25 ;  /* 0x0000001947197221 */ /* 0x000fe20000010000 */
[----:B------:R-:W-:-:S03]  /*12de0*/  FADD.FTZ R20, R9, R20 ;  /* 0x0000001409147221 */ /* 0x000fc60000010000 */
[----:B--2---:R-:W-:Y:S01]  /*12df0*/  FADD.FTZ R25, R55, R25 ;  /* 0x0000001937197221 */ /* 0x004fe20000010000 */
[----:B-----5:R-:W-:Y:S02]  /*12e00*/  FADD.FTZ R35, R146, R20 ;  /* 0x0000001492237221 */ /* 0x020fe40000010000 */
[----:B------:R-:W-:Y:S01]  /*12e10*/  MUFU.EX2 R33, R33 ;  /* 0x0000002100217308 */ /* 0x000fe20000000800 */
[----:B------:R-:W-:Y:S01]  /*12e20*/  FADD.FTZ R25, R75, R25 ;  /* 0x000000194b197221 */ /* 0x000fe20000010000 */
[----:B------:R-:W-:-:S03]  /*12e30*/  FADD.FTZ R35, R21, R35 ;  /* 0x0000002315237221 */ /* 0x000fc60000010000 */
[----:B------:R-:W-:Y:S01]  /*12e40*/  FADD.FTZ R25, R69, R25 ;  /* 0x0000001945197221 */ /* 0x000fe20000010000 */
[----:B------:R-:W-:Y:S02]  /*12e50*/  FADD.FTZ R35, R140, R35 ;  /* 0x000000238c237221 */ /* 0x000fe40000010000 */
        /* <DEDUP_REMOVED lines=8> */
[----:B-1----:R-:W-:Y:S01]  /*12ee0*/  FADD.FTZ R25, R137, R25 ;  /* 0x0000001989197221 */ /* 0x002fe20000010000 */
[----:B------:R-:W-:Y:S02]  /*12ef0*/  FADD.FTZ R35, R136, R35 ;  /* 0x0000002388237221 */ /* 0x000fe40000010000 */
[----:B------:R-:W0:Y:S01]  /*12f00*/  MUFU.EX2 R24, R37 ;  /* 0x0000002500187308 */ /* 0x000e220000000800 */
[----:B------:R-:W-:Y:S01]  /*12f10*/  FADD.FTZ R44, R74, R25 ;  /* 0x000000194a2c7221 */ /* 0x000fe20000010000 */
[----:B------:R-:W-:Y:S01]  /*12f20*/  FADD.FTZ R35, R27, R35 ;  /* 0x000000231b237221 */ /* 0x000fe20000010000 */
[-CC-:B------:R-:W-:Y:S01]  /*12f30*/  FFMA.FTZ R56, R56, R39.reuse, -R50.reuse ;  /* 0x0000002738387223 */ /* 0x180fe20000010832 */
[-C--:B------:R-:W-:Y:S01]  /*12f40*/  FFMA.FTZ R129, R57, R39.reuse, -R50 ;  /* 0x0000002739817223 */ /* 0x080fe20000010832 */
[----:B------:R-:W-:Y:S01]  /*12f50*/  FADD.FTZ R25, R139, R44 ;  /* 0x0000002c8b197221 */ /* 0x000fe20000010000 */
[----:B------:R-:W-:Y:S02]  /*12f60*/  FADD.FTZ R35, R138, R35 ;  /* 0x000000238a237221 */ /* 0x000fe40000010000 */
[----:B------:R-:W1:Y:S01]  /*12f70*/  MUFU.EX2 R135, R135 ;  /* 0x0000008700877308 */ /* 0x000e620000000800 */
[----:B------:R-:W-:Y:S01]  /*12f80*/  FFMA.FTZ R4, R58, R39, -R50 ;  /* 0x000000273a047223 */ /* 0x000fe20000010832 */
[----:B------:R-:W-:Y:S01]  /*12f90*/  FADD.FTZ R44, R8, R25 ;  /* 0x00000019082c7221 */ /* 0x000fe20000010000 */
[----:B------:R-:W-:Y:S01]  /*12fa0*/  FADD.FTZ R35, R28, R35 ;  /* 0x000000231c237221 */ /* 0x000fe20000010000 */
[----:B------:R-:W-:-:S04]  /*12fb0*/  F2FP.BF16.F32.PACK_AB R146, R21, R146 ;  /* 0x000000921592723e */ /* 0x000fc800000010ff */
[----:B------:R-:W2:Y:S01]  /*12fc0*/  MUFU.EX2 R3, R56 ;  /* 0x0000003800037308 */ /* 0x000ea20000000800 */
[----:B------:R-:W-:Y:S01]  /*12fd0*/  FADD.FTZ R35, R132, R35 ;  /* 0x0000002384237221 */ /* 0x000fe20000010000 */
[----:B------:R-:W-:Y:S01]  /*12fe0*/  FADD.FTZ R21, R133, R44 ;  /* 0x0000002c85157221 */ /* 0x000fe20000010000 */
[----:B------:R-:W-:-:S05]  /*12ff0*/  FFMA.FTZ R131, R59, R39, -R50 ;  /* 0x000000273b837223 */ /* 0x000fca0000010832 */
[----:B------:R-:W3:Y:S01]  /*13000*/  MUFU.EX2 R129, R129 ;  /* 0x0000008100817308 */ /* 0x000ee20000000800 */
[----:B------:R-:W-:Y:S01]  /*13010*/  FADD.FTZ R35, R30, R35 ;  /* 0x000000231e237221 */ /* 0x000fe20000010000 */
[----:B0-----:R-:W-:Y:S01]  /*13020*/  FADD.FTZ R44, R24, R21 ;  /* 0x00000015182c7221 */ /* 0x001fe20000010000 */
[----:B------:R-:W-:Y:S01]  /*13030*/  FFMA.FTZ R20, R60, R39, -R50 ;  /* 0x000000273c147223 */ /* 0x000fe20000010832 */
[----:B------:R-:W-:-:S04]  /*13040*/  F2FP.BF16.F32.PACK_AB R140, R26, R140 ;  /* 0x0000008c1a8c723e */ /* 0x000fc800000010ff */
[----:B------:R-:W0:Y:S01]  /*13050*/  MUFU.EX2 R4, R4 ;  /* 0x0000000400047308 */ /* 0x000e220000000800 */
[----:B------:R-:W-:Y:S01]  /*13060*/  FADD.FTZ R26, R134, R35 ;  /* 0x00000023861a7221 */ /* 0x000fe20000010000 */
[----:B-1----:R-:W-:Y:S01]  /*13070*/  FADD.FTZ R44, R135, R44 ;  /* 0x0000002c872c7221 */ /* 0x002fe20000010000 */
[----:B------:R-:W-:-:S05]  /*13080*/  FFMA.FTZ R125, R61, R39, -R50 ;  /* 0x000000273d7d7223 */ /* 0x000fca0000010832 */
[----:B------:R-:W1:Y:S01]  /*13090*/  MUFU.EX2 R131, R131 ;  /* 0x0000008300837308 */ /* 0x000e620000000800 */
[----:B------:R-:W-:Y:S01]  /*130a0*/  FADD.FTZ R26, R31, R26 ;  /* 0x0000001a1f1a7221 */ /* 0x000fe20000010000 */
[----:B--2---:R-:W-:Y:S01]  /*130b0*/  FADD.FTZ R44, R3, R44 ;  /* 0x0000002c032c7221 */ /* 0x004fe20000010000 */
[----:B------:R-:W-:Y:S01]  /*130c0*/  FFMA.FTZ R62, R62, R39, -R50 ;  /* 0x000000273e3e7223 */ /* 0x000fe20000010832 */
[----:B------:R-:W-:-:S04]  /*130d0*/  F2FP.BF16.F32.PACK_AB R142, R15, R142 ;  /* 0x0000008e0f8e723e */ /* 0x000fc800000010ff */
[----:B------:R-:W2:Y:S01]  /*130e0*/  MUFU.EX2 R20, R20 ;  /* 0x0000001400147308 */ /* 0x000ea20000000800 */
[----:B------:R-:W-:Y:S01]  /*130f0*/  FADD.FTZ R15, R29, R26 ;  /* 0x0000001a1d0f7221 */ /* 0x000fe20000010000 */
[----:B---3--:R-:W-:Y:S01]  /*13100*/  FADD.FTZ R21, R129, R44 ;  /* 0x0000002c81157221 */ /* 0x008fe20000010000 */
[----:B------:R-:W-:Y:S01]  /*13110*/  FFMA.FTZ R63, R63, R39, -R50 ;  /* 0x000000273f3f7223 */ /* 0x000fe20000010832 */
[----:B------:R-:W-:-:S04]  /*13120*/  F2FP.BF16.F32.PACK_AB R144, R9, R144 ;  /* 0x000000900990723e */ /* 0x000fc800000010ff */
[----:B------:R-:W3:Y:S01]  /*13130*/  MUFU.EX2 R125, R125 ;  /* 0x0000007d007d7308 */ /* 0x000ee20000000800 */
[----:B------:R-:W-:Y:S01]  /*13140*/  FADD.FTZ R26, R32, R15 ;  /* 0x0000000f201a7221 */ /* 0x000fe20000010000 */
[----:B0-----:R-:W-:Y:S01]  /*13150*/  FADD.FTZ R44, R4, R21 ;  /* 0x00000015042c7221 */ /* 0x001fe20000010000 */
[----:B------:R-:W-:-:S05]  /*13160*/  FFMA.FTZ R64, R64, R39, -R50 ;  /* 0x0000002740407223 */ /* 0x000fca0000010832 */
[----:B------:R-:W0:Y:S01]  /*13170*/  MUFU.EX2 R38, R38 ;  /* 0x0000002600267308 */ /* 0x000e220000000800 */
[----:B------:R-:W-:Y:S01]  /*13180*/  FADD.FTZ R15, R33, R26 ;  /* 0x0000001a210f7221 */ /* 0x000fe20000010000 */
[----:B-1----:R-:W-:-:S06]  /*13190*/  FADD.FTZ R21, R131, R44 ;  /* 0x0000002c83157221 */ /* 0x002fcc0000010000 */
[----:B------:R-:W1:Y:S01]  /*131a0*/  MUFU.EX2 R9, R62 ;  /* 0x0000003e00097308 */ /* 0x000e620000000800 */
[----:B------:R-:W-:Y:S01]  /*131b0*/  FFMA.FTZ R65, R65, R39, -R50 ;  /* 0x0000002741417223 */ /* 0x000fe20000010832 */
[----:B------:R-:W-:Y:S01]  /*131c0*/  F2FP.BF16.F32.PACK_AB R139, R8, R139 ;  /* 0x0000008b088b723e */ /* 0x000fe200000010ff */
[----:B------:R-:W-:-:S05]  /*131d0*/  FADD.FTZ R15, R34, R15 ;  /* 0x0000000f220f7221 */ /* 0x000fca0000010000 */
[----:B------:R-:W5:Y:S01]  /*131e0*/  MUFU.EX2 R40, R40 ;  /* 0x0000002800287308 */ /* 0x000f620000000800 */
[----:B--2---:R-:W-:Y:S01]  /*131f0*/  FADD.FTZ R8, R20, R21 ;  /* 0x0000001514087221 */ /* 0x004fe20000010000 */
[----:B------:R-:W-:-:S06]  /*13200*/  FFMA.FTZ R66, R66, R39, -R50 ;  /* 0x0000002742427223 */ /* 0x000fcc0000010832 */
[----:B------:R-:W2:Y:S01]  /*13210*/  MUFU.EX2 R63, R63 ;  /* 0x0000003f003f7308 */ /* 0x000ea20000000800 */
[----:B------:R-:W-:Y:S01]  /*13220*/  FADD.FTZ R15, R36, R15 ;  /* 0x0000000f240f7221 */ /* 0x000fe20000010000 */
[----:B---3--:R-:W-:-:S06]  /*13230*/  FADD.FTZ R8, R125, R8 ;  /* 0x000000087d087221 */ /* 0x008fcc0000010000 */
[----:B------:R-:W3:Y:S01]  /*13240*/  MUFU.EX2 R42, R42 ;  /* 0x0000002a002a7308 */ /* 0x000ee20000000800 */
[----:B------:R-:W-:-:S07]  /*13250*/  FFMA.FTZ R67, R67, R39, -R50 ;  /* 0x0000002743437223 */ /* 0x000fce0000010832 */
[----:B------:R-:W4:Y:S01]  /*13260*/  MUFU.EX2 R64, R64 ;  /* 0x0000004000407308 */ /* 0x000f220000000800 */
[----:B0-----:R-:W-:Y:S01]  /*13270*/  FADD.FTZ R15, R38, R15 ;  /* 0x0000000f260f7221 */ /* 0x001fe20000010000 */
[----:B-1----:R-:W-:-:S06]  /*13280*/  FADD.FTZ R8, R9, R8 ;  /* 0x0000000809087221 */ /* 0x002fcc0000010000 */
[----:B------:R-:W0:Y:S01]  /*13290*/  MUFU.EX2 R43, R43 ;  /* 0x0000002b002b7308 */ /* 0x000e220000000800 */
[----:B------:R-:W-:-:S07]  /*132a0*/  FFMA.FTZ R50, R68, R39, -R50 ;  /* 0x0000002744327223 */ /* 0x000fce0000010832 */
[----:B------:R-:W1:Y:S01]  /*132b0*/  MUFU.EX2 R65, R65 ;  /* 0x0000004100417308 */ /* 0x000e620000000800 */
[----:B------:R-:W-:Y:S01]  /*132c0*/  F2FP.BF16.F32.PACK_AB R135, R3, R135 ;  /* 0x000000870387723e */ /* 0x000fe200000010ff */
[----:B-----5:R-:W-:Y:S01]  /*132d0*/  FADD.FTZ R15, R40, R15 ;  /* 0x0000000f280f7221 */ /* 0x020fe20000010000 */
[----:B--2---:R-:W-:-:S05]  /*132e0*/  FADD.FTZ R3, R63, R8 ;  /* 0x000000083f037221 */ /* 0x004fca0000010000 */
[----:B------:R-:W2:Y:S08]  /*132f0*/  MUFU.EX2 R46, R46 ;  /* 0x0000002e002e7308 */ /* 0x000eb00000000800 */
[----:B------:R-:W5:Y:S01]  /*13300*/  MUFU.EX2 R66, R66 ;  /* 0x0000004200427308 */ /* 0x000f620000000800 */
[----:B------:R-:W-:Y:S01]  /*13310*/  F2FP.BF16.F32.PACK_AB R129, R4, R129 ;  /* 0x000000810481723e */ /* 0x000fe200000010ff */
[----:B---3--:R-:W-:Y:S01]  /*13320*/  FADD.FTZ R4, R42, R15 ;  /* 0x0000000f2a047221 */ /* 0x008fe20000010000 */
[----:B----4-:R-:W-:-:S05]  /*13330*/  FADD.FTZ R8, R64, R3 ;  /* 0x0000000340087221 */ /* 0x010fca0000010000 */
[----:B------:R-:W3:Y:S01]  /*13340*/  MUFU.EX2 R47, R47 ;  /* 0x0000002f002f7308 */ /* 0x000ee20000000800 */
[----:B------:R-:W-:-:S07]  /*13350*/  ISETP.GT.AND P2, PT, R0, R76, PT ;  /* 0x0000004c0000720c */ /* 0x000fce0003f44270 */
[----:B------:R-:W4:Y:S01]  /*13360*/  MUFU.EX2 R67, R67 ;  /* 0x0000004300437308 */ /* 0x000f220000000800 */
[----:B0-----:R-:W-:Y:S01]  /*13370*/  FADD.FTZ R3, R43, R4 ;  /* 0x000000042b037221 */ /* 0x001fe20000010000 */
[----:B-1----:R-:W-:-:S06]  /*13380*/  FADD.FTZ R15, R65, R8 ;  /* 0x00000008410f7221 */ /* 0x002fcc0000010000 */
[----:B------:R-:W0:Y:S01]  /*13390*/  MUFU.EX2 R50, R50 ;  /* 0x0000003200327308 */ /* 0x000e220000000800 */
[----:B--2---:R-:W-:Y:S01]  /*133a0*/  FADD.FTZ R4, R46, R3 ;  /* 0x000000032e047221 */ /* 0x004fe20000010000 */
[----:B-----5:R-:W-:-:S03]  /*133b0*/  FADD.FTZ R8, R66, R15 ;  /* 0x0000000f42087221 */ /* 0x020fc60000010000 */
[----:B---3--:R-:W-:Y:S01]  /*133c0*/  FADD.FTZ R4, R47, R4 ;  /* 0x000000042f047221 */ /* 0x008fe20000010000 */
[----:B----4-:R-:W-:Y:S01]  /*133d0*/  FADD.FTZ R8, R67, R8 ;  /* 0x0000000843087221 */ /* 0x010fe20000010000 */
[----:B------:R-:W-:Y:S02]  /*133e0*/  F2FP.BF16.F32.PACK_AB R131, R20, R131 ;  /* 0x000000831483723e */ /* 0x000fe400000010ff */
[C---:B------:R-:W-:Y:S01]  /*133f0*/  FADD.FTZ R4, R13.reuse, R4 ;  /* 0x000000040d047221 */ /* 0x040fe20000010000 */
[----:B------:R-:W-:Y:S01]  /*13400*/  F2FP.BF16.F32.PACK_AB R122, R13, R47 ;  /* 0x0000002f0d7a723e */ /* 0x000fe200000010ff */
[-C--:B------:R-:W-:Y:S01]  /*13410*/  FMUL.FTZ R88, R88, R12.reuse ;  /* 0x0000000c58587220 */ /* 0x080fe20000410000 */
[-C--:B------:R-:W-:Y:S01]  /*13420*/  FMUL.FTZ R89, R89, R12.reuse ;  /* 0x0000000c59597220 */ /* 0x080fe20000410000 */
[-C--:B------:R-:W-:Y:S01]  /*13430*/  FMUL.FTZ R92, R92, R12.reuse ;  /* 0x0000000c5c5c7220 */ /* 0x080fe20000410000 */
[-C--:B------:R-:W-:Y:S01]  /*13440*/  FMUL.FTZ R93, R93, R12.reuse ;  /* 0x0000000c5d5d7220 */ /* 0x080fe20000410000 */
[----:B0-----:R-:W-:Y:S01]  /*13450*/  FADD.FTZ R3, R50, R8 ;  /* 0x0000000832037221 */ /* 0x001fe20000010000 */
        /* <DEDUP_REMOVED lines=12> */
[----:B------:R-:W-:Y:S01]  /*13520*/  F2FP.BF16.F32.PACK_AB R150, R45, R150 ;  /* 0x000000962d96723e */ /* 0x000fe200000010ff */
[----:B------:R-:W-:Y:S01]  /*13530*/  VIADD R0, R0, 0xffffffff ;  /* 0xffffffff00007836 */ /* 0x000fe20000000000 */
[----:B------:R-:W-:Y:S01]  /*13540*/  F2FP.BF16.F32.PACK_AB R149, R51, R49 ;  /* 0x000000313395723e */ /* 0x000fe200000010ff */
[----:B------:R-:W-:Y:S01]  /*13550*/  FMUL.FTZ R90, R90, R48 ;  /* 0x000000305a5a7220 */ /* 0x000fe20000410000 */
[----:B------:R-:W-:Y:S01]  /*13560*/  F2FP.BF16.F32.PACK_AB R151, R54, R52 ;  /* 0x000000343697723e */ /* 0x000fe200000010ff */
[-C--:B------:R-:W-:Y:S01]  /*13570*/  FMUL.FTZ R91, R91, R48.reuse ;  /* 0x000000305b5b7220 */ /* 0x080fe20000410000 */
[----:B------:R-:W-:Y:S01]  /*13580*/  F2FP.BF16.F32.PACK_AB R145, R71, R53 ;  /* 0x000000354791723e */ /* 0x000fe200000010ff */
[-C--:B------:R-:W-:Y:S01]  /*13590*/  FMUL.FTZ R94, R94, R48.reuse ;  /* 0x000000305e5e7220 */ /* 0x080fe20000410000 */
[----:B------:R-:W-:Y:S01]  /*135a0*/  F2FP.BF16.F32.PACK_AB R147, R75, R55 ;  /* 0x000000374b93723e */ /* 0x000fe200000010ff */
[-C--:B------:R-:W-:Y:S01]  /*135b0*/  FMUL.FTZ R95, R95, R48.reuse ;  /* 0x000000305f5f7220 */ /* 0x080fe20000410000 */
[----:B------:R-:W-:Y:S01]  /*135c0*/  F2FP.BF16.F32.PACK_AB R141, R72, R69 ;  /* 0x00000045488d723e */ /* 0x000fe200000010ff */
[----:B------:R-:W-:Y:S01]  /*135d0*/  FMUL.FTZ R98, R98, R48 ;  /* 0x0000003062627220 */ /* 0x000fe20000410000 */
[----:B------:R-:W-:Y:S01]  /*135e0*/  F2FP.BF16.F32.PACK_AB R143, R73, R70 ;  /* 0x00000046498f723e */ /* 0x000fe200000010ff */
[----:B------:R-:W-:Y:S01]  /*135f0*/  FMUL.FTZ R99, R99, R48 ;  /* 0x0000003063637220 */ /* 0x000fe20000410000 */
        /* <DEDUP_REMOVED lines=11> */
[-C--:B------:R-:W-:Y:S01]  /*136b0*/  FMUL.FTZ R111, R111, R48.reuse ;  /* 0x000000306f6f7220 */ /* 0x080fe20000410000 */
[----:B------:R-:W-:Y:S01]  /*136c0*/  F2FP.BF16.F32.PACK_AB R128, R32, R29 ;  /* 0x0000001d2080723e */ /* 0x000fe200000010ff */
[-C--:B------:R-:W-:Y:S01]  /*136d0*/  FMUL.FTZ R114, R114, R48.reuse ;  /* 0x0000003072727220 */ /* 0x080fe20000410000 */
[----:B------:R-:W-:Y:S01]  /*136e0*/  F2FP.BF16.F32.PACK_AB R130, R34, R33 ;  /* 0x000000212282723e */ /* 0x000fe200000010ff */
[----:B------:R-:W-:Y:S01]  /*136f0*/  FMUL.FTZ R115, R115, R48 ;  /* 0x0000003073737220 */ /* 0x000fe20000410000 */
[----:B------:R-:W-:Y:S01]  /*13700*/  F2FP.BF16.F32.PACK_AB R124, R38, R36 ;  /* 0x00000024267c723e */ /* 0x000fe200000010ff */
[-C--:B------:R-:W-:Y:S01]  /*13710*/  FMUL.FTZ R118, R118, R48.reuse ;  /* 0x0000003076767220 */ /* 0x080fe20000410000 */
[----:B------:R-:W-:Y:S01]  /*13720*/  F2FP.BF16.F32.PACK_AB R125, R9, R125 ;  /* 0x0000007d097d723e */ /* 0x000fe200000010ff */
[----:B------:R-:W-:Y:S01]  /*13730*/  FMUL.FTZ R119, R119, R48 ;  /* 0x0000003077777220 */ /* 0x000fe20000410000 */
        /* <DEDUP_REMOVED lines=8> */
[----:B------:R-:W-:Y:S01]  /*137c0*/  F2FP.BF16.F32.PACK_AB R123, R50, R67 ;  /* 0x00000043327b723e */ /* 0x000fe200000010ff */
[----:B------:R-:W-:Y:S06]  /*137d0*/  @P2 BRA `(.L_x_1500) ;  /* 0xffffffd800102947 */ /* 0x000fec000383ffff */
.L_x_1490:
[----:B------:R-:W2:Y:S02]  /*137e0*/  LDL R8, [R1+0x58] ;  /* 0x0000580001087983 */ /* 0x000ea40000100800 */
[----:B--2---:R-:W-:-:S13]  /*137f0*/  ISETP.GE.AND P2, PT, R0, R8, PT ;  /* 0x000000080000720c */ /* 0x004fda0003f46270 */
[----:B------:R-:W-:Y:S05]  /*13800*/  @!P2 BRA `(.L_x_1501) ;  /* 0x0000003400e8a947 */ /* 0x000fea0003800000 */
[----:B------:R-:W-:Y:S02]  /*13810*/  IMAD.MOV.U32 R15, RZ, RZ, R5 ;  /* 0x000000ffff0f7224 */ /* 0x000fe400078e0005 */
[----:B------:R-:W-:Y:S02]  /*13820*/  IMAD.MOV.U32 R20, RZ, RZ, R14 ;  /* 0x000000ffff147224 */ /* 0x000fe400078e000e */
[----:B------:R-:W-:Y:S02]  /*13830*/  IMAD.MOV.U32 R8, RZ, RZ, R154 ;  /* 0x000000ffff087224 */ /* 0x000fe400078e009a */
[----:B------:R-:W-:-:S07]  /*13840*/  IMAD.MOV.U32 R21, RZ, RZ, R16 ;  /* 0x000000ffff157224 */ /* 0x000fce00078e0010 */
.L_x_1519:
        /* <DEDUP_REMOVED lines=11> */
.L_x_1503:
[----:B------:R-:W-:Y:S01]  /*13900*/  IMAD R5, R16, 0x8, R2 ;  /* 0x0000000810057824 */ /* 0x000fe200078e0202 */
[----:B------:R-:W-:-:S04]  /*13910*/  SHF.L.U32 R12, R154, 0x1f, RZ ;  /* 0x0000001f9a0c7819 */ /* 0x000fc800000006ff */
[----:B------:R0:W1:Y:S01]  /*13920*/  SYNCS.PHASECHK.TRANS64.TRYWAIT P3, [R5+URZ+0x16830], R12 ;  /* 0x0168300c050075a7 */ /* 0x000062000806017f */
[----:B------:R-:W-:Y:S05]  /*13930*/  @!P0 BRA `(.L_x_1504) ;  /* 0x0000000000048947 */ /* 0x000fea0003800000 */
[----:B------:R-:W-:Y:S01]  /*13940*/  BPT.TRAP 0x1 ;  /* 0x000000040000795c */ /* 0x000fe20000300000 */
.L_x_1504:
[----:B------:R-:W-:Y:S04]  /*13950*/  BSSY B0, `(.L_x_1502) ;  /* 0x0000004000007945 */ /* 0x000fe80003800000 */
[----:B-1----:R-:W-:Y:S05]  /*13960*/  @P3 BRA `(.L_x_1505) ;  /* 0x0000000000083947 */ /* 0x002fea0003800000 */
[----:B------:R-:W1:Y:S02]  /*13970*/  SYNCS.PHASECHK.TRANS64.TRYWAIT P3, [R5+URZ+0x16830], R12 ;  /* 0x0168300c050075a7 */ /* 0x000e64000806017f */
[----:B-1----:R-:W-:Y:S05]  /*13980*/  @!P3 BRA `(.L_x_1506) ;  /* 0x000000ec0000b947 */ /* 0x002fea0003800000 */
.L_x_1505:
[----:B------:R-:W-:Y:S05]  /*13990*/  BSYNC B0 ;  /* 0x0000000000007941 */ /* 0x000fea0003800000 */
.L_x_1502:
        /* <DEDUP_REMOVED lines=45> */
.L_x_1508:
[----:B------:R-:W-:Y:S01]  /*13c70*/  SHF.L.U32 R5, R8, 0x1f, RZ ;  /* 0x0000001f08057819 */ /* 0x000fe200000006ff */
[----:B------:R-:W-:-:S04]  /*13c80*/  IMAD R8, R21, 0x8, R2 ;  /* 0x0000000815087824 */ /* 0x000fc800078e0202 */
[----:B------:R0:W1:Y:S01]  /*13c90*/  SYNCS.PHASECHK.TRANS64.TRYWAIT P2, [R8+URZ+0x16850], R5 ;  /* 0x01685005080075a7 */ /* 0x000062000804017f */
[----:B------:R-:W-:Y:S05]  /*13ca0*/  @!P0 BRA `(.L_x_1509) ;  /* 0x0000000000048947 */ /* 0x000fea0003800000 */
[----:B------:R-:W-:Y:S01]  /*13cb0*/  BPT.TRAP 0x1 ;  /* 0x000000040000795c */ /* 0x000fe20000300000 */
.L_x_1509:
[----:B-1----:R-:W-:Y:S05]  /*13cc0*/  @P2 BRA `(.L_x_1507) ;  /* 0x0000000000082947 */ /* 0x002fea0003800000 */
[----:B------:R-:W1:Y:S02]  /*13cd0*/  SYNCS.PHASECHK.TRANS64.TRYWAIT P2, [R8+URZ+0x16850], R5 ;  /* 0x01685005080075a7 */ /* 0x000e64000804017f */
[----:B-1----:R-:W-:Y:S05]  /*13ce0*/  @!P2 BRA `(.L_x_1510) ;  /* 0x000000e8003ca947 */ /* 0x002fea0003800000 */
.L_x_1507:
[----:B01----:R-:W-:Y:S01]  /*13cf0*/  VIADD R5, R2, 0x400 ;  /* 0x0000040002057836 */ /* 0x003fe20000000000 */
[----:B------:R-:W-:Y:S05]  /*13d00*/  WARPSYNC.ALL ;  /* 0x0000000000007948 */ /* 0x000fea0003800000 */
[----:B------:R-:W-:Y:S01]  /*13d10*/  SHF.R.U32.HI R5, RZ, 0x4, R5 ;  /* 0x00000004ff057819 */ /* 0x000fe20000011605 */
[----:B------:R-:W-:Y:S01]  /*13d20*/  IMAD.MOV.U32 R9, RZ, RZ, 0x40000040 ;  /* 0x40000040ff097424 */ /* 0x000fe200078e00ff */
[----:B------:R-:W-:Y:S02]  /*13d30*/  WARPGROUP.ARRIVE ;  /* 0x00000000000079c5 */ /* 0x000fe40000000000 */
[----:B------:R-:W-:-:S02]  /*13d40*/  LOP3.LUT R5, R5, 0x3fff, RZ, 0xc0, !PT ;  /* 0x00003fff05057812 */ /* 0x000fc400078ec0ff */
[----:B------:R-:W-:-:S03]  /*13d50*/  R2UR UR15, R9 ;  /* 0x00000000090f72ca */ /* 0x000fc600000e0000 */
        /* <DEDUP_REMOVED lines=11> */
[----:B------:R-:W2:Y:S04]  /*13e10*/  LDL R148, [R1+0x1c] ;  /* 0x00001c0001947983 */ /* 0x000ea80000100800 */
[----:B------:R-:W2:Y:S02]  /*13e20*/  LDL R149, [R1+0x4c] ;  /* 0x00004c0001957983 */ /* 0x000ea40000100800 */
[----:B------:R-:W-:Y:S01]  /*13e30*/  HGMMA.64x64x16.F32.BF16 R88, R144, gdesc[UR12].tnspB, R88, gsb0 ;  /* 0x40e0000c90587df0 */ /* 0x000fe20008001858 */
[----:B------:R-:W-:-:S02]  /*13e40*/  R2UR UR14, R12 ;  /* 0x000000000c0e72ca */ /* 0x000fc400000e0000 */
[----:B------:R-:W-:Y:S01]  /*13e50*/  R2UR UR15, R13 ;  /* 0x000000000d0f72ca */ /* 0x000fe200000e0000 */
[----:B------:R-:W-:Y:S01]  /*13e60*/  VIADD R12, R8, 0x180 ;  /* 0x00000180080c7836 */ /* 0x000fe20000000000 */
[----:B------:R-:W3:Y:S01]  /*13e70*/  LDL R150, [R1+0xc] ;  /* 0x00000c0001967983 */ /* 0x000ee20000100800 */
[----:B------:R-:W-:-:S03]  /*13e80*/  IMAD.MOV.U32 R13, RZ, RZ, 0x40000040 ;  /* 0x40000040ff0d7424 */ /* 0x000fc600078e00ff */
[----:B------:R-:W3:Y:S01]  /*13e90*/  LDL R151, [R1+0x8] ;  /* 0x0000080001977983 */ /* 0x000ee20000100800 */
        /* <DEDUP_REMOVED lines=33> */
[----:B------:R-:W-:-:S02]  /*140b0*/  @!P1 IMAD R80, R16, 0x8, R2 ;  /* 0x0000000810509824 */ /* 0x000fc400078e0202 */
        /* <DEDUP_REMOVED lines=8> */
[----:B------:R-:W-:Y:S02]  /*14140*/  @!P1 VIADD R80, R80, 0x16840 ;  /* 0x0001684050509836 */ /* 0x000fe40000000000 */
        /* <DEDUP_REMOVED lines=24> */
[----:B------:R-:W-:-:S02]  /*142d0*/  WARPGROUP.DEPBAR.LE gsb0, 0x0 ;  /* 0x00008000000079c5 */ /* 0x000fc40000010000 */
[----:B------:R-:W-:-:S05]  /*142e0*/  WARPGROUP.ARRIVE ;  /* 0x00000000000079c5 */ /* 0x000fca0000000000 */
[----:B------:R-:W1:Y:S01]  /*142f0*/  MUFU.TANH R9, R9 ;  /* 0x0000000900097308 */ /* 0x000e620000002400 */
[----:B------:R-:W-:Y:S01]  /*14300*/  HGMMA.64x64x16.F32.BF16 R88, R140, gdesc[UR12].tnspB, R88, gsb0 ;  /* 0x40e0000c8c587df0 */ /* 0x000fe20008001858 */
[----:B------:R-:W-:Y:S01]  /*14310*/  R2UR UR14, R12 ;  /* 0x000000000c0e72ca */ /* 0x000fe200000e0000 */
[----:B------:R-:W-:Y:S01]  /*14320*/  VIADD R12, R8, 0x200 ;  /* 0x00000200080c7836 */ /* 0x000fe20000000000 */
[----:B------:R-:W-:Y:S01]  /*14330*/  R2UR UR15, R13 ;  /* 0x000000000d0f72ca */ /* 0x000fe200000e0000 */
[----:B------:R-:W-:-:S03]  /*14340*/  IMAD.MOV.U32 R13, RZ, RZ, 0x40000040 ;  /* 0x40000040ff0d7424 */ /* 0x000fc600078e00ff */
        /* <DEDUP_REMOVED lines=55> */
[----:B--2---:R-:W-:-:S02]  /*146c0*/  IMAD.IADD R83, R149, 0x1, R148 ;  /* 0x0000000195537824 */ /* 0x004fc400078e0294 */
[----:B------:R-:W2:Y:S04]  /*146d0*/  S2R R148, SR_TID.X ;  /* 0x0000000000947919 */ /* 0x000ea80000002100 */
[----:B------:R-:W0:Y:S08]  /*146e0*/  MUFU.TANH R55, R55 ;  /* 0x0000003700377308 */ /* 0x000e300000002400 */
[----:B------:R-:W0:Y:S08]  /*146f0*/  MUFU.TANH R56, R56 ;  /* 0x0000003800387308 */ /* 0x000e300000002400 */
[----:B------:R-:W0:Y:S08]  /*14700*/  MUFU.TANH R57, R57 ;  /* 0x0000003900397308 */ /* 0x000e300000002400 */
[----:B------:R-:W0:Y:S01]  /*14710*/  MUFU.TANH R58, R58 ;  /* 0x0000003a003a7308 */ /* 0x000e220000002400 */
[----:B--2---:R-:W-:-:S02]  /*14720*/  SHF.R.U32.HI R149, RZ, 0x7, R148 ;  /* 0x00000007ff957819 */ /* 0x004fc40000011694 */
[----:B------:R-:W-:-:S05]  /*14730*/  ISETP.GE.U32.AND P2, PT, R148, 0x180, PT ;  /* 0x000001809400780c */ /* 0x000fca0003f46070 */
[----:B------:R-:W2:Y:S08]  /*14740*/  MUFU.TANH R59, R59 ;  /* 0x0000003b003b7308 */ /* 0x000eb00000002400 */
        /* <DEDUP_REMOVED lines=14> */
[----:B------:R-:W0:Y:S01]  /*14830*/  MUFU.TANH R67, R67 ;  /* 0x0000004300437308 */ /* 0x000e220000002400 */
[----:B-1----:R-:W-:-:S07]  /*14840*/  @P4 IMAD.HI.U32 R13, R83, R13, RZ ;  /* 0x0000000d530d4227 */ /* 0x002fce00078e00ff */
[----:B------:R-:W1:Y:S01]  /*14850*/  MUFU.TANH R68, R68 ;  /* 0x0000004400447308 */ /* 0x000e620000002400 */
[----:B-----5:R-:W-:Y:S01]  /*14860*/  @P4 SHF.R.U32.HI R83, RZ, R12, R13 ;  /* 0x0000000cff534219 */ /* 0x020fe2000001160d */
[----:B------:R-:W-:Y:S01]  /*14870*/  VIADD R13, R149, 0x9 ;  /* 0x00000009950d7836 */ /* 0x000fe20000000000 */
[----:B------:R-:W-:-:S04]  /*14880*/  IADD3 R12, -R155, 0x1, -R82 ;  /* 0x000000019b0c7810 */ /* 0x000fc80007ffe952 */
[----:B------:R-:W-:Y:S01]  /*14890*/  SEL R13, R13, 0x9, !P2 ;  /* 0x000000090d0d7807 */ /* 0x000fe20005000000 */
[----:B------:R-:W0:Y:S01]  /*148a0*/  MUFU.TANH R69, R69 ;  /* 0x0000004500457308 */ /* 0x000e220000002400 */
[----:B---3--:R-:W-:-:S07]  /*148b0*/  IADD3 R12, -R151, R12, R150 ;  /* 0x0000000c970c7210 */ /* 0x008fce0007ffe196 */
[----:B------:R-:W3:Y:S08]  /*148c0*/  MUFU.TANH R70, R70 ;  /* 0x0000004600467308 */ /* 0x000ef00000002400 */
        /* <DEDUP_REMOVED lines=16> */
[----:B------:R-:W5:Y:S01]  /*149d0*/  SHFL.IDX PT, R122, R83, RZ, 0x1c1f ;  /* 0x001c1fff537a7589 */ /* 0x000f6200000e0000 */
[C---:B------:R-:W-:Y:S02]  /*149e0*/  VIADD R121, R12.reuse, UR9 ;  /* 0x000000090c797c36 */ /* 0x040fe40008000000 */
[----:B------:R-:W-:Y:S01]  /*149f0*/  VIADD R120, R12, UR11 ;  /* 0x0000000b0c787c36 */ /* 0x000fe20008000000 */
[----:B------:R0:W-:Y:S06]  /*14a00*/  BAR.ARV R13, 0x100 ;  /* 0x0004000d0000751d */ /* 0x0001ec0000002000 */
[----:B------:R4:W-:Y:S02]  /*14a10*/  @!P1 SYNCS.ARRIVE.TRANS64.RED.A1T0 RZ, [R80+URZ], RZ ;  /* 0x000000ff50ff99a7 */ /* 0x0009e4000810043f */
[----:B----4-:R-:W-:-:S06]  /*14a20*/  FMUL.FTZ R80, R87, UR6 ;  /* 0x0000000657507c20 */ /* 0x010fcc0008410000 */
[----:B------:R-:W4:Y:S01]  /*14a30*/  MUFU.TANH R80, R80 ;  /* 0x0000005000507308 */ /* 0x000f220000002400 */
[--C-:B-----5:R-:W-:Y:S02]  /*14a40*/  IMAD.IADD R87, R121, 0x1, R122.reuse ;  /* 0x0000000179577824 */ /* 0x120fe400078e027a */
[----:B------:R-:W-:Y:S01]  /*14a50*/  IMAD.IADD R86, R120, 0x1, R122 ;  /* 0x0000000178567824 */ /* 0x000fe200078e027a */
[----:B0123--:R-:W-:Y:S06]  /*14a60*/  @!P5 BRA `(.L_x_1511) ;  /* 0x000000000058d947 */ /* 0x00ffec0003800000 */
[----:B------:R-:W-:Y:S01]  /*14a70*/  IADD3 R122, -R151, R150, R122 ;  /* 0x00000096977a7210 */ /* 0x000fe20007ffe17a */
[----:B------:R-:W-:Y:S03]  /*14a80*/  BSSY B0, `(.L_x_1512) ;  /* 0x0000010000007945 */ /* 0x000fe60003800000 */
        /* <DEDUP_REMOVED lines=10> */
.L_x_1513:
[----:B------:R-:W-:-:S05]  /*14b30*/  IMAD.U32 R123, RZ, RZ, UR5 ;  /* 0x00000005ff7b7e24 */ /* 0x000fca000f8e00ff */
[----:B------:R-:W-:-:S13]  /*14b40*/  ISETP.NE.AND P2, PT, R123, 0x1, PT ;  /* 0x000000017b00780c */ /* 0x000fda0003f45270 */
[----:B------:R-:W0:Y:S02]  /*14b50*/  @P2 LDC.64 R12, c[0x0][0x9e8] ;  /* 0x00027a00ff0c2b82 */ /* 0x000e240000000a00 */
[----:B0-----:R-:W-:-:S05]  /*14b60*/  @P2 IMAD.HI.U32 R12, R122, R12, RZ ;  /* 0x0000000c7a0c2227 */ /* 0x001fca00078e00ff */
[----:B------:R-:W-:-:S07]  /*14b70*/  @P2 SHF.R.U32.HI R122, RZ, R13, R12 ;  /* 0x0000000dff7a2219 */ /* 0x000fce000001160c */
.L_x_1514:
[----:B------:R-:W-:Y:S05]  /*14b80*/  BSYNC B0 ;  /* 0x0000000000007941 */ /* 0x000fea0003800000 */
.L_x_1512:
[----:B------:R-:W-:-:S04]  /*14b90*/  IMAD R122, R122, R123, -R82 ;  /* 0x0000007b7a7a7224 */ /* 0x000fc800078e0a52 */
[----:B------:R-:W-:-:S05]  /*14ba0*/  IMAD.IADD R122, R122, 0x1, -R155 ;  /* 0x000000017a7a7824 */ /* 0x000fca00078e0a9b */
[----:B------:R-:W-:Y:S02]  /*14bb0*/  VIMNMX R86, R86, R122, !PT ;  /* 0x0000007a56567248 */ /* 0x000fe40007fe0100 */
[----:B------:R-:W-:-:S07]  /*14bc0*/  VIADDMNMX R87, R122, R123, R87, PT ;  /* 0x0000007b7a577246 */ /* 0x000fce0003800157 */
.L_x_1511:
        /* <DEDUP_REMOVED lines=113> */
.L_x_1517:
[----:B------:R-:W-:-:S05]  /*152e0*/  IMAD.U32 R86, RZ, RZ, UR5 ;  /* 0x00000005ff567e24 */ /* 0x000fca000f8e00ff */
[----:B------:R-:W-:-:S13]  /*152f0*/  ISETP.NE.AND P2, PT, R86, 0x1, PT ;  /* 0x000000015600780c */ /* 0x000fda0003f45270 */
[----:B------:R-:W0:Y:S02]  /*15300*/  @P2 LDC.64 R12, c[0x0][0x9e8] ;  /* 0x00027a00ff0c2b82 */ /* 0x000e240000000a00 */
[----:B0-----:R-:W-:-:S05]  /*15310*/  @P2 IMAD.HI.U32 R12, R83, R12, RZ ;  /* 0x0000000c530c2227 */ /* 0x001fca00078e00ff */
[----:B------:R-:W-:-:S07]  /*15320*/  @P2 SHF.R.U32.HI R83, RZ, R13, R12 ;  /* 0x0000000dff532219 */ /* 0x000fce000001160c */
.L_x_1518:
[----:B------:R-:W-:Y:S05]  /*15330*/  BSYNC B0 ;  /* 0x0000000000007941 */ /* 0x000fea0003800000 */
.L_x_1516:
[----:B------:R-:W-:-:S04]  /*15340*/  IMAD R82, R83, R86, -R82 ;  /* 0x0000005653527224 */ /* 0x000fc800078e0a52 */
[----:B------:R-:W-:-:S05]  /*15350*/  IMAD.IADD R82, R82, 0x1, -R155 ;  /* 0x0000000152527824 */ /* 0x000fca00078e0a9b */
[----:B------:R-:W-:Y:S02]  /*15360*/  VIADDMNMX R121, R82, R86, R121, PT ;  /* 0x0000005652797246 */ /* 0x000fe40003800179 */
[----:B------:R-:W-:-:S07]  /*15370*/  VIMNMX R120, R120, R82, !PT ;  /* 0x0000005278787248 */ /* 0x000fce0007fe0100 */
.L_x_1515:
[----:B------:R-:W-:Y:S01]  /*15380*/  ISETP.GT.AND P2, PT, R120, 0x1, P3 ;  /* 0x000000017800780c */ /* 0x000fe20001f44270 */
[----:B------:R-:W2:Y:S01]  /*15390*/  LDL R87, [R1+0x58] ;  /* 0x0000580001577983 */ /* 0x000ea20000100800 */
[----:B------:R-:W-:Y:S01]  /*153a0*/  @!P1 IMAD R12, R21, 0x8, R2 ;  /* 0x00000008150c9824 */ /* 0x000fe200078e0202 */
[----:B------:R-:W-:Y:S02]  /*153b0*/  FMNMX.FTZ R82, R5, R20, !PT ;  /* 0x0000001405527209 */ /* 0x000fe40007810000 */
[----:B------:R-:W-:Y:S01]  /*153c0*/  ISETP.LT.OR P2, PT, R121, 0x2, P2 ;  /* 0x000000027900780c */ /* 0x000fe20001741670 */
[----:B------:R-:W-:Y:S01]  /*153d0*/  @!P1 VIADD R12, R12, 0x16860 ;  /* 0x000168600c0c9836 */ /* 0x000fe20000000000 */
[----:B------:R-:W-:Y:S02]  /*153e0*/  FMNMX.FTZ R82, R9, R82, !PT ;  /* 0x0000005209527209 */ /* 0x000fe40007810000 */
[----:B------:R-:W-:Y:S02]  /*153f0*/  FSEL R24, R24, -INF , !P2 ;  /* 0xff80000018187808 */ /* 0x000fe40005000000 */
[----:B------:R-:W-:-:S02]  /*15400*/  ISETP.GT.AND P2, PT, R120, 0x8, P3 ;  /* 0x000000087800780c */ /* 0x000fc40001f44270 */
[----:B------:R-:W-:Y:S02]  /*15410*/  @!P1 PRMT R12, RZ, 0x654, R12 ;  /* 0x00000654ff0c9816 */ /* 0x000fe4000000000c */
[----:B------:R-:W-:Y:S02]  /*15420*/  ISETP.LT.OR P2, PT, R121, 0x9, P2 ;  /* 0x000000097900780c */ /* 0x000fe40001741670 */
[----:B------:R0:W-:Y:S01]  /*15430*/  @!P1 SYNCS.ARRIVE.TRANS64.RED.A1T0 RZ, [R12+URZ], RZ ;  /* 0x000000ff0cff99a7 */ /* 0x0001e2000810043f */
[----:B------:R-:W-:Y:S02]  /*15440*/  FMNMX.FTZ R13, R25, R82, !PT ;  /* 0x00000052190d7209 */ /* 0x000fe40007810000 */
[----:B------:R-:W-:Y:S02]  /*15450*/  FSEL R27, R27, -INF , !P2 ;  /* 0xff8000001b1b7808 */ /* 0x000fe40005000000 */
[----:B------:R-:W-:Y:S02]  /*15460*/  ISETP.GT.AND P2, PT, R120, 0x9, P3 ;  /* 0x000000097800780c */ /* 0x000fe40001f44270 */
[----:B------:R-:W-:-:S02]  /*15470*/  FMNMX.FTZ R82, R26, R13, !PT ;  /* 0x0000000d1a527209 */ /* 0x000fc40007810000 */
[----:B------:R-:W-:Y:S02]  /*15480*/  ISETP.LT.OR P2, PT, R121, 0xa, P2 ;  /* 0x0000000a7900780c */ /* 0x000fe40001741670 */
[----:B------:R-:W-:Y:S02]  /*15490*/  FMNMX.FTZ R13, R29, R82, !PT ;  /* 0x000000521d0d7209 */ /* 0x000fe40007810000 */
[----:B------:R-:W-:Y:S02]  /*154a0*/  FSEL R28, R28, -INF , !P2 ;  /* 0xff8000001c1c7808 */ /* 0x000fe40005000000 */
[----:B------:R-:W-:Y:S02]  /*154b0*/  ISETP.GT.AND P2, PT, R120, 0x10, P3 ;  /* 0x000000107800780c */ /* 0x000fe40001f44270 */
[----:B------:R-:W-:Y:S02]  /*154c0*/  FMNMX.FTZ R82, R30, R13, !PT ;  /* 0x0000000d1e527209 */ /* 0x000fe40007810000 */
[----:B------:R-:W-:-:S02]  /*154d0*/  ISETP.LT.OR P2, PT, R121, 0x11, P2 ;  /* 0x000000117900780c */ /* 0x000fc40001741670 */
[----:B------:R-:W-:Y:S02]  /*154e0*/  FMNMX.FTZ R13, R33, R82, !PT ;  /* 0x00000052210d7209 */ /* 0x000fe40007810000 */
[----:B------:R-:W-:Y:S02]  /*154f0*/  FSEL R31, R31, -INF , !P2 ;  /* 0xff8000001f1f7808 */ /* 0x000fe40005000000 */
[----:B------:R-:W-:Y:S02]  /*15500*/  ISETP.GT.AND P2, PT, R120, 0x11, P3 ;  /* 0x000000117800780c */ /* 0x000fe40001f44270 */
[----:B------:R-:W-:Y:S02]  /*15510*/  FMNMX.FTZ R82, R34, R13, !PT ;  /* 0x0000000d22527209 */ /* 0x000fe40007810000 */
[----:B------:R-:W-:Y:S02]  /*15520*/  ISETP.LT.OR P2, PT, R121, 0x12, P2 ;  /* 0x000000127900780c */ /* 0x000fe40001741670 */
[----:B------:R-:W-:-:S02]  /*15530*/  FMNMX.FTZ R13, R37, R82, !PT ;  /* 0x00000052250d7209 */ /* 0x000fc40007810000 */
[----:B------:R-:W-:Y:S02]  /*15540*/  FSEL R32, R32, -INF , !P2 ;  /* 0xff80000020207808 */ /* 0x000fe40005000000 */
[----:B------:R-:W-:Y:S02]  /*15550*/  ISETP.GT.AND P2, PT, R120, 0x18, P3 ;  /* 0x000000187800780c */ /* 0x000fe40001f44270 */
[----:B------:R-:W-:Y:S02]  /*15560*/  FMNMX.FTZ R82, R38, R13, !PT ;  /* 0x0000000d26527209 */ /* 0x000fe40007810000 */
[----:B------:R-:W-:Y:S02]  /*15570*/  ISETP.LT.OR P2, PT, R121, 0x19, P2 ;  /* 0x000000197900780c */ /* 0x000fe40001741670 */
[----:B------:R-:W-:Y:S02]  /*15580*/  FMNMX.FTZ R13, R41, R82, !PT ;  /* 0x00000052290d7209 */ /* 0x000fe40007810000 */
[----:B------:R-:W-:-:S02]  /*15590*/  FSEL R35, R35, -INF , !P2 ;  /* 0xff80000023237808 */ /* 0x000fc40005000000 */
[----:B------:R-:W-:Y:S02]  /*155a0*/  ISETP.GT.AND P2, PT, R120, 0x19, P3 ;  /* 0x000000197800780c */ /* 0x000fe40001f44270 */
[----:B------:R-:W-:Y:S02]  /*155b0*/  FMNMX.FTZ R82, R42, R13, !PT ;  /* 0x0000000d2a527209 */ /* 0x000fe40007810000 */
[----:B------:R-:W-:Y:S02]  /*155c0*/  ISETP.LT.OR P2, PT, R121, 0x1a, P2 ;  /* 0x0000001a7900780c */ /* 0x000fe40001741670 */
[----:B------:R-:W-:Y:S02]  /*155d0*/  FMNMX.FTZ R13, R45, R82, !PT ;  /* 0x000000522d0d7209 */ /* 0x000fe40007810000 */
[----:B------:R-:W-:Y:S02]  /*155e0*/  FSEL R36, R36, -INF , !P2 ;  /* 0xff80000024247808 */ /* 0x000fe40005000000 */
[----:B------:R-:W-:-:S02]  /*155f0*/  ISETP.GT.AND P2, PT, R120, 0x20, P3 ;  /* 0x000000207800780c */ /* 0x000fc40001f44270 */
[----:B------:R-:W-:Y:S02]  /*15600*/  FMNMX.FTZ R82, R46, R13, !PT ;  /* 0x0000000d2e527209 */ /* 0x000fe40007810000 */
[----:B------:R-:W-:Y:S02]  /*15610*/  ISETP.LT.OR P2, PT, R121, 0x21, P2 ;  /* 0x000000217900780c */ /* 0x000fe40001741670 */
[----:B------:R-:W-:Y:S02]  /*15620*/  FMNMX.FTZ R13, R49, R82, !PT ;  /* 0x00000052310d7209 */ /* 0x000fe40007810000 */
[----:B0-----:R-:W-:Y:S02]  /*15630*/  FSEL R12, R39, -INF , !P2 ;  /* 0xff800000270c7808 */ /* 0x001fe40005000000 */
        /* <DEDUP_REMOVED lines=42> */
[----:B------:R-:W-:-:S03]  /*158e0*/  ISETP.LT.OR P2, PT, R121, 0x42, P2 ;  /* 0x000000427900780c */ /* 0x000fc60001741670 */
[----:B------:R-:W0:Y:S01]  /*158f0*/  SHFL.BFLY PT, R39, R21, 0x2, 0x1f ;  /* 0x0c401f0015277f89 */ /* 0x000e2200000e0000 */
        /* <DEDUP_REMOVED lines=19> */
[----:B------:R-:W-:-:S04]  /*15a30*/  ISETP.GT.AND P2, PT, R120, RZ, P3 ;  /* 0x000000ff7800720c */ /* 0x000fc80001f44270 */
[----:B------:R-:W-:-:S04]  /*15a40*/  ISETP.LT.OR P2, PT, R121, 0x1, P2 ;  /* 0x000000017900780c */ /* 0x000fc80001741670 */
[----:B------:R-:W-:Y:S02]  /*15a50*/  FSEL R13, R14, -INF , !P2 ;  /* 0xff8000000e0d7808 */ /* 0x000fe40005000000 */
[----:B0-----:R-:W-:Y:S02]  /*15a60*/  FMNMX.FTZ R14, R21, R39, !PT ;  /* 0x00000027150e7209 */ /* 0x001fe40007810000 */
[----:B------:R-:W-:Y:S02]  /*15a70*/  FMNMX.FTZ R21, R13, R15, !PT ;  /* 0x0000000f0d157209 */ /* 0x000fe40007810000 */
[----:B------:R-:W-:Y:S01]  /*15a80*/  ISETP.GT.AND P2, PT, R120, 0x60, P3 ;  /* 0x000000607800780c */ /* 0x000fe20001f44270 */
[----:B------:R-:W0:Y:S01]  /*15a90*/  SHFL.BFLY PT, R39, R14, 0x1, 0x1f ;  /* 0x0c201f000e277f89 */ /* 0x000e2200000e0000 */
[----:B------:R-:W-:Y:S02]  /*15aa0*/  FMNMX.FTZ R82, R24, R21, !PT ;  /* 0x0000001518527209 */ /* 0x000fe40007810000 */
[----:B------:R-:W-:-:S02]  /*15ab0*/  ISETP.LT.OR P2, PT, R121, 0x61, P2 ;  /* 0x000000617900780c */ /* 0x000fc40001741670 */
[----:B------:R-:W-:Y:S02]  /*15ac0*/  FMNMX.FTZ R21, R27, R82, !PT ;  /* 0x000000521b157209 */ /* 0x000fe40007810000 */
[----:B------:R-:W-:Y:S02]  /*15ad0*/  FSEL R71, R71, -INF , !P2 ;  /* 0xff80000047477808 */ /* 0x000fe40005000000 */
[----:B------:R-:W-:Y:S02]  /*15ae0*/  FMNMX.FTZ R82, R28, R21, !PT ;  /* 0x000000151c527209 */ /* 0x000fe40007810000 */
[----:B------:R-:W-:Y:S02]  /*15af0*/  ISETP.GT.AND P2, PT, R120, 0x61, P3 ;  /* 0x000000617800780c */ /* 0x000fe40001f44270 */
        /* <DEDUP_REMOVED lines=33> */
[----:B0-----:R-:W-:Y:S02]  /*15d10*/  FMNMX.FTZ R14, R14, R39, !PT ;  /* 0x000000270e0e7209 */ /* 0x001fe40007810000 */
[----:B------:R-:W-:Y:S02]  /*15d20*/  FMNMX.FTZ R82, R64, R21, !PT ;  /* 0x0000001540527209 */ /* 0x000fe40007810000 */
[----:B------:R-:W-:Y:S02]  /*15d30*/  FSEL R81, R81, -INF , !P2 ;  /* 0xff80000051517808 */ /* 0x000fe40005000000 */
[----:B------:R-:W-:Y:S02]  /*15d40*/  FMNMX.FTZ R21, R67, R82, !PT ;  /* 0x0000005243157209 */ /* 0x000fe40007810000 */
[----:B------:R-:W-:-:S02]  /*15d50*/  FSETP.NEU.FTZ.AND P2, PT, R14, -INF , PT ;  /* 0xff8000000e00780b */ /* 0x000fc40003f5d000 */
[----:B------:R-:W-:Y:S02]  /*15d60*/  FMNMX.FTZ R82, R68, R21, !PT ;  /* 0x0000001544527209 */ /* 0x000fe40007810000 */
[----:B------:R-:W-:Y:S02]  /*15d70*/  FSEL R39, R14, RZ, P2 ;  /* 0x000000ff0e277208 */ /* 0x000fe40001000000 */
[----:B------:R-:W-:Y:S02]  /*15d80*/  FMNMX.FTZ R21, R71, R82, !PT ;  /* 0x0000005247157209 */ /* 0x000fe40007810000 */
[----:B------:R-:W-:Y:S01]  /*15d90*/  ISETP.GT.AND P3, PT, R120, 0x79, P3 ;  /* 0x000000797800780c */ /* 0x000fe20001f64270 */
[----:B------:R-:W-:Y:S01]  /*15da0*/  FADD.FTZ R20, -R39, R20 ;  /* 0x0000001427147221 */ /* 0x000fe20000010100 */
[----:B------:R-:W-:Y:S01]  /*15db0*/  FMNMX.FTZ R82, R72, R21, !PT ;  /* 0x0000001548527209 */ /* 0x000fe20007810000 */
[----:B------:R-:W0:Y:S01]  /*15dc0*/  LDC R39, c[0x0][0x988] ;  /* 0x00026200ff277b82 */ /* 0x000e220000000800 */
[----:B------:R-:W-:-:S02]  /*15dd0*/  ISETP.LT.OR P3, PT, R121, 0x7a, P3 ;  /* 0x0000007a7900780c */ /* 0x000fc40001f61670 */
[----:B------:R-:W-:Y:S02]  /*15de0*/  FMNMX.FTZ R21, R75, R82, !PT ;  /* 0x000000524b157209 */ /* 0x000fe40007810000 */
[----:B----4-:R-:W-:Y:S02]  /*15df0*/  FSEL R80, R80, -INF , !P3 ;  /* 0xff80000050507808 */ /* 0x010fe40005800000 */
[----:B------:R-:W-:-:S04]  /*15e00*/  FMNMX.FTZ R21, R8, R21, !PT ;  /* 0x0000001508157209 */ /* 0x000fc80007810000 */
[----:B------:R-:W-:-:S04]  /*15e10*/  FMNMX.FTZ R82, R78, R21, !PT ;  /* 0x000000154e527209 */ /* 0x000fc80007810000 */
[----:B------:R-:W-:-:S04]  /*15e20*/  FMNMX.FTZ R21, R79, R82, !PT ;  /* 0x000000524f157209 */ /* 0x000fc80007810000 */
[----:B------:R-:W-:-:S04]  /*15e30*/  FMNMX.FTZ R21, R81, R21, !PT ;  /* 0x0000001551157209 */ /* 0x000fc80007810000 */
[----:B------:R-:W-:Y:S01]  /*15e40*/  FMNMX.FTZ R21, R80, R21, !PT ;  /* 0x0000001550157209 */ /* 0x000fe20007810000 */
[-C--:B0-----:R-:W-:Y:S01]  /*15e50*/  FMUL.FTZ R82, R14, R39.reuse ;  /* 0x000000270e527220 */ /* 0x081fe20000410000 */
[----:B------:R-:W-:-:S03]  /*15e60*/  FMUL.FTZ R20, R20, R39 ;  /* 0x0000002714147220 */ /* 0x000fc60000410000 */
[----:B------:R-:W0:Y:S01]  /*15e70*/  SHFL.BFLY PT, R83, R21, 0x2, 0x1f ;  /* 0x0c401f0015537f89 */ /* 0x000e2200000e0000 */
[----:B------:R-:W-:Y:S02]  /*15e80*/  FSEL R82, R82, RZ, P2 ;  /* 0x000000ff52527208 */ /* 0x000fe40001000000 */
[----:B------:R-:W-:Y:S03]  /*15e90*/  MUFU.EX2 R20, R20 ;  /* 0x0000001400147308 */ /* 0x000fe60000000800 */
[-CC-:B------:R-:W-:Y:S01]  /*15ea0*/  FFMA.FTZ R5, R5, R39.reuse, -R82.reuse ;  /* 0x0000002705057223 */ /* 0x180fe20000010852 */
[-CC-:B------:R-:W-:Y:S01]  /*15eb0*/  FFMA.FTZ R9, R9, R39.reuse, -R82.reuse ;  /* 0x0000002709097223 */ /* 0x180fe20000010852 */
[-CC-:B------:R-:W-:Y:S01]  /*15ec0*/  FFMA.FTZ R25, R25, R39.reuse, -R82.reuse ;  /* 0x0000002719197223 */ /* 0x180fe20000010852 */
[-CC-:B------:R-:W-:Y:S01]  /*15ed0*/  FFMA.FTZ R26, R26, R39.reuse, -R82.reuse ;  /* 0x000000271a1a7223 */ /* 0x180fe20000010852 */
[-CC-:B------:R-:W-:Y:S01]  /*15ee0*/  FFMA.FTZ R29, R29, R39.reuse, -R82.reuse ;  /* 0x000000271d1d7223 */ /* 0x180fe20000010852 */
[----:B------:R0:W1:Y:S01]  /*15ef0*/  MUFU.EX2 R148, R5 ;  /* 0x0000000500947308 */ /* 0x0000620000000800 */
[-CC-:B------:R-:W-:Y:S01]  /*15f00*/  FFMA.FTZ R30, R30, R39.reuse, -R82.reuse ;  /* 0x000000271e1e7223 */ /* 0x180fe20000010852 */
[-CC-:B------:R-:W-:Y:S01]  /*15f10*/  FFMA.FTZ R33, R33, R39.reuse, -R82.reuse ;  /* 0x0000002721217223 */ /* 0x180fe20000010852 */
[-CC-:B------:R-:W-:Y:S01]  /*15f20*/  FFMA.FTZ R34, R34, R39.reuse, -R82.reuse ;  /* 0x0000002722227223 */ /* 0x180fe20000010852 */
[-CC-:B------:R-:W-:Y:S01]  /*15f30*/  FFMA.FTZ R37, R37, R39.reuse, -R82.reuse ;  /* 0x0000002725257223 */ /* 0x180fe20000010852 */
[-CC-:B------:R-:W-:Y:S01]  /*15f40*/  FFMA.FTZ R38, R38, R39.reuse, -R82.reuse ;  /* 0x0000002726267223 */ /* 0x180fe20000010852 */
[-CC-:B------:R-:W-:Y:S01]  /*15f50*/  FFMA.FTZ R41, R41, R39.reuse, -R82.reuse ;  /* 0x0000002729297223 */ /* 0x180fe20000010852 */
[-CC-:B------:R-:W-:Y:S01]  /*15f60*/  FFMA.FTZ R42, R42, R39.reuse, -R82.reuse ;  /* 0x000000272a2a7223 */ /* 0x180fe20000010852 */
[----:B------:R-:W3:Y:S01]  /*15f70*/  MUFU.EX2 R9, R9 ;  /* 0x0000000900097308 */ /* 0x000ee20000000800 */
[-CC-:B------:R-:W-:Y:S01]  /*15f80*/  FFMA.FTZ R45, R45, R39.reuse, -R82.reuse ;  /* 0x000000272d2d7223 */ /* 0x180fe20000010852 */
[-CC-:B------:R-:W-:Y:S01]  /*15f90*/  FFMA.FTZ R46, R46, R39.reuse, -R82.reuse ;  /* 0x000000272e2e7223 */ /* 0x180fe20000010852 */
[-CC-:B------:R-:W-:Y:S01]  /*15fa0*/  FFMA.FTZ R49, R49, R39.reuse, -R82.reuse ;  /* 0x0000002731317223 */ /* 0x180fe20000010852 */
[--C-:B------:R-:W-:Y:S01]  /*15fb0*/  FFMA.FTZ R50, R50, R39, -R82.reuse ;  /* 0x0000002732327223 */ /* 0x100fe20000010852 */
[----:B0-----:R-:W-:Y:S01]  /*15fc0*/  FMNMX.FTZ R5, R21, R83, !PT ;  /* 0x0000005315057209 */ /* 0x001fe20007810000 */
[-CC-:B------:R-:W-:Y:S01]  /*15fd0*/  FFMA.FTZ R53, R53, R39.reuse, -R82.reuse ;  /* 0x0000002735357223 */ /* 0x180fe20000010852 */
[-C--:B------:R-:W-:Y:S01]  /*15fe0*/  FFMA.FTZ R54, R54, R39.reuse, -R82 ;  /* 0x0000002736367223 */ /* 0x080fe20000010852 */
[----:B------:R-:W-:Y:S01]  /*15ff0*/  MUFU.EX2 R25, R25 ;  /* 0x0000001900197308 */ /* 0x000fe20000000800 */
[----:B-1----:R-:W-:Y:S01]  /*16000*/  FFMA.FTZ R4, R20, R4, R148 ;  /* 0x0000000414047223 */ /* 0x002fe20000010094 */
[----:B------:R-:W0:Y:S01]  /*16010*/  SHFL.BFLY PT, R21, R5, 0x1, 0x1f ;  /* 0x0c201f0005157f89 */ /* 0x000e2200000e0000 */
[-CC-:B------:R-:W-:Y:S01]  /*16020*/  FFMA.FTZ R57, R57, R39.reuse, -R82.reuse ;  /* 0x0000002739397223 */ /* 0x180fe20000010852 */
[-CC-:B------:R-:W-:Y:S01]  /*16030*/  FFMA.FTZ R58, R58, R39.reuse, -R82.reuse ;  /* 0x000000273a3a7223 */ /* 0x180fe20000010852 */
[-CC-:B------:R-:W-:Y:S01]  /*16040*/  FFMA.FTZ R61, R61, R39.reuse, -R82.reuse ;  /* 0x000000273d3d7223 */ /* 0x180fe20000010852 */
[-CC-:B------:R-:W-:Y:S01]  /*16050*/  FFMA.FTZ R62, R62, R39.reuse, -R82.reuse ;  /* 0x000000273e3e7223 */ /* 0x180fe20000010852 */
[-C--:B------:R-:W-:Y:S01]  /*16060*/  FFMA.FTZ R65, R65, R39.reuse, -R82 ;  /* 0x0000002741417223 */ /* 0x080fe20000010852 */
[----:B------:R-:W1:Y:S01]  /*16070*/  MUFU.EX2 R26, R26 ;  /* 0x0000001a001a7308 */ /* 0x000e620000000800 */
[C---:B---3--:R-:W-:Y:S01]  /*16080*/  FADD.FTZ R4, R9.reuse, R4 ;  /* 0x0000000409047221 */ /* 0x048fe20000010000 */
[----:B------:R-:W-:Y:S01]  /*16090*/  F2FP.BF16.F32.PACK_AB R148, R9, R148 ;  /* 0x000000940994723e */ /* 0x000fe200000010ff */
        /* <DEDUP_REMOVED lines=9> */
[----:B------:R-:W-:Y:S01]  /*16130*/  FFMA.FTZ R82, R85, R39, -R82 ;  /* 0x0000002755527223 */ /* 0x000fe20000010852 */
[-C--:B------:R-:W-:Y:S01]  /*16140*/  FMUL.FTZ R88, R88, R20.reuse ;  /* 0x0000001458587220 */ /* 0x080fe20000410000 */
[-C--:B------:R-:W-:Y:S01]  /*16150*/  FMUL.FTZ R89, R89, R20.reuse ;  /* 0x0000001459597220 */ /* 0x080fe20000410000 */
[-C--:B------:R-:W-:Y:S01]  /*16160*/  FMUL.FTZ R92, R92, R20.reuse ;  /* 0x000000145c5c7220 */ /* 0x080fe20000410000 */
[----:B------:R-:W4:Y:S01]  /*16170*/  MUFU.EX2 R30, R30 ;  /* 0x0000001e001e7308 */ /* 0x000f220000000800 */
[----:B-1----:R-:W-:Y:S01]  /*16180*/  F2FP.BF16.F32.PACK_AB R150, R26, R25 ;  /* 0x000000191a96723e */ /* 0x002fe200000010ff */
[-C--:B------:R-:W-:Y:S01]  /*16190*/  FMUL.FTZ R93, R93, R20.reuse ;  /* 0x000000145d5d7220 */ /* 0x080fe20000410000 */
[----:B0-----:R-:W-:Y:S01]  /*161a0*/  FMNMX.FTZ R5, R5, R21, !PT ;  /* 0x0000001505057209 */ /* 0x001fe20007810000 */
[-C--:B------:R-:W-:Y:S01]  /*161b0*/  FMUL.FTZ R96, R96, R20.reuse ;  /* 0x0000001460607220 */ /* 0x080fe20000410000 */
[-C--:B------:R-:W-:Y:S01]  /*161c0*/  FMUL.FTZ R97, R97, R20.reuse ;  /* 0x0000001461617220 */ /* 0x080fe20000410000 */
[-C--:B------:R-:W-:Y:S01]  /*161d0*/  FMUL.FTZ R100, R100, R20.reuse ;  /* 0x0000001464647220 */ /* 0x080fe20000410000 */
[C---:B------:R-:W-:Y:S01]  /*161e0*/  FSETP.NEU.FTZ.AND P2, PT, R5.reuse, -INF , PT ;  /* 0xff8000000500780b */ /* 0x040fe20003f5d000 */
[-C--:B------:R-:W-:Y:S01]  /*161f0*/  FMUL.FTZ R86, R5, R39.reuse ;  /* 0x0000002705567220 */ /* 0x080fe20000410000 */
[----:B------:R-:W0:Y:S01]  /*16200*/  MUFU.EX2 R33, R33 ;  /* 0x0000002100217308 */ /* 0x000e220000000800 */
[-C--:B------:R-:W-:Y:S01]  /*16210*/  FMUL.FTZ R101, R101, R20.reuse ;  /* 0x0000001465657220 */ /* 0x080fe20000410000 */
[-C--:B------:R-:W-:Y:S01]  /*16220*/  FMUL.FTZ R104, R104, R20.reuse ;  /* 0x0000001468687220 */ /* 0x080fe20000410000 */
[-C--:B------:R-:W-:Y:S01]  /*16230*/  FMUL.FTZ R105, R105, R20.reuse ;  /* 0x0000001469697220 */ /* 0x080fe20000410000 */
[----:B------:R-:W-:Y:S01]  /*16240*/  FSEL R86, R86, RZ, P2 ;  /* 0x000000ff56567208 */ /* 0x000fe20001000000 */
[-C--:B------:R-:W-:Y:S01]  /*16250*/  FMUL.FTZ R108, R108, R20.reuse ;  /* 0x000000146c6c7220 */ /* 0x080fe20000410000 */
[-C--:B------:R-:W-:Y:S01]  /*16260*/  FMUL.FTZ R109, R109, R20.reuse ;  /* 0x000000146d6d7220 */ /* 0x080fe20000410000 */
[-C--:B------:R-:W-:Y:S01]  /*16270*/  FMUL.FTZ R112, R112, R20.reuse ;  /* 0x0000001470707220 */ /* 0x080fe20000410000 */
[----:B------:R-:W1:Y:S01]  /*16280*/  MUFU.EX2 R34, R34 ;  /* 0x0000002200227308 */ /* 0x000e620000000800 */
[-C--:B------:R-:W-:Y:S01]  /*16290*/  FFMA.FTZ R147, R35, R39.reuse, -R86 ;  /* 0x0000002723937223 */ /* 0x080fe20000010856 */
[----:B------:R-:W-:Y:S01]  /*162a0*/  FADD.FTZ R35, R25, R4 ;  /* 0x0000000419237221 */ /* 0x000fe20000010000 */
[-CC-:B------:R-:W-:Y:S01]  /*162b0*/  FFMA.FTZ R149, R13, R39.reuse, -R86.reuse ;  /* 0x000000270d957223 */ /* 0x180fe20000010856 */
[-CC-:B------:R-:W-:Y:S01]  /*162c0*/  FFMA.FTZ R13, R24, R39.reuse, -R86.reuse ;  /* 0x00000027180d7223 */ /* 0x180fe20000010856 */
[-CC-:B------:R-:W-:Y:S01]  /*162d0*/  FFMA.FTZ R24, R32, R39.reuse, -R86.reuse ;  /* 0x0000002720187223 */ /* 0x180fe20000010856 */
[-CC-:B------:R-:W-:Y:S01]  /*162e0*/  FFMA.FTZ R32, R8, R39.reuse, -R86.reuse ;  /* 0x0000002708207223 */ /* 0x180fe20000010856 */
[----:B------:R-:W-:Y:S01]  /*162f0*/  FADD.FTZ R4, R26, R35 ;  /* 0x000000231a047221 */ /* 0x000fe20000010000 */
[----:B------:R-:W-:Y:S01]  /*16300*/  FSEL R8, R5, RZ, P2 ;  /* 0x000000ff05087208 */ /* 0x000fe20001000000 */
[----:B------:R-:W5:Y:S01]  /*16310*/  MUFU.EX2 R37, R37 ;  /* 0x0000002500257308 */ /* 0x000f620000000800 */
[-C--:B------:R-:W-:Y:S01]  /*16320*/  FFMA.FTZ R151, R27, R39.reuse, -R86 ;  /* 0x000000271b977223 */ /* 0x080fe20000010856 */
[----:B---3--:R-:W-:Y:S01]  /*16330*/  FADD.FTZ R9, R29, R4 ;  /* 0x000000041d097221 */ /* 0x008fe20000010000 */
[-CC-:B------:R-:W-:Y:S01]  /*16340*/  FFMA.FTZ R21, R28, R39.reuse, -R86.reuse ;  /* 0x000000271c157223 */ /* 0x180fe20000010856 */
[----:B------:R-:W-:Y:S01]  /*16350*/  FADD.FTZ R8, -R8, R15 ;  /* 0x0000000f08087221 */ /* 0x000fe20000010100 */
[-CC-:B------:R-:W-:Y:S01]  /*16360*/  FFMA.FTZ R145, R31, R39.reuse, -R86.reuse ;  /* 0x000000271f917223 */ /* 0x180fe20000010856 */
[----:B----4-:R-:W-:Y:S01]  /*16370*/  FADD.FTZ R4, R30, R9 ;  /* 0x000000091e047221 */ /* 0x010fe20000010000 */
[-C--:B------:R-:W-:Y:S01]  /*16380*/  FFMA.FTZ R27, R36, R39.reuse, -R86 ;  /* 0x00000027241b7223 */ /* 0x080fe20000010856 */
[----:B------:R-:W3:Y:S01]  /*16390*/  MUFU.EX2 R38, R38 ;  /* 0x0000002600267308 */ /* 0x000ee20000000800 */
[-C--:B------:R-:W-:Y:S01]  /*163a0*/  FMUL.FTZ R8, R8, R39.reuse ;  /* 0x0000002708087220 */ /* 0x080fe20000410000 */
[----:B0-----:R-:W-:Y:S01]  /*163b0*/  FADD.FTZ R9, R33, R4 ;  /* 0x0000000421097221 */ /* 0x001fe20000010000 */
[-CC-:B------:R-:W-:Y:S01]  /*163c0*/  FFMA.FTZ R141, R12, R39.reuse, -R86.reuse ;  /* 0x000000270c8d7223 */ /* 0x180fe20000010856 */
[-CC-:B------:R-:W-:Y:S01]  /*163d0*/  FFMA.FTZ R12, R40, R39.reuse, -R86.reuse ;  /* 0x00000027280c7223 */ /* 0x180fe20000010856 */
[-CC-:B------:R-:W-:Y:S01]  /*163e0*/  FFMA.FTZ R143, R43, R39.reuse, -R86.reuse ;  /* 0x000000272b8f7223 */ /* 0x180fe20000010856 */
[----:B-1----:R-:W-:Y:S01]  /*163f0*/  FADD.FTZ R4, R34, R9 ;  /* 0x0000000922047221 */ /* 0x002fe20000010000 */
[-CC-:B------:R-:W-:Y:S01]  /*16400*/  FFMA.FTZ R28, R44, R39.reuse, -R86.reuse ;  /* 0x000000272c1c7223 */ /* 0x180fe20000010856 */
[----:B------:R-:W0:Y:S01]  /*16410*/  MUFU.EX2 R41, R41 ;  /* 0x0000002900297308 */ /* 0x000e220000000800 */
[-C--:B------:R-:W-:Y:S01]  /*16420*/  FFMA.FTZ R137, R47, R39.reuse, -R86 ;  /* 0x000000272f897223 */ /* 0x080fe20000010856 */
[----:B-----5:R-:W-:Y:S01]  /*16430*/  FADD.FTZ R9, R37, R4 ;  /* 0x0000000425097221 */ /* 0x020fe20000010000 */
[-CC-:B------:R-:W-:Y:S01]  /*16440*/  FFMA.FTZ R31, R48, R39.reuse, -R86.reuse ;  /* 0x00000027301f7223 */ /* 0x180fe20000010856 */
[-CC-:B------:R-:W-:Y:S01]  /*16450*/  FFMA.FTZ R51, R51, R39.reuse, -R86.reuse ;  /* 0x0000002733337223 */ /* 0x180fe20000010856 */
[-CC-:B------:R-:W-:Y:S01]  /*16460*/  FFMA.FTZ R52, R52, R39.reuse, -R86.reuse ;  /* 0x0000002734347223 */ /* 0x180fe20000010856 */
[-CC-:B------:R-:W-:Y:S01]  /*16470*/  FFMA.FTZ R55, R55, R39.reuse, -R86.reuse ;  /* 0x0000002737377223 */ /* 0x180fe20000010856 */
[-CC-:B------:R-:W-:Y:S01]  /*16480*/  FFMA.FTZ R56, R56, R39.reuse, -R86.reuse ;  /* 0x0000002738387223 */ /* 0x180fe20000010856 */
        /* <DEDUP_REMOVED lines=8> */
[----:B------:R-:W-:Y:S01]  /*16510*/  MUFU.EX2 R149, R149 ;  /* 0x0000009500957308 */ /* 0x000fe20000000800 */
[----:B0-----:R-:W-:Y:S01]  /*16520*/  FADD.FTZ R9, R41, R4 ;  /* 0x0000000429097221 */ /* 0x001fe20000010000 */
[-CC-:B------:R-:W-:Y:S01]  /*16530*/  FFMA.FTZ R71, R71, R39.reuse, -R86.reuse ;  /* 0x0000002747477223 */ /* 0x180fe20000010856 */
[-CC-:B------:R-:W-:Y:S01]  /*16540*/  FFMA.FTZ R72, R72, R39.reuse, -R86.reuse ;  /* 0x0000002748487223 */ /* 0x180fe20000010856 */
[-CC-:B------:R-:W-:Y:S01]  /*16550*/  FFMA.FTZ R75, R75, R39.reuse, -R86.reuse ;  /* 0x000000274b4b7223 */ /* 0x180fe20000010856 */
[-CC-:B------:R-:W-:Y:S01]  /*16560*/  FFMA.FTZ R78, R78, R39.reuse, -R86.reuse ;  /* 0x000000274e4e7223 */ /* 0x180fe20000010856 */
[-CC-:B------:R-:W-:Y:S01]  /*16570*/  FFMA.FTZ R79, R79, R39.reuse, -R86.reuse ;  /* 0x000000274f4f7223 */ /* 0x180fe20000010856 */
[-CC-:B------:R-:W-:Y:S01]  /*16580*/  FFMA.FTZ R81, R81, R39.reuse, -R86.reuse ;  /* 0x0000002751517223 */ /* 0x180fe20000010856 */
[----:B------:R-:W0:Y:S01]  /*16590*/  MUFU.EX2 R8, R8 ;  /* 0x0000000800087308 */ /* 0x000e220000000800 */
[----:B-1----:R-:W-:Y:S01]  /*165a0*/  FADD.FTZ R26, R42, R9 ;  /* 0x000000092a1a7221 */ /* 0x002fe20000010000 */
[----:B------:R-:W-:Y:S01]  /*165b0*/  FFMA.FTZ R80, R80, R39, -R86 ;  /* 0x0000002750507223 */ /* 0x000fe20000010856 */
[----:B--2---:R-:W-:Y:S01]  /*165c0*/  ISETP.GT.AND P2, PT, R0, R87, PT ;  /* 0x000000570000720c */ /* 0x004fe20003f44270 */
[-C--:B------:R-:W-:Y:S01]  /*165d0*/  FMUL.FTZ R113, R113, R20.reuse ;  /* 0x0000001471717220 */ /* 0x080fe20000410000 */
[-C--:B------:R-:W-:Y:S01]  /*165e0*/  FMUL.FTZ R116, R116, R20.reuse ;  /* 0x0000001474747220 */ /* 0x080fe20000410000 */
[----:B------:R-:W-:Y:S01]  /*165f0*/  FMUL.FTZ R117, R117, R20 ;  /* 0x0000001475757220 */ /* 0x000fe20000410000 */
[----:B------:R-:W-:Y:S01]  /*16600*/  F2FP.BF16.F32.PACK_AB R144, R30, R29 ;  /* 0x0000001d1e90723e */ /* 0x000fe200000010ff */
[----:B------:R-:W1:Y:S01]  /*16610*/  MUFU.EX2 R45, R45 ;  /* 0x0000002d002d7308 */ /* 0x000e620000000800 */
[----:B------:R-:W-:Y:S01]  /*16620*/  F2FP.BF16.F32.PACK_AB R146, R34, R33 ;  /* 0x000000212292723e */ /* 0x000fe200000010ff */
[----:B------:R-:W-:Y:S01]  /*16630*/  VIADD R0, R0, 0xffffffff ;  /* 0xffffffff00007836 */ /* 0x000fe20000000000 */
[----:B------:R-:W-:Y:S01]  /*16640*/  F2FP.BF16.F32.PACK_AB R140, R38, R37 ;  /* 0x00000025268c723e */ /* 0x000fe200000010ff */
[----:B------:R-:W-:Y:S01]  /*16650*/  IMAD.MOV.U32 R20, RZ, RZ, R14 ;  /* 0x000000ffff147224 */ /* 0x000fe200078e000e */
[----:B------:R-:W-:Y:S01]  /*16660*/  F2FP.BF16.F32.PACK_AB R142, R42, R41 ;  /* 0x000000292a8e723e */ /* 0x000fe200000010ff */
[----:B------:R-:W-:-:S02]  /*16670*/  IMAD.MOV.U32 R15, RZ, RZ, R5 ;  /* 0x000000ffff0f7224 */ /* 0x000fc400078e0005 */
[----:B------:R-:W2:Y:S01]  /*16680*/  MUFU.EX2 R13, R13 ;  /* 0x0000000d000d7308 */ /* 0x000ea20000000800 */
[----:B0-----:R-:W-:Y:S01]  /*16690*/  FFMA.FTZ R4, R8, R3, R149 ;  /* 0x0000000308047223 */ /* 0x001fe20000010095 */
[-C--:B------:R-:W-:Y:S01]  /*166a0*/  FMUL.FTZ R90, R90, R8.reuse ;  /* 0x000000085a5a7220 */ /* 0x080fe20000410000 */
[-C--:B------:R-:W-:Y:S01]  /*166b0*/  FMUL.FTZ R91, R91, R8.reuse ;  /* 0x000000085b5b7220 */ /* 0x080fe20000410000 */
[-C--:B------:R-:W-:Y:S01]  /*166c0*/  FMUL.FTZ R94, R94, R8.reuse ;  /* 0x000000085e5e7220 */ /* 0x080fe20000410000 */
[-C--:B------:R-:W-:Y:S01]  /*166d0*/  FMUL.FTZ R95, R95, R8.reuse ;  /* 0x000000085f5f7220 */ /* 0x080fe20000410000 */
[-C--:B------:R-:W-:Y:S01]  /*166e0*/  FMUL.FTZ R98, R98, R8.reuse ;  /* 0x0000000862627220 */ /* 0x080fe20000410000 */
        /* <DEDUP_REMOVED lines=9> */
[----:B------:R-:W1:Y:S01]  /*16780*/  MUFU.EX2 R151, R151 ;  /* 0x0000009700977308 */ /* 0x000e620000000800 */
[----:B--2---:R-:W-:Y:S01]  /*16790*/  FADD.FTZ R4, R13, R4 ;  /* 0x000000040d047221 */ /* 0x004fe20000010000 */
[-C--:B------:R-:W-:Y:S01]  /*167a0*/  FMUL.FTZ R114, R114, R8.reuse ;  /* 0x0000000872727220 */ /* 0x080fe20000410000 */
[-C--:B------:R-:W-:Y:S01]  /*167b0*/  FMUL.FTZ R115, R115, R8.reuse ;  /* 0x0000000873737220 */ /* 0x080fe20000410000 */
[-C--:B------:R-:W-:Y:S01]  /*167c0*/  FMUL.FTZ R118, R118, R8.reuse ;  /* 0x0000000876767220 */ /* 0x080fe20000410000 */
[----:B------:R-:W-:Y:S01]  /*167d0*/  FMUL.FTZ R119, R119, R8 ;  /* 0x0000000877777220 */ /* 0x000fe20000410000 */
[----:B------:R-:W-:Y:S01]  /*167e0*/  F2FP.BF16.F32.PACK_AB R149, R13, R149 ;  /* 0x000000950d95723e */ /* 0x000fe200000010ff */
[----:B------:R-:W-:Y:S01]  /*167f0*/  IMAD.MOV.U32 R8, RZ, RZ, R154 ;  /* 0x000000ffff087224 */ /* 0x000fe200078e009a */
        /* <DEDUP_REMOVED lines=9> */
[----:B------:R-:W-:Y:S01]  /*16890*/  F2FP.BF16.F32.PACK_AB R151, R21, R151 ;  /* 0x000000971597723e */ /* 0x000fe200000010ff */
[----:B------:R-:W-:-:S05]  /*168a0*/  IMAD.MOV.U32 R21, RZ, RZ, R16 ;  /* 0x000000ffff157224 */ /* 0x000fca00078e0010 */
        /* <DEDUP_REMOVED lines=106> */
[----:B-1----:R-:W-:Y:S01]  /*16f50*/  FADD.FTZ R12, R81, R12 ;  /* 0x0000000c510c7221 */ /* 0x002fe20000010000 */
[C---:B--2---:R-:W-:Y:S01]  /*16f60*/  FADD.FTZ R4, R82.reuse, R9 ;  /* 0x0000000952047221 */ /* 0x044fe20000010000 */
[----:B------:R-:W-:Y:S02]  /*16f70*/  F2FP.BF16.F32.PACK_AB R122, R82, R84 ;  /* 0x00000054527a723e */ /* 0x000fe400000010ff */
[C---:B0-----:R-:W-:Y:S01]  /*16f80*/  FADD.FTZ R3, R80.reuse, R12 ;  /* 0x0000000c50037221 */ /* 0x041fe20000010000 */
[----:B------:R-:W-:Y:S01]  /*16f90*/  F2FP.BF16.F32.PACK_AB R123, R80, R81 ;  /* 0x00000051507b723e */ /* 0x000fe200000010ff */
[----:B------:R-:W-:Y:S06]  /*16fa0*/  @P2 BRA `(.L_x_1519) ;  /* 0xffffffc800282947 */ /* 0x000fec000383ffff */
.L_x_1501:
[----:B------:R-:W-:Y:S05]  /*16fb0*/  WARPSYNC.ALL ;  /* 0x0000000000007948 */ /* 0x000fea0003800000 */
[----:B------:R-:W-:Y:S06]  /*16fc0*/  BAR.ARV 0x8, 0x200 ;  /* 0x0208000000007b1d */ /* 0x000fec0000002000 */
[----:B------:R-:W-:Y:S05]  /*16fd0*/  @!P0 BRA `(.L_x_1520) ;  /* 0x0000000000048947 */ /* 0x000fea0003800000 */
[----:B------:R-:W-:Y:S01]  /*16fe0*/  BPT.TRAP 0x1 ;  /* 0x000000040000795c */ /* 0x000fe20000300000 */
.L_x_1520:
[----:B------:R-:W-:Y:S01]  /*16ff0*/  IMAD R11, R16, 0x8, R2 ;  /* 0x00000008100b7824 */ /* 0x000fe200078e0202 */
[----:B------:R-:W-:-:S04]  /*17000*/  SHF.L.U32 R0, R154, 0x1f, RZ ;  /* 0x0000001f9a007819 */ /* 0x000fc800000006ff */
[----:B------:R0:W1:Y:S01]  /*17010*/  SYNCS.PHASECHK.TRANS64.TRYWAIT P2, [R11+URZ+0x16850], R0 ;  /* 0x016850000b0075a7 */ /* 0x000062000804017f */
[----:B------:R-:W-:Y:S05]  /*17020*/  @!P0 BRA `(.L_x_1521) ;  /* 0x0000000000048947 */ /* 0x000fea0003800000 */
[----:B------:R-:W-:Y:S01]  /*17030*/  BPT.TRAP 0x1 ;  /* 0x000000040000795c */ /* 0x000fe20000300000 */
.L_x_1521:
[----:B------:R-:W-:-:S05]  /*17040*/  VIADD R2, R2, 0x400 ;  /* 0x0000040002027836 */ /* 0x000fca0000000000 */
[----:B------:R-:W-:-:S04]  /*17050*/  SHF.R.U32.HI R2, RZ, 0x4, R2 ;  /* 0x00000004ff027819 */ /* 0x000fc80000011602 */
[----:B------:R-:W-:Y:S01]  /*17060*/  LOP3.LUT R7, R2, 0x3fff, RZ, 0xc0, !PT ;  /* 0x00003fff02077812 */ /* 0x000fe200078ec0ff */
[----:B-1----:R-:W-:Y:S06]  /*17070*/  @P2 BRA `(.L_x_1522) ;  /* 0x0000000000082947 */ /* 0x002fec0003800000 */
[----:B------:R-:W1:Y:S02]  /*17080*/  SYNCS.PHASECHK.TRANS64.TRYWAIT P0, [R11+URZ+0x16850], R0 ;  /* 0x016850000b0075a7 */ /* 0x000e64000800017f */
[----:B-1----:R-:W-:Y:S05]  /*17090*/  @!P0 BRA `(.L_x_1523) ;  /* 0x000000b400648947 */ /* 0x002fea0003800000 */
.L_x_1522:
[----:B------:R-:W-:Y:S01]  /*170a0*/  IMAD R6, R16, 0x400, R7 ;  /* 0x0000040010067824 */ /* 0x000fe200078e0207 */
[----:B------:R-:W2:Y:S01]  /*170b0*/  LDL.LU R13, [R1+0x70] ;  /* 0x00007000010d7983 */ /* 0x000ea20000300800 */
[----:B------:R-:W-:Y:S01]  /*170c0*/  IMAD.MOV.U32 R7, RZ, RZ, 0x40000040 ;  /* 0x40000040ff077424 */ /* 0x000fe200078e00ff */
[----:B------:R-:W-:Y:S05]  /*170d0*/  WARPSYNC.ALL ;  /* 0x0000000000007948 */ /* 0x000fea0003800000 */
[C---:B------:R-:W-:Y:S01]  /*170e0*/  R2UR UR6, R6.reuse ;  /* 0x00000000060672ca */ /* 0x040fe200000e0000 */
[----:B------:R-:W-:Y:S01]  /*170f0*/  WARPGROUP.ARRIVE ;  /* 0x00000000000079c5 */ /* 0x000fe20000000000 */
[----:B------:R-:W-:Y:S01]  /*17100*/  R2UR UR7, R7 ;  /* 0x00000000070772ca */ /* 0x000fe200000e0000 */
[----:B------:R-:W-:Y:S01]  /*17110*/  VIADD R8, R6, 0x80 ;  /* 0x0000008006087836 */ /* 0x000fe20000000000 */
[----:B01----:R-:W0:Y:S01]  /*17120*/  SHFL.BFLY PT, R0, R3, 0x2, 0x1f ;  /* 0x0c401f0003007f89 */ /* 0x003e2200000e0000 */
[----:B------:R-:W-:-:S02]  /*17130*/  IMAD.MOV.U32 R9, RZ, RZ, 0x40000040 ;  /* 0x40000040ff097424 */ /* 0x000fc400078e00ff */
[----:B------:R-:W-:Y:S02]  /*17140*/  IMAD.MOV.U32 R7, RZ, RZ, 0x40000040 ;  /* 0x40000040ff077424 */ /* 0x000fe400078e00ff */
[----:B------:R-:W-:-:S05]  /*17150*/  VIADD R16, R16, 0x1 ;  /* 0x0000000110107836 */ /* 0x000fca0000000000 */
[----:B------:R-:W-:Y:S01]  /*17160*/  ISETP.NE.AND P2, PT, R16, 0x2, PT ;  /* 0x000000021000780c */ /* 0x000fe20003f45270 */
[----:B------:R-:W-:Y:S01]  /*17170*/  HGMMA.64x64x16.F32.BF16 R88, R148, gdesc[UR4].tnspB, R88, gsb0 ;  /* 0x40e0000494587df0 */ /* 0x000fe20008001858 */
[----:B------:R-:W-:Y:S01]  /*17180*/  R2UR UR6, R8 ;  /* 0x00000000080672ca */ /* 0x000fe200000e0000 */
[----:B------:R-:W-:Y:S01]  /*17190*/  VIADD R8, R6, 0x100 ;  /* 0x0000010006087836 */ /* 0x000fe20000000000 */
[----:B------:R-:W-:Y:S01]  /*171a0*/  R2UR UR7, R9 ;  /* 0x00000000090772ca */ /* 0x000fe200000e0000 */
[----:B------:R-:W-:Y:S01]  /*171b0*/  IMAD.MOV.U32 R9, RZ, RZ, 0x40000040 ;  /* 0x40000040ff097424 */ /* 0x000fe200078e00ff */
[----:B------:R-:W-:Y:S01]  /*171c0*/  SEL R16, R16, RZ, P2 ;  /* 0x000000ff10107207 */ /* 0x000fe20001000000 */
[----:B0-----:R-:W-:Y:S01]  /*171d0*/  FADD.FTZ R2, R0, R3 ;  /* 0x0000000300027221 */ /* 0x001fe20000010000 */
[----:B------:R-:W-:-:S04]  /*171e0*/  SEL R3, RZ, 0x1, P2 ;  /* 0x00000001ff037807 */ /* 0x000fc80001000000 */
[----:B------:R-:W-:Y:S01]  /*171f0*/  LOP3.LUT R154, R154, R3, RZ, 0x3c, !PT ;  /* 0x000000039a9a7212 */ /* 0x000fe200078e3cff */
[----:B------:R-:W-:Y:S01]  /*17200*/  IMAD.MOV.U32 R3, RZ, RZ, -0x800000 ;  /* 0xff800000ff037424 */ /* 0x000fe200078e00ff */
[----:B------:R-:W-:Y:S02]  /*17210*/  WARPGROUP.DEPBAR.LE gsb0, 0x0 ;  /* 0x00008000000079c5 */ /* 0x000fe40000010000 */
[----:B------:R-:W-:-:S06]  /*17220*/  WARPGROUP.ARRIVE ;  /* 0x00000000000079c5 */ /* 0x000fcc0000000000 */
[----:B------:R-:W-:Y:S01]  /*17230*/  HGMMA.64x64x16.F32.BF16 R88, R144, gdesc[UR4].tnspB, R88, gsb0 ;  /* 0x40e0000490587df0 */ /* 0x000fe20008001858 */
[----:B------:R-:W-:Y:S01]  /*17240*/  R2UR UR6, R8 ;  /* 0x00000000080672ca */ /* 0x000fe200000e0000 */
[----:B------:R-:W-:Y:S01]  /*17250*/  VIADD R8, R6, 0x180 ;  /* 0x0000018006087836 */ /* 0x000fe20000000000 */
[----:B------:R-:W-:Y:S01]  /*17260*/  R2UR UR7, R9 ;  /* 0x00000000090772ca */ /* 0x000fe200000e0000 */
[----:B------:R-:W-:Y:S01]  /*17270*/  IMAD.MOV.U32 R9, RZ, RZ, 0x40000040 ;  /* 0x40000040ff097424 */ /* 0x000fe200078e00ff */
[----:B------:R-:W-:Y:S02]  /*17280*/  WARPGROUP.DEPBAR.LE gsb0, 0x0 ;  /* 0x00008000000079c5 */ /* 0x000fe40000010000 */
[----:B------:R-:W-:-:S09]  /*17290*/  WARPGROUP.ARRIVE ;  /* 0x00000000000079c5 */ /* 0x000fd20000000000 */
        /* <DEDUP_REMOVED lines=11> */
[----:B------:R-:W-:Y:S02]  /*17350*/  IMAD.MOV.U32 R9, RZ, RZ, 0x40000040 ;  /* 0x40000040ff097424 */ /* 0x000fe400078e00ff */
[----:B--2---:R-:W-:-:S05]  /*17360*/  VIADD R13, R13, 0x1 ;  /* 0x000000010d0d7836 */ /* 0x004fca0000000000 */
[----:B------:R-:W-:Y:S01]  /*17370*/  STL [R1+0x70], R13 ;  /* 0x0000700d01007387 */ /* 0x000fe20000100800 */
[----:B------:R-:W-:Y:S02]  /*17380*/  WARPGROUP.DEPBAR.LE gsb0, 0x0 ;  /* 0x00008000000079c5 */ /* 0x000fe40000010000 */
[----:B------:R-:W-:-:S06]  /*17390*/  WARPGROUP.ARRIVE ;  /* 0x00000000000079c5 */ /* 0x000fcc0000000000 */
[----:B------:R-:W-:Y:S01]  /*173a0*/  HGMMA.64x64x16.F32.BF16 R88, R132, gdesc[UR4].tnspB, R88, gsb0 ;  /* 0x40e0000484587df0 */ /* 0x000fe20008001858 */
[----:B------:R-:W-:Y:S01]  /*173b0*/  R2UR UR6, R8 ;  /* 0x00000000080672ca */ /* 0x000fe200000e0000 */
[C---:B------:R-:W-:Y:S01]  /*173c0*/  VIADD R8, R6.reuse, 0x300 ;  /* 0x0000030006087836 */ /* 0x040fe20000000000 */
[----:B------:R-:W-:Y:S01]  /*173d0*/  R2UR UR7, R9 ;  /* 0x00000000090772ca */ /* 0x000fe200000e0000 */
[----:B------:R-:W-:Y:S02]  /*173e0*/  IMAD.MOV.U32 R9, RZ, RZ, 0x40000040 ;  /* 0x40000040ff097424 */ /* 0x000fe400078e00ff */
[----:B------:R-:W-:Y:S01]  /*173f0*/  VIADD R6, R6, 0x380 ;  /* 0x0000038006067836 */ /* 0x000fe20000000000 */
[----:B------:R-:W-:Y:S02]  /*17400*/  WARPGROUP.DEPBAR.LE gsb0, 0x0 ;  /* 0x00008000000079c5 */ /* 0x000fe40000010000 */
[----:B------:R-:W-:-:S07]  /*17410*/  WARPGROUP.ARRIVE ;  /* 0x00000000000079c5 */ /* 0x000fce0000000000 */
[----:B------:R-:W-:Y:S01]  /*17420*/  HGMMA.64x64x16.F32.BF16 R88, R128, gdesc[UR4].tnspB, R88, gsb0 ;  /* 0x40e0000480587df0 */ /* 0x000fe20008001858 */
[----:B------:R-:W-:Y:S02]  /*17430*/  R2UR UR6, R8 ;  /* 0x00000000080672ca */ /* 0x000fe400000e0000 */
[----:B------:R-:W-:Y:S02]  /*17440*/  R2UR UR7, R9 ;  /* 0x00000000090772ca */ /* 0x000fe400000e0000 */
[----:B------:R-:W0:Y:S02]  /*17450*/  SHFL.BFLY PT, R9, R4, 0x2, 0x1f ;  /* 0x0c401f0004097f89 */ /* 0x000e2400000e0000 */
[----:B0-----:R-:W-:Y:S01]  /*17460*/  FADD.FTZ R9, R9, R4 ;  /* 0x0000000409097221 */ /* 0x001fe20000010000 */
[----:B------:R-:W-:-:S04]  /*17470*/  IMAD.MOV.U32 R4, RZ, RZ, RZ ;  /* 0x000000ffff047224 */ /* 0x000fc800078e00ff */
[----:B------:R-:W0:Y:S02]  /*17480*/  SHFL.BFLY PT, R0, R9, 0x1, 0x1f ;  /* 0x0c201f0009007f89 */ /* 0x000e2400000e0000 */
[----:B0-----:R-:W-:Y:S01]  /*17490*/  FADD.FTZ R10, R9, R0 ;  /* 0x00000000090a7221 */ /* 0x001fe20000010000 */
[----:B------:R-:W-:Y:S02]  /*174a0*/  @!P1 VIADD R9, R11, 0x16860 ;  /* 0x000168600b099836 */ /* 0x000fe40000000000 */
[----:B------:R-:W-:Y:S02]  /*174b0*/  IMAD.MOV.U32 R0, RZ, RZ, -0x800000 ;  /* 0xff800000ff007424 */ /* 0x000fe400078e00ff */
[----:B------:R-:W-:Y:S02]  /*174c0*/  FSETP.NE.FTZ.AND P0, PT, R10, RZ, PT ;  /* 0x000000ff0a00720b */ /* 0x000fe40003f15000 */
[----:B------:R-:W-:-:S11]  /*174d0*/  @!P1 PRMT R9, RZ, 0x654, R9 ;  /* 0x00000654ff099816 */ /* 0x000fd60000000009 */
[----:B------:R-:W-:Y:S01]  /*174e0*/  @P0 MUFU.RCP R4, R10 ;  /* 0x0000000a00040308 */ /* 0x000fe20000001000 */
[----:B------:R-:W-:Y:S02]  /*174f0*/  WARPGROUP.DEPBAR.LE gsb0, 0x0 ;  /* 0x00008000000079c5 */ /* 0x000fe40000010000 */
[----:B------:R-:W-:-:S06]  /*17500*/  WARPGROUP.ARRIVE ;  /* 0x00000000000079c5 */ /* 0x000fcc0000000000 */
[----:B------:R-:W-:Y:S01]  /*17510*/  HGMMA.64x64x16.F32.BF16 R88, R124, gdesc[UR4].tnspB, R88, gsb0 ;  /* 0x40e000047c587df0 */ /* 0x000fe20008001858 */
[----:B------:R-:W-:Y:S02]  /*17520*/  R2UR UR6, R6 ;  /* 0x00000000060672ca */ /* 0x000fe400000e0000 */
[----:B------:R-:W-:Y:S01]  /*17530*/  R2UR UR7, R7 ;  /* 0x00000000070772ca */ /* 0x000fe200000e0000 */
[----:B------:R-:W0:Y:S01]  /*17540*/  @P0 MUFU.LG2 R6, R10 ;  /* 0x0000000a00060308 */ /* 0x000e220000000c00 */
[----:B------:R-:W1:Y:S01]  /*17550*/  SHFL.BFLY PT, R7, R2, 0x1, 0x1f ;  /* 0x0c201f0002077f89 */ /* 0x000e6200000e0000 */
[----:B0-----:R-:W-:Y:S01]  /*17560*/  @P0 FMUL.FTZ R6, R6, 0.69314718246459960938 ;  /* 0x3f31721806060820 */ /* 0x001fe20000410000 */
[----:B-1----:R-:W-:Y:S01]  /*17570*/  FADD.FTZ R12, R2, R7 ;  /* 0x00000007020c7221 */ /* 0x002fe20000010000 */
[----:B------:R-:W-:Y:S02]  /*17580*/  IMAD.MOV.U32 R2, RZ, RZ, RZ ;  /* 0x000000ffff027224 */ /* 0x000fe400078e00ff */
[----:B------:R-:W-:-:S02]  /*17590*/  @P0 FMUL.FTZ R7, R39, 0.69314718246459960938 ;  /* 0x3f31721827070820 */ /* 0x000fc40000410000 */
[----:B------:R-:W-:Y:S02]  /*175a0*/  FSETP.NE.FTZ.AND P3, PT, R12, RZ, PT ;  /* 0x000000ff0c00720b */ /* 0x000fe40003f75000 */
[----:B------:R-:W-:Y:S01]  /*175b0*/  @P0 FFMA.FTZ R0, R7, R14, R6 ;  /* 0x0000000e07000223 */ /* 0x000fe20000010006 */
[----:B------:R-:W-:-:S10]  /*175c0*/  PLOP3.LUT P0, PT, PT, PT, PT, 0x8, 0x0 ;  /* 0x000000000000781c */ /* 0x000fd40003f0e170 */
[----:B------:R-:W0:Y:S01]  /*175d0*/  @P3 MUFU.LG2 R8, R12 ;  /* 0x0000000c00083308 */ /* 0x000e220000000c00 */
[----:B------:R-:W-:-:S07]  /*175e0*/  @P3 FMUL.FTZ R39, R39, 0.69314718246459960938 ;  /* 0x3f31721827273820 */ /* 0x000fce0000410000 */
[----:B------:R-:W1:Y:S01]  /*175f0*/  @P3 MUFU.RCP R2, R12 ;  /* 0x0000000c00023308 */ /* 0x000e620000001000 */
[----:B0-----:R-:W-:-:S04]  /*17600*/  @P3 FMUL.FTZ R8, R8, 0.69314718246459960938 ;  /* 0x3f31721808083820 */ /* 0x001fc80000410000 */
[----:B------:R-:W-:Y:S01]  /*17610*/  @P3 FFMA.FTZ R3, R39, R5, R8 ;  /* 0x0000000527033223 */ /* 0x000fe20000010008 */
[----:B------:R-:W-:Y:S02]  /*17620*/  WARPGROUP.DEPBAR.LE gsb0, 0x0 ;  /* 0x00008000000079c5 */ /* 0x000fe40000010000 */
[----:B------:R-:W-:-:S06]  /*17630*/  WARPGROUP.ARRIVE ;  /* 0x00000000000079c5 */ /* 0x000fcc0000000000 */
[----:B------:R-:W-:Y:S03]  /*17640*/  HGMMA.64x64x16.F32.BF16 R88, R120, gdesc[UR4].tnspB, R88, gsb0 ;  /* 0x40e0000478587df0 */ /* 0x000fe60008001858 */
        /* <DEDUP_REMOVED lines=33> */
[----:B0-----:R-:W-:-:S07]  /*17860*/  FMUL.FTZ R119, R119, R2 ;  /* 0x0000000277777220 */ /* 0x001fce0000410000 */
.L_x_1416:
[----:B------:R-:W0:Y:S01]  /*17870*/  S2R R2, SR_TID.X ;  /* 0x0000000000027919 */ /* 0x000e220000002100 */
[----:B------:R-:W-:Y:S05]  /*17880*/  WARPSYNC.ALL ;  /* 0x0000000000007948 */ /* 0x000fea0003800000 */
[----:B------:R-:W1:Y:S08]  /*17890*/  S2UR UR5, SR_CgaCtaId ;  /* 0x00000000000579c3 */ /* 0x000e700000008800 */
[----:B------:R-:W-:Y:S06]  /*178a0*/  BAR.SYNC.DEFER_BLOCKING 0x5, 0x200 ;  /* 0x0148000000007b1d */ /* 0x000fec0000010000 */
[----:B------:R-:W-:Y:S01]  /*178b0*/  UMOV UR4, 0x400 ;  /* 0x0000040000047882 */ /* 0x000fe20000000000 */
[----:B------:R-:W-:Y:S01]  /*178c0*/  BSSY B0, `(.L_x_1524) ;  /* 0x0000241000007945 */ /* 0x000fe20003800000 */
[----:B-1----:R-:W-:Y:S01]  /*178d0*/  ULEA UR4, UR5, UR4, 0x18 ;  /* 0x0000000405047291 */ /* 0x002fe2000f8ec03f */
[----:B0-----:R-:W-:-:S05]  /*178e0*/  VIADD R48, R2, 0xffffff80 ;  /* 0xffffff8002307836 */ /* 0x001fca0000000000 */
[----:B------:R-:W-:Y:S01]  /*178f0*/  IMAD.U32 R2, RZ, RZ, UR4 ;  /* 0x00000004ff027e24 */ /* 0x000fe2000f8e00ff */
[--C-:B------:R-:W-:Y:S02]  /*17900*/  SHF.R.S32.HI R46, RZ, 0x1f, R48.reuse ;  /* 0x0000001fff2e7819 */ /* 0x100fe40000011430 */
[----:B------:R-:W-:Y:S02]  /*17910*/  SHF.R.S32.HI R4, RZ, 0x1f, R48 ;  /* 0x0000001fff047819 */ /* 0x000fe40000011430 */
[-C--:B------:R-:W-:Y:S01]  /*17920*/  LEA.HI R46, R46, R48.reuse, RZ, 0x3 ;  /* 0x000000302e2e7211 */ /* 0x080fe200078f18ff */
[----:B------:R0:W1:Y:S01]  /*17930*/  LDS.128 R28, [R2+0x168d0] ;  /* 0x0168d000021c7984 */ /* 0x0000620000000c00 */
[----:B------:R-:W-:Y:S02]  /*17940*/  LEA.HI R4, R4, R48, RZ, 0x3 ;  /* 0x0000003004047211 */ /* 0x000fe400078f18ff */
[----:B------:R-:W-:Y:S02]  /*17950*/  LOP3.LUT R46, R46, 0xfffffff8, RZ, 0xc0, !PT ;  /* 0xfffffff82e2e7812 */ /* 0x000fe400078ec0ff */
[----:B------:R-:W-:-:S03]  /*17960*/  SHF.R.S32.HI R45, RZ, 0x3, R4 ;  /* 0x00000003ff2d7819 */ /* 0x000fc60000011404 */
[----:B------:R-:W-:-:S04]  /*17970*/  IMAD.IADD R46, R48, 0x1, -R46 ;  /* 0x00000001302e7824 */ /* 0x000fc800078e0a2e */
[----:B------:R-:W-:-:S05]  /*17980*/  IMAD.SHL.U32 R44, R46, 0x8, RZ ;  /* 0x000000082e2c7824 */ /* 0x000fca00078e00ff */
[----:B------:R-:W-:Y:S01]  /*17990*/  SHF.R.S32.HI R43, RZ, 0x1f, R44 ;  /* 0x0000001fff2b7819 */ /* 0x000fe2000001142c */
[----:B------:R-:W-:Y:S06]  /*179a0*/  BAR.ARV 0x4, 0x200 ;  /* 0x0108000000007b1d */ /* 0x000fec0000002000 */
[----:B0-----:R-:W-:Y:S05]  /*179b0*/  @P0 BRA `(.L_x_1525) ;  /* 0x0000001800340947 */ /* 0x001fea0003800000 */
[----:B------:R-:W2:Y:S01]  /*179c0*/  LDL R6, [R1+0x80] ;  /* 0x0000800001067983 */ /* 0x000ea20000100800 */
[----:B------:R-:W-:-:S03]  /*179d0*/  ULDC UR4, c[0x0][0xad4] ;  /* 0x0002b50000047ab9 */ /* 0x000fc60000000800 */
[----:B------:R-:W3:Y:S04]  /*179e0*/  LDL.LU R34, [R1+0x68] ;  /* 0x0000680001227983 */ /* 0x000ee80000300800 */
[----:B------:R-:W4:Y:S01]  /*179f0*/  LDL R40, [R1+0x6c] ;  /* 0x00006c0001287983 */ /* 0x000f220000100800 */
[----:B------:R-:W0:Y:S01]  /*17a00*/  S2R R5, SR_SWINHI ;  /* 0x0000000000057919 */ /* 0x000e220000002f00 */
[----:B-----5:R-:W-:Y:S02]  /*17a10*/  MOV R24, R2 ;  /* 0x0000000200187202 */ /* 0x020fe40000000f00 */
[----:B0-----:R-:W-:Y:S02]  /*17a20*/  MOV R25, R5 ;  /* 0x0000000500197202 */ /* 0x001fe40000000f00 */
[----:B------:R-:W-:Y:S01]  /*17a30*/  F2FP.BF16.F32.PACK_AB R14, R27, R26 ;  /* 0x0000001a1b0e723e */ /* 0x000fe200000010ff */
[----:B-1----:R-:W-:-:S02]  /*17a40*/  IMAD.MOV.U32 R28, RZ, RZ, RZ ;  /* 0x000000ffff1c7224 */ /* 0x002fc400078e00ff */
[----:B--2---:R-:W-:-:S03]  /*17a50*/  IMAD.WIDE R10, R6, 0x2, R24 ;  /* 0x00000002060a7825 */ /* 0x004fc600078e0218 */
[----:B------:R-:W-:-:S05]  /*17a60*/  IADD3 R33, P0, R10, 0x60, RZ ;  /* 0x000000600a217810 */ /* 0x000fca0007f1e0ff */
[----:B------:R-:W-:Y:S01]  /*17a70*/  IMAD.X R5, RZ, RZ, R11, P0 ;  /* 0x000000ffff057224 */ /* 0x000fe200000e060b */
[----:B---3--:R-:W-:-:S04]  /*17a80*/  ISETP.NE.AND P0, PT, R34, RZ, PT ;  /* 0x000000ff2200720c */ /* 0x008fc80003f05270 */
[----:B------:R-:W-:Y:S01]  /*17a90*/  SEL R39, R34, UR4, P0 ;  /* 0x0000000422277c07 */ /* 0x000fe20008000000 */
[----:B------:R-:W-:Y:S05]  /*17aa0*/  WARPSYNC.ALL ;  /* 0x0000000000007948 */ /* 0x000fea0003800000 */
[----:B------:R-:W-:Y:S01]  /*17ab0*/  BAR.SYNC.DEFER_BLOCKING 0x1, 0x180 ;  /* 0x0046000000007b1d */ /* 0x000fe20000010000 */
[C---:B------:R-:W-:Y:S02]  /*17ac0*/  IADD3 R13, P2, R10.reuse, 0x20, RZ ;  /* 0x000000200a0d7810 */ /* 0x040fe40007f5e0ff */
[C---:B------:R-:W-:Y:S02]  /*17ad0*/  IADD3 R15, P1, R10.reuse, 0x40, RZ ;  /* 0x000000400a0f7810 */ /* 0x040fe40007f3e0ff */
[----:B------:R-:W-:Y:S01]  /*17ae0*/  LOP3.LUT R9, R10, 0x380, RZ, 0xc0, !PT ;  /* 0x000003800a097812 */ /* 0x000fe200078ec0ff */
[----:B------:R-:W-:Y:S01]  /*17af0*/  ULDC.64 UR6, c[0x0][0xc08] ;  /* 0x0003020000067ab9 */ /* 0x000fe20000000a00 */
[----:B------:R-:W-:Y:S01]  /*17b00*/  LOP3.LUT R4, R13, 0x380, RZ, 0xc0, !PT ;  /* 0x000003800d047812 */ /* 0x000fe200078ec0ff */
[----:B------:R-:W-:Y:S01]  /*17b10*/  ULDC.64 UR4, c[0x0][0xc00] ;  /* 0x0003000000047ab9 */ /* 0x000fe20000000a00 */
[----:B------:R-:W-:-:S02]  /*17b20*/  LOP3.LUT R6, R15, 0x380, RZ, 0xc0, !PT ;  /* 0x000003800f067812 */ /* 0x000fc400078ec0ff */
[----:B------:R-:W-:Y:S02]  /*17b30*/  LOP3.LUT R12, R33, 0x380, RZ, 0xc0, !PT ;  /* 0x00000380210c7812 */ /* 0x000fe400078ec0ff */
[----:B------:R-:W-:Y:S02]  /*17b40*/  ISETP.NE.U32.AND P0, PT, RZ, UR6, PT ;  /* 0x00000006ff007c0c */ /* 0x000fe4000bf05070 */
[----:B------:R-:W-:Y:S02]  /*17b50*/  SHF.R.U64 R9, R9, 0x3, RZ ;  /* 0x0000000309097819 */ /* 0x000fe400000012ff */
[----:B------:R-:W-:Y:S02]  /*17b60*/  SHF.R.U64 R4, R4, 0x3, RZ ;  /* 0x0000000304047819 */ /* 0x000fe400000012ff */
[----:B------:R-:W-:Y:S02]  /*17b70*/  SHF.R.U64 R6, R6, 0x3, RZ ;  /* 0x0000000306067819 */ /* 0x000fe400000012ff */
[----:B------:R-:W-:-:S02]  /*17b80*/  SHF.R.U64 R12, R12, 0x3, RZ ;  /* 0x000000030c0c7819 */ /* 0x000fc400000012ff */
[----:B------:R-:W-:Y:S02]  /*17b90*/  ISETP.NE.AND.EX P0, PT, RZ, UR7, PT, P0 ;  /* 0x00000007ff007c0c */ /* 0x000fe4000bf05300 */
[----:B------:R-:W-:Y:S01]  /*17ba0*/  LOP3.LUT R10, R9, R10, RZ, 0x3c, !PT ;  /* 0x0000000a090a7212 */ /* 0x000fe200078e3cff */
[--C-:B------:R-:W-:Y:S01]  /*17bb0*/  IMAD.X R7, RZ, RZ, R11.reuse, P1 ;  /* 0x000000ffff077224 */ /* 0x100fe200008e060b */
[----:B------:R-:W-:Y:S01]  /*17bc0*/  LOP3.LUT R8, R4, R13, RZ, 0x3c, !PT ;  /* 0x0000000d04087212 */ /* 0x000fe200078e3cff */
[----:B------:R-:W-:Y:S01]  /*17bd0*/  IMAD.X R9, RZ, RZ, R11, P2 ;  /* 0x000000ffff097224 */ /* 0x000fe200010e060b */
[----:B------:R-:W-:Y:S02]  /*17be0*/  LOP3.LUT R6, R6, R15, RZ, 0x3c, !PT ;  /* 0x0000000f06067212 */ /* 0x000fe400078e3cff */
[----:B------:R-:W-:Y:S02]  /*17bf0*/  LOP3.LUT R4, R12, R33, RZ, 0x3c, !PT ;  /* 0x000000210c047212 */ /* 0x000fe400078e3cff */
[----:B------:R-:W-:Y:S01]  /*17c00*/  MOV R10, R10 ;  /* 0x0000000a000a7202 */ /* 0x000fe20000000f00 */
[----:B------:R-:W4:Y:S01]  /*17c10*/  LDC.64 R32, c[0x0][0xc00] ;  /* 0x00030000ff207b82 */ /* 0x000f220000000a00 */
[----:B------:R-:W-:-:S02]  /*17c20*/  F2FP.BF16.F32.PACK_AB R12, R21, R20 ;  /* 0x00000014150c723e */ /* 0x000fc400000010ff */
[----:B------:R-:W-:Y:S02]  /*17c30*/  F2FP.BF16.F32.PACK_AB R13, R91, R90 ;  /* 0x0000005a5b0d723e */ /* 0x000fe400000010ff */
[----:B------:R-:W-:Y:S02]  /*17c40*/  F2FP.BF16.F32.PACK_AB R15, R95, R94 ;  /* 0x0000005e5f0f723e */ /* 0x000fe400000010ff */
[----:B------:R-:W-:Y:S01]  /*17c50*/  MOV R37, R6 ;  /* 0x0000000600257202 */ /* 0x000fe20000000f00 */
[----:B------:R-:W0:Y:S01]  /*17c60*/  @P0 LDC.64 R34, c[0x0][0xc08] ;  /* 0x00030200ff220b82 */ /* 0x000e220000000a00 */
[----:B------:R-:W-:Y:S01]  /*17c70*/  MOV R36, R4 ;  /* 0x0000000400247202 */ /* 0x000fe20000000f00 */
[----:B------:R1:W-:Y:S01]  /*17c80*/  STSM.16.M88.4 [R10], R12 ;  /* 0x0000000c0a007844 */ /* 0x0003e20000000200 */
[----:B------:R-:W-:Y:S02]  /*17c90*/  MOV R38, R8 ;  /* 0x0000000800267202 */ /* 0x000fe40000000f00 */
[----:B------:R-:W-:-:S02]  /*17ca0*/  F2FP.BF16.F32.PACK_AB R4, R97, R96 ;  /* 0x000000606104723e */ /* 0x000fc400000010ff */
[----:B------:R-:W-:Y:S02]  /*17cb0*/  F2FP.BF16.F32.PACK_AB R5, R99, R98 ;  /* 0x000000626305723e */ /* 0x000fe400000010ff */
[----:B------:R-:W-:Y:S02]  /*17cc0*/  F2FP.BF16.F32.PACK_AB R6, R101, R100 ;  /* 0x000000646506723e */ /* 0x000fe400000010ff */
[----:B------:R-:W-:Y:S02]  /*17cd0*/  F2FP.BF16.F32.PACK_AB R7, R103, R102 ;  /* 0x000000666707723e */ /* 0x000fe400000010ff */
[----:B------:R-:W-:Y:S02]  /*17ce0*/  F2FP.BF16.F32.PACK_AB R8, R105, R104 ;  /* 0x000000686908723e */ /* 0x000fe400000010ff */
[----:B------:R-:W-:Y:S02]  /*17cf0*/  F2FP.BF16.F32.PACK_AB R9, R107, R106 ;  /* 0x0000006a6b09723e */ /* 0x000fe400000010ff */
[----:B------:R-:W-:-:S02]  /*17d00*/  F2FP.BF16.F32.PACK_AB R11, R111, R110 ;  /* 0x0000006e6f0b723e */ /* 0x000fc400000010ff */
[----:B-1----:R-:W-:Y:S02]  /*17d10*/  F2FP.BF16.F32.PACK_AB R10, R109, R108 ;  /* 0x0000006c6d0a723e */ /* 0x002fe400000010ff */
[----:B------:R-:W-:Y:S02]  /*17d20*/  F2FP.BF16.F32.PACK_AB R12, R113, R112 ;  /* 0x00000070710c723e */ /* 0x000fe400000010ff */
[----:B------:R-:W-:Y:S02]  /*17d30*/  F2FP.BF16.F32.PACK_AB R13, R115, R114 ;  /* 0x00000072730d723e */ /* 0x000fe400000010ff */
[----:B------:R-:W-:Y:S02]  /*17d40*/  F2FP.BF16.F32.PACK_AB R14, R117, R116 ;  /* 0x00000074750e723e */ /* 0x000fe400000010ff */
[----:B------:R-:W-:Y:S01]  /*17d50*/  F2FP.BF16.F32.PACK_AB R15, R119, R118 ;  /* 0x00000076770f723e */ /* 0x000fe200000010ff */
[----:B------:R-:W-:Y:S04]  /*17d60*/  STSM.16.M88.4 [R38], R4 ;  /* 0x0000000426007844 */ /* 0x000fe80000000200 */
[----:B------:R1:W-:Y:S04]  /*17d70*/  STSM.16.M88.4 [R37], R8 ;  /* 0x0000000825007844 */ /* 0x0003e80000000200 */
[----:B------:R2:W-:Y:S01]  /*17d80*/  STSM.16.M88.4 [R36], R12 ;  /* 0x0000000c24007844 */ /* 0x0005e20000000200 */
[----:B------:R-:W-:Y:S01]  /*17d90*/  BAR.SYNC.DEFER_BLOCKING 0x1, 0x180 ;  /* 0x0046000000007b1d */ /* 0x000fe20000010000 */
[----:B------:R-:W-:-:S04]  /*17da0*/  ISETP.NE.U32.AND P3, PT, RZ, UR4, PT ;  /* 0x00000004ff007c0c */ /* 0x000fc8000bf65070 */
[----:B------:R-:W-:Y:S01]  /*17db0*/  ISETP.NE.AND.EX P3, PT, RZ, UR5, PT, P3 ;  /* 0x00000005ff007c0c */ /* 0x000fe2000bf65330 */
[----:B------:R-:W-:Y:S01]  /*17dc0*/  ULDC UR6, c[0x0][0xa88] ;  /* 0x0002a20000067ab9 */ /* 0x000fe20000000800 */
[C---:B----4-:R-:W-:Y:S01]  /*17dd0*/  IMAD.WIDE R32, R40.reuse, 0x4, R32 ;  /* 0x0000000428207825 */ /* 0x050fe200078e0220 */
[----:B------:R-:W-:Y:S01]  /*17de0*/  ISETP.GT.AND P1, PT, R39, 0x1, PT ;  /* 0x000000012700780c */ /* 0x000fe20003f24270 */
[----:B-1----:R-:W1:Y:S02]  /*17df0*/  LDC R8, c[0x0][0xbe8] ;  /* 0x0002fa00ff087b82 */ /* 0x002e640000000800 */
[----:B------:R-:W-:Y:S02]  /*17e00*/  IMAD.U32 R47, RZ, RZ, UR6 ;  /* 0x00000006ff2f7e24 */ /* 0x000fe4000f8e00ff */
[----:B0-----:R-:W-:-:S05]  /*17e10*/  @P0 IMAD.WIDE R4, R40, 0x4, R34 ;  /* 0x0000000428040825 */ /* 0x001fca00078e0222 */
[----:B------:R0:W5:Y:S04]  /*17e20*/  @P3 LDG.E R28, desc[UR40][R32.64] ;  /* 0x00000028201c3981 */ /* 0x000168000c1e1900 */
[----:B------:R0:W5:Y:S01]  /*17e30*/  @P0 LDG.E R47, desc[UR40][R4.64] ;  /* 0x00000028042f0981 */ /* 0x000162000c1e1900 */
[----:B------:R-:W-:-:S05]  /*17e40*/  IMAD.MOV.U32 R34, RZ, RZ, 0x9b8 ;  /* 0x000009b8ff227424 */ /* 0x000fca00078e00ff */
[----:B------:R-:W-:-:S04]  /*17e50*/  SEL R34, R34, 0x978, P1 ;  /* 0x0000097822227807 */ /* 0x000fc80000800000 */
[----:B--2---:R0:W2:Y:S08]  /*17e60*/  LDC.64 R12, c[0x0][R34+0x220] ;  /* 0x00008800220c7b82 */ /* 0x0040b00000000a00 */
[----:B------:R0:W3:Y:S08]  /*17e70*/  LDC.64 R14, c[0x0][R34+0x218] ;  /* 0x00008600220e7b82 */ /* 0x0000f00000000a00 */
[----:B------:R0:W4:Y:S01]  /*17e80*/  LDC.64 R10, c[0x0][R34+0x228] ;  /* 0x00008a00220a7b82 */ /* 0x0001220000000a00 */
[----:B-1----:R-:W-:Y:S01]  /*17e90*/  ISETP.NE.AND P2, PT, R8, 0x1, PT ;  /* 0x000000010800780c */ /* 0x002fe20003f45270 */
[----:B0-----:R-:W-:-:S12]  /*17ea0*/  @P0 BRA `(.L_x_1526) ;  /* 0x0000000000100947 */ /* 0x001fd80003800000 */
[----:B------:R-:W-:Y:S05]  /*17eb0*/  @!P3 BRA `(.L_x_1526) ;  /* 0x00000000000cb947 */ /* 0x000fea0003800000 */
[----:B------:R-:W2:Y:S04]  /*17ec0*/  LDG.E R4, desc[UR40][R32.64] ;  /* 0x0000002820047981 */ /* 0x000ea8000c1e1900 */
[----:B-----5:R-:W2:Y:S02]  /*17ed0*/  LDG.E R47, desc[UR40][R32.64+0x4] ;  /* 0x00000428202f7981 */ /* 0x020ea4000c1e1900 */
[----:B--2---:R-:W-:-:S07]  /*17ee0*/  IMAD.IADD R47, R47, 0x1, -R4 ;  /* 0x000000012f2f7824 */ /* 0x004fce00078e0a04 */
.L_x_1526:
[----:B------:R-:W3:Y:S04]  /*17ef0*/  LDL R49, [R1+0x64] ;  /* 0x0000640001317983 */ /* 0x000ee80000100800 */
[----:B------:R-:W4:Y:S04]  /*17f00*/  LDL R38, [R1+0x4c] ;  /* 0x00004c0001267983 */ /* 0x000f280000100800 */
[----:B------:R-:W4:Y:S04]  /*17f10*/  LDL R50, [R1+0x1c] ;  /* 0x00001c0001327983 */ /* 0x000f280000100800 */
[----:B------:R-:W4:Y:S01]  /*17f20*/  LDL R48, [R1+0x74] ;  /* 0x0000740001307983 */ /* 0x000f220000100800 */
[----:B------:R-:W-:Y:S01]  /*17f30*/  ISETP.NE.U32.AND P0, PT, RZ, UR4, PT ;  /* 0x00000004ff007c0c */ /* 0x000fe2000bf05070 */
[----:B------:R0:W1:Y:S03]  /*17f40*/  LDC.64 R4, c[0x0][R34+0x210] ;  /* 0x0000840022047b82 */ /* 0x0000660000000a00 */
[----:B------:R-:W-:-:S02]  /*17f50*/  ISETP.NE.AND.EX P0, PT, RZ, UR5, PT, P0 ;  /* 0x00000005ff007c0c */ /* 0x000fc4000bf05300 */
[----:B------:R-:W-:Y:S02]  /*17f60*/  SHF.R.S32.HI R32, RZ, 0x1f, R40 ;  /* 0x0000001fff207819 */ /* 0x000fe40000011428 */
[----:B------:R-:W-:Y:S01]  /*17f70*/  SEL R9, R40, RZ, !P0 ;  /* 0x000000ff28097207 */ /* 0x000fe20004000000 */
[----:B------:R-:W1:Y:S01]  /*17f80*/  @P2 LDC R36, c[0x0][0xbec] ;  /* 0x0002fb00ff242b82 */ /* 0x000e620000000800 */
[----:B------:R-:W4:Y:S07]  /*17f90*/  LDL R40, [R1+0x7c] ;  /* 0x00007c0001287983 */ /* 0x000f2e0000100800 */
[----:B------:R-:W1:Y:S01]  /*17fa0*/  @P2 LDC R39, c[0x0][0xbf0] ;  /* 0x0002fc00ff272b82 */ /* 0x000e620000000800 */
[----:B------:R-:W-:-:S07]  /*17fb0*/  SEL R33, R32, RZ, !P0 ;  /* 0x000000ff20217207 */ /* 0x000fce0004000000 */
[----:B------:R-:W1:Y:S01]  /*17fc0*/  LDC.64 R6, c[0x0][0xba8] ;  /* 0x0002ea00ff067b82 */ /* 0x000e620000000a00 */
[----:B--2---:R-:W-:Y:S01]  /*17fd0*/  IMAD R13, R13, R9, RZ ;  /* 0x000000090d0d7224 */ /* 0x004fe200078e02ff */
[----:B0-----:R-:W0:Y:S03]  /*17fe0*/  S2R R34, SR_TID.X ;  /* 0x0000000000227919 */ /* 0x001e260000002100 */
[C---:B------:R-:W-:Y:S02]  /*17ff0*/  IMAD R37, R12.reuse, R33, R13 ;  /* 0x000000210c257224 */ /* 0x040fe400078e020d */
[----:B------:R-:W-:-:S04]  /*18000*/  IMAD.WIDE.U32 R12, R12, R9, RZ ;  /* 0x000000090c0c7225 */ /* 0x000fc800078e00ff */
[----:B------:R-:W-:Y:S01]  /*18010*/  IMAD.IADD R37, R13, 0x1, R37 ;  /* 0x000000010d257824 */ /* 0x000fe200078e0225 */
[----:B-1----:R-:W1:Y:S08]  /*18020*/  @!P1 LDC R6, c[0x0][0xb50] ;  /* 0x0002d400ff069b82 */ /* 0x002e700000000800 */
[----:B------:R-:W2:Y:S01]  /*18030*/  @!P1 LDC R7, c[0x0][0xb54] ;  /* 0x0002d500ff079b82 */ /* 0x000ea20000000800 */
[----:B0-----:R-:W-:-:S05]  /*18040*/  VIADD R42, R34, 0xffffff80 ;  /* 0xffffff80222a7836 */ /* 0x001fca0000000000 */
[----:B------:R-:W-:-:S04]  /*18050*/  SHF.R.S32.HI R34, RZ, 0x1f, R42 ;  /* 0x0000001fff227819 */ /* 0x000fc8000001142a */
[----:B------:R-:W-:-:S04]  /*18060*/  LEA.HI R34, R34, R42, RZ, 0x7 ;  /* 0x0000002a22227211 */ /* 0x000fc800078f38ff */
[----:B------:R-:W-:Y:S01]  /*18070*/  LOP3.LUT R34, R34, 0xffffff80, RZ, 0xc0, !PT ;  /* 0xffffff8022227812 */ /* 0x000fe200078ec0ff */
[----:B-----5:R-:W-:-:S04]  /*18080*/  IMAD R47, R47, R8, RZ ;  /* 0x000000082f2f7224 */ /* 0x020fc800078e02ff */
[----:B------:R-:W-:Y:S02]  /*18090*/  IMAD.IADD R34, R42, 0x1, -R34 ;  /* 0x000000012a227824 */ /* 0x000fe400078e0a22 */
[-C--:B---3--:R-:W-:Y:S02]  /*180a0*/  IMAD R35, R15, R49.reuse, RZ ;  /* 0x000000310f237224 */ /* 0x088fe400078e02ff */
[----:B------:R-:W-:-:S04]  /*180b0*/  IMAD.WIDE.U32 R14, R14, R49, RZ ;  /* 0x000000310e0e7225 */ /* 0x000fc800078e00ff */
[----:B----4-:R-:W-:Y:S01]  /*180c0*/  IMAD.IADD R41, R38, 0x1, R50 ;  /* 0x0000000126297824 */ /* 0x010fe200078e0232 */
[----:B------:R-:W-:Y:S02]  /*180d0*/  IADD3 R32, P0, P3, R12, R14, R28 ;  /* 0x0000000e0c207210 */ /* 0x000fe40007b1e01c */
[----:B------:R-:W-:Y:S01]  /*180e0*/  SEL R33, R48, RZ, P1 ;  /* 0x000000ff30217207 */ /* 0x000fe20000800000 */
[----:B------:R-:W-:-:S04]  /*180f0*/  @P2 IMAD.HI.U32 R14, R41, R36, RZ ;  /* 0x00000024290e2227 */ /* 0x000fc800078e00ff */
[----:B------:R-:W-:Y:S02]  /*18100*/  IMAD.IADD R38, R15, 0x1, R35 ;  /* 0x000000010f267824 */ /* 0x000fe400078e0223 */
[----:B------:R-:W-:Y:S01]  /*18110*/  IMAD.MOV.U32 R15, RZ, RZ, R41 ;  /* 0x000000ffff0f7224 */ /* 0x000fe200078e0029 */
[----:B------:R-:W-:Y:S01]  /*18120*/  @P2 SHF.R.U32.HI R15, RZ, R39, R14 ;  /* 0x00000027ff0f2219 */ /* 0x000fe2000001160e */
[-C--:B------:R-:W-:Y:S01]  /*18130*/  IMAD R35, R11, R33.reuse, RZ ;  /* 0x000000210b237224 */ /* 0x080fe200078e02ff */
[----:B------:R-:W-:Y:S01]  /*18140*/  SHF.R.S32.HI R11, RZ, 0x1f, R28 ;  /* 0x0000001fff0b7819 */ /* 0x000fe2000001141c */
[----:B------:R-:W-:-:S03]  /*18150*/  IMAD.WIDE.U32 R12, R10, R33, RZ ;  /* 0x000000210a0c7225 */ /* 0x000fc600078e00ff */
[----:B------:R-:W-:Y:S01]  /*18160*/  IADD3.X R33, R37, R38, R11, P0, P3 ;  /* 0x0000002625217210 */ /* 0x000fe200007e640b */
[----:B------:R-:W-:Y:S01]  /*18170*/  IMAD.MOV R37, RZ, RZ, -R15 ;  /* 0x000000ffff257224 */ /* 0x000fe200078e0a0f */
[----:B------:R-:W-:Y:S01]  /*18180*/  IADD3 R12, P0, P3, R15, R32, R12 ;  /* 0x000000200f0c7210 */ /* 0x000fe20007b1e00c */
[----:B------:R-:W-:Y:S01]  /*18190*/  IMAD.IADD R35, R13, 0x1, R35 ;  /* 0x000000010d237824 */ /* 0x000fe200078e0223 */
[----:B------:R-:W-:Y:S01]  /*181a0*/  SHF.R.S32.HI R10, RZ, 0x1f, R15 ;  /* 0x0000001fff0a7819 */ /* 0x000fe2000001140f */
[----:B------:R-:W-:-:S03]  /*181b0*/  IMAD R15, R8, R37, R41 ;  /* 0x00000025080f7224 */ /* 0x000fc600078e0229 */
[----:B------:R-:W-:Y:S01]  /*181c0*/  IADD3.X R13, R10, R33, R35, P0, P3 ;  /* 0x000000210a0d7210 */ /* 0x000fe200007e6423 */
[----:B------:R-:W-:Y:S01]  /*181d0*/  IMAD R5, R5, R15, RZ ;  /* 0x0000000f05057224 */ /* 0x000fe200078e02ff */
[----:B------:R-:W-:-:S05]  /*181e0*/  SHF.R.S32.HI R33, RZ, 0x1f, R15 ;  /* 0x0000001fff217819 */ /* 0x000fca000001140f */
[C---:B------:R-:W-:Y:S02]  /*181f0*/  IMAD R33, R4.reuse, R33, R5 ;  /* 0x0000002104217224 */ /* 0x040fe400078e0205 */
[----:B------:R-:W-:-:S04]  /*18200*/  IMAD.WIDE.U32 R4, R4, R15, R12 ;  /* 0x0000000f04047225 */ /* 0x000fc800078e000c */
[----:B------:R-:W-:Y:S01]  /*18210*/  IMAD.IADD R5, R5, 0x1, R33 ;  /* 0x0000000105057824 */ /* 0x000fe200078e0221 */
[----:B-1----:R-:W-:-:S04]  /*18220*/  LEA R14, P0, R4, R6, 0x2 ;  /* 0x00000006040e7211 */ /* 0x002fc800078010ff */
[----:B--2---:R-:W-:Y:S01]  /*18230*/  LEA.HI.X R7, R4, R7, R5, 0x2, P0 ;  /* 0x0000000704077211 */ /* 0x004fe200000f1405 */
[----:B------:R-:W-:Y:S01]  /*18240*/  SHFL.IDX PT, R12, R14, 0x1, 0x1c1f ;  /* 0x003c1f000e0c7f89 */ /* 0x000fe200000e0000 */
[----:B------:R-:W-:-:S03]  /*18250*/  IMAD.IADD R10, R40, 0x1, R50 ;  /* 0x00000001280a7824 */ /* 0x000fc600078e0232 */
[----:B------:R-:W-:Y:S04]  /*18260*/  SHFL.IDX PT, R4, R14, RZ, 0x1c1f ;  /* 0x001c1fff0e047589 */ /* 0x000fe800000e0000 */
[----:B------:R-:W0:Y:S04]  /*18270*/  SHFL.IDX PT, R5, R7, RZ, 0x1c1f ;  /* 0x001c1fff07057589 */ /* 0x000e2800000e0000 */
[----:B------:R-:W1:Y:S01]  /*18280*/  SHFL.IDX PT, R13, R7, 0x1, 0x1c1f ;  /* 0x003c1f00070d7f89 */ /* 0x000e6200000e0000 */
        /* <DEDUP_REMOVED lines=42> */
[----:B------:R-:W-:-:S03]  /*18530*/  IMAD.IADD R14, R50, 0x1, R0 ;  /* 0x00000001320e7824 */ /* 0x000fc600078e0200 */
[----:B------:R-:W5:Y:S01]  /*18540*/  LD.E.128 R36, desc[UR40][R36.64] ;  /* 0x0000002824247980 */ /* 0x000f62000c101d00 */
[----:B------:R-:W-:Y:S01]  /*18550*/  @!PT LDS RZ, [RZ] ;  /* 0x00000000fffff984 */ /* 0x000fe20000000800 */
[----:B------:R-:W-:Y:S01]  /*18560*/  @!PT LDS RZ, [RZ] ;  /* 0x00000000fffff984 */ /* 0x000fe20000000800 */
[----:B------:R-:W-:Y:S01]  /*18570*/  @!PT LDS RZ, [RZ] ;  /* 0x00000000fffff984 */ /* 0x000fe20000000800 */
[----:B------:R-:W-:Y:S01]  /*18580*/  @!PT LDS RZ, [RZ] ;  /* 0x00000000fffff984 */ /* 0x000fe20000000800 */
[----:B------:R2:W-:Y:S06]  /*18590*/  MEMBAR.ALL.CTA ;  /* 0x0000000000007992 */ /* 0x0005ec0000008000 */
[----:B--2---:R-:W2:Y:S01]  /*185a0*/  FENCE.VIEW.ASYNC.S ;  /* 0x00000000000073c6 */ /* 0x004ea20000000000 */
[----:B------:R-:W-:Y:S01]  /*185b0*/  IMAD R11, R49, UR5, R11 ;  /* 0x00000005310b7c24 */ /* 0x000fe2000f8e020b */
[----:B------:R-:W-:Y:S01]  /*185c0*/  ULDC.64 UR4, c[0x0][0xaf0] ;  /* 0x0002bc0000047ab9 */ /* 0x000fe20000000a00 */
[----:B0-----:R-:W-:-:S04]  /*185d0*/  @P2 IMAD.HI.U32 R0, R14, R13, RZ ;  /* 0x0000000d0e002227 */ /* 0x001fc800078e00ff */
[----:B------:R-:W-:Y:S02]  /*185e0*/  IMAD R12, R12, UR4, RZ ;  /* 0x000000040c0c7c24 */ /* 0x000fe4000f8e02ff */
[----:B------:R-:W-:Y:S01]  /*185f0*/  IMAD.MOV.U32 R3, RZ, RZ, R14 ;  /* 0x000000ffff037224 */ /* 0x000fe200078e000e */
[----:B-1----:R-:W-:Y:S01]  /*18600*/  @P2 SHF.R.U32.HI R3, RZ, R15, R0 ;  /* 0x0000000fff032219 */ /* 0x002fe20000011600 */
[C---:B------:R-:W-:Y:S02]  /*18610*/  IMAD R13, R9.reuse, UR5, R12 ;  /* 0x00000005090d7c24 */ /* 0x040fe4000f8e020c */
[----:B------:R-:W-:Y:S01]  /*18620*/  IMAD.WIDE.U32 R10, R9, UR4, R10 ;  /* 0x00000004090a7c25 */ /* 0x000fe2000f8e000a */
[----:B------:R-:W-:Y:S01]  /*18630*/  SHF.R.S32.HI R9, RZ, 0x1f, R3 ;  /* 0x0000001fff097819 */ /* 0x000fe20000011403 */
[----:B------:R-:W-:Y:S02]  /*18640*/  ULDC.64 UR4, c[0x0][0xae0] ;  /* 0x0002b80000047ab9 */ /* 0x000fe40000000a00 */
[----:B------:R-:W-:-:S02]  /*18650*/  IMAD.IADD R11, R11, 0x1, R13 ;  /* 0x000000010b0b7824 */ /* 0x000fc400078e020d */
[----:B------:R-:W-:Y:S02]  /*18660*/  VIADD R0, R2, 0x16820 ;  /* 0x0001682002007836 */ /* 0x000fe40000000000 */
        /* <DEDUP_REMOVED lines=21> */
[----:B------:R-:W-:Y:S01]  /*187c0*/  IMAD.IADD R42, R45, 0x1, R50 ;  /* 0x000000012d2a7824 */ /* 0x000fe200078e0232 */
        /* <DEDUP_REMOVED lines=13> */
[C---:B--2---:R-:W-:Y:S02]  /*188a0*/  @!P2 LEA.HI.X R3, R44.reuse, R0, R43, 0x1, P5 ;  /* 0x000000002c03a211 */ /* 0x044fe400028f0c2b */
[----:B------:R-:W0:Y:S01]  /*188b0*/  SHFL.IDX PT, R0, R41, 0x3, 0x181f ;  /* 0x00781f0029007f89 */ /* 0x000e2200000e0000 */
[C---:B---3--:R-:W-:Y:S02]  /*188c0*/  @!P4 LEA R45, P5, R44.reuse, R14, 0x1 ;  /* 0x0000000e2c2dc211 */ /* 0x048fe400078a08ff */
[----:B------:R-:W-:Y:S01]  /*188d0*/  @!P2 IMAD.MOV.U32 R9, RZ, RZ, R3 ;  /* 0x000000ffff09a224 */ /* 0x000fe200078e0003 */
[----:B------:R-:W1:Y:S01]  /*188e0*/  SHFL.IDX PT, R14, R40, 0x3, 0x181f ;  /* 0x00781f00280e7f89 */ /* 0x000e6200000e0000 */
[C-C-:B----4-:R-:W-:Y:S01]  /*188f0*/  @!P3 LEA.HI.X R21, R44.reuse, R8, R43.reuse, 0x1, P1 ;  /* 0x000000082c15b211 */ /* 0x150fe200008f0c2b */
[----:B------:R-:W-:Y:S01]  /*18900*/  @!P2 IMAD.MOV.U32 R8, RZ, RZ, R28 ;  /* 0x000000ffff08a224 */ /* 0x000fe200078e001c */
[----:B------:R-:W-:-:S04]  /*18910*/  @!P4 LEA.HI.X R10, R44, R10, R43, 0x1, P5 ;  /* 0x0000000a2c0ac211 */ /* 0x000fc800028f0c2b */
[----:B-----5:R2:W-:Y:S04]  /*18920*/  @!P2 ST.E.128 desc[UR40][R8.64], R4 ;  /* 0x000000040800a985 */ /* 0x0205e8000c101d28 */
[----:B------:R3:W-:Y:S01]  /*18930*/  @!P3 ST.E.128 desc[UR40][R20.64], R24 ;  /* 0x000000181400b985 */ /* 0x0007e2000c101d28 */
[----:B--2---:R-:W-:Y:S02]  /*18940*/  @!P4 IMAD.MOV.U32 R4, RZ, RZ, R45 ;  /* 0x000000ffff04c224 */ /* 0x004fe400078e002d */
[----:B------:R-:W-:-:S05]  /*18950*/  @!P4 IMAD.MOV.U32 R5, RZ, RZ, R10 ;  /* 0x000000ffff05c224 */ /* 0x000fca00078e000a */
[----:B01----:R3:W-:Y:S02]  /*18960*/  @!P4 ST.E.128 desc[UR40][R4.64], R32 ;  /* 0x000000200400c985 */ /* 0x0037e4000c101d28 */
.L_x_1740:
[----:B------:R-:W-:-:S05]  /*18970*/  VIADD R42, R42, 0x90 ;  /* 0x000000902a2a7836 */ /* 0x000fca0000000000 */
[----:B------:R-:W-:-:S13]  /*18980*/  ISETP.GE.OR P0, PT, R42, R47, P0 ;  /* 0x0000002f2a00720c */ /* 0x000fda0000706670 */
[----:B------:R-:W-:Y:S05]  /*18990*/  @P0 BRA `(.L_x_1529) ;  /* 0x0000001000cc0947 */ /* 0x000fea0003800000 */
[----:B------:R-:W-:-:S04]  /*189a0*/  LEA R14, P0, R44, R14, 0x1 ;  /* 0x0000000e2c0e7211 */ /* 0x000fc800078008ff */
[----:B------:R-:W-:-:S05]  /*189b0*/  LEA.HI.X R15, R44, R0, R43, 0x1, P0 ;  /* 0x000000002c0f7211 */ /* 0x000fca00000f0c2b */
[----:B------:R4:W-:Y:S01]  /*189c0*/  ST.E.128 desc[UR40][R14.64], R36 ;  /* 0x000000240e007985 */ /* 0x0009e2000c101d28 */
[----:B------:R-:W-:Y:S05]  /*189d0*/  BRA `(.L_x_1529) ;  /* 0x0000001000bc7947 */ /* 0x000fea0003800000 */
.L_x_1527:
        /* <DEDUP_REMOVED lines=11> */
[----:B------:R-:W-:Y:S02]  /*18a90*/  VIADD R35, R155, 0x10 ;  /* 0x000000109b237836 */ /* 0x000fe40000000000 */
[----:B------:R-:W-:-:S03]  /*18aa0*/  IMAD.WIDE.U32 R4, R49, UR4, R4 ;  /* 0x0000000431047c25 */ /* 0x000fc6000f8e0004 */
[----:B------:R-:W-:Y:S01]  /*18ab0*/  SHF.R.S32.HI R28, RZ, 0x1f, R35 ;  /* 0x0000001fff1c7819 */ /* 0x000fe20000011423 */
[----:B------:R-:W-:Y:S01]  /*18ac0*/  IMAD R5, R49, UR5, R5 ;  /* 0x0000000531057c24 */ /* 0x000fe2000f8e0205 */
[----:B------:R-:W-:Y:S01]  /*18ad0*/  ULDC.64 UR4, c[0x0][0xb40] ;  /* 0x0002d00000047ab9 */ /* 0x000fe20000000a00 */
[----:B------:R-:W-:Y:S02]  /*18ae0*/  VIADD R37, R155, 0x18 ;  /* 0x000000189b257836 */ /* 0x000fe40000000000 */
[----:B------:R-:W-:Y:S02]  /*18af0*/  IMAD R0, R0, UR4, RZ ;  /* 0x0000000400007c24 */ /* 0x000fe4000f8e02ff */
[----:B0-----:R-:W-:Y:S01]  /*18b00*/  @P2 IMAD.HI.U32 R12, R41, R12, RZ ;  /* 0x0000000c290c2227 */ /* 0x001fe200078e00ff */
[----:B------:R-:W-:-:S03]  /*18b10*/  SHF.R.S32.HI R34, RZ, 0x1f, R37 ;  /* 0x0000001fff227819 */ /* 0x000fc60000011425 */
[C---:B------:R-:W-:Y:S01]  /*18b20*/  IMAD R7, R9.reuse, UR5, R0 ;  /* 0x0000000509077c24 */ /* 0x040fe2000f8e0200 */
[----:B-1----:R-:W-:Y:S01]  /*18b30*/  @P2 SHF.R.U32.HI R3, RZ, R13, R12 ;  /* 0x0000000dff032219 */ /* 0x002fe2000001160c */
[----:B------:R-:W-:Y:S01]  /*18b40*/  IMAD.WIDE.U32 R4, R9, UR4, R4 ;  /* 0x0000000409047c25 */ /* 0x000fe2000f8e0004 */
[----:B------:R-:W-:Y:S02]  /*18b50*/  ULDC.64 UR4, c[0x0][0xb48] ;  /* 0x0002d20000047ab9 */ /* 0x000fe40000000a00 */
[----:B------:R-:W-:Y:S01]  /*18b60*/  SHF.R.S32.HI R0, RZ, 0x1f, R3 ;  /* 0x0000001fff007819 */ /* 0x000fe20000011403 */
[----:B------:R-:W-:Y:S02]  /*18b70*/  IMAD.IADD R5, R5, 0x1, R7 ;  /* 0x0000000105057824 */ /* 0x000fe400078e0207 */
[----:B------:R-:W-:Y:S02]  /*18b80*/  IMAD.MOV R7, RZ, RZ, -R3 ;  /* 0x000000ffff077224 */ /* 0x000fe400078e0a03 */
[----:B------:R-:W-:-:S04]  /*18b90*/  IMAD.WIDE.U32 R4, R48, UR4, R4 ;  /* 0x0000000430047c25 */ /* 0x000fc8000f8e0004 */
[----:B------:R-:W-:Y:S02]  /*18ba0*/  IMAD R7, R8, R7, R41 ;  /* 0x0000000708077224 */ /* 0x000fe400078e0229 */
[----:B------:R-:W-:Y:S02]  /*18bb0*/  IMAD R0, R0, UR6, RZ ;  /* 0x0000000600007c24 */ /* 0x000fe4000f8e02ff */
[----:B------:R-:W-:Y:S01]  /*18bc0*/  IMAD R5, R48, UR5, R5 ;  /* 0x0000000530057c24 */ /* 0x000fe2000f8e0205 */
[----:B------:R-:W-:Y:S01]  /*18bd0*/  ULDC.64 UR4, c[0x0][0xb28] ;  /* 0x0002ca0000047ab9 */ /* 0x000fe20000000a00 */
[C---:B------:R-:W-:Y:S01]  /*18be0*/  IMAD R9, R3.reuse, UR7, R0 ;  /* 0x0000000703097c24 */ /* 0x040fe2000f8e0200 */
[----:B------:R-:W-:Y:S01]  /*18bf0*/  SHF.R.S32.HI R0, RZ, 0x1f, R7 ;  /* 0x0000001fff007819 */ /* 0x000fe20000011407 */
[----:B------:R-:W-:-:S04]  /*18c00*/  IMAD.WIDE.U32 R4, R3, UR6, R4 ;  /* 0x0000000603047c25 */ /* 0x000fc8000f8e0004 */
[----:B------:R-:W-:Y:S02]  /*18c10*/  IMAD R0, R0, UR4, RZ ;  /* 0x0000000400007c24 */ /* 0x000fe4000f8e02ff */
[----:B------:R-:W-:Y:S02]  /*18c20*/  IMAD.IADD R5, R5, 0x1, R9 ;  /* 0x0000000105057824 */ /* 0x000fe400078e0209 */
[----:B------:R-:W-:Y:S02]  /*18c30*/  VIADD R8, R2, 0x16820 ;  /* 0x0001682002087836 */ /* 0x000fe40000000000 */
[C---:B------:R-:W-:Y:S02]  /*18c40*/  IMAD R3, R7.reuse, UR5, R0 ;  /* 0x0000000507037c24 */ /* 0x040fe4000f8e0200 */
[----:B------:R-:W-:Y:S01]  /*18c50*/  IMAD.WIDE.U32 R4, R7, UR4, R4 ;  /* 0x0000000407047c25 */ /* 0x000fe2000f8e0004 */
[----:B------:R-:W-:Y:S01]  /*18c60*/  ULDC.64 UR4, c[0x0][0xb00] ;  /* 0x0002c00000047ab9 */ /* 0x000fe20000000a00 */
[----:B------:R-:W-:-:S02]  /*18c70*/  PRMT R8, RZ, 0x654, R8 ;  /* 0x00000654ff087816 */ /* 0x000fc40000000008 */
[----:B------:R-:W-:Y:S01]  /*18c80*/  IMAD.IADD R5, R5, 0x1, R3 ;  /* 0x0000000105057824 */ /* 0x000fe200078e0203 */
[C---:B------:R-:W-:Y:S01]  /*18c90*/  LEA R3, P0, R4.reuse, UR4, 0x2 ;  /* 0x0000000404037c11 */ /* 0x040fe2000f8010ff */
[C---:B------:R-:W-:Y:S01]  /*18ca0*/  VIADD R39, R155.reuse, 0x20 ;  /* 0x000000209b277836 */ /* 0x040fe20000000000 */
[----:B------:R-:W-:Y:S01]  /*18cb0*/  UMOV UR4, 0xffffffff ;  /* 0xffffffff00047882 */ /* 0x000fe20000000000 */
[C---:B------:R-:W-:Y:S01]  /*18cc0*/  VIADD R41, R155.reuse, 0x28 ;  /* 0x000000289b297836 */ /* 0x040fe20000000000 */
[----:B------:R0:W-:Y:S01]  /*18cd0*/  SYNCS.ARRIVE.TRANS64.RED.A1T0 RZ, [R8+URZ], RZ ;  /* 0x000000ff08ff79a7 */ /* 0x0001e2000810043f */
[C---:B------:R-:W-:Y:S01]  /*18ce0*/  VIADD R43, R155.reuse, 0x30 ;  /* 0x000000309b2b7836 */ /* 0x040fe20000000000 */
[----:B------:R-:W-:Y:S01]  /*18cf0*/  LEA.HI.X R4, R4, UR5, R5, 0x2, P0 ;  /* 0x0000000504047c11 */ /* 0x000fe200080f1405 */
[C---:B------:R-:W-:Y:S01]  /*18d00*/  VIADD R45, R155.reuse, 0x38 ;  /* 0x000000389b2d7836 */ /* 0x040fe20000000000 */
[----:B------:R-:W-:Y:S01]  /*18d10*/  SHF.R.S32.HI R5, RZ, 0x1f, R155 ;  /* 0x0000001fff057819 */ /* 0x000fe2000001149b */
[----:B------:R-:W-:Y:S01]  /*18d20*/  VIADD R7, R155, 0x8 ;  /* 0x000000089b077836 */ /* 0x000fe20000000000 */
[----:B------:R-:W-:-:S02]  /*18d30*/  SHF.R.S32.HI R36, RZ, 0x1f, R39 ;  /* 0x0000001fff247819 */ /* 0x000fc40000011427 */
[----:B------:R-:W-:Y:S02]  /*18d40*/  SHF.R.S32.HI R38, RZ, 0x1f, R41 ;  /* 0x0000001fff267819 */ /* 0x000fe40000011429 */
[----:B------:R-:W-:Y:S02]  /*18d50*/  SHF.R.S32.HI R40, RZ, 0x1f, R43 ;  /* 0x0000001fff287819 */ /* 0x000fe4000001142b */
[----:B------:R-:W-:Y:S02]  /*18d60*/  SHF.R.S32.HI R42, RZ, 0x1f, R45 ;  /* 0x0000001fff2a7819 */ /* 0x000fe4000001142d */
[----:B------:R-:W-:Y:S01]  /*18d70*/  SHF.R.S32.HI R44, RZ, 0x1f, R7 ;  /* 0x0000001fff2c7819 */ /* 0x000fe20000011407 */
[----:B0-----:R-:W-:Y:S06]  /*18d80*/  BRA.DIV UR4, `(.L_x_1530) ;  /* 0x0000009e04447947 */ /* 0x001fec000b800000 */
[----:B------:R0:W1:Y:S04]  /*18d90*/  SHFL.IDX PT, R0, R4, RZ, 0x1c1f ;  /* 0x001c1fff04007589 */ /* 0x00006800000e0000 */
[----:B------:R0:W2:Y:S02]  /*18da0*/  SHFL.IDX PT, R14, R3, RZ, 0x1c1f ;  /* 0x001c1fff030e7589 */ /* 0x0000a400000e0000 */
.L_x_1743:
        /* <DEDUP_REMOVED lines=8> */
[-C--:B--2---:R-:W-:Y:S02]  /*18e30*/  @!P1 LEA R8, P3, R155, R14.reuse, 0x2 ;  /* 0x0000000e9b089211 */ /* 0x084fe400078610ff */
[----:B------:R-:W-:Y:S02]  /*18e40*/  @!P2 LEA R10, P4, R7, R14, 0x2 ;  /* 0x0000000e070aa211 */ /* 0x000fe400078810ff */
[-C--:B-1----:R-:W-:Y:S02]  /*18e50*/  @!P1 LEA.HI.X R9, R155, R0.reuse, R5, 0x2, P3 ;  /* 0x000000009b099211 */ /* 0x082fe400018f1405 */
[----:B------:R-:W-:Y:S02]  /*18e60*/  @!P2 LEA.HI.X R11, R7, R0, R44, 0x2, P4 ;  /* 0x00000000070ba211 */ /* 0x000fe400020f142c */
[----:B------:R-:W-:Y:S01]  /*18e70*/  @!P5 LEA R12, P3, R35, R14, 0x2 ;  /* 0x0000000e230cd211 */ /* 0x000fe200078610ff */
[----:B------:R1:W-:Y:S01]  /*18e80*/  @!P1 ST.E.64 desc[UR40][R8.64], R20 ;  /* 0x0000001408009985 */ /* 0x0003e2000c101b28 */
[----:B------:R-:W-:-:S02]  /*18e90*/  ISETP.GE.AND P1, PT, R39, UR4, PT ;  /* 0x0000000427007c0c */ /* 0x000fc4000bf26270 */
[----:B------:R-:W-:Y:S01]  /*18ea0*/  @!P5 LEA.HI.X R13, R35, R0, R28, 0x2, P3 ;  /* 0x00000000230dd211 */ /* 0x000fe200018f141c */
[----:B------:R2:W-:Y:S01]  /*18eb0*/  @!P2 ST.E.64 desc[UR40][R10.64], R26 ;  /* 0x0000001a0a00a985 */ /* 0x0005e2000c101b28 */
[----:B------:R-:W-:Y:S02]  /*18ec0*/  ISETP.GE.AND P2, PT, R41, UR4, PT ;  /* 0x0000000429007c0c */ /* 0x000fe4000bf46270 */
[----:B------:R-:W-:Y:S01]  /*18ed0*/  @!P0 LEA R24, P4, R37, R14, 0x2 ;  /* 0x0000000e25188211 */ /* 0x000fe200078810ff */
[----:B------:R3:W-:Y:S01]  /*18ee0*/  @!P5 ST.E.64 desc[UR40][R12.64], R96 ;  /* 0x000000600c00d985 */ /* 0x0007e2000c101b28 */
[----:B------:R-:W-:Y:S02]  /*18ef0*/  ISETP.GE.AND P3, PT, R43, UR4, PT ;  /* 0x000000042b007c0c */ /* 0x000fe4000bf66270 */
[----:B------:R-:W-:Y:S02]  /*18f00*/  ISETP.GE.AND P5, PT, R45, UR4, PT ;  /* 0x000000042d007c0c */ /* 0x000fe4000bfa6270 */
[----:B------:R-:W-:-:S02]  /*18f10*/  @!P0 LEA.HI.X R25, R37, R0, R34, 0x2, P4 ;  /* 0x0000000025198211 */ /* 0x000fc400020f1422 */
[----:B------:R-:W-:-:S03]  /*18f20*/  @!P1 LEA R32, P4, R39, R14, 0x2 ;  /* 0x0000000e27209211 */ /* 0x000fc600078810ff */
[----:B------:R3:W-:Y:S01]  /*18f30*/  @!P0 ST.E.64 desc[UR40][R24.64], R100 ;  /* 0x0000006418008985 */ /* 0x0007e2000c101b28 */
[----:B-1----:R-:W-:Y:S02]  /*18f40*/  @!P2 LEA R8, P0, R41, R14, 0x2 ;  /* 0x0000000e2908a211 */ /* 0x002fe400078010ff */
[----:B------:R-:W-:Y:S02]  /*18f50*/  @!P1 LEA.HI.X R33, R39, R0, R36, 0x2, P4 ;  /* 0x0000000027219211 */ /* 0x000fe400020f1424 */
[----:B--2---:R-:W-:Y:S02]  /*18f60*/  @!P3 LEA R10, P4, R43, R14, 0x2 ;  /* 0x0000000e2b0ab211 */ /* 0x004fe400078810ff */
[----:B------:R-:W-:Y:S01]  /*18f70*/  @!P2 LEA.HI.X R9, R41, R0, R38, 0x2, P0 ;  /* 0x000000002909a211 */ /* 0x000fe200000f1426 */
[----:B------:R3:W-:Y:S01]  /*18f80*/  @!P1 ST.E.64 desc[UR40][R32.64], R104 ;  /* 0x0000006820009985 */ /* 0x0007e2000c101b28 */
[----:B------:R-:W-:Y:S02]  /*18f90*/  @!P5 LEA R14, P0, R45, R14, 0x2 ;  /* 0x0000000e2d0ed211 */ /* 0x000fe400078010ff */
[-C--:B------:R-:W-:Y:S01]  /*18fa0*/  @!P3 LEA.HI.X R11, R43, R0.reuse, R40, 0x2, P4 ;  /* 0x000000002b0bb211 */ /* 0x080fe200020f1428 */
[----:B------:R3:W-:Y:S01]  /*18fb0*/  @!P2 ST.E.64 desc[UR40][R8.64], R108 ;  /* 0x0000006c0800a985 */ /* 0x0007e2000c101b28 */
[----:B------:R-:W-:-:S03]  /*18fc0*/  @!P5 LEA.HI.X R15, R45, R0, R42, 0x2, P0 ;  /* 0x000000002d0fd211 */ /* 0x000fc600000f142a */
[----:B------:R3:W-:Y:S04]  /*18fd0*/  @!P3 ST.E.64 desc[UR40][R10.64], R112 ;  /* 0x000000700a00b985 */ /* 0x0007e8000c101b28 */
[----:B------:R3:W-:Y:S02]  /*18fe0*/  @!P5 ST.E.64 desc[UR40][R14.64], R116 ;  /* 0x000000740e00d985 */ /* 0x0007e4000c101b28 */
.L_x_1532:
[----:B------:R-:W-:Y:S05]  /*18ff0*/  BSYNC B1 ;  /* 0x0000000000017941 */ /* 0x000fea0003800000 */
.L_x_1531:
[----:B------:R-:W-:-:S03]  /*19000*/  UMOV UR4, 0xffffffff ;  /* 0xffffffff00047882 */ /* 0x000fc60000000000 */
[----:B------:R-:W-:Y:S05]  /*19010*/  BRA.DIV UR4, `(.L_x_1533) ;  /* 0x0000009a04d47947 */ /* 0x000fea000b800000 */
[----:B-1----:R1:W4:Y:S04]  /*19020*/  SHFL.IDX PT, R0, R4, 0x1, 0x1c1f ;  /* 0x003c1f0004007f89 */ /* 0x00232800000e0000 */
[----:B--23--:R1:W2:Y:S02]  /*19030*/  SHFL.IDX PT, R14, R3, 0x1, 0x1c1f ;  /* 0x003c1f00030e7f89 */ /* 0x00c2a400000e0000 */
.L_x_1747:
[----:B------:R-:W-:-:S13]  /*19040*/  ISETP.GE.AND P0, PT, R6, R47, PT ;  /* 0x0000002f0600720c */ /* 0x000fda0003f06270 */
[----:B------:R-:W-:Y:S05]  /*19050*/  @P0 BRA `(.L_x_1529) ;  /* 0x0000000c001c0947 */ /* 0x000fea0003800000 */
[----:B------:R-:W-:Y:S02]  /*19060*/  ULDC UR4, c[0x0][0xac8] ;  /* 0x0002b20000047ab9 */ /* 0x000fe40000000800 */
[----:B------:R-:W-:Y:S02]  /*19070*/  ISETP.GE.AND P0, PT, R155, UR4, PT ;  /* 0x000000049b007c0c */ /* 0x000fe4000bf06270 */
[----:B------:R-:W-:Y:S02]  /*19080*/  ISETP.GE.AND P5, PT, R7, UR4, PT ;  /* 0x0000000407007c0c */ /* 0x000fe4000bfa6270 */
[----:B------:R-:W-:Y:S02]  /*19090*/  ISETP.GE.AND P3, PT, R35, UR4, PT ;  /* 0x0000000423007c0c */ /* 0x000fe4000bf66270 */
[----:B------:R-:W-:-:S07]  /*190a0*/  ISETP.GE.AND P2, PT, R37, UR4, PT ;  /* 0x0000000425007c0c */ /* 0x000fce000bf46270 */
[-C--:B012---:R-:W-:Y:S02]  /*190b0*/  @!P0 LEA R4, P1, R155, R14.reuse, 0x2 ;  /* 0x0000000e9b048211 */ /* 0x087fe400078210ff */
[----:B------:R-:W-:Y:S02]  /*190c0*/  @!P5 LEA R6, P4, R7, R14, 0x2 ;  /* 0x0000000e0706d211 */ /* 0x000fe400078810ff */
[-C--:B----4-:R-:W-:Y:S02]  /*190d0*/  @!P0 LEA.HI.X R5, R155, R0.reuse, R5, 0x2, P1 ;  /* 0x000000009b058211 */ /* 0x090fe400008f1405 */
[----:B------:R-:W-:Y:S02]  /*190e0*/  ISETP.GE.AND P1, PT, R39, UR4, PT ;  /* 0x0000000427007c0c */ /* 0x000fe4000bf26270 */
[----:B------:R-:W-:Y:S01]  /*190f0*/  @!P5 LEA.HI.X R7, R7, R0, R44, 0x2, P4 ;  /* 0x000000000707d211 */ /* 0x000fe200020f142c */
[----:B------:R0:W-:Y:S01]  /*19100*/  @!P0 ST.E.64 desc[UR40][R4.64], R90 ;  /* 0x0000005a04008985 */ /* 0x0001e2000c101b28 */
[----:B------:R-:W-:-:S02]  /*19110*/  ISETP.GE.AND P0, PT, R41, UR4, PT ;  /* 0x0000000429007c0c */ /* 0x000fc4000bf06270 */
[-C--:B------:R-:W-:Y:S01]  /*19120*/  @!P3 LEA R8, P4, R35, R14.reuse, 0x2 ;  /* 0x0000000e2308b211 */ /* 0x080fe200078810ff */
[----:B------:R1:W-:Y:S01]  /*19130*/  @!P5 ST.E.64 desc[UR40][R6.64], R94 ;  /* 0x0000005e0600d985 */ /* 0x0003e2000c101b28 */
[----:B------:R-:W-:Y:S02]  /*19140*/  @!P2 LEA R10, P5, R37, R14, 0x2 ;  /* 0x0000000e250aa211 */ /* 0x000fe400078a10ff */
[-C--:B------:R-:W-:Y:S02]  /*19150*/  @!P3 LEA.HI.X R9, R35, R0.reuse, R28, 0x2, P4 ;  /* 0x000000002309b211 */ /* 0x080fe400020f141c */
[----:B------:R-:W-:Y:S02]  /*19160*/  ISETP.GE.AND P4, PT, R43, UR4, PT ;  /* 0x000000042b007c0c */ /* 0x000fe4000bf86270 */
[----:B------:R-:W-:Y:S01]  /*19170*/  @!P2 LEA.HI.X R11, R37, R0, R34, 0x2, P5 ;  /* 0x00000000250ba211 */ /* 0x000fe200028f1422 */
[----:B------:R1:W-:Y:S01]  /*19180*/  @!P3 ST.E.64 desc[UR40][R8.64], R98 ;  /* 0x000000620800b985 */ /* 0x0003e2000c101b28 */
[----:B------:R-:W-:-:S03]  /*19190*/  @!P1 LEA R12, P5, R39, R14, 0x2 ;  /* 0x0000000e270c9211 */ /* 0x000fc600078a10ff */
[----:B------:R1:W-:Y:S01]  /*191a0*/  @!P2 ST.E.64 desc[UR40][R10.64], R102 ;  /* 0x000000660a00a985 */ /* 0x0003e2000c101b28 */
[----:B------:R-:W-:Y:S02]  /*191b0*/  @!P1 LEA.HI.X R13, R39, R0, R36, 0x2, P5 ;  /* 0x00000000270d9211 */ /* 0x000fe400028f1424 */
[----:B------:R-:W-:-:S03]  /*191c0*/  @!P0 LEA R20, P5, R41, R14, 0x2 ;  /* 0x0000000e29148211 */ /* 0x000fc600078a10ff */
[----:B------:R1:W-:Y:S01]  /*191d0*/  @!P1 ST.E.64 desc[UR40][R12.64], R106 ;  /* 0x0000006a0c009985 */ /* 0x0003e2000c101b28 */
[----:B------:R-:W-:Y:S02]  /*191e0*/  @!P0 LEA.HI.X R21, R41, R0, R38, 0x2, P5 ;  /* 0x0000000029158211 */ /* 0x000fe400028f1426 */
[----:B0-----:R-:W-:-:S03]  /*191f0*/  @!P4 LEA R4, P5, R43, R14, 0x2 ;  /* 0x0000000e2b04c211 */ /* 0x001fc600078a10ff */
[----:B------:R1:W-:Y:S01]  /*19200*/  @!P0 ST.E.64 desc[UR40][R20.64], R110 ;  /* 0x0000006e14008985 */ /* 0x0003e2000c101b28 */
[----:B------:R-:W-:Y:S02]  /*19210*/  @!P4 LEA.HI.X R5, R43, R0, R40, 0x2, P5 ;  /* 0x000000002b05c211 */ /* 0x000fe400028f1428 */
[----:B------:R-:W-:-:S03]  /*19220*/  ISETP.GE.AND P0, PT, R45, UR4, PT ;  /* 0x000000042d007c0c */ /* 0x000fc6000bf06270 */
[----:B------:R1:W-:Y:S10]  /*19230*/  @!P4 ST.E.64 desc[UR40][R4.64], R114 ;  /* 0x000000720400c985 */ /* 0x0003f4000c101b28 */
[----:B------:R-:W-:Y:S05]  /*19240*/  @P0 BRA `(.L_x_1529) ;  /* 0x0000000800a00947 */ /* 0x000fea0003800000 */
[----:B------:R-:W-:-:S04]  /*19250*/  LEA R14, P0, R45, R14, 0x2 ;  /* 0x0000000e2d0e7211 */ /* 0x000fc800078010ff */
[----:B------:R-:W-:-:S05]  /*19260*/  LEA.HI.X R15, R45, R0, R42, 0x2, P0 ;  /* 0x000000002d0f7211 */ /* 0x000fca00000f142a */
[----:B------:R0:W-:Y:S01]  /*19270*/  ST.E.64 desc[UR40][R14.64], R118 ;  /* 0x000000760e007985 */ /* 0x0001e2000c101b28 */
[----:B------:R-:W-:Y:S05]  /*19280*/  BRA `(.L_x_1529) ;  /* 0x0000000800907947 */ /* 0x000fea0003800000 */
.L_x_1525:
[----:B------:R-:W2:Y:S01]  /*19290*/  LDL R0, [R1+0x6c] ;  /* 0x00006c0001007983 */ /* 0x000ea20000100800 */
[----:B------:R-:W-:Y:S01]  /*192a0*/  ULDC.64 UR4, c[0x0][0xc08] ;  /* 0x0003020000047ab9 */ /* 0x000fe20000000a00 */
[----:B------:R-:W2:Y:S01]  /*192b0*/  LDC.64 R4, c[0x0][0xc00] ;  /* 0x00030000ff047b82 */ /* 0x000ea20000000a00 */
[----:B------:R-:W-:Y:S01]  /*192c0*/  ISETP.NE.U32.AND P0, PT, RZ, UR4, PT ;  /* 0x00000004ff007c0c */ /* 0x000fe2000bf05070 */
[----:B------:R-:W3:Y:S01]  /*192d0*/  LDL R8, [R1+0x68] ;  /* 0x0000680001087983 */ /* 0x000ee20000100800 */
[----:B------:R-:W-:Y:S02]  /*192e0*/  IMAD.MOV.U32 R3, RZ, RZ, RZ ;  /* 0x000000ffff037224 */ /* 0x000fe400078e00ff */
[----:B------:R-:W-:Y:S01]  /*192f0*/  ISETP.NE.AND.EX P1, PT, RZ, UR5, PT, P0 ;  /* 0x00000005ff007c0c */ /* 0x000fe2000bf25300 */
[----:B------:R-:W-:Y:S02]  /*19300*/  ULDC.64 UR4, c[0x0][0xc00] ;  /* 0x0003000000047ab9 */ /* 0x000fe40000000a00 */
[----:B------:R-:W-:-:S04]  /*19310*/  ISETP.NE.U32.AND P0, PT, RZ, UR4, PT ;  /* 0x00000004ff007c0c */ /* 0x000fc8000bf05070 */
[----:B------:R-:W-:-:S06]  /*19320*/  ISETP.NE.AND.EX P0, PT, RZ, UR5, PT, P0 ;  /* 0x00000005ff007c0c */ /* 0x000fcc000bf05300 */
[----:B------:R-:W0:Y:S01]  /*19330*/  @P1 LDC.64 R6, c[0x0][0xc08] ;  /* 0x00030200ff061b82 */ /* 0x000e220000000a00 */
[----:B------:R-:W-:Y:S02]  /*19340*/  ULDC UR4, c[0x0][0xa88] ;  /* 0x0002a20000047ab9 */ /* 0x000fe40000000800 */
[----:B-----5:R-:W-:Y:S02]  /*19350*/  IMAD.U32 R24, RZ, RZ, UR4 ;  /* 0x00000004ff187e24 */ /* 0x020fe4000f8e00ff */
[----:B--2---:R-:W-:-:S04]  /*19360*/  IMAD.WIDE R4, R0, 0x4, R4 ;  /* 0x0000000400047825 */ /* 0x004fc800078e0204 */
[----:B0-----:R-:W-:Y:S01]  /*19370*/  @P1 IMAD.WIDE R6, R0, 0x4, R6 ;  /* 0x0000000400061825 */ /* 0x001fe200078e0206 */
[----:B------:R0:W5:Y:S04]  /*19380*/  @P0 LDG.E R3, desc[UR40][R4.64] ;  /* 0x0000002804030981 */ /* 0x000168000c1e1900 */
[----:B------:R0:W5:Y:S01]  /*19390*/  @P1 LDG.E R24, desc[UR40][R6.64] ;  /* 0x0000002806181981 */ /* 0x000162000c1e1900 */
[----:B---3--:R-:W-:Y:S02]  /*193a0*/  ISETP.NE.AND P2, PT, R8, RZ, PT ;  /* 0x000000ff0800720c */ /* 0x008fe40003f45270 */
[----:B------:R-:W-:Y:S02]  /*193b0*/  ISETP.GT.AND P3, PT, R48, 0xbf, PT ;  /* 0x000000bf3000780c */ /* 0x000fe40003f64270 */
[----:B-1----:R-:W-:-:S09]  /*193c0*/  SHF.R.S32.HI R28, RZ, 0x1f, R0 ;  /* 0x0000001fff1c7819 */ /* 0x002fd20000011400 */
[----:B------:R-:W1:Y:S02]  /*193d0*/  @!P2 LDC R8, c[0x0][0xad4] ;  /* 0x0002b500ff08ab82 */ /* 0x000e640000000800 */
[----:B-1----:R0:W-:Y:S01]  /*193e0*/  @!P2 STL [R1+0x68], R8 ;  /* 0x000068080100a387 */ /* 0x0021e20000100800 */
[----:B------:R-:W-:Y:S01]  /*193f0*/  ISETP.GT.AND P2, PT, R8, 0x1, PT ;  /* 0x000000010800780c */ /* 0x000fe20003f44270 */
[----:B------:R-:W-:-:S12]  /*19400*/  @P1 BRA `(.L_x_1534) ;  /* 0x0000000000101947 */ /* 0x000fd80003800000 */
[----:B------:R-:W-:Y:S05]  /*19410*/  @!P0 BRA `(.L_x_1534) ;  /* 0x00000000000c8947 */ /* 0x000fea0003800000 */
[----:B0-----:R-:W2:Y:S04]  /*19420*/  LDG.E R7, desc[UR40][R4.64] ;  /* 0x0000002804077981 */ /* 0x001ea8000c1e1900 */
[----:B-----5:R-:W2:Y:S02]  /*19430*/  LDG.E R24, desc[UR40][R4.64+0x4] ;  /* 0x0000042804187981 */ /* 0x020ea4000c1e1900 */
[----:B--2---:R-:W-:-:S07]  /*19440*/  IMAD.IADD R24, R24, 0x1, -R7 ;  /* 0x0000000118187824 */ /* 0x004fce00078e0a07 */
.L_x_1534:
[----:B------:R-:W-:Y:S01]  /*19450*/  BSSY B1, `(.L_x_1535) ;  /* 0x000003a000017945 */ /* 0x000fe20003800000 */
[----:B------:R-:W-:Y:S02]  /*19460*/  SEL R33, R0, RZ, !P0 ;  /* 0x000000ff00217207 */ /* 0x000fe40004000000 */
[----:B------:R-:W-:Y:S02]  /*19470*/  SEL R28, R28, RZ, !P0 ;  /* 0x000000ff1c1c7207 */ /* 0x000fe40004000000 */
[----:B-----5:R-:W-:Y:S01]  /*19480*/  SHF.R.S32.HI R26, RZ, 0x1f, R3 ;  /* 0x0000001fff1a7819 */ /* 0x020fe20000011403 */
[----:B------:R-:W-:Y:S06]  /*19490*/  @P3 BRA `(.L_x_1536) ;  /* 0x0000000000d43947 */ /* 0x000fec0003800000 */
[----:B------:R-:W2:Y:S01]  /*194a0*/  LDL R0, [R1+0x1c] ;  /* 0x00001c0001007983 */ /* 0x000ea20000100800 */
[----:B------:R-:W1:Y:S01]  /*194b0*/  LDC R37, c[0x0][0xbe8] ;  /* 0x0002fa00ff257b82 */ /* 0x000e620000000800 */
[----:B0-----:R-:W0:Y:S01]  /*194c0*/  S2R R5, SR_TID.X ;  /* 0x0000000000057919 */ /* 0x001e220000002100 */
[----:B--2---:R-:W-:Y:S02]  /*194d0*/  IMAD.MOV.U32 R4, RZ, RZ, R0 ;  /* 0x000000ffff047224 */ /* 0x004fe400078e0000 */
[----:B-1----:R-:W-:-:S03]  /*194e0*/  IMAD R0, R24, R37, RZ ;  /* 0x0000002518007224 */ /* 0x002fc600078e02ff */
[----:B0-----:R-:W-:-:S04]  /*194f0*/  IADD3 R35, R4, -0x80, R5 ;  /* 0xffffff8004237810 */ /* 0x001fc80007ffe005 */
[----:B------:R-:W-:-:S13]  /*19500*/  ISETP.GE.AND P0, PT, R35, R0, PT ;  /* 0x000000002300720c */ /* 0x000fda0003f06270 */
[----:B------:R-:W-:Y:S05]  /*19510*/  @P0 BRA `(.L_x_1536) ;  /* 0x0000000000b40947 */ /* 0x000fea0003800000 */
[----:B------:R-:W2:Y:S01]  /*19520*/  LDL R14, [R1+0x64] ;  /* 0x00006400010e7983 */ /* 0x000ea20000100800 */
[----:B------:R-:W-:Y:S01]  /*19530*/  IMAD.MOV.U32 R20, RZ, RZ, 0x9b8 ;  /* 0x000009b8ff147424 */ /* 0x000fe200078e00ff */
[----:B------:R-:W-:Y:S01]  /*19540*/  ISETP.GT.AND P0, PT, R8, 0x1, PT ;  /* 0x000000010800780c */ /* 0x000fe20003f04270 */
[----:B------:R-:W0:Y:S01]  /*19550*/  LDC.64 R4, c[0x0][0xba8] ;  /* 0x0002ea00ff047b82 */ /* 0x000e220000000a00 */
[----:B------:R-:W3:Y:S01]  /*19560*/  LDL.LU R32, [R1+0x74] ;  /* 0x0000740001207983 */ /* 0x000ee20000300800 */
[----:B------:R-:W-:Y:S01]  /*19570*/  ISETP.NE.AND P1, PT, R37, 0x1, PT ;  /* 0x000000012500780c */ /* 0x000fe20003f25270 */
[----:B------:R-:W-:Y:S01]  /*19580*/  IMAD.MOV.U32 R21, RZ, RZ, R35 ;  /* 0x000000ffff157224 */ /* 0x000fe200078e0023 */
        /* <DEDUP_REMOVED lines=36> */
[----:B-1----:R-:W-:-:S05]  /*197d0*/  LEA.HI.X R5, R6, R5, R0, 0x2, P0 ;  /* 0x0000000506057211 */ /* 0x002fca00000f1400 */
[----:B------:R1:W-:Y:S02]  /*197e0*/  STG.E desc[UR40][R4.64], R7 ;  /* 0x0000000704007986 */ /* 0x0003e4000c101928 */
.L_x_1536:
[----:B------:R-:W-:Y:S05]  /*197f0*/  BSYNC B1 ;  /* 0x0000000000017941 */ /* 0x000fea0003800000 */
.L_x_1535:
[----:B------:R-:W-:Y:S05]  /*19800*/  @P2 BRA `(.L_x_1529) ;  /* 0x0000000400302947 */ /* 0x000fea0003800000 */
[----:B------:R-:W2:Y:S01]  /*19810*/  LDL.LU R10, [R1+0x64] ;  /* 0x00006400010a7983 */ /* 0x000ea20000300800 */
[----:B------:R-:W3:Y:S01]  /*19820*/  LDC R9, c[0x0][0xbe8] ;  /* 0x0002fa00ff097b82 */ /* 0x000ee20000000800 */
[----:B------:R-:W-:Y:S01]  /*19830*/  ULDC.64 UR4, c[0x0][0xaa0] ;  /* 0x0002a80000047ab9 */ /* 0x000fe20000000a00 */
[----:B------:R-:W-:Y:S01]  /*19840*/  ULDC.64 UR6, c[0x0][0xaf0] ;  /* 0x0002bc0000067ab9 */ /* 0x000fe20000000a00 */
[----:B------:R-:W4:Y:S01]  /*19850*/  LDL R27, [R1+0x1c] ;  /* 0x00001c00011b7983 */ /* 0x000f220000100800 */
[----:B------:R-:W-:Y:S02]  /*19860*/  IMAD R0, R26, UR4, RZ ;  /* 0x000000041a007c24 */ /* 0x000fe4000f8e02ff */
[----:B01----:R-:W-:-:S04]  /*19870*/  IMAD.WIDE.U32 R4, R3, UR4, RZ ;  /* 0x0000000403047c25 */ /* 0x003fc8000f8e00ff */
[----:B------:R-:W-:Y:S01]  /*19880*/  IMAD R7, R3, UR5, R0 ;  /* 0x0000000503077c24 */ /* 0x000fe2000f8e0200 */
[----:B------:R-:W-:Y:S01]  /*19890*/  ULDC.64 UR4, c[0x0][0xae8] ;  /* 0x0002ba0000047ab9 */ /* 0x000fe20000000a00 */
[----:B------:R-:W-:Y:S02]  /*198a0*/  IMAD R0, R46, 0x30, R45 ;  /* 0x000000302e007824 */ /* 0x000fe400078e022d */
[----:B------:R-:W-:Y:S02]  /*198b0*/  IMAD.IADD R5, R5, 0x1, R7 ;  /* 0x0000000105057824 */ /* 0x000fe400078e0207 */
[----:B------:R-:W-:-:S04]  /*198c0*/  IMAD R6, R28, UR6, RZ ;  /* 0x000000061c067c24 */ /* 0x000fc8000f8e02ff */
[----:B------:R-:W-:Y:S01]  /*198d0*/  IMAD R7, R33, UR7, R6 ;  /* 0x0000000721077c24 */ /* 0x000fe2000f8e0206 */
[----:B---3--:R-:W-:-:S13]  /*198e0*/  ISETP.NE.AND P0, PT, R9, 0x1, PT ;  /* 0x000000010900780c */ /* 0x008fda0003f05270 */
[----:B------:R-:W0:Y:S08]  /*198f0*/  @P0 LDC R11, c[0x0][0xbec] ;  /* 0x0002fb00ff0b0b82 */ /* 0x000e300000000800 */
[----:B------:R-:W1:Y:S01]  /*19900*/  @P0 LDC R13, c[0x0][0xbf0] ;  /* 0x0002fc00ff0d0b82 */ /* 0x000e620000000800 */
[----:B--2---:R-:W-:-:S04]  /*19910*/  IMAD.WIDE.U32 R4, R10, UR4, R4 ;  /* 0x000000040a047c25 */ /* 0x004fc8000f8e0004 */
[----:B----4-:R-:W-:Y:S02]  /*19920*/  IMAD.IADD R8, R27, 0x1, R0 ;  /* 0x000000011b087824 */ /* 0x010fe400078e0200 */
[----:B------:R-:W-:Y:S01]  /*19930*/  IMAD R5, R10, UR5, R5 ;  /* 0x000000050a057c24 */ /* 0x000fe2000f8e0205 */
[----:B------:R-:W-:Y:S01]  /*19940*/  ULDC.64 UR4, c[0x0][0xae0] ;  /* 0x0002b80000047ab9 */ /* 0x000fe20000000a00 */
[----:B0-----:R-:W-:-:S04]  /*19950*/  @P0 IMAD.HI.U32 R0, R8, R11, RZ ;  /* 0x0000000b08000227 */ /* 0x001fc800078e00ff */
[----:B------:R-:W-:Y:S01]  /*19960*/  IMAD.MOV.U32 R3, RZ, RZ, R8 ;  /* 0x000000ffff037224 */ /* 0x000fe200078e0008 */
[----:B-1----:R-:W-:Y:S01]  /*19970*/  @P0 SHF.R.U32.HI R3, RZ, R13, R0 ;  /* 0x0000000dff030219 */ /* 0x002fe20000011600 */
[----:B------:R-:W-:Y:S01]  /*19980*/  IMAD.WIDE.U32 R4, R33, UR6, R4 ;  /* 0x0000000621047c25 */ /* 0x000fe2000f8e0004 */
[----:B------:R-:W-:Y:S02]  /*19990*/  ULDC.64 UR6, c[0x0][0xa80] ;  /* 0x0002a00000067ab9 */ /* 0x000fe40000000a00 */
        /* <DEDUP_REMOVED lines=8> */
[----:B------:R-:W-:Y:S02]  /*19a20*/  ULDC.64 UR4, c[0x0][0xad8] ;  /* 0x0002b60000047ab9 */ /* 0x000fe40000000a00 */
[----:B------:R-:W-:Y:S02]  /*19a30*/  IMAD.IADD R5, R5, 0x1, R7 ;  /* 0x0000000105057824 */ /* 0x000fe400078e0207 */
[----:B------:R-:W-:-:S04]  /*19a40*/  IMAD R0, R0, UR4, RZ ;  /* 0x0000000400007c24 */ /* 0x000fc8000f8e02ff */
        /* <DEDUP_REMOVED lines=11> */
[----:B------:R-:W-:Y:S01]  /*19b00*/  IMAD.IADD R24, R45, 0x1, R27 ;  /* 0x000000012d187824 */ /* 0x000fe200078e021b */
        /* <DEDUP_REMOVED lines=11> */
[C---:B-1----:R-:W-:Y:S02]  /*19bc0*/  @!P2 LEA.HI.X R3, R44.reuse, R0, R43, 0x1, P5 ;  /* 0x000000002c03a211 */ /* 0x042fe400028f0c2b */
[----:B------:R0:W1:Y:S01]  /*19bd0*/  SHFL.IDX PT, R0, R20, 0x3, 0x181f ;  /* 0x00781f0014007f89 */ /* 0x00006200000e0000 */
[C---:B--2---:R-:W-:Y:S02]  /*19be0*/  @!P3 LEA R8, P1, R44.reuse, R5, 0x1 ;  /* 0x000000052c08b211 */ /* 0x044fe400078208ff */
[----:B------:R-:W-:Y:S01]  /*19bf0*/  @!P2 IMAD.MOV.U32 R11, RZ, RZ, R3 ;  /* 0x000000ffff0ba224 */ /* 0x000fe200078e0003 */
[----:B---3--:R-:W-:-:S04]  /*19c00*/  @!P4 LEA R25, P5, R44, R14, 0x1 ;  /* 0x0000000e2c19c211 */ /* 0x008fc800078a08ff */
[----:B------:R0:W-:Y:S01]  /*19c10*/  @!P2 ST.E.128 desc[UR40][R10.64], RZ ;  /* 0x000000ff0a00a985 */ /* 0x0001e2000c101d28 */
[C---:B----4-:R-:W-:Y:S01]  /*19c20*/  @!P3 LEA.HI.X R9, R44.reuse, R4, R43, 0x1, P1 ;  /* 0x000000042c09b211 */ /* 0x050fe200008f0c2b */
[----:B------:R-:W-:Y:S02]  /*19c30*/  @!P4 IMAD.MOV.U32 R4, RZ, RZ, R25 ;  /* 0x000000ffff04c224 */ /* 0x000fe400078e0019 */
[----:B------:R0:W2:Y:S01]  /*19c40*/  SHFL.IDX PT, R14, R7, 0x3, 0x181f ;  /* 0x00781f00070e7f89 */ /* 0x0000a200000e0000 */
[----:B-----5:R-:W-:-:S03]  /*19c50*/  @!P4 LEA.HI.X R5, R44, R6, R43, 0x1, P5 ;  /* 0x000000062c05c211 */ /* 0x020fc600028f0c2b */
[----:B------:R0:W-:Y:S04]  /*19c60*/  @!P3 ST.E.128 desc[UR40][R8.64], RZ ;  /* 0x000000ff0800b985 */ /* 0x0001e8000c101d28 */
[----:B------:R0:W-:Y:S02]  /*19c70*/  @!P4 ST.E.128 desc[UR40][R4.64], RZ ;  /* 0x000000ff0400c985 */ /* 0x0001e4000c101d28 */
.L_x_1756:
[----:B------:R-:W-:-:S05]  /*19c80*/  VIADD R24, R24, 0x90 ;  /* 0x0000009018187836 */ /* 0x000fca0000000000 */
[----:B------:R-:W-:-:S13]  /*19c90*/  ISETP.GE.OR P0, PT, R24, R21, P0 ;  /* 0x000000151800720c */ /* 0x000fda0000706670 */
[----:B--2---:R-:W-:-:S04]  /*19ca0*/  @!P0 LEA R14, P1, R44, R14, 0x1 ;  /* 0x0000000e2c0e8211 */ /* 0x004fc800078208ff */
[----:B-1----:R-:W-:-:S05]  /*19cb0*/  @!P0 LEA.HI.X R15, R44, R0, R43, 0x1, P1 ;  /* 0x000000002c0f8211 */ /* 0x002fca00008f0c2b */
[----:B------:R2:W-:Y:S04]  /*19cc0*/  @!P0 ST.E.128 desc[UR40][R14.64], RZ ;  /* 0x000000ff0e008985 */ /* 0x0005e8000c101d28 */
.L_x_1529:
[----:B------:R-:W-:Y:S05]  /*19cd0*/  BSYNC B0 ;  /* 0x0000000000007941 */ /* 0x000fea0003800000 */
.L_x_1524:
[----:B------:R-:W-:Y:S02]  /*19ce0*/  ULDC UR4, c[0x0][0xc3c] ;  /* 0x00030f0000047ab9 */ /* 0x000fe40000000800 */
[----:B------:R-:W-:-:S13]  /*19cf0*/  ISETP.GE.AND P0, PT, R31, UR4, PT ;  /* 0x000000041f007c0c */ /* 0x000fda000bf06270 */
[----:B------:R-:W-:Y:S05]  /*19d00*/  @!P0 BRA `(.L_x_1538) ;  /* 0xfffffe7000c88947 */ /* 0x000fea000383ffff */
[----:B------:R-:W-:Y:S05]  /*19d10*/  BRA `(.L_x_1336) ;  /* 0x0000007800a47947 */ /* 0x000fea0003800000 */
.L_x_1334:
[----:B------:R-:W-:-:S08]  /*19d20*/  NOP ;  /* 0x0000000000007918 */ /* 0x000fd00000000000 */
[----:B--2---:R-:W0:-:S00]  /*19d30*/  USETMAXREG.DEALLOC.CTAPOOL 0x20 ;  /* 0x00000020000079c8 */ /* 0x004e0000080e0500 */
[----:B0-----:R-:W-:Y:S01]  /*19d40*/  LOP3.LUT R0, R0, 0x3, RZ, 0xc0, !PT ;  /* 0x0000000300007812 */ /* 0x001fe200078ec0ff */
[----:B------:R-:W-:Y:S01]  /*19d50*/  IMAD.MOV.U32 R25, RZ, RZ, RZ ;  /* 0x000000ffff197224 */ /* 0x000fe200078e00ff */
[----:B------:R-:W-:-:S04]  /*19d60*/  LOP3.LUT R22, R22, 0xfffffffd, RZ, 0xc0, !PT ;  /* 0xfffffffd16167812 */ /* 0x000fc800078ec0ff */
[----:B------:R-:W0:Y:S02]  /*19d70*/  SHFL.IDX PT, R0, R0, RZ, 0x1f ;  /* 0x00001fff00007589 */ /* 0x000e2400000e0000 */
[----:B0-----:R-:W-:-:S13]  /*19d80*/  ISETP.NE.AND P0, PT, R0, RZ, PT ;  /* 0x000000ff0000720c */ /* 0x001fda0003f05270 */
[----:B------:R-:W-:Y:S01]  /*19d90*/  @P0 LOP3.LUT R22, R22, 0x2, RZ, 0xfc, !PT ;  /* 0x0000000216160812 */ /* 0x000fe200078efcff */
[----:B------:R-:W-:Y:S06]  /*19da0*/  @!P0 BRA `(.L_x_1539) ;  /* 0x00000000001c8947 */ /* 0x000fec0003800000 */
[----:B------:R-:W0:Y:S08]  /*19db0*/  S2UR UR5, SR_CgaCtaId ;  /* 0x00000000000579c3 */ /* 0x000e300000008800 */
[----:B------:R-:W-:Y:S06]  /*19dc0*/  BAR.SYNC.DEFER_BLOCKING 0x5, 0x200 ;  /* 0x0148000000007b1d */ /* 0x000fec0000010000 */
[----:B------:R-:W-:-:S02]  /*19dd0*/  UMOV UR4, 0x400 ;  /* 0x0000040000047882 */ /* 0x000fc40000000000 */
[----:B0-----:R-:W-:-:S09]  /*19de0*/  ULEA UR4, UR5, UR4, 0x18 ;  /* 0x0000000405047291 */ /* 0x001fd2000f8ec03f */
[----:B------:R-:W1:Y:S01]  /*19df0*/  LDS.128 R24, [UR4+0x168d0] ;  /* 0x0168d004ff187984 */ /* 0x000e620008000c00 */
[----:B------:R-:W-:Y:S06]  /*19e00*/  BAR.ARV 0x4, 0x200 ;  /* 0x0108000000007b1d */ /* 0x000fec0000002000 */
[----:B------:R-:W-:Y:S05]  /*19e10*/  BRA `(.L_x_1540) ;  /* 0x0000000c008c7947 */ /* 0x000fea0003800000 */
.L_x_1539:
[----:B------:R-:W0:Y:S01]  /*19e20*/  S2R R0, SR_TID.X ;  /* 0x0000000000007919 */ /* 0x000e220000002100 */
        /* <DEDUP_REMOVED lines=43> */
.L_x_1543:
        /* <DEDUP_REMOVED lines=37> */
.L_x_1541:
        /* <DEDUP_REMOVED lines=13> */
.L_x_1544:
        /* <DEDUP_REMOVED lines=17> */
[----:B------:R-:W-:Y:S02]  /*1a510*/  IMAD.MOV R11, RZ, RZ, -R10 ;  /* 0x000000ffff0b7224 */ /* 0x000fe400078e0a0a */
[----:B------:R-:W-:-:S04]  /*1a520*/  IMAD.HI.U32 R2, R3, R8, RZ ;  /* 0x0000000803027227 */ /* 0x000fc800078e00ff */
[----:B------:R-:W-:-:S05]  /*1a530*/  IMAD R8, R2, R11, R8 ;  /* 0x0000000b02087224 */ /* 0x000fca00078e0208 */
        /* <DEDUP_REMOVED lines=14> */
[----:B0-----:R-:W-:-:S04]  /*1a620*/  IMAD.MOV R8, RZ, RZ, -R3 ;  /* 0x000000ffff087224 */ /* 0x001fc800078e0a03 */
[----:B------:R-:W-:Y:S01]  /*1a630*/  IMAD.MOV.U32 R2, RZ, RZ, R8 ;  /* 0x000000ffff027224 */ /* 0x000fe200078e0008 */
[----:B------:R-:W-:-:S03]  /*1a640*/  IABS R8, R6 ;  /* 0x0000000600087213 */ /* 0x000fc60000000000 */
[----:B------:R-:W-:Y:S02]  /*1a650*/  IMAD R9, R2, R5, RZ ;  /* 0x0000000502097224 */ /* 0x000fe400078e02ff */
[----:B------:R-:W-:Y:S02]  /*1a660*/  IMAD.MOV.U32 R2, RZ, RZ, RZ ;  /* 0x000000ffff027224 */ /* 0x000fe400078e00ff */
[----:B------:R-:W-:Y:S02]  /*1a670*/  IMAD.MOV R8, RZ, RZ, -R8 ;  /* 0x000000ffff087224 */ /* 0x000fe400078e0a08 */
[----:B------:R-:W-:Y:S01]  /*1a680*/  IMAD.HI.U32 R2, R3, R9, R2 ;  /* 0x0000000903027227 */ /* 0x000fe200078e0002 */
[----:B------:R-:W-:-:S05]  /*1a690*/  IABS R3, R7 ;  /* 0x0000000700037213 */ /* 0x000fca0000000000 */
[----:B------:R-:W-:-:S04]  /*1a6a0*/  IMAD.HI.U32 R2, R2, R3, RZ ;  /* 0x0000000302027227 */ /* 0x000fc800078e00ff */
[----:B------:R-:W-:Y:S01]  /*1a6b0*/  IMAD R8, R2, R8, R3 ;  /* 0x0000000802087224 */ /* 0x000fe200078e0203 */
[----:B------:R-:W-:-:S04]  /*1a6c0*/  LOP3.LUT R3, R7, R6, RZ, 0x3c, !PT ;  /* 0x0000000607037212 */ /* 0x000fc800078e3cff */
[----:B------:R-:W-:Y:S02]  /*1a6d0*/  ISETP.GT.U32.AND P1, PT, R5, R8, PT ;  /* 0x000000080500720c */ /* 0x000fe40003f24070 */
[----:B------:R-:W-:Y:S01]  /*1a6e0*/  ISETP.GE.AND P2, PT, R3, RZ, PT ;  /* 0x000000ff0300720c */ /* 0x000fe20003f46270 */
[----:B------:R-:W-:-:S10]  /*1a6f0*/  IMAD.MOV R3, RZ, RZ, -R7 ;  /* 0x000000ffff037224 */ /* 0x000fd400078e0a07 */
        /* <DEDUP_REMOVED lines=13> */
.L_x_1545:
[----:B0-----:R-:W0:Y:S02]  /*1a7d0*/  LDC.64 R2, c[0x0][0xc90] ;  /* 0x00032400ff027b82 */ /* 0x001e240000000a00 */
        /* <DEDUP_REMOVED lines=10> */
[----:B------:R-:W-:-:S04]  /*1a880*/  IMAD R9, R9, R10, RZ ;  /* 0x0000000a09097224 */ /* 0x000fc800078e02ff */
[----:B------:R-:W-:Y:S01]  /*1a890*/  IMAD.HI.U32 R2, R3, R9, R2 ;  /* 0x0000000903027227 */ /* 0x000fe200078e0002 */
[----:B------:R-:W-:Y:S02]  /*1a8a0*/  IABS R9, R4 ;  /* 0x0000000400097213 */ /* 0x000fe40000000000 */
[----:B------:R-:W-:-:S03]  /*1a8b0*/  IABS R3, R5 ;  /* 0x0000000500037213 */ /* 0x000fc60000000000 */
[----:B------:R-:W-:-:S04]  /*1a8c0*/  IMAD.HI.U32 R2, R2, R9, RZ ;  /* 0x0000000902027227 */ /* 0x000fc800078e00ff */
[----:B------:R-:W-:-:S04]  /*1a8d0*/  IMAD.MOV R3, RZ, RZ, -R3 ;  /* 0x000000ffff037224 */ /* 0x000fc800078e0a03 */
        /* <DEDUP_REMOVED lines=16> */
[----:B------:R-:W-:-:S04]  /*1a9e0*/  VIADDMNMX R7, R7, UR5, R8, PT ;  /* 0x0000000507077c46 */ /* 0x000fc8000b800108 */
[----:B------:R-:W-:Y:S01]  /*1a9f0*/  IABS R8, R7 ;  /* 0x0000000700087213 */ /* 0x000fe20000000000 */
[----:B------:R-:W-:-:S03]  /*1aa00*/  IMAD.MOV R26, RZ, RZ, -R7 ;  /* 0x000000ffff1a7224 */ /* 0x000fc600078e0a07 */
[----:B------:R-:W0:Y:S08]  /*1aa10*/  I2F.RP R9, R8 ;  /* 0x0000000800097306 */ /* 0x000e300000209400 */
[----:B0-----:R-:W0:Y:S02]  /*1aa20*/  MUFU.RCP R9, R9 ;  /* 0x0000000900097308 */ /* 0x001e240000001000 */
[----:B0-----:R-:W-:Y:S01]  /*1aa30*/  VIADD R3, R9, 0xffffffe ;  /* 0x0ffffffe09037836 */ /* 0x001fe20000000000 */
[----:B------:R-:W-:-:S05]  /*1aa40*/  IABS R9, R7 ;  /* 0x0000000700097213 */ /* 0x000fca0000000000 */
[----:B------:R-:W0:Y:S02]  /*1aa50*/  F2I.FTZ.U32.TRUNC.NTZ R3, R3 ;  /* 0x0000000300037305 */ /* 0x000e24000021f000 */
[----:B0-----:R-:W-:-:S04]  /*1aa60*/  IMAD.MOV R11, RZ, RZ, -R3 ;  /* 0x000000ffff0b7224 */ /* 0x001fc800078e0a03 */
[----:B------:R-:W-:-:S04]  /*1aa70*/  IMAD R5, R11, R8, RZ ;  /* 0x000000080b057224 */ /* 0x000fc800078e02ff */
        /* <DEDUP_REMOVED lines=11> */
[----:B------:R-:W-:Y:S02]  /*1ab30*/  ISETP.GE.AND P2, PT, R3, RZ, PT ;  /* 0x000000ff0300720c */ /* 0x000fe40003f46270 */
[----:B------:R-:W-:-:S05]  /*1ab40*/  IADD3 R3, R6, 0x1000000, R4 ;  /* 0x0100000006037810 */ /* 0x000fca0007ffe004 */
[----:B------:R-:W-:-:S06]  /*1ab50*/  @P0 VIADD R2, R2, 0x1 ;  /* 0x0000000102020836 */ /* 0x000fcc0000000000 */
[----:B------:R-:W-:Y:S01]  /*1ab60*/  @!P2 IMAD.MOV R2, RZ, RZ, -R2 ;  /* 0x000000ffff02a224 */ /* 0x000fe200078e0a02 */
[----:B------:R-:W-:-:S05]  /*1ab70*/  @!P1 LOP3.LUT R2, RZ, R7, RZ, 0x33, !PT ;  /* 0x00000007ff029212 */ /* 0x000fca00078e33ff */
[----:B------:R-:W-:-:S07]  /*1ab80*/  IMAD R26, R2, R26, R3 ;  /* 0x0000001a021a7224 */ /* 0x000fce00078e0203 */
.L_x_1546:
[----:B------:R-:W-:-:S05]  /*1ab90*/  LOP3.LUT R2, RZ, R2, RZ, 0x33, !PT ;  /* 0x00000002ff027212 */ /* 0x000fca00078e33ff */
[----:B------:R-:W-:Y:S01]  /*1aba0*/  IMAD.IADD R25, R25, 0x1, R2 ;  /* 0x0000000119197824 */ /* 0x000fe200078e0202 */
[----:B------:R-:W-:Y:S06]  /*1abb0*/  BRA `(.L_x_1547) ;  /* 0x00000000000c7947 */ /* 0x000fec0003800000 */
.L_x_1542:
[----:B------:R-:W-:Y:S02]  /*1abc0*/  IMAD.MOV.U32 R25, RZ, RZ, RZ ;  /* 0x000000ffff197224 */ /* 0x000fe400078e00ff */
[----:B------:R-:W-:Y:S02]  /*1abd0*/  IMAD.U32 R24, RZ, RZ, UR6 ;  /* 0x00000006ff187e24 */ /* 0x000fe4000f8e00ff */
[----:B------:R-:W-:-:S07]  /*1abe0*/  IMAD.MOV.U32 R26, RZ, RZ, RZ ;  /* 0x000000ffff1a7224 */ /* 0x000fce00078e00ff */
.L_x_1547:
[----:B------:R-:W-:-:S13]  /*1abf0*/  ISETP.NE.AND P0, PT, R0, RZ, PT ;  /* 0x000000ff0000720c */ /* 0x000fda0003f05270 */
[----:B------:R-:W0:Y:S01]  /*1ac00*/  @!P0 S2R R3, SR_CgaCtaId ;  /* 0x0000000000038919 */ /* 0x000e220000008800 */
[----:B------:R-:W-:-:S04]  /*1ac10*/  @!P0 MOV R0, 0x400 ;  /* 0x0000040000008802 */ /* 0x000fc80000000f00 */
[----:B0-----:R-:W-:-:S05]  /*1ac20*/  @!P0 LEA R0, R3, R0, 0x18 ;  /* 0x0000000003008211 */ /* 0x001fca00078ec0ff */
[----:B------:R0:W-:Y:S01]  /*1ac30*/  @!P0 STS.128 [R0+0x168d0], R24 ;  /* 0x0168d01800008388 */ /* 0x0001e20000000c00 */
[----:B------:R-:W-:Y:S06]  /*1ac40*/  BAR.ARV 0x5, 0x200 ;  /* 0x0148000000007b1d */ /* 0x000fec0000002000 */
.L_x_1540:
[----:B------:R2:W-:Y:S01]  /*1ac50*/  STL [R1+0x34], RZ ;  /* 0x000034ff01007387 */ /* 0x0005e20000100800 */
[----:B------:R-:W-:Y:S01]  /*1ac60*/  ULDC UR4, c[0x0][0xc3c] ;  /* 0x00030f0000047ab9 */ /* 0x000fe20000000800 */
[----:B------:R-:W-:Y:S01]  /*1ac70*/  IMAD.MOV.U32 R28, RZ, RZ, 0x1 ;  /* 0x00000001ff1c7424 */ /* 0x000fe200078e00ff */
[----:B-1----:R-:W-:Y:S01]  /*1ac80*/  ISETP.GE.AND P0, PT, R27, UR4, PT ;  /* 0x000000041b007c0c */ /* 0x002fe2000bf06270 */
[----:B------:R-:W-:-:S12]  /*1ac90*/  IMAD.MOV.U32 R18, RZ, RZ, RZ ;  /* 0x000000ffff127224 */ /* 0x000fd800078e00ff */
[----:B--2---:R-:W-:Y:S05]  /*1aca0*/  @P0 BRA `(.L_x_1548) ;  /* 0x0000006400e40947 */ /* 0x004fea0003800000 */
[----:B------:R-:W1:Y:S01]  /*1acb0*/  S2R R5, SR_TID.X ;  /* 0x0000000000057919 */ /* 0x000e620000002100 */
[----:B------:R-:W2:Y:S01]  /*1acc0*/  S2UR UR5, SR_CgaCtaId ;  /* 0x00000000000579c3 */ /* 0x000ea20000008800 */
        /* <DEDUP_REMOVED lines=8> */
[----:B--2---:R-:W-:-:S06]  /*1ad50*/  ULEA UR4, UR5, UR4, 0x18 ;  /* 0x0000000405047291 */ /* 0x004fcc000f8ec03f */
[----:B------:R-:W-:Y:S01]  /*1ad60*/  IMAD.U32 R17, RZ, RZ, UR4 ;  /* 0x00000004ff117e24 */ /* 0x000fe2000f8e00ff */
[C---:B-1----:R-:W-:Y:S01]  /*1ad70*/  LOP3.LUT R4, R5.reuse, 0x7f, RZ, 0xc0, !PT ;  /* 0x0000007f05047812 */ /* 0x042fe200078ec0ff */
[----:B0-----:R-:W-:-:S04]  /*1ad80*/  IMAD.SHL.U32 R0, R5, 0x8, RZ ;  /* 0x0000000805007824 */ /* 0x001fc800078e00ff */
[----:B------:R-:W-:Y:S01]  /*1ad90*/  IMAD.SHL.U32 R3, R4, 0x8, RZ ;  /* 0x0000000804037824 */ /* 0x000fe200078e00ff */
[----:B------:R-:W-:Y:S01]  /*1ada0*/  LOP3.LUT R2, R0, 0x1f8, RZ, 0xc0, !PT ;  /* 0x000001f800027812 */ /* 0x000fe200078ec0ff */
[----:B------:R-:W-:Y:S01]  /*1adb0*/  IMAD.MOV.U32 R0, RZ, RZ, 0x1 ;  /* 0x00000001ff007424 */ /* 0x000fe200078e00ff */
[----:B------:R-:W-:Y:S02]  /*1adc0*/  SHF.R.U32.HI R4, RZ, 0x3, R4 ;  /* 0x00000003ff047819 */ /* 0x000fe40000011604 */
[----:B------:R-:W-:Y:S02]  /*1add0*/  LOP3.LUT R2, R2, 0x38, R5, 0x78, !PT ;  /* 0x0000003802027812 */ /* 0x000fe400078e7805 */
[----:B------:R0:W-:Y:S02]  /*1ade0*/  STL [R1], R0 ;  /* 0x0000000001007387 */ /* 0x0001e40000100800 */
[----:B------:R-:W-:Y:S01]  /*1adf0*/  LOP3.LUT R2, R2, 0x200, R3, 0xf8, !PT ;  /* 0x0000020002027812 */ /* 0x000fe200078ef803 */
[----:B------:R-:W-:-:S05]  /*1ae00*/  IMAD.SHL.U32 R3, R5, 0x10, RZ ;  /* 0x0000001005037824 */ /* 0x000fca00078e00ff */
[----:B------:R-:W-:Y:S01]  /*1ae10*/  LOP3.LUT R3, R4, 0x70, R3, 0xf8, !PT ;  /* 0x0000007004037812 */ /* 0x000fe200078ef803 */
[----:B0-----:R-:W-:-:S05]  /*1ae20*/  IMAD R0, R2, 0x2, R17 ;  /* 0x0000000202007824 */ /* 0x001fca00078e0211 */
[----:B------:R0:W-:Y:S02]  /*1ae30*/  STL [R1+0xc], R0 ;  /* 0x00000c0001007387 */ /* 0x0001e40000100800 */
.L_x_1690:
[----:B------:R-:W-:Y:S05]  /*1ae40*/  YIELD ;  /* 0x0000000000007946 */ /* 0x000fea0003800000 */
[----:B------:R-:W-:Y:S01]  /*1ae50*/  ULDC.64 UR4, c[0x0][0xa28] ;  /* 0x00028a0000047ab9 */ /* 0x000fe20000000a00 */
[----:B------:R-:W-:Y:S02]  /*1ae60*/  CS2R R6, SRZ ;  /* 0x0000000000067805 */ /* 0x000fe4000001ff00 */
[----:B------:R-:W-:Y:S01]  /*1ae70*/  ISETP.NE.U32.AND P0, PT, RZ, UR4, PT ;  /* 0x00000004ff007c0c */ /* 0x000fe2000bf05070 */
[----:B-1----:R-:W1:Y:S01]  /*1ae80*/  LDC.64 R10, c[0x0][0xa00] ;  /* 0x00028000ff0a7b82 */ /* 0x002e620000000a00 */
[----:B0-----:R-:W-:Y:S01]  /*1ae90*/  IMAD.MOV.U32 R0, RZ, RZ, RZ ;  /* 0x000000ffff007224 */ /* 0x001fe200078e00ff */
[----:B------:R-:W-:Y:S01]  /*1aea0*/  ULDC.64 UR6, c[0x0][0xa08] ;  /* 0x0002820000067ab9 */ /* 0x000fe20000000a00 */
[----:B------:R-:W-:Y:S01]  /*1aeb0*/  ISETP.NE.AND.EX P0, PT, RZ, UR5, PT, P0 ;  /* 0x00000005ff007c0c */ /* 0x000fe2000bf05300 */
[----:B------:R-:W-:Y:S01]  /*1aec0*/  ULDC.64 UR4, c[0x0][0xa18] ;  /* 0x0002860000047ab9 */ /* 0x000fe20000000a00 */
[----:B------:R-:W-:-:S03]  /*1aed0*/  ULDC.64 UR8, c[0x0][0xa10] ;  /* 0x0002840000087ab9 */ /* 0x000fc60000000a00 */
[----:B------:R-:W0:Y:S08]  /*1aee0*/  LDC.64 R4, c[0x0][0xa08] ;  /* 0x00028200ff047b82 */ /* 0x000e300000000a00 */
[----:B------:R-:W2:Y:S02]  /*1aef0*/  @P0 LDC.64 R2, c[0x0][0xa28] ;  /* 0x00028a00ff020b82 */ /* 0x000ea40000000a00 */
[----:B--2---:R-:W-:-:S05]  /*1af00*/  @P0 IMAD.WIDE R2, R27, 0x4, R2 ;  /* 0x000000041b020825 */ /* 0x004fca00078e0202 */
[----:B------:R2:W5:Y:S01]  /*1af10*/  @P0 LDG.E R7, desc[UR40][R2.64] ;  /* 0x0000002802070981 */ /* 0x000562000c1e1900 */
[----:B------:R-:W-:Y:S01]  /*1af20*/  ISETP.NE.U32.AND P0, PT, RZ, UR4, PT ;  /* 0x00000004ff007c0c */ /* 0x000fe2000bf05070 */
[C---:B-1----:R-:W-:Y:S01]  /*1af30*/  IMAD.WIDE R10, R27.reuse, 0x4, R10 ;  /* 0x000000041b0a7825 */ /* 0x042fe200078e020a */
[----:B------:R-:W-:Y:S02]  /*1af40*/  ISETP.NE.U32.AND P2, PT, RZ, UR6, PT ;  /* 0x00000006ff007c0c */ /* 0x000fe4000bf45070 */
[----:B------:R-:W-:Y:S01]  /*1af50*/  ISETP.NE.AND.EX P0, PT, RZ, UR5, PT, P0 ;  /* 0x00000005ff007c0c */ /* 0x000fe2000bf05300 */
[----:B------:R-:W-:Y:S01]  /*1af60*/  ULDC.64 UR4, c[0x0][0xa00] ;  /* 0x0002800000047ab9 */ /* 0x000fe20000000a00 */
[----:B------:R-:W-:Y:S01]  /*1af70*/  ISETP.NE.U32.AND P4, PT, RZ, UR8, PT ;  /* 0x00000008ff007c0c */ /* 0x000fe2000bf85070 */
[----:B------:R-:W-:Y:S01]  /*1af80*/  IMAD.MOV.U32 R12, RZ, RZ, RZ ;  /* 0x000000ffff0c7224 */ /* 0x000fe200078e00ff */
[----:B------:R-:W-:Y:S01]  /*1af90*/  ISETP.NE.U32.AND P1, PT, RZ, UR4, PT ;  /* 0x00000004ff007c0c */ /* 0x000fe2000bf25070 */
[----:B--2---:R-:W1:Y:S01]  /*1afa0*/  LDC.64 R2, c[0x0][0xa10] ;  /* 0x00028400ff027b82 */ /* 0x004e620000000a00 */
[----:B0-----:R-:W-:-:S02]  /*1afb0*/  IMAD.WIDE R4, R27, 0x4, R4 ;  /* 0x000000041b047825 */ /* 0x001fc400078e0204 */
[----:B------:R-:W-:-:S05]  /*1afc0*/  ISETP.NE.AND.EX P3, PT, RZ, UR5, PT, P1 ;  /* 0x00000005ff007c0c */ /* 0x000fca000bf65310 */
[----:B------:R-:W0:Y:S01]  /*1afd0*/  @P0 LDC.64 R8, c[0x0][0xa18] ;  /* 0x00028600ff080b82 */ /* 0x000e220000000a00 */
[----:B------:R-:W-:Y:S01]  /*1afe0*/  ULDC UR4, c[0x0][0x288] ;  /* 0x0000a20000047ab9 */ /* 0x000fe20000000800 */
[----:B------:R-:W-:Y:S02]  /*1aff0*/  ISETP.NE.AND.EX P1, PT, RZ, UR7, PT, P2 ;  /* 0x00000007ff007c0c */ /* 0x000fe4000bf25320 */
[----:B------:R-:W-:-:S04]  /*1b000*/  ISETP.NE.AND.EX P2, PT, RZ, UR9, PT, P4 ;  /* 0x00000009ff007c0c */ /* 0x000fc8000bf45340 */
[----:B------:R-:W2:Y:S07]  /*1b010*/  @P3 LDG.E R0, desc[UR40][R10.64] ;  /* 0x000000280a003981 */ /* 0x000eae000c1e1900 */
[----:B------:R-:W5:Y:S01]  /*1b020*/  @P1 LDG.E R12, desc[UR40][R4.64] ;  /* 0x00000028040c1981 */ /* 0x000f62000c1e1900 */
[----:B-1----:R-:W-:-:S05]  /*1b030*/  IMAD.WIDE R2, R27, 0x4, R2 ;  /* 0x000000041b027825 */ /* 0x002fca00078e0202 */
[----:B------:R-:W5:Y:S01]  /*1b040*/  @P2 LDG.E R6, desc[UR40][R2.64] ;  /* 0x0000002802062981 */ /* 0x000f62000c1e1900 */
[----:B0-----:R-:W-:-:S03]  /*1b050*/  @P0 IMAD.WIDE R8, R27, 0x4, R8 ;  /* 0x000000041b080825 */ /* 0x001fc600078e0208 */
[----:B--2---:R0:W-:Y:S02]  /*1b060*/  STL [R1+0x28], R0 ;  /* 0x0000280001007387 */ /* 0x0041e40000100800 */
[----:B0-----:R-:W-:Y:S01]  /*1b070*/  IMAD.U32 R0, RZ, RZ, UR4 ;  /* 0x00000004ff007e24 */ /* 0x001fe2000f8e00ff */
        /* <DEDUP_REMOVED lines=8> */
[----:B------:R-:W-:Y:S02]  /*1b100*/  ULDC UR5, c[0x0][0x348] ;  /* 0x0000d20000057ab9 */ /* 0x000fe40000000800 */
[----:B0-----:R-:W-:Y:S02]  /*1b110*/  IMAD.U32 R8, RZ, RZ, UR5 ;  /* 0x00000005ff087e24 */ /* 0x001fe4000f8e00ff */
[----:B------:R-:W-:Y:S01]  /*1b120*/  IMAD.U32 R9, RZ, RZ, UR4 ;  /* 0x00000004ff097e24 */ /* 0x000fe2000f8e00ff */
[----:B--2---:R0:W-:Y:S01]  /*1b130*/  STL [R1+0x18], R0 ;  /* 0x0000180001007387 */ /* 0x0041e20000100800 */
[----:B------:R-:W-:Y:S01]  /*1b140*/  IMAD.MOV.U32 R13, RZ, RZ, R0 ;  /* 0x000000ffff0d7224 */ /* 0x000fe200078e0000 */
[----:B---3--:R-:W-:Y:S06]  /*1b150*/  @P0 BRA `(.L_x_1549) ;  /* 0x0000000000140947 */ /* 0x008fec0003800000 */
[----:B------:R-:W-:Y:S05]  /*1b160*/  @!P3 BRA `(.L_x_1549) ;  /* 0x000000000010b947 */ /* 0x000fea0003800000 */
[----:B0-----:R-:W2:Y:S04]  /*1b170*/  LDG.E R0, desc[UR40][R10.64] ;  /* 0x000000280a007981 */ /* 0x001ea8000c1e1900 */
[----:B------:R-:W2:Y:S02]  /*1b180*/  LDG.E R10, desc[UR40][R10.64+0x4] ;  /* 0x000004280a0a7981 */ /* 0x000ea4000c1e1900 */
[----:B--2---:R-:W-:-:S05]  /*1b190*/  IMAD.IADD R13, R10, 0x1, -R0 ;  /* 0x000000010a0d7824 */ /* 0x004fca00078e0a00 */
[----:B------:R1:W-:Y:S02]  /*1b1a0*/  STL [R1+0x18], R13 ;  /* 0x0000180d01007387 */ /* 0x0003e40000100800 */
.L_x_1549:
        /* <DEDUP_REMOVED lines=14> */
.L_x_1550:
[----:B------:R-:W-:Y:S05]  /*1b290*/  @!P1 BRA `(.L_x_1551) ;  /* 0x00000000000c9947 */ /* 0x000fea0003800000 */
[----:B------:R-:W2:Y:S04]  /*1b2a0*/  LDG.E R9, desc[UR40][R4.64] ;  /* 0x0000002804097981 */ /* 0x000ea8000c1e1900 */
[----:B------:R-:W2:Y:S02]  /*1b2b0*/  LDG.E R4, desc[UR40][R4.64+0x4] ;  /* 0x0000042804047981 */ /* 0x000ea4000c1e1900 */
[----:B--2---:R-:W-:-:S07]  /*1b2c0*/  IMAD.IADD R9, R4, 0x1, -R9 ;  /* 0x0000000104097824 */ /* 0x004fce00078e0a09 */
.L_x_1551:
[----:B0-----:R-:W2:Y:S04]  /*1b2d0*/  @P2 LDG.E R4, desc[UR40][R2.64] ;  /* 0x0000002802042981 */ /* 0x001ea8000c1e1900 */
[----:B------:R0:W2:Y:S01]  /*1b2e0*/  @P2 LDG.E R5, desc[UR40][R2.64+0x4] ;  /* 0x0000042802052981 */ /* 0x0000a2000c1e1900 */
[----:B------:R-:W-:Y:S02]  /*1b2f0*/  IMAD R14, R25, 0xc0, RZ ;  /* 0x000000c0190e7824 */ /* 0x000fe400078e02ff */
[----:B-----5:R-:W-:Y:S02]  /*1b300*/  IMAD.IADD R7, R9, 0x1, -R7 ;  /* 0x0000000109077824 */ /* 0x020fe400078e0a07 */
[----:B------:R-:W-:Y:S01]  /*1b310*/  VIADD R10, R14, 0xbf ;  /* 0x000000bf0e0a7836 */ /* 0x000fe20000000000 */
[----:B------:R3:W-:Y:S01]  /*1b320*/  STL [R1+0x10], R14 ;  /* 0x0000100e01007387 */ /* 0x0007e20000100800 */
[----:B0-----:R-:W0:Y:S02]  /*1b330*/  LDC R2, c[0x0][0x448] ;  /* 0x00011200ff027b82 */ /* 0x001e240000000800 */
[----:B0-----:R-:W-:-:S13]  /*1b340*/  ISETP.NE.AND P1, PT, R2, 0x1, PT ;  /* 0x000000010200780c */ /* 0x001fda0003f25270 */
[----:B------:R-:W0:Y:S08]  /*1b350*/  @P1 LDC R3, c[0x0][0x44c] ;  /* 0x00011300ff031b82 */ /* 0x000e300000000800 */
[----:B------:R-:W4:Y:S01]  /*1b360*/  @P1 LDC R2, c[0x0][0x450] ;  /* 0x00011400ff021b82 */ /* 0x000f220000000800 */
[----:B0-----:R-:W-:-:S05]  /*1b370*/  @P1 IMAD.HI.U32 R3, R10, R3, RZ ;  /* 0x000000030a031227 */ /* 0x001fca00078e00ff */
[----:B----4-:R-:W-:Y:S01]  /*1b380*/  @P1 SHF.R.U32.HI R10, RZ, R2, R3 ;  /* 0x00000002ff0a1219 */ /* 0x010fe20000011603 */
[----:B--2---:R-:W-:-:S04]  /*1b390*/  @P2 IMAD.IADD R8, R5, 0x1, -R4 ;  /* 0x0000000105082824 */ /* 0x004fc800078e0a04 */
[----:B------:R-:W-:-:S04]  /*1b3a0*/  IMAD.IADD R19, R7, 0x1, R8 ;  /* 0x0000000107137824 */ /* 0x000fc800078e0208 */
[C---:B------:R-:W-:Y:S01]  /*1b3b0*/  VIADD R4, R19.reuse, 0x7f ;  /* 0x0000007f13047836 */ /* 0x040fe20000000000 */
[----:B------:R-:W-:-:S04]  /*1b3c0*/  IADD3 R9, R19, 0x1, -R13 ;  /* 0x0000000113097810 */ /* 0x000fc80007ffe80d */
[----:B------:R-:W-:Y:S01]  /*1b3d0*/  SHF.R.S32.HI R2, RZ, 0x1f, R4 ;  /* 0x0000001fff027819 */ /* 0x000fe20000011404 */
[----:B------:R-:W-:-:S03]  /*1b3e0*/  IMAD.IADD R10, R9, 0x1, R10 ;  /* 0x00000001090a7824 */ /* 0x000fc600078e020a */
[----:B------:R-:W-:Y:S02]  /*1b3f0*/  LEA.HI R4, R2, R4, RZ, 0x7 ;  /* 0x0000000402047211 */ /* 0x000fe400078f38ff */
[----:B------:R-:W0:Y:S02]  /*1b400*/  LDC.64 R2, c[0x0][0x9e0] ;  /* 0x00027800ff027b82 */ /* 0x000e240000000a00 */
[----:B------:R-:W-:-:S05]  /*1b410*/  SHF.R.S32.HI R12, RZ, 0x7, R4 ;  /* 0x00000007ff0c7819 */ /* 0x000fca0000011404 */
[----:B------:R3:W-:Y:S01]  /*1b420*/  STL [R1+0x44], R12 ;  /* 0x0000440c01007387 */ /* 0x0007e20000100800 */
[----:B0-----:R-:W-:Y:S01]  /*1b430*/  ISETP.GE.AND P3, PT, R3, 0x1, PT ;  /* 0x000000010300780c */ /* 0x001fe20003f66270 */
[----:B------:R-:W-:-:S12]  /*1b440*/  IMAD.IADD R2, R10, 0x1, R2 ;  /* 0x000000010a027824 */ /* 0x000fd800078e0202 */
[----:B---3--:R-:W-:Y:S05]  /*1b450*/  @!P3 BRA `(.L_x_1552) ;  /* 0x000000000048b947 */ /* 0x008fea0003800000 */
        /* <DEDUP_REMOVED lines=11> */
.L_x_1554:
[----:B------:R-:W-:-:S13]  /*1b510*/  ISETP.NE.AND P0, PT, R3, 0x1, PT ;  /* 0x000000010300780c */ /* 0x000fda0003f05270 */
[----:B------:R-:W0:Y:S02]  /*1b520*/  @P0 LDC.64 R4, c[0x0][0x9e8] ;  /* 0x00027a00ff040b82 */ /* 0x000e240000000a00 */
[----:B0-----:R-:W-:-:S05]  /*1b530*/  @P0 IMAD.HI.U32 R4, R11, R4, RZ ;  /* 0x000000040b040227 */ /* 0x001fca00078e00ff */
[----:B------:R-:W-:-:S07]  /*1b540*/  @P0 SHF.R.U32.HI R11, RZ, R5, R4 ;  /* 0x00000005ff0b0219 */ /* 0x000fce0000011604 */
.L_x_1555:
[----:B------:R-:W-:Y:S05]  /*1b550*/  BSYNC B0 ;  /* 0x0000000000007941 */ /* 0x000fea0003800000 */
.L_x_1553:
[----:B------:R-:W-:-:S05]  /*1b560*/  IMAD R11, R11, R3, R3 ;  /* 0x000000030b0b7224 */ /* 0x000fca00078e0203 */
[----:B------:R-:W-:-:S07]  /*1b570*/  VIMNMX R2, R2, R11, PT ;  /* 0x0000000b02027248 */ /* 0x000fce0003fe0100 */
.L_x_1552:
[----:B------:R-:W0:Y:S01]  /*1b580*/  @P1 LDC R10, c[0x0][0x44c] ;  /* 0x00011300ff0a1b82 */ /* 0x000e220000000800 */
[----:B------:R-:W-:Y:S01]  /*1b590*/  VIADD R2, R2, 0x7f ;  /* 0x0000007f02027836 */ /* 0x000fe20000000000 */
[----:B------:R-:W-:Y:S01]  /*1b5a0*/  ULDC UR4, c[0x0][0x9dc] ;  /* 0x0002770000047ab9 */ /* 0x000fe20000000800 */
[----:B------:R-:W-:Y:S02]  /*1b5b0*/  IMAD.MOV.U32 R4, RZ, RZ, R14 ;  /* 0x000000ffff047224 */ /* 0x000fe400078e000e */
[----:B------:R-:W-:-:S03]  /*1b5c0*/  IMAD.IADD R19, R19, 0x1, -R13 ;  /* 0x0000000113137824 */ /* 0x000fc600078e0a0d */
[----:B------:R-:W2:Y:S01]  /*1b5d0*/  @P1 LDC R5, c[0x0][0x450] ;  /* 0x00011400ff051b82 */ /* 0x000ea20000000800 */
[----:B0-----:R-:W-:-:S05]  /*1b5e0*/  @P1 IMAD.HI.U32 R10, R14, R10, RZ ;  /* 0x0000000a0e0a1227 */ /* 0x001fca00078e00ff */
[----:B--2---:R-:W-:Y:S02]  /*1b5f0*/  @P1 SHF.R.U32.HI R4, RZ, R5, R10 ;  /* 0x00000005ff041219 */ /* 0x004fe4000001160a */
[----:B------:R-:W-:-:S03]  /*1b600*/  SHF.R.S32.HI R5, RZ, 0x1f, R2 ;  /* 0x0000001fff057819 */ /* 0x000fc60000011402 */
[----:B------:R-:W-:Y:S01]  /*1b610*/  IMAD.IADD R11, R19, 0x1, R4 ;  /* 0x00000001130b7824 */ /* 0x000fe200078e0204 */
[----:B------:R-:W-:-:S03]  /*1b620*/  LEA.HI R5, R5, R2, RZ, 0x7 ;  /* 0x0000000205057211 */ /* 0x000fc600078f38ff */
[----:B------:R-:W-:Y:S01]  /*1b630*/  VIADD R2, R11, -UR4 ;  /* 0x800000040b027c36 */ /* 0x000fe20008000000 */
[----:B------:R-:W-:-:S04]  /*1b640*/  SHF.R.S32.HI R5, RZ, 0x7, R5 ;  /* 0x00000007ff057819 */ /* 0x000fc80000011405 */
[----:B------:R-:W-:Y:S01]  /*1b650*/  VIMNMX R10, R12, R5, PT ;  /* 0x000000050c0a7248 */ /* 0x000fe20003fe0100 */
        /* <DEDUP_REMOVED lines=11> */
.L_x_1558:
[----:B------:R-:W-:-:S13]  /*1b710*/  ISETP.NE.AND P0, PT, R3, 0x1, PT ;  /* 0x000000010300780c */ /* 0x000fda0003f05270 */
[----:B------:R-:W0:Y:S02]  /*1b720*/  @P0 LDC.64 R4, c[0x0][0x9e8] ;  /* 0x00027a00ff040b82 */ /* 0x000e240000000a00 */
[----:B0-----:R-:W-:-:S05]  /*1b730*/  @P0 IMAD.HI.U32 R4, R11, R4, RZ ;  /* 0x000000040b040227 */ /* 0x001fca00078e00ff */
[----:B------:R-:W-:-:S07]  /*1b740*/  @P0 SHF.R.U32.HI R11, RZ, R5, R4 ;  /* 0x00000005ff0b0219 */ /* 0x000fce0000011604 */
.L_x_1559:
[----:B------:R-:W-:Y:S05]  /*1b750*/  BSYNC B0 ;  /* 0x0000000000007941 */ /* 0x000fea0003800000 */
.L_x_1557:
[----:B------:R-:W-:-:S05]  /*1b760*/  IMAD R3, R11, R3, RZ ;  /* 0x000000030b037224 */ /* 0x000fca00078e02ff */
[----:B------:R-:W-:-:S07]  /*1b770*/  VIMNMX R2, R2, R3, !PT ;  /* 0x0000000302027248 */ /* 0x000fce0007fe0100 */
.L_x_1556:
[----:B------:R-:W-:Y:S01]  /*1b780*/  SHF.R.S32.HI R3, RZ, 0x1f, R2 ;  /* 0x0000001fff037819 */ /* 0x000fe20000011402 */
[----:B------:R-:W-:Y:S01]  /*1b790*/  BSSY B0, `(.L_x_1560) ;  /* 0x0000027000007945 */ /* 0x000fe20003800000 */
[----:B------:R-:W-:Y:S01]  /*1b7a0*/  LOP3.LUT R14, R0, 0xff, RZ, 0xc0, !PT ;  /* 0x000000ff000e7812 */ /* 0x000fe200078ec0ff */
[----:B-1----:R-:W-:Y:S01]  /*1b7b0*/  IMAD.MOV.U32 R13, RZ, RZ, RZ ;  /* 0x000000ffff0d7224 */ /* 0x002fe200078e00ff */
[----:B------:R-:W-:Y:S02]  /*1b7c0*/  LEA.HI R3, R3, R2, RZ, 0x7 ;  /* 0x0000000203037211 */ /* 0x000fe400078f38ff */
[----:B------:R-:W-:Y:S01]  /*1b7d0*/  SHF.R.U32.HI R0, RZ, 0x10, R0 ;  /* 0x00000010ff007819 */ /* 0x000fe20000011600 */
[----:B------:R0:W-:Y:S01]  /*1b7e0*/  STL [R1+0x40], R14 ;  /* 0x0000400e01007387 */ /* 0x0001e20000100800 */
[----:B------:R-:W-:-:S04]  /*1b7f0*/  SHF.R.S32.HI R3, RZ, 0x7, R3 ;  /* 0x00000007ff037819 */ /* 0x000fc80000011403 */
[----:B------:R-:W-:-:S04]  /*1b800*/  VIMNMX R4, RZ, R3, !PT ;  /* 0x00000003ff047248 */ /* 0x000fc80007fe0100 */
[----:B------:R-:W-:-:S13]  /*1b810*/  ISETP.GT.AND P0, PT, R10, R4, PT ;  /* 0x000000040a00720c */ /* 0x000fda0003f04270 */
[----:B0-----:R-:W-:Y:S05]  /*1b820*/  @!P0 BRA `(.L_x_1561) ;  /* 0x0000000000748947 */ /* 0x001fea0003800000 */
[----:B------:R-:W-:Y:S01]  /*1b830*/  ISETP.NE.AND P0, PT, R0, RZ, PT ;  /* 0x000000ff0000720c */ /* 0x000fe20003f05270 */
[----:B------:R-:W-:-:S03]  /*1b840*/  ULDC UR4, c[0x0][0x9f0] ;  /* 0x00027c0000047ab9 */ /* 0x000fc60000000800 */
[----:B------:R-:W-:-:S04]  /*1b850*/  SEL R5, R0, UR4, P0 ;  /* 0x0000000400057c07 */ /* 0x000fc80008000000 */
[----:B------:R-:W-:Y:S02]  /*1b860*/  IABS R12, R5 ;  /* 0x00000005000c7213 */ /* 0x000fe40000000000 */
[----:B------:R-:W-:Y:S02]  /*1b870*/  IADD3 R11, R5, -0x1, R10 ;  /* 0xffffffff050b7810 */ /* 0x000fe40007ffe00a */
[----:B------:R-:W0:Y:S03]  /*1b880*/  I2F.RP R2, R12 ;  /* 0x0000000c00027306 */ /* 0x000e260000209400 */
[----:B------:R-:W-:-:S05]  /*1b890*/  IMAD.IADD R11, R11, 0x1, -R4 ;  /* 0x000000010b0b7824 */ /* 0x000fca00078e0a04 */
[----:B0-----:R-:W0:Y:S02]  /*1b8a0*/  MUFU.RCP R2, R2 ;  /* 0x0000000200027308 */ /* 0x001e240000001000 */
[----:B0-----:R-:W-:-:S06]  /*1b8b0*/  VIADD R2, R2, 0xffffffe ;  /* 0x0ffffffe02027836 */ /* 0x001fcc0000000000 */
[----:B------:R0:W1:Y:S02]  /*1b8c0*/  F2I.FTZ.U32.TRUNC.NTZ R3, R2 ;  /* 0x0000000200037305 */ /* 0x000064000021f000 */
[----:B0-----:R-:W-:-:S04]  /*1b8d0*/  LOP3.LUT R2, R11, R5, RZ, 0x3c, !PT ;  /* 0x000000050b027212 */ /* 0x001fc800078e3cff */
[----:B------:R-:W-:Y:S01]  /*1b8e0*/  ISETP.GE.AND P3, PT, R2, RZ, PT ;  /* 0x000000ff0200720c */ /* 0x000fe20003f66270 */
[----:B-1----:R-:W-:-:S04]  /*1b8f0*/  IMAD.MOV R2, RZ, RZ, -R3 ;  /* 0x000000ffff027224 */ /* 0x002fc800078e0a03 */
[----:B------:R-:W-:Y:S02]  /*1b900*/  IMAD R13, R2, R12, RZ ;  /* 0x0000000c020d7224 */ /* 0x000fe400078e02ff */
[----:B------:R-:W-:-:S04]  /*1b910*/  IMAD.MOV.U32 R2, RZ, RZ, RZ ;  /* 0x000000ffff027224 */ /* 0x000fc800078e00ff */
        /* <DEDUP_REMOVED lines=13> */
[----:B------:R-:W-:-:S07]  /*1b9f0*/  @!P1 LOP3.LUT R13, RZ, R5, RZ, 0x33, !PT ;  /* 0x00000005ff0d9212 */ /* 0x000fce00078e33ff */
.L_x_1561:
[----:B------:R-:W-:Y:S05]  /*1ba00*/  BSYNC B0 ;  /* 0x0000000000007941 */ /* 0x000fea0003800000 */
.L_x_1560:
[-C--:B------:R-:W-:Y:S01]  /*1ba10*/  IMAD R4, R14, R13.reuse, R4 ;  /* 0x0000000d0e047224 */ /* 0x080fe200078e0204 */
[----:B------:R-:W-:Y:S04]  /*1ba20*/  BSSY B0, `(.L_x_1562) ;  /* 0x00000dc000007945 */ /* 0x000fe80003800000 */
[C---:B------:R-:W-:Y:S01]  /*1ba30*/  VIADDMNMX R10, R4.reuse, R13, R10, PT ;  /* 0x0000000d040a7246 */ /* 0x040fe2000380010a */
[----:B------:R-:W-:-:S04]  /*1ba40*/  IMAD R4, R4, 0x80, -R7 ;  /* 0x0000008004047824 */ /* 0x000fc800078e0a07 */
[----:B------:R-:W-:Y:S01]  /*1ba50*/  IMAD R10, R10, 0x80, -R7 ;  /* 0x000000800a0a7824 */ /* 0x000fe200078e0a07 */
[----:B------:R-:W-:-:S04]  /*1ba60*/  VIMNMX R4, RZ, R4, !PT ;  /* 0x00000004ff047248 */ /* 0x000fc80007fe0100 */
[----:B------:R-:W-:-:S04]  /*1ba70*/  VIMNMX R10, R10, R8, PT ;  /* 0x000000080a0a7248 */ /* 0x000fc80003fe0100 */
[----:B------:R-:W-:Y:S02]  /*1ba80*/  ISETP.GT.AND P0, PT, R10, R4, PT ;  /* 0x000000040a00720c */ /* 0x000fe40003f04270 */
[----:B------:R-:W-:-:S11]  /*1ba90*/  SHF.R.U32.HI R4, RZ, 0x7, R4 ;  /* 0x00000007ff047819 */ /* 0x000fd60000011604 */
[----:B------:R-:W-:-:S05]  /*1baa0*/  @P0 VIADD R2, R10, 0x7f ;  /* 0x0000007f0a020836 */ /* 0x000fca0000000000 */
[----:B------:R-:W-:-:S04]  /*1bab0*/  @P0 SHF.R.S32.HI R3, RZ, 0x1f, R2 ;  /* 0x0000001fff030819 */ /* 0x000fc80000011402 */
[----:B------:R-:W-:Y:S01]  /*1bac0*/  @P0 LEA.HI R2, R3, R2, RZ, 0x7 ;  /* 0x0000000203020211 */ /* 0x000fe200078f38ff */
[----:B------:R-:W-:-:S03]  /*1bad0*/  IMAD.MOV.U32 R3, RZ, RZ, R4 ;  /* 0x000000ffff037224 */ /* 0x000fc600078e0004 */
[----:B------:R-:W-:Y:S02]  /*1bae0*/  @P0 SHF.R.S32.HI R3, RZ, 0x7, R2 ;  /* 0x00000007ff030819 */ /* 0x000fe40000011402 */
[----:B------:R-:W-:Y:S02]  /*1baf0*/  PLOP3.LUT P0, PT, PT, PT, PT, 0x80, 0x0 ;  /* 0x000000000000781c */ /* 0x000fe40003f0f070 */
[----:B------:R-:W-:-:S13]  /*1bb00*/  ISETP.GT.AND P1, PT, R3, R4, PT ;  /* 0x000000040300720c */ /* 0x000fda0003f24270 */
[----:B------:R-:W-:Y:S05]  /*1bb10*/  @!P1 BRA `(.L_x_1563) ;  /* 0x0000000c00309947 */ /* 0x000fea0003800000 */
[----:B------:R-:W-:Y:S01]  /*1bb20*/  UMOV UR4, 0xffffffff ;  /* 0xffffffff00047882 */ /* 0x000fe20000000000 */
[----:B------:R-:W-:Y:S02]  /*1bb30*/  SEL R2, R27, RZ, !P2 ;  /* 0x000000ff1b027207 */ /* 0x000fe40005000000 */
[----:B------:R-:W-:Y:S05]  /*1bb40*/  BRA.DIV UR4, `(.L_x_1564) ;  /* 0x0000007604507947 */ /* 0x000fea000b800000 */
[----:B------:R-:W0:Y:S02]  /*1bb50*/  S2R R5, SR_TID.X ;  /* 0x0000000000057919 */ /* 0x000e240000002100 */
[----:B0-----:R-:W-:-:S04]  /*1bb60*/  SHF.R.U32.HI R5, RZ, 0x5, R5 ;  /* 0x00000005ff057819 */ /* 0x001fc80000011605 */
[----:B------:R-:W-:-:S05]  /*1bb70*/  LOP3.LUT R5, R5, 0x3, RZ, 0xc0, !PT ;  /* 0x0000000305057812 */ /* 0x000fca00078ec0ff */
[----:B------:R0:W1:Y:S02]  /*1bb80*/  SHFL.IDX PT, R14, R5, RZ, 0x1f ;  /* 0x00001fff050e7589 */ /* 0x00006400000e0000 */
.L_x_1759:
[----:B-1----:R-:W-:Y:S02]  /*1bb90*/  ISETP.NE.AND P0, PT, R14, RZ, PT ;  /* 0x000000ff0e00720c */ /* 0x002fe40003f05270 */
[----:B------:R-:W-:-:S11]  /*1bba0*/  PLOP3.LUT P6, PT, PT, PT, PT, 0x8, 0x0 ;  /* 0x000000000000781c */ /* 0x000fd60003fce170 */
[----:B------:R-:W-:Y:S05]  /*1bbb0*/  @P0 BRA `(.L_x_1565) ;  /* 0x00000000000c0947 */ /* 0x000fea0003800000 */
[----:B------:R-:W-:-:S03]  /*1bbc0*/  UMOV UR4, 0xffffffff ;  /* 0xffffffff00047882 */ /* 0x000fc60000000000 */
[----:B------:R-:W-:Y:S05]  /*1bbd0*/  BRA.DIV UR4, `(.L_x_1566) ;  /* 0x0000007604607947 */ /* 0x000fea000b800000 */
[----:B------:R-:W-:-:S13]  /*1bbe0*/  ELECT P6, URZ, PT ;  /* 0x00000000003f782f */ /* 0x000fda00038c0000 */
.L_x_1565:
[----:B0-----:R-:W2:Y:S01]  /*1bbf0*/  LDL R5, [R1+0x34] ;  /* 0x0000340001057983 */ /* 0x001ea20000100800 */
[----:B------:R-:W-:Y:S01]  /*1bc00*/  BSSY B1, `(.L_x_1567) ;  /* 0x0000008000017945 */ /* 0x000fe20003800000 */
[----:B--2---:R-:W-:-:S05]  /*1bc10*/  VIADD R5, R5, 0x1 ;  /* 0x0000000105057836 */ /* 0x004fca0000000000 */
[----:B------:R-:W-:-:S04]  /*1bc20*/  LEA.HI R7, R5, R5, RZ, 0x1 ;  /* 0x0000000505077211 */ /* 0x000fc800078f08ff */
[----:B------:R-:W-:-:S05]  /*1bc30*/  LOP3.LUT R7, R7, 0xfffffffe, RZ, 0xc0, !PT ;  /* 0xfffffffe07077812 */ /* 0x000fca00078ec0ff */
[----:B------:R-:W-:-:S05]  /*1bc40*/  IMAD.IADD R5, R5, 0x1, -R7 ;  /* 0x0000000105057824 */ /* 0x000fca00078e0a07 */
[----:B------:R-:W-:-:S04]  /*1bc50*/  SHF.L.U32 R5, R5, 0x1f, RZ ;  /* 0x0000001f05057819 */ /* 0x000fc800000006ff */
[----:B------:R-:W0:Y:S02]  /*1bc60*/  SYNCS.PHASECHK.TRANS64.TRYWAIT P0, [R17+URZ+0x16820], R5 ;  /* 0x01682005110075a7 */ /* 0x000e24000800017f */
[----:B0-----:R-:W-:Y:S05]  /*1bc70*/  @!P0 BRA `(.L_x_1568) ;  /* 0x0000007400588947 */ /* 0x001fea0003800000 */
.L_x_1762:
[----:B------:R-:W-:Y:S05]  /*1bc80*/  BSYNC B1 ;  /* 0x0000000000017941 */ /* 0x000fea0003800000 */
.L_x_1567:
[----:B------:R-:W-:Y:S04]  /*1bc90*/  BSSY B1, `(.L_x_1569) ;  /* 0x0000050000017945 */ /* 0x000fe80003800000 */
[----:B------:R-:W-:Y:S05]  /*1bca0*/  @!P6 BRA `(.L_x_1570) ;  /* 0x000000040038e947 */ /* 0x000fea0003800000 */
[----:B------:R-:W2:Y:S01]  /*1bcb0*/  LDL R7, [R1] ;  /* 0x0000000001077983 */ /* 0x000ea20000100800 */
[----:B0-----:R-:W-:Y:S01]  /*1bcc0*/  IMAD R5, R29, 0x8, R17 ;  /* 0x000000081d057824 */ /* 0x001fe200078e0211 */
[----:B------:R-:W0:Y:S01]  /*1bcd0*/  S2R R8, SR_TID.X ;  /* 0x0000000000087919 */ /* 0x000e220000002100 */
[----:B------:R-:W-:Y:S01]  /*1bce0*/  BSSY B2, `(.L_x_1571) ;  /* 0x0000006000027945 */ /* 0x000fe20003800000 */
[----:B0-----:R-:W-:-:S04]  /*1bcf0*/  LOP3.LUT R8, R8, 0x7f, RZ, 0xc0, !PT ;  /* 0x0000007f08087812 */ /* 0x001fc800078ec0ff */
[----:B------:R-:W-:Y:S02]  /*1bd00*/  ISETP.NE.AND P1, PT, R8, RZ, PT ;  /* 0x000000ff0800720c */ /* 0x000fe40003f25270 */
[----:B--2---:R-:W-:-:S04]  /*1bd10*/  SHF.L.U32 R7, R7, 0x1f, RZ ;  /* 0x0000001f07077819 */ /* 0x004fc800000006ff */
[----:B------:R-:W0:Y:S02]  /*1bd20*/  SYNCS.PHASECHK.TRANS64.TRYWAIT P0, [R5+URZ+0x168a0], R7 ;  /* 0x0168a007050075a7 */ /* 0x000e24000800017f */
[----:B0-----:R-:W-:Y:S05]  /*1bd30*/  @!P0 BRA `(.L_x_1572) ;  /* 0x00000074003c8947 */ /* 0x001fea0003800000 */
.L_x_1763:
[----:B------:R-:W-:Y:S05]  /*1bd40*/  BSYNC B2 ;  /* 0x0000000000027941 */ /* 0x000fea0003800000 */
.L_x_1571:
[----:B------:R-:W-:Y:S04]  /*1bd50*/  BSSY B2, `(.L_x_1573) ;  /* 0x0000009000027945 */ /* 0x000fe80003800000 */
[----:B------:R-:W-:Y:S05]  /*1bd60*/  @P1 BRA `(.L_x_1574) ;  /* 0x00000000001c1947 */ /* 0x000fea0003800000 */
[----:B------:R-:W1:Y:S02]  /*1bd70*/  S2R R8, SR_TID.X ;  /* 0x0000000000087919 */ /* 0x000e640000002100 */
[----:B-1----:R-:W-:Y:S01]  /*1bd80*/  LOP3.LUT R10, R8, 0x1f, RZ, 0xc0, !PT ;  /* 0x0000001f080a7812 */ /* 0x002fe200078ec0ff */
[----:B------:R-:W-:-:S03]  /*1bd90*/  IMAD.MOV.U32 R8, RZ, RZ, 0x4000 ;  /* 0x00004000ff087424 */ /* 0x000fc600078e00ff */
[----:B------:R-:W-:Y:S01]  /*1bda0*/  ISETP.NE.AND P0, PT, R10, RZ, PT ;  /* 0x000000ff0a00720c */ /* 0x000fe20003f05270 */
[----:B------:R1:W-:-:S12]  /*1bdb0*/  SYNCS.ARRIVE.TRANS64 RZ, [R5+URZ+0x16890], R8 ;  /* 0x0168900805ff79a7 */ /* 0x0003d8000800003f */
[----:B-1----:R-:W-:Y:S05]  /*1bdc0*/  @!P0 BRA `(.L_x_1574) ;  /* 0x0000000000048947 */ /* 0x002fea0003800000 */
[----:B------:R-:W-:Y:S01]  /*1bdd0*/  BPT.TRAP 0x1 ;  /* 0x000000040000795c */ /* 0x000fe20000300000 */
.L_x_1574:
[----:B------:R-:W-:Y:S05]  /*1bde0*/  BSYNC B2 ;  /* 0x0000000000027941 */ /* 0x000fea0003800000 */
.L_x_1573:
[----:B------:R-:W-:Y:S01]  /*1bdf0*/  IMAD.MOV.U32 R13, RZ, RZ, RZ ;  /* 0x000000ffff0d7224 */ /* 0x000fe200078e00ff */
        /* <DEDUP_REMOVED lines=9> */
[----:B------:R-:W-:Y:S01]  /*1be90*/  IMAD.SHL.U32 R11, R29, 0x2000, RZ ;  /* 0x000020001d0b7824 */ /* 0x000fe200078e00ff */
[----:B------:R-:W-:Y:S01]  /*1bea0*/  UMOV UR7, 0x12f00000 ;  /* 0x12f0000000077882 */ /* 0x000fe20000000000 */
[----:B------:R-:W-:-:S08]  /*1beb0*/  VIADD R12, R5, 0x16890 ;  /* 0x00016890050c7836 */ /* 0x000fd00000000000 */
.L_x_1575:
        /* <DEDUP_REMOVED lines=9> */
[----:B-1----:R-:W-:Y:S05]  /*1bf50*/  @P0 BRA.U.ANY `(.L_x_1575) ;  /* 0xfffffffd00d80947 */ /* 0x002fea000393ffff */
[----:B------:R-:W1:Y:S01]  /*1bf60*/  SYNCS.PHASECHK.TRANS64.TRYWAIT P0, [R5+URZ+0x168c0], R7 ;  /* 0x0168c007050075a7 */ /* 0x000e62000800017f */
[----:B------:R-:W-:Y:S04]  /*1bf70*/  BSSY B2, `(.L_x_1576) ;  /* 0x0000002000027945 */ /* 0x000fe80003800000 */
[----:B-1----:R-:W-:Y:S05]  /*1bf80*/  @!P0 BRA `(.L_x_1577) ;  /* 0x0000007000bc8947 */ /* 0x002fea0003800000 */
.L_x_1764:
[----:B------:R-:W-:Y:S05]  /*1bf90*/  BSYNC B2 ;  /* 0x0000000000027941 */ /* 0x000fea0003800000 */
.L_x_1576:
[----:B------:R-:W-:Y:S01]  /*1bfa0*/  BSSY B2, `(.L_x_1578) ;  /* 0x000000b000027945 */ /* 0x000fe20003800000 */
[----:B------:R-:W-:Y:S02]  /*1bfb0*/  IMAD.MOV.U32 R14, RZ, RZ, 0x0 ;  /* 0x00000000ff0e7424 */ /* 0x000fe400078e00ff */
[----:B------:R-:W-:Y:S01]  /*1bfc0*/  IMAD.MOV.U32 R15, RZ, RZ, 0x12f00000 ;  /* 0x12f00000ff0f7424 */ /* 0x000fe200078e00ff */
[----:B------:R-:W-:Y:S06]  /*1bfd0*/  @P1 BRA `(.L_x_1579) ;  /* 0x00000000001c1947 */ /* 0x000fec0003800000 */
[----:B------:R-:W2:Y:S01]  /*1bfe0*/  S2R R10, SR_TID.X ;  /* 0x00000000000a7919 */ /* 0x000ea20000002100 */
[----:B01----:R-:W-:-:S04]  /*1bff0*/  IMAD.MOV.U32 R7, RZ, RZ, 0x4000 ;  /* 0x00004000ff077424 */ /* 0x003fc800078e00ff */
[----:B------:R3:W-:Y:S01]  /*1c000*/  SYNCS.ARRIVE.TRANS64 RZ, [R5+URZ+0x168b0], R7 ;  /* 0x0168b00705ff79a7 */ /* 0x0007e2000800003f */
[----:B--2---:R-:W-:-:S04]  /*1c010*/  LOP3.LUT R10, R10, 0x1f, RZ, 0xc0, !PT ;  /* 0x0000001f0a0a7812 */ /* 0x004fc800078ec0ff */
[----:B------:R-:W-:-:S13]  /*1c020*/  ISETP.NE.AND P0, PT, R10, RZ, PT ;  /* 0x000000ff0a00720c */ /* 0x000fda0003f05270 */
[----:B---3--:R-:W-:Y:S05]  /*1c030*/  @!P0 BRA `(.L_x_1579) ;  /* 0x0000000000048947 */ /* 0x008fea0003800000 */
[----:B------:R-:W-:Y:S01]  /*1c040*/  BPT.TRAP 0x1 ;  /* 0x000000040000795c */ /* 0x000fe20000300000 */
.L_x_1579:
[----:B------:R-:W-:Y:S05]  /*1c050*/  BSYNC B2 ;  /* 0x0000000000027941 */ /* 0x000fea0003800000 */
.L_x_1578:
[----:B------:R-:W-:Y:S01]  /*1c060*/  R2UR UR10, R13 ;  /* 0x000000000d0a72ca */ /* 0x000fe200000e0000 */
[----:B------:R-:W-:Y:S01]  /*1c070*/  IMAD R11, R11, 0x2, R17 ;  /* 0x000000020b0b7824 */ /* 0x000fe200078e0211 */
[----:B------:R-:W-:Y:S01]  /*1c080*/  R2UR UR6, R14 ;  /* 0x000000000e0672ca */ /* 0x000fe200000e0000 */
[----:B------:R-:W-:Y:S01]  /*1c090*/  UIADD3 UR4, UP0, UR38, 0x670, URZ ;  /* 0x0000067026047890 */ /* 0x000fe2000ff1e03f */
[----:B------:R-:W-:Y:S01]  /*1c0a0*/  R2UR UR7, R15 ;  /* 0x000000000f0772ca */ /* 0x000fe200000e0000 */
[----:B01----:R-:W-:Y:S01]  /*1c0b0*/  VIADD R5, R5, 0x168b0 ;  /* 0x000168b005057836 */ /* 0x003fe20000000000 */
[----:B------:R-:W-:Y:S01]  /*1c0c0*/  PLOP3.LUT P0, PT, PT, PT, PT, 0x80, 0x0 ;  /* 0x000000000000781c */ /* 0x000fe20003f0f070 */
[----:B------:R-:W-:Y:S01]  /*1c0d0*/  VIADD R11, R11, 0x400 ;  /* 0x000004000b0b7836 */ /* 0x000fe20000000000 */
[----:B------:R-:W-:-:S12]  /*1c0e0*/  UIADD3.X UR5, URZ, UR39, URZ, UP0, !UPT ;  /* 0x000000273f057290 */ /* 0x000fd800087fe43f */
.L_x_1580:
        /* <DEDUP_REMOVED lines=10> */
.L_x_1570:
[----:B------:R-:W-:Y:S05]  /*1c190*/  BSYNC B1 ;  /* 0x0000000000017941 */ /* 0x000fea0003800000 */
.L_x_1569:
[----:B------:R-:W2:Y:S01]  /*1c1a0*/  LDL.LU R7, [R1] ;  /* 0x0000000001077983 */ /* 0x000ea20000300800 */
[----:B------:R-:W-:Y:S01]  /*1c1b0*/  VIADD R29, R29, 0x1 ;  /* 0x000000011d1d7836 */ /* 0x000fe20000000000 */
[----:B------:R-:W-:Y:S01]  /*1c1c0*/  PLOP3.LUT P0, PT, PT, PT, PT, 0x8, 0x0 ;  /* 0x000000000000781c */ /* 0x000fe20003f0e170 */
[----:B------:R-:W-:-:S03]  /*1c1d0*/  VIADD R3, R3, 0xfffffffe ;  /* 0xfffffffe03037836 */ /* 0x000fc60000000000 */
[----:B------:R-:W-:Y:S02]  /*1c1e0*/  ISETP.NE.AND P1, PT, R29, 0x2, PT ;  /* 0x000000021d00780c */ /* 0x000fe40003f25270 */
[----:B------:R-:W-:Y:S02]  /*1c1f0*/  ISETP.GE.AND P2, PT, R3, R4, PT ;  /* 0x000000040300720c */ /* 0x000fe40003f46270 */
[----:B0-----:R-:W-:Y:S02]  /*1c200*/  SEL R5, RZ, 0x1, P1 ;  /* 0x00000001ff057807 */ /* 0x001fe40000800000 */
[----:B------:R-:W-:Y:S02]  /*1c210*/  SEL R29, R29, RZ, P1 ;  /* 0x000000ff1d1d7207 */ /* 0x000fe40000800000 */
[----:B--2---:R-:W-:-:S05]  /*1c220*/  LOP3.LUT R7, R7, R5, RZ, 0x3c, !PT ;  /* 0x0000000507077212 */ /* 0x004fca00078e3cff */
[----:B------:R0:W-:Y:S02]  /*1c230*/  STL [R1], R7 ;  /* 0x0000000701007387 */ /* 0x0001e40000100800 */
[----:B------:R-:W-:Y:S05]  /*1c240*/  @!P2 BRA `(.L_x_1563) ;  /* 0x000000040064a947 */ /* 0x000fea0003800000 */
.L_x_1593:
[----:B------:R-:W-:Y:S05]  /*1c250*/  YIELD ;  /* 0x0000000000007946 */ /* 0x000fea0003800000 */
[----:B------:R-:W-:Y:S04]  /*1c260*/  BSSY B1, `(.L_x_1581) ;  /* 0x000004d000017945 */ /* 0x000fe80003800000 */
[----:B-1----:R-:W-:Y:S05]  /*1c270*/  @!P6 BRA `(.L_x_1582) ;  /* 0x00000004002ce947 */ /* 0x002fea0003800000 */
[----:B0-----:R-:W2:Y:S01]  /*1c280*/  LDL R7, [R1] ;  /* 0x0000000001077983 */ /* 0x001ea20000100800 */
[----:B------:R-:W0:Y:S02]  /*1c290*/  S2R R5, SR_TID.X ;  /* 0x0000000000057919 */ /* 0x000e240000002100 */
[----:B0-----:R-:W-:Y:S01]  /*1c2a0*/  LOP3.LUT R8, R5, 0x7f, RZ, 0xc0, !PT ;  /* 0x0000007f05087812 */ /* 0x001fe200078ec0ff */
[----:B------:R-:W-:Y:S01]  /*1c2b0*/  IMAD R5, R29, 0x8, R17 ;  /* 0x000000081d057824 */ /* 0x000fe200078e0211 */
[----:B------:R-:W-:Y:S02]  /*1c2c0*/  BSSY B2, `(.L_x_1583) ;  /* 0x0000005000027945 */ /* 0x000fe40003800000 */
[----:B------:R-:W-:Y:S02]  /*1c2d0*/  ISETP.NE.AND P2, PT, R8, RZ, PT ;  /* 0x000000ff0800720c */ /* 0x000fe40003f45270 */
[----:B--2---:R-:W-:-:S04]  /*1c2e0*/  SHF.L.U32 R7, R7, 0x1f, RZ ;  /* 0x0000001f07077819 */ /* 0x004fc800000006ff */
[----:B------:R-:W0:Y:S02]  /*1c2f0*/  SYNCS.PHASECHK.TRANS64.TRYWAIT P1, [R5+URZ+0x168a0], R7 ;  /* 0x0168a007050075a7 */ /* 0x000e24000802017f */
[----:B0-----:R-:W-:Y:S05]  /*1c300*/  @!P1 BRA `(.L_x_1584) ;  /* 0x0000006c00f09947 */ /* 0x001fea0003800000 */
.L_x_1765:
[----:B------:R-:W-:Y:S05]  /*1c310*/  BSYNC B2 ;  /* 0x0000000000027941 */ /* 0x000fea0003800000 */
.L_x_1583:
        /* <DEDUP_REMOVED lines=9> */
.L_x_1586:
[----:B------:R-:W-:Y:S05]  /*1c3b0*/  BSYNC B2 ;  /* 0x0000000000027941 */ /* 0x000fea0003800000 */
.L_x_1585:
        /* <DEDUP_REMOVED lines=10> */
[----:B------:R-:W-:-:S10]  /*1c460*/  UMOV UR7, 0x12f00000 ;  /* 0x12f0000000077882 */ /* 0x000fd40000000000 */
.L_x_1587:
        /* <DEDUP_REMOVED lines=13> */
.L_x_1766:
[----:B------:R-:W-:Y:S05]  /*1c540*/  BSYNC B2 ;  /* 0x0000000000027941 */ /* 0x000fea0003800000 */
.L_x_1588:
        /* <DEDUP_REMOVED lines=11> */
.L_x_1591:
[----:B------:R-:W-:Y:S05]  /*1c600*/  BSYNC B2 ;  /* 0x0000000000027941 */ /* 0x000fea0003800000 */
.L_x_1590:
        /* <DEDUP_REMOVED lines=8> */
.L_x_1592:
        /* <DEDUP_REMOVED lines=10> */
.L_x_1582:
[----:B------:R-:W-:Y:S05]  /*1c730*/  BSYNC B1 ;  /* 0x0000000000017941 */ /* 0x000fea0003800000 */
.L_x_1581:
[----:B0-----:R-:W2:Y:S01]  /*1c740*/  LDL.LU R7, [R1] ;  /* 0x0000000001077983 */ /* 0x001ea20000300800 */
[----:B------:R-:W-:Y:S01]  /*1c750*/  VIADD R29, R29, 0x1 ;  /* 0x000000011d1d7836 */ /* 0x000fe20000000000 */
[C---:B------:R-:W-:Y:S01]  /*1c760*/  ISETP.GT.AND P2, PT, R3.reuse, R4, PT ;  /* 0x000000040300720c */ /* 0x040fe20003f44270 */
[----:B------:R-:W-:-:S03]  /*1c770*/  VIADD R3, R3, 0xffffffff ;  /* 0xffffffff03037836 */ /* 0x000fc60000000000 */
[----:B------:R-:W-:-:S04]  /*1c780*/  ISETP.NE.AND P1, PT, R29, 0x2, PT ;  /* 0x000000021d00780c */ /* 0x000fc80003f25270 */
[----:B------:R-:W-:Y:S02]  /*1c790*/  SEL R5, RZ, 0x1, P1 ;  /* 0x00000001ff057807 */ /* 0x000fe40000800000 */
[----:B------:R-:W-:Y:S02]  /*1c7a0*/  SEL R29, R29, RZ, P1 ;  /* 0x000000ff1d1d7207 */ /* 0x000fe40000800000 */
[----:B--2---:R-:W-:-:S05]  /*1c7b0*/  LOP3.LUT R7, R7, R5, RZ, 0x3c, !PT ;  /* 0x0000000507077212 */ /* 0x004fca00078e3cff */
[----:B------:R1:W-:Y:S01]  /*1c7c0*/  STL [R1], R7 ;  /* 0x0000000701007387 */ /* 0x0003e20000100800 */
[----:B------:R-:W-:Y:S05]  /*1c7d0*/  @P2 BRA `(.L_x_1593) ;  /* 0xfffffff8009c2947 */ /* 0x000fea000383ffff */
.L_x_1563:
[----:B------:R-:W-:Y:S05]  /*1c7e0*/  BSYNC B0 ;  /* 0x0000000000007941 */ /* 0x000fea0003800000 */
.L_x_1562:
[----:B01----:R-:W2:Y:S01]  /*1c7f0*/  LDL R7, [R1+0x10] ;  /* 0x0000100001077983 */ /* 0x003ea20000100800 */
[----:B------:R-:W0:Y:S01]  /*1c800*/  LDC R2, c[0x0][0x448] ;  /* 0x00011200ff027b82 */ /* 0x000e220000000800 */
[----:B------:R-:W-:Y:S07]  /*1c810*/  @!P0 WARPSYNC.ALL ;  /* 0x0000000000008948 */ /* 0x000fee0003800000 */
[----:B------:R-:W-:Y:S01]  /*1c820*/  @!P0 BAR.SYNC.DEFER_BLOCKING 0xc, 0x200 ;  /* 0x0308000000008b1d */ /* 0x000fe20000010000 */
[----:B0-----:R-:W-:-:S13]  /*1c830*/  ISETP.NE.AND P1, PT, R2, 0x1, PT ;  /* 0x000000010200780c */ /* 0x001fda0003f25270 */
[----:B------:R-:W0:Y:S08]  /*1c840*/  @P1 LDC R4, c[0x0][0x44c] ;  /* 0x00011300ff041b82 */ /* 0x000e300000000800 */
[----:B------:R-:W1:Y:S01]  /*1c850*/  @P1 LDC R2, c[0x0][0x450] ;  /* 0x00011400ff021b82 */ /* 0x000e620000000800 */
[----:B--2---:R-:W-:-:S04]  /*1c860*/  VIADD R3, R7, 0xbf ;  /* 0x000000bf07037836 */ /* 0x004fc80000000000 */
[----:B0-----:R-:W-:-:S05]  /*1c870*/  @P1 IMAD.HI.U32 R4, R3, R4, RZ ;  /* 0x0000000403041227 */ /* 0x001fca00078e00ff */
[----:B-1----:R-:W-:-:S05]  /*1c880*/  @P1 SHF.R.U32.HI R3, RZ, R2, R4 ;  /* 0x00000002ff031219 */ /* 0x002fca0000011604 */
[----:B------:R-:W-:Y:S02]  /*1c890*/  IMAD.IADD R9, R9, 0x1, R3 ;  /* 0x0000000109097824 */ /* 0x000fe400078e0203 */
[----:B------:R-:W0:Y:S02]  /*1c8a0*/  LDC.64 R2, c[0x0][0x9e0] ;  /* 0x00027800ff027b82 */ /* 0x000e240000000a00 */
[----:B0-----:R-:W-:Y:S01]  /*1c8b0*/  ISETP.GE.AND P2, PT, R3, 0x1, PT ;  /* 0x000000010300780c */ /* 0x001fe20003f46270 */
[----:B------:R-:W-:-:S12]  /*1c8c0*/  IMAD.IADD R2, R9, 0x1, R2 ;  /* 0x0000000109027824 */ /* 0x000fd800078e0202 */
        /* <DEDUP_REMOVED lines=12> */
.L_x_1596:
[----:B------:R-:W-:-:S13]  /*1c990*/  ISETP.NE.AND P0, PT, R3, 0x1, PT ;  /* 0x000000010300780c */ /* 0x000fda0003f05270 */
[----:B------:R-:W0:Y:S02]  /*1c9a0*/  @P0 LDC.64 R4, c[0x0][0x9e8] ;  /* 0x00027a00ff040b82 */ /* 0x000e240000000a00 */
[----:B0-----:R-:W-:-:S05]  /*1c9b0*/  @P0 IMAD.HI.U32 R4, R6, R4, RZ ;  /* 0x0000000406040227 */ /* 0x001fca00078e00ff */
[----:B------:R-:W-:-:S07]  /*1c9c0*/  @P0 SHF.R.U32.HI R6, RZ, R5, R4 ;  /* 0x00000005ff060219 */ /* 0x000fce0000011604 */
.L_x_1597:
[----:B------:R-:W-:Y:S05]  /*1c9d0*/  BSYNC B0 ;  /* 0x0000000000007941 */ /* 0x000fea0003800000 */
.L_x_1595:
[----:B------:R-:W-:-:S05]  /*1c9e0*/  IMAD R5, R6, R3, R3 ;  /* 0x0000000306057224 */ /* 0x000fca00078e0203 */
[----:B------:R-:W-:-:S07]  /*1c9f0*/  VIMNMX R2, R2, R5, PT ;  /* 0x0000000502027248 */ /* 0x000fce0003fe0100 */
.L_x_1594:
[----:B------:R-:W2:Y:S01]  /*1ca00*/  LDL R8, [R1+0x44] ;  /* 0x0000440001087983 */ /* 0x000ea20000100800 */
[----:B------:R-:W0:Y:S01]  /*1ca10*/  @P1 LDC R5, c[0x0][0x44c] ;  /* 0x00011300ff051b82 */ /* 0x000e220000000800 */
[----:B------:R-:W-:Y:S01]  /*1ca20*/  VIADD R2, R2, 0x7f ;  /* 0x0000007f02027836 */ /* 0x000fe20000000000 */
[----:B------:R-:W-:Y:S01]  /*1ca30*/  ULDC UR4, c[0x0][0x9dc] ;  /* 0x0002770000047ab9 */ /* 0x000fe20000000800 */
[----:B------:R-:W-:-:S05]  /*1ca40*/  IMAD.MOV.U32 R6, RZ, RZ, R7 ;  /* 0x000000ffff067224 */ /* 0x000fca00078e0007 */
[----:B------:R-:W1:Y:S01]  /*1ca50*/  @P1 LDC R4, c[0x0][0x450] ;  /* 0x00011400ff041b82 */ /* 0x000e620000000800 */
[----:B0-----:R-:W-:-:S05]  /*1ca60*/  @P1 IMAD.HI.U32 R5, R7, R5, RZ ;  /* 0x0000000507051227 */ /* 0x001fca00078e00ff */
[----:B-1----:R-:W-:Y:S02]  /*1ca70*/  @P1 SHF.R.U32.HI R6, RZ, R4, R5 ;  /* 0x00000004ff061219 */ /* 0x002fe40000011605 */
[----:B------:R-:W-:-:S03]  /*1ca80*/  SHF.R.S32.HI R5, RZ, 0x1f, R2 ;  /* 0x0000001fff057819 */ /* 0x000fc60000011402 */
[----:B------:R-:W-:Y:S01]  /*1ca90*/  IMAD.IADD R7, R19, 0x1, R6 ;  /* 0x0000000113077824 */ /* 0x000fe200078e0206 */
[----:B------:R-:W-:-:S03]  /*1caa0*/  LEA.HI R5, R5, R2, RZ, 0x7 ;  /* 0x0000000205057211 */ /* 0x000fc600078f38ff */
[----:B------:R-:W-:Y:S01]  /*1cab0*/  VIADD R2, R7, -UR4 ;  /* 0x8000000407027c36 */ /* 0x000fe20008000000 */
[----:B------:R-:W-:-:S05]  /*1cac0*/  SHF.R.S32.HI R9, RZ, 0x7, R5 ;  /* 0x00000007ff097819 */ /* 0x000fca0000011405 */
[----:B------:R0:W-:Y:S01]  /*1cad0*/  STL [R1+0x48], R9 ;  /* 0x0000480901007387 */ /* 0x0001e20000100800 */
[----:B--2---:R-:W-:Y:S01]  /*1cae0*/  VIMNMX R6, R8, R9, PT ;  /* 0x0000000908067248 */ /* 0x004fe20003fe0100 */
[----:B0-----:R-:W-:Y:S06]  /*1caf0*/  @!P2 BRA `(.L_x_1598) ;  /* 0x000000000044a947 */ /* 0x001fec0003800000 */
        /* <DEDUP_REMOVED lines=10> */
.L_x_1600:
[----:B------:R-:W-:-:S13]  /*1cba0*/  ISETP.NE.AND P0, PT, R3, 0x1, PT ;  /* 0x000000010300780c */ /* 0x000fda0003f05270 */
[----:B------:R-:W0:Y:S02]  /*1cbb0*/  @P0 LDC.64 R4, c[0x0][0x9e8] ;  /* 0x00027a00ff040b82 */ /* 0x000e240000000a00 */
[----:B0-----:R-:W-:-:S05]  /*1cbc0*/  @P0 IMAD.HI.U32 R4, R7, R4, RZ ;  /* 0x0000000407040227 */ /* 0x001fca00078e00ff */
[----:B------:R-:W-:-:S07]  /*1cbd0*/  @P0 SHF.R.U32.HI R7, RZ, R5, R4 ;  /* 0x00000005ff070219 */ /* 0x000fce0000011604 */
.L_x_1601:
[----:B------:R-:W-:Y:S05]  /*1cbe0*/  BSYNC B0 ;  /* 0x0000000000007941 */ /* 0x000fea0003800000 */
.L_x_1599:
[----:B------:R-:W-:-:S05]  /*1cbf0*/  IMAD R3, R7, R3, RZ ;  /* 0x0000000307037224 */ /* 0x000fca00078e02ff */
[----:B------:R-:W-:-:S07]  /*1cc00*/  VIMNMX R2, R2, R3, !PT ;  /* 0x0000000302027248 */ /* 0x000fce0007fe0100 */
.L_x_1598:
[----:B------:R-:W-:Y:S01]  /*1cc10*/  SHF.R.S32.HI R3, RZ, 0x1f, R2 ;  /* 0x0000001fff037819 */ /* 0x000fe20000011402 */
[----:B------:R-:W-:Y:S01]  /*1cc20*/  BSSY B0, `(.L_x_1602) ;  /* 0x0000025000007945 */ /* 0x000fe20003800000 */
[----:B------:R-:W-:Y:S02]  /*1cc30*/  ISETP.NE.AND P1, PT, R0, RZ, PT ;  /* 0x000000ff0000720c */ /* 0x000fe40003f25270 */
[----:B------:R-:W-:-:S04]  /*1cc40*/  LEA.HI R3, R3, R2, RZ, 0x7 ;  /* 0x0000000203037211 */ /* 0x000fc800078f38ff */
[----:B------:R-:W-:-:S04]  /*1cc50*/  SHF.R.S32.HI R3, RZ, 0x7, R3 ;  /* 0x00000007ff037819 */ /* 0x000fc80000011403 */
[----:B------:R-:W-:-:S03]  /*1cc60*/  VIMNMX R8, RZ, R3, !PT ;  /* 0x00000003ff087248 */ /* 0x000fc60007fe0100 */
[----:B------:R-:W0:Y:S01]  /*1cc70*/  @!P1 LDC R0, c[0x0][0x9f0] ;  /* 0x00027c00ff009b82 */ /* 0x000e220000000800 */
[----:B------:R-:W-:Y:S01]  /*1cc80*/  ISETP.GT.AND P0, PT, R6, R8, PT ;  /* 0x000000080600720c */ /* 0x000fe20003f04270 */
[----:B------:R1:W-:Y:S04]  /*1cc90*/  STL [R1+0x20], R8 ;  /* 0x0000200801007387 */ /* 0x0003e80000100800 */
[----:B------:R1:W-:Y:S08]  /*1cca0*/  STL [R1+0x24], RZ ;  /* 0x000024ff01007387 */ /* 0x0003f00000100800 */
[----:B-1----:R-:W-:Y:S05]  /*1ccb0*/  @!P0 BRA `(.L_x_1603) ;  /* 0x00000000006c8947 */ /* 0x002fea0003800000 */
[-C--:B0-----:R-:W-:Y:S02]  /*1ccc0*/  IABS R4, R0.reuse ;  /* 0x0000000000047213 */ /* 0x081fe40000000000 */
[----:B------:R-:W-:Y:S02]  /*1ccd0*/  IABS R7, R0 ;  /* 0x0000000000077213 */ /* 0x000fe40000000000 */
[----:B------:R-:W0:Y:S03]  /*1cce0*/  I2F.RP R2, R4 ;  /* 0x0000000400027306 */ /* 0x000e260000209400 */
        /* <DEDUP_REMOVED lines=23> */
[----:B------:R1:W-:Y:S02]  /*1ce60*/  STL [R1+0x24], R5 ;  /* 0x0000240501007387 */ /* 0x0003e40000100800 */
.L_x_1603:
[----:B------:R-:W-:Y:S05]  /*1ce70*/  BSYNC B0 ;  /* 0x0000000000007941 */ /* 0x000fea0003800000 */
.L_x_1602:
[----:B------:R-:W2:Y:S04]  /*1ce80*/  LDL R2, [R1+0x24] ;  /* 0x0000240001027983 */ /* 0x000ea80000100800 */
[----:B0-----:R-:W2:Y:S01]  /*1ce90*/  LDL R0, [R1+0x40] ;  /* 0x0000400001007983 */ /* 0x001ea20000100800 */
[----:B------:R-:W-:Y:S01]  /*1cea0*/  BSSY B7, `(.L_x_1604) ;  /* 0x0000355000077945 */ /* 0x000fe20003800000 */
[----:B--2---:R-:W-:-:S05]  /*1ceb0*/  IMAD R0, R0, R2, R8 ;  /* 0x0000000200007224 */ /* 0x004fca00078e0208 */
        /* <DEDUP_REMOVED lines=9> */
[----:B-1----:R-:W0:Y:S01]  /*1cf50*/  S2R R5, SR_LANEID ;  /* 0x0000000000057919 */ /* 0x002e220000000000 */
        /* <DEDUP_REMOVED lines=10> */
[----:B0-----:R-:W-:Y:S01]  /*1d000*/  IADD3 R24, R0, UR36, R7 ;  /* 0x0000002400187c10 */ /* 0x001fe2000fffe007 */
[----:B------:R-:W-:Y:S06]  /*1d010*/  BRA `(.L_x_1606) ;  /* 0x0000003000f47947 */ /* 0x000fec0003800000 */
.L_x_1605:
        /* <DEDUP_REMOVED lines=8> */
[----:B------:R-:W-:Y:S02]  /*1d0a0*/  IMAD.U32 R4, RZ, RZ, UR6 ;  /* 0x00000006ff047e24 */ /* 0x000fe4000f8e00ff */
[----:B------:R-:W0:Y:S01]  /*1d0b0*/  LDC.64 R2, c[0x4][R2] ;  /* 0x0100000002027b82 */ /* 0x000e220000000a00 */
[----:B-1----:R-:W-:Y:S02]  /*1d0c0*/  IMAD.U32 R5, RZ, RZ, UR7 ;  /* 0x00000007ff057e24 */ /* 0x002fe4000f8e00ff */
        /* <DEDUP_REMOVED lines=9> */
.L_x_1608:
[----:B------:R-:W-:Y:S05]  /*1d160*/  BSYNC B6 ;  /* 0x0000000000067941 */ /* 0x000fea0003800000 */
.L_x_1607:
        /* <DEDUP_REMOVED lines=9> */
[----:B------:R-:W-:Y:S02]  /*1d200*/  IMAD.U32 R4, RZ, RZ, UR6 ;  /* 0x00000006ff047e24 */ /* 0x000fe4000f8e00ff */
[----:B-1----:R-:W-:Y:S02]  /*1d210*/  IMAD.U32 R5, RZ, RZ, UR7 ;  /* 0x00000007ff057e24 */ /* 0x002fe4000f8e00ff */
        /* <DEDUP_REMOVED lines=8> */
[----:B--2---:R-:W-:Y:S05]  /*1d2a0*/  CALL.ABS.NOINC R2 ;  /* 0x0000000002007343 */ /* 0x004fea0003c00000 */
.L_x_1611:
        /* <DEDUP_REMOVED lines=15> */
.L_x_1610:
[----:B------:R-:W-:Y:S05]  /*1d3a0*/  BSYNC B6 ;  /* 0x0000000000067941 */ /* 0x000fea0003800000 */
.L_x_1609:
[----:B------:R-:W-:Y:S01]  /*1d3b0*/  ULDC.64 UR4, c[0x0][0x9f8] ;  /* 0x00027e0000047ab9 */ /* 0x000fe20000000a00 */
[----:B------:R-:W-:Y:S01]  /*1d3c0*/  IMAD.MOV.U32 R25, RZ, RZ, R27 ;  /* 0x000000ffff197224 */ /* 0x000fe200078e001b */
[----:B------:R-:W-:-:S04]  /*1d3d0*/  ISETP.NE.U32.AND P0, PT, RZ, UR4, PT ;  /* 0x00000004ff007c0c */ /* 0x000fc8000bf05070 */
[----:B------:R-:W-:Y:S01]  /*1d3e0*/  ISETP.NE.AND.EX P0, PT, RZ, UR5, PT, P0 ;  /* 0x00000005ff007c0c */ /* 0x000fe2000bf05300 */
[----:B------:R-:W-:-:S12]  /*1d3f0*/  ULDC.64 UR4, c[0x0][0xa08] ;  /* 0x0002820000047ab9 */ /* 0x000fd80000000a00 */
[----:B------:R-:W0:Y:S02]  /*1d400*/  @P0 LDC.64 R2, c[0x0][0x9f8] ;  /* 0x00027e00ff020b82 */ /* 0x000e240000000a00 */
[----:B0-----:R-:W-:-:S05]  /*1d410*/  @P0 IMAD.WIDE R2, R27, 0x4, R2 ;  /* 0x000000041b020825 */ /* 0x001fca00078e0202 */
[----:B------:R0:W2:Y:S01]  /*1d420*/  @P0 LDG.E R25, desc[UR40][R2.64] ;  /* 0x0000002802190981 */ /* 0x0000a2000c1e1900 */
[----:B------:R-:W-:Y:S01]  /*1d430*/  VIADD R23, R23, 0xffffffff ;  /* 0xffffffff17177836 */ /* 0x000fe20000000000 */
[----:B0-----:R-:W0:Y:S02]  /*1d440*/  LDC.64 R2, c[0x0][0x418] ;  /* 0x00010600ff027b82 */ /* 0x001e240000000a00 */
[----:B0-----:R-:W-:Y:S01]  /*1d450*/  LOP3.LUT P0, RZ, R2, UR4, RZ, 0xfc, !PT ;  /* 0x0000000402ff7c12 */ /* 0x001fe2000f80fcff */
[----:B------:R-:W-:-:S03]  /*1d460*/  UMOV UR4, 0xffffffff ;  /* 0xffffffff00047882 */ /* 0x000fc60000000000 */
[----:B------:R-:W-:Y:S02]  /*1d470*/  LOP3.LUT P0, RZ, R3, UR5, RZ, 0xfc, P0 ;  /* 0x0000000503ff7c12 */ /* 0x000fe4000800fcff */
[----:B--2---:R-:W-:Y:S02]  /*1d480*/  SHF.R.S32.HI R7, RZ, 0x1f, R25 ;  /* 0x0000001fff077819 */ /* 0x004fe40000011419 */
[----:B------:R-:W-:-:S03]  /*1d490*/  SEL R19, R25, RZ, !P0 ;  /* 0x000000ff19137207 */ /* 0x000fc60004000000 */
[----:B------:R0:W-:Y:S01]  /*1d4a0*/  STL [R1+0x4], R7 ;  /* 0x0000040701007387 */ /* 0x0001e20000100800 */
[----:B------:R-:W-:Y:S05]  /*1d4b0*/  BRA.DIV UR4, `(.L_x_1612) ;  /* 0x0000005e04ac7947 */ /* 0x000fea000b800000 */
[----:B------:R-:W2:Y:S02]  /*1d4c0*/  S2R R0, SR_TID.X ;  /* 0x0000000000007919 */ /* 0x000ea40000002100 */
[----:B--2---:R-:W-:-:S04]  /*1d4d0*/  SHF.R.U32.HI R0, RZ, 0x5, R0 ;  /* 0x00000005ff007819 */ /* 0x004fc80000011600 */
[----:B------:R-:W-:-:S05]  /*1d4e0*/  LOP3.LUT R0, R0, 0x3, RZ, 0xc0, !PT ;  /* 0x0000000300007812 */ /* 0x000fca00078ec0ff */
[----:B------:R2:W3:Y:S02]  /*1d4f0*/  SHFL.IDX PT, R14, R0, RZ, 0x1f ;  /* 0x00001fff000e7589 */ /* 0x0004e400000e0000 */
.L_x_1769:
[----:B---3--:R-:W-:Y:S02]  /*1d500*/  ISETP.NE.AND P0, PT, R14, RZ, PT ;  /* 0x000000ff0e00720c */ /* 0x008fe40003f05270 */
[----:B------:R-:W-:Y:S02]  /*1d510*/  PLOP3.LUT P1, PT, PT, PT, PT, 0x8, 0x0 ;  /* 0x000000000000781c */ /* 0x000fe40003f2e170 */
[----:B------:R-:W-:-:S11]  /*1d520*/  LOP3.LUT R22, R22, 0xfffffffe, RZ, 0xc0, !PT ;  /* 0xfffffffe16167812 */ /* 0x000fd600078ec0ff */
[----:B------:R-:W-:Y:S01]  /*1d530*/  @P1 LOP3.LUT R22, R22, 0x1, RZ, 0xfc, !PT ;  /* 0x0000000116161812 */ /* 0x000fe200078efcff */
[----:B------:R-:W-:Y:S06]  /*1d540*/  @P0 BRA `(.L_x_1613) ;  /* 0x0000000000f00947 */ /* 0x000fec0003800000 */
[----:B------:R-:W-:-:S03]  /*1d550*/  UMOV UR4, 0xffffffff ;  /* 0xffffffff00047882 */ /* 0x000fc60000000000 */
[----:B------:R-:W-:Y:S05]  /*1d560*/  BRA.DIV UR4, `(.L_x_1614) ;  /* 0x0000005e04b47947 */ /* 0x000fea000b800000 */
[----:B------:R-:W-:-:S13]  /*1d570*/  ELECT P6, URZ, PT ;  /* 0x00000000003f782f */ /* 0x000fda00038c0000 */
.L_x_1772:
[----:B------:R-:W-:Y:S05]  /*1d580*/  @!P6 BRA `(.L_x_1613) ;  /* 0x0000000000e0e947 */ /* 0x000fea0003800000 */
[----:B------:R-:W-:-:S04]  /*1d590*/  ISETP.NE.U32.AND P0, PT, R2, RZ, PT ;  /* 0x000000ff0200720c */ /* 0x000fc80003f05070 */
[----:B------:R-:W-:-:S13]  /*1d5a0*/  ISETP.NE.AND.EX P0, PT, R3, RZ, PT, P0 ;  /* 0x000000ff0300720c */ /* 0x000fda0003f05300 */
[----:B------:R-:W-:Y:S05]  /*1d5b0*/  @!P0 BRA `(.L_x_1615) ;  /* 0x0000000000488947 */ /* 0x000fea0003800000 */
[----:B------:R-:W3:Y:S01]  /*1d5c0*/  LDC R6, c[0x0][0x43c] ;  /* 0x00010f00ff067b82 */ /* 0x000ee20000000800 */
[----:B--2---:R-:W-:Y:S01]  /*1d5d0*/  IMAD.MOV.U32 R0, RZ, RZ, R23 ;  /* 0x000000ffff007224 */ /* 0x004fe200078e0017 */
[----:B------:R-:W-:Y:S01]  /*1d5e0*/  ULDC.64 UR4, c[0x0][0x428] ;  /* 0x00010a0000047ab9 */ /* 0x000fe20000000a00 */
[----:B---3--:R-:W-:-:S13]  /*1d5f0*/  ISETP.NE.AND P0, PT, R6, 0x1, PT ;  /* 0x000000010600780c */ /* 0x008fda0003f05270 */
[----:B-1----:R-:W1:Y:S02]  /*1d600*/  @P0 LDC.64 R4, c[0x0][0x440] ;  /* 0x00011000ff040b82 */ /* 0x002e640000000a00 */
[----:B-1----:R-:W-:-:S05]  /*1d610*/  @P0 IMAD.HI.U32 R4, R23, R4, RZ ;  /* 0x0000000417040227 */ /* 0x002fca00078e00ff */
        /* <DEDUP_REMOVED lines=12> */
.L_x_1615:
[----:B--2---:R-:W-:Y:S01]  /*1d6e0*/  IMAD R0, R18, 0x8, R17 ;  /* 0x0000000812007824 */ /* 0x004fe200078e0211 */
[----:B---3--:R-:W-:-:S04]  /*1d6f0*/  SHF.L.U32 R2, R28, 0x1f, RZ ;  /* 0x0000001f1c027819 */ /* 0x008fc800000006ff */
[----:B------:R-:W2:Y:S02]  /*1d700*/  SYNCS.PHASECHK.TRANS64.TRYWAIT P0, [R0+URZ+0x16840], R2 ;  /* 0x01684002000075a7 */ /* 0x000ea4000800017f */
[----:B--2---:R-:W-:Y:S05]  /*1d710*/  @!P0 BRA `(.L_x_1616) ;  /* 0x0000005c00688947 */ /* 0x004fea0003800000 */
.L_x_1773:
[----:B------:R-:W3:Y:S02]  /*1d720*/  S2R R3, SR_TID.X ;  /* 0x0000000000037919 */ /* 0x000ee40000002100 */
[----:B---3--:R-:W-:-:S04]  /*1d730*/  LOP3.LUT R3, R3, 0x7f, RZ, 0xc0, !PT ;  /* 0x0000007f03037812 */ /* 0x008fc800078ec0ff */
[----:B------:R-:W-:-:S13]  /*1d740*/  ISETP.NE.AND P0, PT, R3, RZ, PT ;  /* 0x000000ff0300720c */ /* 0x000fda0003f05270 */
[----:B------:R-:W-:Y:S05]  /*1d750*/  @P0 BRA `(.L_x_1617) ;  /* 0x00000000001c0947 */ /* 0x000fea0003800000 */
[----:B------:R-:W3:Y:S01]  /*1d760*/  S2R R3, SR_TID.X ;  /* 0x0000000000037919 */ /* 0x000ee20000002100 */
[----:B--2---:R-:W-:-:S04]  /*1d770*/  IMAD.MOV.U32 R2, RZ, RZ, 0x4000 ;  /* 0x00004000ff027424 */ /* 0x004fc800078e00ff */
[----:B------:R4:W-:Y:S01]  /*1d780*/  SYNCS.ARRIVE.TRANS64 RZ, [R0+URZ+0x16830], R2 ;  /* 0x0168300200ff79a7 */ /* 0x0009e2000800003f */
[----:B---3--:R-:W-:-:S04]  /*1d790*/  LOP3.LUT R3, R3, 0x1f, RZ, 0xc0, !PT ;  /* 0x0000001f03037812 */ /* 0x008fc800078ec0ff */
[----:B------:R-:W-:-:S13]  /*1d7a0*/  ISETP.NE.AND P0, PT, R3, RZ, PT ;  /* 0x000000ff0300720c */ /* 0x000fda0003f05270 */
[----:B----4-:R-:W-:Y:S05]  /*1d7b0*/  @!P0 BRA `(.L_x_1617) ;  /* 0x0000000000048947 */ /* 0x010fea0003800000 */
[----:B------:R-:W-:Y:S01]  /*1d7c0*/  BPT.TRAP 0x1 ;  /* 0x000000040000795c */ /* 0x000fe20000300000 */
.L_x_1617:
[----:B------:R-:W-:Y:S01]  /*1d7d0*/  R2UR UR9, R0 ;  /* 0x00000000000972ca */ /* 0x000fe200000e0000 */
[----:B--2---:R-:W-:Y:S01]  /*1d7e0*/  IMAD R0, R18, 0x4000, R17 ;  /* 0x0000400012007824 */ /* 0x004fe200078e0211 */
        /* <DEDUP_REMOVED lines=10> */
[----:B------:R-:W-:Y:S01]  /*1d890*/  UIADD3 UR9, UR9, 0x16830, URZ ;  /* 0x0001683009097890 */ /* 0x000fe2000fffe03f */
[----:B------:R-:W-:-:S03]  /*1d8a0*/  LOP3.LUT R22, R22, 0xfffffffe, RZ, 0xc0, !PT ;  /* 0xfffffffe16167812 */ /* 0x000fc600078ec0ff */
[----:B------:R-:W-:Y:S02]  /*1d8b0*/  ULEA UR11, UR11, UR4, 0x7 ;  /* 0x000000040b0b7291 */ /* 0x000fe4000f8e383f */
[----:B------:R-:W-:Y:S01]  /*1d8c0*/  UIADD3 UR8, UR8, 0xe400, URZ ;  /* 0x0000e40008087890 */ /* 0x000fe2000fffe03f */
[----:B------:R-:W-:-:S05]  /*1d8d0*/  UMOV UR4, 0x0 ;  /* 0x0000000000047882 */ /* 0x000fca0000000000 */
[----:B------:R-:W-:-:S03]  /*1d8e0*/  @P0 LOP3.LUT R22, R22, 0x1, RZ, 0xfc, !PT ;  /* 0x0000000116160812 */ /* 0x000fc600078efcff */
[----:B------:R3:W-:Y:S02]  /*1d8f0*/  UTMALDG.4D [UR8], [UR6], desc[UR4] ;  /* 0x00000408060075b4 */ /* 0x0007e40008019000 */
[----:B---3--:R-:W-:Y:S02]  /*1d900*/  NOP ;  /* 0x0000000000007918 */ /* 0x008fe40000000000 */
.L_x_1613:
[----:B------:R-:W3:Y:S01]  /*1d910*/  LDL.LU R3, [R1+0x28] ;  /* 0x0000280001037983 */ /* 0x000ee20000300800 */
[----:B------:R-:W-:Y:S05]  /*1d920*/  WARPSYNC.ALL ;  /* 0x0000000000007948 */ /* 0x000fea0003800000 */
[----:B------:R-:W-:Y:S01]  /*1d930*/  ULDC.64 UR4, c[0x0][0x298] ;  /* 0x0000a60000047ab9 */ /* 0x000fe20000000a00 */
[----:B--2---:R-:W-:Y:S01]  /*1d940*/  VIADD R0, R17, 0x8400 ;  /* 0x0000840011007836 */ /* 0x004fe20000000000 */
[----:B------:R-:W-:Y:S01]  /*1d950*/  ULDC.64 UR6, c[0x0][0xa00] ;  /* 0x0002800000067ab9 */ /* 0x000fe20000000a00 */
[----:B------:R-:W-:Y:S01]  /*1d960*/  BSSY B6, `(.L_x_1618) ;  /* 0x0000022000067945 */ /* 0x000fe20003800000 */
[----:B------:R-:W-:Y:S01]  /*1d970*/  BAR.SYNC.DEFER_BLOCKING 0x8, 0x200 ;  /* 0x0208000000007b1d */ /* 0x000fe20000010000 */
[----:B------:R-:W-:-:S02]  /*1d980*/  ISETP.NE.U32.AND P0, PT, RZ, UR6, PT ;  /* 0x00000006ff007c0c */ /* 0x000fc4000bf05070 */
[----:B------:R-:W-:Y:S02]  /*1d990*/  LOP3.LUT P1, RZ, R0, 0x3ff, RZ, 0xc0, !PT ;  /* 0x000003ff00ff7812 */ /* 0x000fe4000782c0ff */
[----:B------:R-:W-:Y:S02]  /*1d9a0*/  ISETP.NE.AND.EX P0, PT, RZ, UR7, PT, P0 ;  /* 0x00000007ff007c0c */ /* 0x000fe4000bf05300 */
[----:B---3--:R-:W-:Y:S01]  /*1d9b0*/  SHF.R.S32.HI R2, RZ, 0x1f, R3 ;  /* 0x0000001fff027819 */ /* 0x008fe20000011403 */
[----:B-1----:R-:W-:-:S04]  /*1d9c0*/  IMAD.WIDE.U32 R4, R3, UR4, RZ ;  /* 0x0000000403047c25 */ /* 0x002fc8000f8e00ff */
        /* <DEDUP_REMOVED lines=11> */
[----:B-1----:R-:W-:Y:S01]  /*1da80*/  MOV R2, 0x0 ;  /* 0x0000000000027802 */ /* 0x002fe20000000f00 */
[----:B------:R-:W-:Y:S01]  /*1da90*/  ULDC.64 UR4, c[0x4][0xa8] ;  /* 0x01002a0000047ab9 */ /* 0x000fe20000000a00 */
[----:B------:R-:W-:Y:S01]  /*1daa0*/  ULDC.64 UR6, c[0x4][0xb0] ;  /* 0x01002c0000067ab9 */ /* 0x000fe20000000a00 */
[----:B------:R-:W-:Y:S01]  /*1dab0*/  ULDC.64 UR8, c[0x4][0x20] ;  /* 0x0100080000087ab9 */ /* 0x000fe20000000a00 */
[----:B------:R-:W-:Y:S02]  /*1dac0*/  IMAD.U32 R4, RZ, RZ, UR4 ;  /* 0x00000004ff047e24 */ /* 0x000fe4000f8e00ff */
[----:B------:R-:W1:Y:S01]  /*1dad0*/  LDC.64 R2, c[0x4][R2] ;  /* 0x0100000002027b82 */ /* 0x000e620000000a00 */
[----:B------:R-:W-:Y:S02]  /*1dae0*/  IMAD.U32 R5, RZ, RZ, UR5 ;  /* 0x00000005ff057e24 */ /* 0x000fe4000f8e00ff */
[----:B------:R-:W-:Y:S02]  /*1daf0*/  IMAD.U32 R6, RZ, RZ, UR6 ;  /* 0x00000006ff067e24 */ /* 0x000fe4000f8e00ff */
[----:B0-----:R-:W-:-:S02]  /*1db00*/  IMAD.U32 R7, RZ, RZ, UR7 ;  /* 0x00000007ff077e24 */ /* 0x001fc4000f8e00ff */
[----:B------:R-:W-:Y:S02]  /*1db10*/  IMAD.U32 R10, RZ, RZ, UR8 ;  /* 0x00000008ff0a7e24 */ /* 0x000fe4000f8e00ff */
[----:B------:R-:W-:Y:S02]  /*1db20*/  IMAD.U32 R11, RZ, RZ, UR9 ;  /* 0x00000009ff0b7e24 */ /* 0x000fe4000f8e00ff */
[----:B------:R-:W-:Y:S02]  /*1db30*/  IMAD.MOV.U32 R8, RZ, RZ, 0x70 ;  /* 0x00000070ff087424 */ /* 0x000fe400078e00ff */
[----:B------:R-:W-:Y:S02]  /*1db40*/  IMAD.MOV.U32 R12, RZ, RZ, 0x1 ;  /* 0x00000001ff0c7424 */ /* 0x000fe400078e00ff */
[----:B------:R-:W-:-:S07]  /*1db50*/  IMAD.MOV.U32 R13, RZ, RZ, RZ ;  /* 0x000000ffff0d7224 */ /* 0x000fce00078e00ff */
[----:B------:R-:W-:-:S07]  /*1db60*/  LEPC R20, `(.L_x_1619) ;  /* 0x000000001014794e */ /* 0x000fce0000000000 */
[----:B-1----:R-:W-:Y:S05]  /*1db70*/  CALL.ABS.NOINC R2 ;  /* 0x0000000002007343 */ /* 0x002fea0003c00000 */
.L_x_1619:
[----:B------:R-:W-:Y:S05]  /*1db80*/  BSYNC B6 ;  /* 0x0000000000067941 */ /* 0x000fea0003800000 */
.L_x_1618:
[----:B------:R-:W2:Y:S01]  /*1db90*/  LDL.LU R20, [R1+0x38] ;  /* 0x0000380001147983 */ /* 0x000ea20000300800 */
[----:B------:R-:W-:Y:S01]  /*1dba0*/  ULDC.64 UR6, c[0x0][0x2e0] ;  /* 0x0000b80000067ab9 */ /* 0x000fe20000000a00 */
[----:B------:R-:W3:Y:S01]  /*1dbb0*/  LDC R9, c[0x0][0x448] ;  /* 0x00011200ff097b82 */ /* 0x000ee20000000800 */
[----:B------:R-:W-:Y:S01]  /*1dbc0*/  ULDC.64 UR4, c[0x0][0x2d8] ;  /* 0x0000b60000047ab9 */ /* 0x000fe20000000a00 */
[----:B-1----:R-:W2:Y:S01]  /*1dbd0*/  LDL.LU.64 R2, [R1+0x28] ;  /* 0x0000280001027983 */ /* 0x002ea20000300a00 */
[----:B------:R-:W-:-:S03]  /*1dbe0*/  ULDC.64 UR8, c[0x0][0x280] ;  /* 0x0000a00000087ab9 */ /* 0x000fc60000000a00 */
[----:B------:R-:W4:Y:S04]  /*1dbf0*/  LDL.LU R21, [R1+0x3c] ;  /* 0x00003c0001157983 */ /* 0x000f280000300800 */
[----:B------:R-:W4:Y:S04]  /*1dc00*/  LDL.LU R4, [R1+0x30] ;  /* 0x0000300001047983 */ /* 0x000f280000300800 */
[----:B------:R-:W4:Y:S01]  /*1dc10*/  LDL R12, [R1+0x10] ;  /* 0x00001000010c7983 */ /* 0x000f220000100800 */
[----:B---3--:R-:W-:-:S13]  /*1dc20*/  ISETP.NE.AND P1, PT, R9, 0x1, PT ;  /* 0x000000010900780c */ /* 0x008fda0003f25270 */
[----:B------:R-:W1:Y:S08]  /*1dc30*/  @P1 LDC R5, c[0x0][0x450] ;  /* 0x00011400ff051b82 */ /* 0x000e700000000800 */
[----:B------:R-:W3:Y:S01]  /*1dc40*/  @P1 LDC R8, c[0x0][0x450] ;  /* 0x00011400ff081b82 */ /* 0x000ee20000000800 */
[----:B--2---:R-:W-:Y:S02]  /*1dc50*/  IMAD.MOV.U32 R3, RZ, RZ, R20 ;  /* 0x000000ffff037224 */ /* 0x004fe400078e0014 */
[----:B------:R-:W2:Y:S01]  /*1dc60*/  S2R R20, SR_TID.X ;  /* 0x0000000000147919 */ /* 0x000ea20000002100 */
        /* <DEDUP_REMOVED lines=9> */
[C---:B--2---:R-:W-:Y:S01]  /*1dd00*/  LOP3.LUT R21, R20.reuse, 0x7f, RZ, 0xc0, !PT ;  /* 0x0000007f14157812 */ /* 0x044fe200078ec0ff */
[----:B------:R-:W-:-:S03]  /*1dd10*/  IMAD.SHL.U32 R20, R20, 0x10, RZ ;  /* 0x0000001014147824 */ /* 0x000fc600078e00ff */
[----:B------:R-:W-:-:S04]  /*1dd20*/  SHF.R.U32.HI R21, RZ, 0x3, R21 ;  /* 0x00000003ff157819 */ /* 0x000fc80000011615 */
[----:B------:R-:W-:-:S05]  /*1dd30*/  LOP3.LUT R20, R21, 0x70, R20, 0xf8, !PT ;  /* 0x0000007015147812 */ /* 0x000fca00078ef814 */
[----:B------:R-:W-:Y:S02]  /*1dd40*/  IMAD.IADD R6, R20, 0x1, R12 ;  /* 0x0000000114067824 */ /* 0x000fe400078e020c */
[----:B------:R2:W5:Y:S02]  /*1dd50*/  LDL R20, [R1+0xc] ;  /* 0x00000c0001147983 */ /* 0x0005640000100800 */
[----:B----4-:R-:W-:Y:S01]  /*1dd60*/  @P1 IMAD.HI.U32 R0, R6, R4, RZ ;  /* 0x0000000406001227 */ /* 0x010fe200078e00ff */
[----:B------:R-:W4:Y:S03]  /*1dd70*/  S2R R10, SR_TID.X ;  /* 0x00000000000a7919 */ /* 0x000f260000002100 */
[----:B------:R-:W-:Y:S01]  /*1dd80*/  IMAD.MOV.U32 R4, RZ, RZ, R6 ;  /* 0x000000ffff047224 */ /* 0x000fe200078e0006 */
[----:B-1----:R-:W-:-:S04]  /*1dd90*/  @P1 SHF.R.U32.HI R4, RZ, R5, R0 ;  /* 0x00000005ff041219 */ /* 0x002fc80000011600 */
[--C-:B------:R-:W-:Y:S01]  /*1dda0*/  SHF.R.S32.HI R0, RZ, 0x1f, R4.reuse ;  /* 0x0000001fff007819 */ /* 0x100fe20000011404 */
[----:B0-----:R-:W-:-:S04]  /*1ddb0*/  IMAD.MOV R7, RZ, RZ, -R4 ;  /* 0x000000ffff077224 */ /* 0x001fc800078e0a04 */
[----:B------:R-:W-:-:S04]  /*1ddc0*/  IMAD R0, R0, UR4, RZ ;  /* 0x0000000400007c24 */ /* 0x000fc8000f8e02ff */
[C---:B------:R-:W-:Y:S02]  /*1ddd0*/  IMAD R0, R4.reuse, UR5, R0 ;  /* 0x0000000504007c24 */ /* 0x040fe4000f8e0200 */
[----:B------:R-:W-:-:S04]  /*1dde0*/  IMAD.WIDE.U32 R4, R4, UR4, R2 ;  /* 0x0000000404047c25 */ /* 0x000fc8000f8e0002 */
[----:B------:R-:W-:Y:S02]  /*1ddf0*/  IMAD.IADD R5, R5, 0x1, R0 ;  /* 0x0000000105057824 */ /* 0x000fe400078e0200 */
[----:B------:R-:W-:-:S04]  /*1de00*/  IMAD R0, R9, R7, R6 ;  /* 0x0000000709007224 */ /* 0x000fc800078e0206 */
[----:B------:R-:W-:Y:S01]  /*1de10*/  IMAD.WIDE.U32 R4, R0, UR6, R4 ;  /* 0x0000000600047c25 */ /* 0x000fe2000f8e0004 */
[----:B------:R-:W-:-:S03]  /*1de20*/  SHF.R.S32.HI R7, RZ, 0x1f, R0 ;  /* 0x0000001fff077819 */ /* 0x000fc60000011400 */
[----:B----4-:R-:W-:Y:S02]  /*1de30*/  IMAD.SHL.U32 R21, R10, 0x8, RZ ;  /* 0x000000080a157824 */ /* 0x010fe400078e00ff */
[----:B------:R-:W-:-:S03]  /*1de40*/  IMAD R7, R7, UR6, RZ ;  /* 0x0000000607077c24 */ /* 0x000fc6000f8e02ff */
[----:B------:R-:W-:Y:S01]  /*1de50*/  LOP3.LUT R21, R21, 0x38, RZ, 0xc0, !PT ;  /* 0x0000003815157812 */ /* 0x000fe200078ec0ff */
[----:B------:R-:W-:Y:S01]  /*1de60*/  IMAD R7, R0, UR7, R7 ;  /* 0x0000000700077c24 */ /* 0x000fe2000f8e0207 */
[----:B------:R-:W-:-:S03]  /*1de70*/  LEA R0, P0, R4, UR8, 0x1 ;  /* 0x0000000804007c11 */ /* 0x000fc6000f8008ff */
[----:B------:R-:W-:Y:S02]  /*1de80*/  IMAD.IADD R5, R5, 0x1, R7 ;  /* 0x0000000105057824 */ /* 0x000fe400078e0207 */
[----:B------:R-:W0:Y:S03]  /*1de90*/  @P1 LDC R7, c[0x0][0x44c] ;  /* 0x00011300ff071b82 */ /* 0x000e260000000800 */
[----:B------:R-:W-:Y:S01]  /*1dea0*/  LEA.HI.X R4, R4, UR9, R5, 0x1, P0 ;  /* 0x0000000904047c11 */ /* 0x000fe200080f0c05 */
[----:B------:R-:W-:-:S04]  /*1deb0*/  VIADD R5, R6, 0x80 ;  /* 0x0000008006057836 */ /* 0x000fc80000000000 */
[----:B------:R-:W-:Y:S02]  /*1dec0*/  IMAD.MOV.U32 R6, RZ, RZ, R5 ;  /* 0x000000ffff067224 */ /* 0x000fe400078e0005 */
[----:B0-----:R-:W-:-:S05]  /*1ded0*/  @P1 IMAD.HI.U32 R7, R5, R7, RZ ;  /* 0x0000000705071227 */ /* 0x001fca00078e00ff */
[----:B---3--:R-:W-:-:S05]  /*1dee0*/  @P1 SHF.R.U32.HI R6, RZ, R8, R7 ;  /* 0x00000008ff061219 */ /* 0x008fca0000011607 */
        /* <DEDUP_REMOVED lines=23> */
[----:B------:R-:W-:Y:S01]  /*1e060*/  SHFL.IDX PT, R8, R4, RZ, 0x181f ;  /* 0x00181fff04087589 */ /* 0x000fe200000e0000 */
[----:B--2---:R-:W-:-:S03]  /*1e070*/  IMAD R3, R7, R9, RZ ;  /* 0x0000000907037224 */ /* 0x004fc600078e02ff */
[----:B------:R-:W0:Y:S01]  /*1e080*/  SHFL.IDX PT, R7, R0, RZ, 0x181f ;  /* 0x00181fff00077589 */ /* 0x000e2200000e0000 */
[----:B---3--:R-:W-:-:S03]  /*1e090*/  IMAD.IADD R6, R10, 0x1, R11 ;  /* 0x000000010a067824 */ /* 0x008fc600078e020b */
[----:B------:R-:W-:Y:S02]  /*1e0a0*/  SHFL.IDX PT, R10, R2, RZ, 0x181f ;  /* 0x00181fff020a7589 */ /* 0x000fe400000e0000 */
[----:B------:R-:W-:-:S13]  /*1e0b0*/  ISETP.GE.AND P1, PT, R6, R3, PT ;  /* 0x000000030600720c */ /* 0x000fda0003f26270 */
[----:B0-----:R-:W-:-:S05]  /*1e0c0*/  @!P1 LEA R7, P2, R21, R7, 0x1 ;  /* 0x0000000715079211 */ /* 0x001fca00078408ff */
[----:B------:R-:W-:-:S04]  /*1e0d0*/  @!P1 IMAD.X R8, RZ, RZ, R8, P2 ;  /* 0x000000ffff089224 */ /* 0x000fc800010e0608 */
[----:B------:R-:W-:Y:S02]  /*1e0e0*/  @!P1 IMAD.MOV.U32 R9, RZ, RZ, R8 ;  /* 0x000000ffff099224 */ /* 0x000fe400078e0008 */
[----:B------:R-:W-:Y:S02]  /*1e0f0*/  @!P1 IMAD.MOV.U32 R8, RZ, RZ, R7 ;  /* 0x000000ffff089224 */ /* 0x000fe400078e0007 */
[----:B------:R-:W-:-:S03]  /*1e100*/  VIADD R7, R6, 0x10 ;  /* 0x0000001006077836 */ /* 0x000fc60000000000 */
        /* <DEDUP_REMOVED lines=48> */
[----:B------:R0:W1:Y:S04]  /*1e410*/  SHFL.IDX PT, R7, R0, 0x7, 0x181f ;  /* 0x00f81f0000077f89 */ /* 0x00006800000e0000 */
[----:B------:R2:W-:Y:S01]  /*1e420*/  @!P1 LDGSTS.E.BYPASS.LTC128B.128 [R20+0xb400], desc[UR40][R8.64], !P0 ;  /* 0x0b40000008149fae */ /* 0x0005e2000c101d68 */
[----:B0-----:R-:W-:-:S05]  /*1e430*/  VIADD R0, R6, 0x80 ;  /* 0x0000008006007836 */ /* 0x001fca0000000000 */
[----:B------:R-:W-:Y:S01]  /*1e440*/  ISETP.GE.AND P2, PT, R0, R3, PT ;  /* 0x000000030000720c */ /* 0x000fe20003f46270 */
[----:B------:R-:W-:-:S05]  /*1e450*/  VIADD R0, R6, 0x70 ;  /* 0x0000007006007836 */ /* 0x000fca0000000000 */
[----:B------:R-:W-:Y:S02]  /*1e460*/  ISETP.GE.AND P1, PT, R0, R3, PT ;  /* 0x000000030000720c */ /* 0x000fe40003f26270 */
[----:B------:R-:W0:Y:S11]  /*1e470*/  SHFL.IDX PT, R0, R5, RZ, 0x181f ;  /* 0x00181fff05007589 */ /* 0x000e3600000e0000 */
[----:B-1----:R-:W-:-:S05]  /*1e480*/  @!P1 LEA R7, P3, R21, R7, 0x1 ;  /* 0x0000000715079211 */ /* 0x002fca00078608ff */
[----:B------:R-:W-:Y:S02]  /*1e490*/  @!P1 IMAD.X R4, RZ, RZ, R4, P3 ;  /* 0x000000ffff049224 */ /* 0x000fe400018e0604 */
[----:B--2---:R-:W-:Y:S02]  /*1e4a0*/  @!P1 IMAD.MOV.U32 R8, RZ, RZ, R7 ;  /* 0x000000ffff089224 */ /* 0x004fe400078e0007 */
[----:B------:R-:W-:-:S05]  /*1e4b0*/  @!P1 IMAD.MOV.U32 R9, RZ, RZ, R4 ;  /* 0x000000ffff099224 */ /* 0x000fca00078e0004 */
[----:B------:R1:W-:Y:S01]  /*1e4c0*/  @!P1 LDGSTS.E.BYPASS.LTC128B.128 [R20+0xbc00], desc[UR40][R8.64], !P0 ;  /* 0x0bc0000008149fae */ /* 0x0003e2000c101d68 */
[----:B0-----:R-:W-:-:S05]  /*1e4d0*/  @!P2 LEA R0, P1, R21, R0, 0x1 ;  /* 0x000000001500a211 */ /* 0x001fca00078208ff */
[----:B-1----:R-:W-:-:S04]  /*1e4e0*/  @!P2 IMAD.X R8, RZ, RZ, R10, P1 ;  /* 0x000000ffff08a224 */ /* 0x002fc800008e060a */
        /* <DEDUP_REMOVED lines=21> */
.L_x_1798:
        /* <DEDUP_REMOVED lines=11> */
.L_x_1621:
        /* <DEDUP_REMOVED lines=18> */
.L_x_1799:
[----:B------:R-:W-:Y:S05]  /*1e810*/  BSYNC B0 ;  /* 0x0000000000007941 */ /* 0x000fea0003800000 */
.L_x_1622:
        /* <DEDUP_REMOVED lines=19> */
[----:B------:R-:W-:Y:S02]  /*1e950*/  LOP3.LUT R3, RZ, R5, RZ, 0x33, !PT ;  /* 0x00000005ff037212 */ /* 0x000fe400078e33ff */
[----:B------:R-:W-:Y:S02]  /*1e960*/  LOP3.LUT R2, RZ, R4, RZ, 0x33, !PT ;  /* 0x00000004ff027212 */ /* 0x000fe400078e33ff */
[----:B------:R-:W-:-:S05]  /*1e970*/  VIADDMNMX R10, R4, 0x2, R3, !PT ;  /* 0x00000002040a7846 */ /* 0x000fca0007800103 */
[----:B------:R-:W-:-:S05]  /*1e980*/  IMAD.IADD R2, R10, 0x1, R2 ;  /* 0x000000010a027824 */ /* 0x000fca00078e0202 */
[----:B------:R-:W-:-:S04]  /*1e990*/  LOP3.LUT R2, R2, 0x1, RZ, 0xc0, !PT ;  /* 0x0000000102027812 */ /* 0x000fc800078ec0ff */
[----:B------:R-:W-:-:S13]  /*1e9a0*/  ISETP.NE.U32.AND P0, PT, R2, 0x1, PT ;  /* 0x000000010200780c */ /* 0x000fda0003f05070 */
[----:B------:R-:W-:Y:S05]  /*1e9b0*/  @P0 BRA `(.L_x_1627) ;  /* 0x0000000400d80947 */ /* 0x000fea0003800000 */
[----:B------:R-:W-:Y:S01]  /*1e9c0*/  LOP3.LUT P1, RZ, R22, 0x1, RZ, 0xc0, !PT ;  /* 0x0000000116ff7812 */ /* 0x000fe2000782c0ff */
[----:B------:R-:W-:Y:S01]  /*1e9d0*/  VIADD R5, R18, 0x1 ;  /* 0x0000000112057836 */ /* 0x000fe20000000000 */
[----:B------:R-:W-:Y:S04]  /*1e9e0*/  BSSY B1, `(.L_x_1628) ;  /* 0x000006f000017945 */ /* 0x000fe80003800000 */
[----:B------:R-:W-:-:S04]  /*1e9f0*/  ISETP.NE.AND P0, PT, R5, 0x2, PT ;  /* 0x000000020500780c */ /* 0x000fc80003f05270 */
[----:B------:R-:W-:Y:S02]  /*1ea00*/  SEL R9, RZ, 0x1, P0 ;  /* 0x00000001ff097807 */ /* 0x000fe40000000000 */
[----:B------:R-:W-:Y:S02]  /*1ea10*/  SEL R5, R5, RZ, P0 ;  /* 0x000000ff05057207 */ /* 0x000fe40000000000 */
[----:B------:R-:W-:Y:S01]  /*1ea20*/  LOP3.LUT R9, R28, R9, RZ, 0x3c, !PT ;  /* 0x000000091c097212 */ /* 0x000fe200078e3cff */
[----:B------:R-:W-:Y:S06]  /*1ea30*/  @!P1 BRA `(.L_x_1629) ;  /* 0x0000000400a49947 */ /* 0x000fec0003800000 */
        /* <DEDUP_REMOVED lines=23> */
.L_x_1630:
[----:B------:R-:W-:Y:S01]  /*1ebb0*/  IMAD R2, R5, 0x8, R17 ;  /* 0x0000000805027824 */ /* 0x000fe200078e0211 */
[----:B------:R-:W-:Y:S01]  /*1ebc0*/  SHF.L.U32 R3, R9, 0x1f, RZ ;  /* 0x0000001f09037819 */ /* 0x000fe200000006ff */
[----:B------:R-:W-:Y:S03]  /*1ebd0*/  BSSY B3, `(.L_x_1631) ;  /* 0x0000003000037945 */ /* 0x000fe60003800000 */
[----:B------:R-:W1:Y:S02]  /*1ebe0*/  SYNCS.PHASECHK.TRANS64.TRYWAIT P0, [R2+URZ+0x16840], R3 ;  /* 0x01684003020075a7 */ /* 0x000e64000800017f */
[----:B-1----:R-:W-:Y:S05]  /*1ebf0*/  @!P0 BRA `(.L_x_1632) ;  /* 0x0000005800208947 */ /* 0x002fea0003800000 */
.L_x_1800:
[----:B------:R-:W-:Y:S05]  /*1ec00*/  BSYNC B3 ;  /* 0x0000000000037941 */ /* 0x000fea0003800000 */
.L_x_1631:
        /* <DEDUP_REMOVED lines=12> */
.L_x_1634:
[----:B------:R-:W-:Y:S05]  /*1ecd0*/  BSYNC B3 ;  /* 0x0000000000037941 */ /* 0x000fea0003800000 */
.L_x_1633:
        /* <DEDUP_REMOVED lines=11> */
.L_x_1635:
        /* <DEDUP_REMOVED lines=15> */
.L_x_1801:
[----:B------:R-:W-:Y:S05]  /*1ee80*/  BSYNC B3 ;  /* 0x0000000000037941 */ /* 0x000fea0003800000 */
.L_x_1636:
        /* <DEDUP_REMOVED lines=12> */
.L_x_1639:
[----:B------:R-:W-:Y:S05]  /*1ef50*/  BSYNC B3 ;  /* 0x0000000000037941 */ /* 0x000fea0003800000 */
.L_x_1638:
        /* <DEDUP_REMOVED lines=11> */
.L_x_1640:
        /* <DEDUP_REMOVED lines=12> */
.L_x_1629:
[----:B------:R-:W-:Y:S05]  /*1f0d0*/  BSYNC B1 ;  /* 0x0000000000017941 */ /* 0x000fea0003800000 */
.L_x_1628:
[----:B------:R-:W2:Y:S01]  /*1f0e0*/  LDL.LU R0, [R1+0x1c] ;  /* 0x00001c0001007983 */ /* 0x000ea20000300800 */
[----:B------:R-:W-:Y:S02]  /*1f0f0*/  IMAD.MOV.U32 R18, RZ, RZ, R5 ;  /* 0x000000ffff127224 */ /* 0x000fe400078e0005 */
[----:B------:R-:W-:Y:S02]  /*1f100*/  IMAD.MOV.U32 R28, RZ, RZ, R9 ;  /* 0x000000ffff1c7224 */ /* 0x000fe400078e0009 */
[----:B--2---:R-:W-:-:S07]  /*1f110*/  VIADD R0, R0, 0xfffffffd ;  /* 0xfffffffd00007836 */ /* 0x004fce0000000000 */
.L_x_1627:
[----:B------:R-:W-:Y:S05]  /*1f120*/  BSYNC B2 ;  /* 0x0000000000027941 */ /* 0x000fea0003800000 */
.L_x_1626:
[----:B------:R-:W-:-:S05]  /*1f130*/  VIADD R3, R10, 0xfffffffe ;  /* 0xfffffffe0a037836 */ /* 0x000fca0000000000 */
[----:B------:R-:W-:-:S13]  /*1f140*/  ISETP.NE.AND P0, PT, R3, R4, PT ;  /* 0x000000040300720c */ /* 0x000fda0003f05270 */
[----:B------:R-:W-:Y:S05]  /*1f150*/  @!P0 BRA `(.L_x_1625) ;  /* 0x0000000c00a08947 */ /* 0x000fea0003800000 */
[----:B------:R-:W-:-:S07]  /*1f160*/  IMAD.MOV.U32 R4, RZ, RZ, R19 ;  /* 0x000000ffff047224 */ /* 0x000fce00078e0013 */
.L_x_1667:
[----:B------:R-:W-:Y:S01]  /*1f170*/  LOP3.LUT P1, RZ, R22, 0x1, RZ, 0xc0, !PT ;  /* 0x0000000116ff7812 */ /* 0x000fe2000782c0ff */
[----:B------:R-:W-:Y:S01]  /*1f180*/  VIADD R6, R18, 0x1 ;  /* 0x0000000112067836 */ /* 0x000fe20000000000 */
[----:B------:R-:W-:Y:S05]  /*1f190*/  YIELD ;  /* 0x0000000000007946 */ /* 0x000fea0003800000 */
[----:B------:R-:W-:Y:S01]  /*1f1a0*/  ISETP.NE.AND P0, PT, R6, 0x2, PT ;  /* 0x000000020600780c */ /* 0x000fe20003f05270 */
[----:B------:R-:W-:Y:S03]  /*1f1b0*/  BSSY B1, `(.L_x_1641) ;  /* 0x000006c000017945 */ /* 0x000fe60003800000 */
[----:B------:R-:W-:-:S02]  /*1f1c0*/  SEL R7, RZ, 0x1, P0 ;  /* 0x00000001ff077807 */ /* 0x000fc40000000000 */
        /* <DEDUP_REMOVED lines=26> */
.L_x_1643:
[----:B------:R-:W-:Y:S01]  /*1f370*/  IMAD R2, R6, 0x8, R17 ;  /* 0x0000000806027824 */ /* 0x000fe200078e0211 */
[----:B------:R-:W-:Y:S01]  /*1f380*/  SHF.L.U32 R3, R7, 0x1f, RZ ;  /* 0x0000001f07037819 */ /* 0x000fe200000006ff */
[----:B------:R-:W-:Y:S03]  /*1f390*/  BSSY B2, `(.L_x_1644) ;  /* 0x0000003000027945 */ /* 0x000fe60003800000 */
[----:B------:R-:W1:Y:S02]  /*1f3a0*/  SYNCS.PHASECHK.TRANS64.TRYWAIT P0, [R2+URZ+0x16840], R3 ;  /* 0x01684003020075a7 */ /* 0x000e64000800017f */
[----:B-1----:R-:W-:Y:S05]  /*1f3b0*/  @!P0 BRA `(.L_x_1645) ;  /* 0x0000005000588947 */ /* 0x002fea0003800000 */
.L_x_1802:
[----:B------:R-:W-:Y:S05]  /*1f3c0*/  BSYNC B2 ;  /* 0x0000000000027941 */ /* 0x000fea0003800000 */
.L_x_1644:
        /* <DEDUP_REMOVED lines=12> */
.L_x_1647:
[----:B------:R-:W-:Y:S05]  /*1f490*/  BSYNC B2 ;  /* 0x0000000000027941 */ /* 0x000fea0003800000 */
.L_x_1646:
        /* <DEDUP_REMOVED lines=11> */
.L_x_1648:
        /* <DEDUP_REMOVED lines=15> */
.L_x_1803:
[----:B------:R-:W-:Y:S05]  /*1f640*/  BSYNC B2 ;  /* 0x0000000000027941 */ /* 0x000fea0003800000 */
.L_x_1649:
        /* <DEDUP_REMOVED lines=11> */
.L_x_1652:
[----:B------:R-:W-:Y:S05]  /*1f700*/  BSYNC B2 ;  /* 0x0000000000027941 */ /* 0x000fea0003800000 */
.L_x_1651:
        /* <DEDUP_REMOVED lines=10> */
.L_x_1653:
        /* <DEDUP_REMOVED lines=12> */
.L_x_1642:
[----:B------:R-:W-:Y:S05]  /*1f870*/  BSYNC B1 ;  /* 0x0000000000017941 */ /* 0x000fea0003800000 */
.L_x_1641:
[----:B------:R-:W-:Y:S01]  /*1f880*/  LOP3.LUT P1, RZ, R22, 0x1, RZ, 0xc0, !PT ;  /* 0x0000000116ff7812 */ /* 0x000fe2000782c0ff */
[----:B------:R-:W-:Y:S01]  /*1f890*/  VIADD R18, R6, 0x1 ;  /* 0x0000000106127836 */ /* 0x000fe20000000000 */
[----:B------:R-:W-:Y:S01]  /*1f8a0*/  BSSY B1, `(.L_x_1654) ;  /* 0x000006f000017945 */ /* 0x000fe20003800000 */
[----:B------:R-:W-:-:S03]  /*1f8b0*/  VIADD R9, R0, 0xffffffff ;  /* 0xffffffff00097836 */ /* 0x000fc60000000000 */
        /* <DEDUP_REMOVED lines=28> */
.L_x_1656:
[----:B------:R-:W-:Y:S01]  /*1fa80*/  IMAD R2, R18, 0x8, R17 ;  /* 0x0000000812027824 */ /* 0x000fe200078e0211 */
[----:B------:R-:W-:Y:S01]  /*1fa90*/  SHF.L.U32 R3, R28, 0x1f, RZ ;  /* 0x0000001f1c037819 */ /* 0x000fe200000006ff */
[----:B------:R-:W-:Y:S03]  /*1faa0*/  BSSY B2, `(.L_x_1657) ;  /* 0x0000003000027945 */ /* 0x000fe60003800000 */
[----:B------:R-:W1:Y:S02]  /*1fab0*/  SYNCS.PHASECHK.TRANS64.TRYWAIT P0, [R2+URZ+0x16840], R3 ;  /* 0x01684003020075a7 */ /* 0x000e64000800017f */
[----:B-1----:R-:W-:Y:S05]  /*1fac0*/  @!P0 BRA `(.L_x_1658) ;  /* 0x0000004800bc8947 */ /* 0x002fea0003800000 */
.L_x_1804:
[----:B------:R-:W-:Y:S05]  /*1fad0*/  BSYNC B2 ;  /* 0x0000000000027941 */ /* 0x000fea0003800000 */
.L_x_1657:
        /* <DEDUP_REMOVED lines=12> */
.L_x_1660:
[----:B------:R-:W-:Y:S05]  /*1fba0*/  BSYNC B2 ;  /* 0x0000000000027941 */ /* 0x000fea0003800000 */
.L_x_1659:
[----:B-1----:R-:W-:Y:S01]  /*1fbb0*/  IMAD.MOV.U32 R2, RZ, RZ, RZ ;  /* 0x000000ffff027224 */ /* 0x002fe200078e00ff */
[----:B------:R-:W-:Y:S01]  /*1fbc0*/  UIADD3 UR4, UP0, UR38, 0x370, URZ ;  /* 0x0000037026047890 */ /* 0x000fe2000ff1e03f */
[C---:B------:R-:W-:Y:S01]  /*1fbd0*/  IMAD R3, R18.reuse, 0x4000, R17 ;  /* 0x0000400012037824 */ /* 0x040fe200078e0211 */
        /* <DEDUP_REMOVED lines=9> */
.L_x_1661:
        /* <DEDUP_REMOVED lines=15> */
.L_x_1805:
[----:B------:R-:W-:Y:S05]  /*1fd60*/  BSYNC B2 ;  /* 0x0000000000027941 */ /* 0x000fea0003800000 */
.L_x_1662:
        /* <DEDUP_REMOVED lines=11> */
.L_x_1665:
[----:B------:R-:W-:Y:S05]  /*1fe20*/  BSYNC B2 ;  /* 0x0000000000027941 */ /* 0x000fea0003800000 */
.L_x_1664:
        /* <DEDUP_REMOVED lines=10> */
.L_x_1666:
        /* <DEDUP_REMOVED lines=12> */
.L_x_1655:
[----:B------:R-:W-:Y:S05]  /*1ff90*/  BSYNC B1 ;  /* 0x0000000000017941 */ /* 0x000fea0003800000 */
.L_x_1654:
[----:B------:R-:W2:Y:S01]  /*1ffa0*/  LDL R2, [R1+0x8] ;  /* 0x0000080001027983 */ /* 0x000ea20000100800 */
[----:B------:R-:W-:Y:S01]  /*1ffb0*/  VIADD R0, R0, 0xfffffffe ;  /* 0xfffffffe00007836 */ /* 0x000fe20000000000 */
[----:B--2---:R-:W-:-:S13]  /*1ffc0*/  ISETP.GT.AND P0, PT, R9, R2, PT ;  /* 0x000000020900720c */ /* 0x004fda0003f04270 */
[----:B------:R-:W-:Y:S05]  /*1ffd0*/  @P0 BRA `(.L_x_1667) ;  /* 0xfffffff000640947 */ /* 0x000fea000383ffff */
.L_x_1625:
[----:B------:R-:W-:Y:S05]  /*1ffe0*/  BSYNC B0 ;  /* 0x0000000000007941 */ /* 0x000fea0003800000 */
.L_x_1624:
        /* <DEDUP_REMOVED lines=17> */
.L_x_1669:
[----:B------:R-:W-:Y:S05]  /*20100*/  BSYNC B0 ;  /* 0x0000000000007941 */ /* 0x000fea0003800000 */
.L_x_1668:
[----:B------:R-:W-:Y:S01]  /*20110*/  LOP3.LUT P0, RZ, R22, 0x1, RZ, 0xc0, !PT ;  /* 0x0000000116ff7812 */ /* 0x000fe2000780c0ff */
[----:B------:R-:W-:-:S12]  /*20120*/  BSSY B0, `(.L_x_1670) ;  /* 0x0000027000007945 */ /* 0x000fd80003800000 */
[----:B------:R-:W-:Y:S05]  /*20130*/  @!P0 BRA `(.L_x_1671) ;  /* 0x0000000000948947 */ /* 0x000fea0003800000 */
[----:B------:R-:W-:Y:S01]  /*20140*/  IMAD R3, R18, 0x8, R17 ;  /* 0x0000000812037824 */ /* 0x000fe200078e0211 */
[----:B------:R-:W-:Y:S01]  /*20150*/  SHF.L.U32 R0, R28, 0x1f, RZ ;  /* 0x0000001f1c007819 */ /* 0x000fe200000006ff */
[----:B------:R-:W-:Y:S01]  /*20160*/  BSSY B1, `(.L_x_1672) ;  /* 0x0000004000017945 */ /* 0x000fe20003800000 */
[----:B------:R-:W-:Y:S02]  /*20170*/  ISETP.NE.AND P1, PT, R6, RZ, PT ;  /* 0x000000ff0600720c */ /* 0x000fe40003f25270 */
[----:B------:R-:W0:Y:S02]  /*20180*/  SYNCS.PHASECHK.TRANS64.TRYWAIT P0, [R3+URZ+0x16860], R0 ;  /* 0x01686000030075a7 */ /* 0x000e24000800017f */
[----:B0-----:R-:W-:Y:S09]  /*20190*/  @!P0 BRA `(.L_x_1673) ;  /* 0x0000004400308947 */ /* 0x001ff20003800000 */
.L_x_1806:
[----:B------:R-:W-:Y:S05]  /*201a0*/  BSYNC B1 ;  /* 0x0000000000017941 */ /* 0x000fea0003800000 */
.L_x_1672:
        /* <DEDUP_REMOVED lines=9> */
.L_x_1675:
[----:B------:R-:W-:Y:S05]  /*20240*/  BSYNC B1 ;  /* 0x0000000000017941 */ /* 0x000fea0003800000 */
.L_x_1674:
        /* <DEDUP_REMOVED lines=10> */
.L_x_1676:
        /* <DEDUP_REMOVED lines=10> */
.L_x_1671:
[----:B------:R-:W-:Y:S05]  /*20390*/  BSYNC B0 ;  /* 0x0000000000007941 */ /* 0x000fea0003800000 */
.L_x_1670:
[----:B------:R-:W-:-:S05]  /*203a0*/  VIADD R18, R18, 0x1 ;  /* 0x0000000112127836 */ /* 0x000fca0000000000 */
[----:B------:R-:W-:-:S04]  /*203b0*/  ISETP.NE.AND P0, PT, R18, 0x2, PT ;  /* 0x000000021200780c */ /* 0x000fc80003f05270 */
[----:B------:R-:W-:Y:S02]  /*203c0*/  SEL R3, RZ, 0x1, P0 ;  /* 0x00000001ff037807 */ /* 0x000fe40000000000 */
[----:B------:R-:W-:Y:S02]  /*203d0*/  SEL R18, R18, RZ, P0 ;  /* 0x000000ff12127207 */ /* 0x000fe40000000000 */
[----:B------:R-:W-:-:S07]  /*203e0*/  LOP3.LUT R28, R28, R3, RZ, 0x3c, !PT ;  /* 0x000000031c1c7212 */ /* 0x000fce00078e3cff */
.L_x_1606:
[----:B------:R-:W-:Y:S05]  /*203f0*/  BSYNC B7 ;  /* 0x0000000000077941 */ /* 0x000fea0003800000 */
.L_x_1604:
[----:B------:R-:W-:-:S13]  /*20400*/  LOP3.LUT P0, RZ, R22, 0x2, RZ, 0xc0, !PT ;  /* 0x0000000216ff7812 */ /* 0x000fda000780c0ff */
[----:B------:R-:W-:Y:S05]  /*20410*/  @!P0 BRA `(.L_x_1677) ;  /* 0x0000000000248947 */ /* 0x000fea0003800000 */
[----:B------:R-:W-:Y:S05]  /*20420*/  WARPSYNC.ALL ;  /* 0x0000000000007948 */ /* 0x000fea0003800000 */
[----:B------:R-:W0:Y:S08]  /*20430*/  S2UR UR5, SR_CgaCtaId ;  /* 0x00000000000579c3 */ /* 0x000e300000008800 */
[----:B------:R-:W-:Y:S06]  /*20440*/  BAR.SYNC.DEFER_BLOCKING 0x5, 0x200 ;  /* 0x0148000000007b1d */ /* 0x000fec0000010000 */
[----:B------:R-:W-:-:S02]  /*20450*/  UMOV UR4, 0x400 ;  /* 0x0000040000047882 */ /* 0x000fc40000000000 */
[----:B0-----:R-:W-:-:S06]  /*20460*/  ULEA UR4, UR5, UR4, 0x18 ;  /* 0x0000000405047291 */ /* 0x001fcc000f8ec03f */
[----:B------:R-:W-:-:S05]  /*20470*/  IMAD.U32 R17, RZ, RZ, UR4 ;  /* 0x00000004ff117e24 */ /* 0x000fca000f8e00ff */
[----:B------:R0:W2:Y:S01]  /*20480*/  LDS.128 R24, [R17+0x168d0] ;  /* 0x0168d00011187984 */ /* 0x0000a20000000c00 */
[----:B------:R-:W-:Y:S06]  /*20490*/  BAR.ARV 0x4, 0x200 ;  /* 0x0108000000007b1d */ /* 0x000fec0000002000 */
[----:B------:R-:W-:Y:S05]  /*204a0*/  BRA `(.L_x_1678) ;  /* 0x0000000c00d47947 */ /* 0x000fea0003800000 */
.L_x_1677:
[----:B------:R-:W0:Y:S01]  /*204b0*/  S2R R0, SR_TID.X ;  /* 0x0000000000007919 */ /* 0x000e220000002100 */
[----:B------:R-:W-:Y:S01]  /*204c0*/  UMOV UR4, 0xffffffff ;  /* 0xffffffff00047882 */ /* 0x000fe20000000000 */
[----:B0-----:R-:W-:-:S04]  /*204d0*/  LOP3.LUT R8, R0, 0x1f, RZ, 0xc0, !PT ;  /* 0x0000001f00087812 */ /* 0x001fc800078ec0ff */
[----:B------:R-:W-:Y:S01]  /*204e0*/  ISETP.NE.AND P0, PT, R8, 0x1f, PT ;  /* 0x0000001f0800780c */ /* 0x000fe20003f05270 */
[----:B------:R-:W-:-:S12]  /*204f0*/  BRA.DIV UR4, `(.L_x_1679) ;  /* 0x00000042046c7947 */ /* 0x000fd8000b800000 */
[----:B------:R-:W-:Y:S01]  /*20500*/  IMAD.IADD R9, R27, 0x1, R8 ;  /* 0x000000011b097824 */ /* 0x000fe200078e0208 */
[----:B------:R-:W-:-:S04]  /*20510*/  ULDC UR4, c[0x0][0xc3c] ;  /* 0x00030f0000047ab9 */ /* 0x000fc80000000800 */
[----:B------:R-:W-:-:S13]  /*20520*/  ISETP.GE.OR P1, PT, R9, UR4, !P0 ;  /* 0x0000000409007c0c */ /* 0x000fda000c726670 */
[----:B------:R-:W0:Y:S08]  /*20530*/  @!P1 LDC.64 R2, c[0x0][0xc80] ;  /* 0x00032000ff029b82 */ /* 0x000e300000000a00 */
[----:B-1----:R-:W1:Y:S01]  /*20540*/  @!P1 LDC.64 R4, c[0x0][0xc78] ;  /* 0x00031e00ff049b82 */ /* 0x002e620000000a00 */
        /* <DEDUP_REMOVED lines=33> */
.L_x_1816:
[----:B------:R-:W-:Y:S02]  /*20760*/  ULDC UR4, c[0x0][0xc38] ;  /* 0x00030e0000047ab9 */ /* 0x000fe40000000800 */
[----:B------:R-:W-:-:S04]  /*20770*/  IMAD.U32 R4, RZ, RZ, UR4 ;  /* 0x00000004ff047e24 */ /* 0x000fc8000f8e00ff */
[----:B-1----:R-:W-:-:S04]  /*20780*/  IMAD R3, R14, R4, RZ ;  /* 0x000000040e037224 */ /* 0x002fc800078e02ff */
[----:B------:R-:W-:-:S05]  /*20790*/  IMAD.IADD R6, R6, 0x1, R3 ;  /* 0x0000000106067824 */ /* 0x000fca00078e0203 */
[----:B------:R-:W-:-:S13]  /*207a0*/  ISETP.GT.AND P6, PT, R6, R0, PT ;  /* 0x000000000600720c */ /* 0x000fda0003fc4270 */
[----:B------:R-:W-:Y:S05]  /*207b0*/  @P6 BRA `(.L_x_1680) ;  /* 0x0000000000a46947 */ /* 0x000fea0003800000 */
.L_x_1683:
[----:B0-----:R-:W0:Y:S01]  /*207c0*/  LDC R2, c[0x0][0xc3c] ;  /* 0x00030f00ff027b82 */ /* 0x001e220000000800 */
[----:B------:R-:W-:-:S05]  /*207d0*/  VIADD R27, R27, 0x1f ;  /* 0x0000001f1b1b7836 */ /* 0x000fca0000000000 */
[----:B0-----:R-:W-:-:S13]  /*207e0*/  ISETP.GE.AND P6, PT, R27, R2, PT ;  /* 0x000000021b00720c */ /* 0x001fda0003fc6270 */
[----:B------:R-:W-:Y:S05]  /*207f0*/  @P6 BRA `(.L_x_1681) ;  /* 0x0000000800bc6947 */ /* 0x000fea0003800000 */
[----:B------:R-:W0:Y:S01]  /*20800*/  S2R R3, SR_TID.X ;  /* 0x0000000000037919 */ /* 0x000e220000002100 */
        /* <DEDUP_REMOVED lines=30> */
.L_x_1824:
[----:B------:R-:W-:Y:S02]  /*209f0*/  ULDC UR4, c[0x0][0xc38] ;  /* 0x00030e0000047ab9 */ /* 0x000fe40000000800 */
[----:B------:R-:W-:-:S04]  /*20a00*/  IMAD.U32 R4, RZ, RZ, UR4 ;  /* 0x00000004ff047e24 */ /* 0x000fc8000f8e00ff */
[----:B-1----:R-:W-:-:S04]  /*20a10*/  IMAD R3, R14, R4, RZ ;  /* 0x000000040e037224 */ /* 0x002fc800078e02ff */
[----:B------:R-:W-:-:S05]  /*20a20*/  IMAD.IADD R6, R3, 0x1, R6 ;  /* 0x0000000103067824 */ /* 0x000fca00078e0206 */
[----:B------:R-:W-:-:S13]  /*20a30*/  ISETP.GT.AND P6, PT, R6, R0, PT ;  /* 0x000000000600720c */ /* 0x000fda0003fc4270 */
[----:B------:R-:W-:Y:S05]  /*20a40*/  @!P6 BRA `(.L_x_1683) ;  /* 0xfffffffc005ce947 */ /* 0x000fea000383ffff */
.L_x_1680:
[----:B------:R-:W-:Y:S01]  /*20a50*/  IMAD.IADD R6, R6, 0x1, -R3 ;  /* 0x0000000106067824 */ /* 0x000fe200078e0a03 */
[----:B------:R-:W-:-:S03]  /*20a60*/  UMOV UR4, 0xffffffff ;  /* 0xffffffff00047882 */ /* 0x000fc60000000000 */
[----:B------:R-:W-:-:S05]  /*20a70*/  IMAD R3, R2, R4, R6 ;  /* 0x0000000402037224 */ /* 0x000fca00078e0206 */
[----:B------:R-:W-:Y:S01]  /*20a80*/  ISETP.GT.AND P6, PT, R3, R0, PT ;  /* 0x000000000300720c */ /* 0x000fe20003fc4270 */
[----:B------:R-:W-:-:S12]  /*20a90*/  BRA.DIV UR4, `(.L_x_1684) ;  /* 0x0000004204f47947 */ /* 0x000fd8000b800000 */
[----:B------:R-:W-:-:S04]  /*20aa0*/  VOTE.ANY R3, PT, !P6 ;  /* 0x0000000000037806 */ /* 0x000fc800070e0100 */
[----:B------:R-:W1:Y:S02]  /*20ab0*/  POPC R7, R3 ;  /* 0x0000000300077309 */ /* 0x000e640000000000 */
[----:B-1----:R1:W2:Y:S01]  /*20ac0*/  SHFL.IDX PT, R25, R25, R7, 0x1f ;  /* 0x00001f0719197589 */ /* 0x0022a200000e0000 */
[----:B------:R-:W-:-:S03]  /*20ad0*/  IMAD.IADD R27, R7, 0x1, R27 ;  /* 0x00000001071b7824 */ /* 0x000fc600078e021b */
[----:B------:R1:W3:Y:S04]  /*20ae0*/  SHFL.IDX PT, R5, R5, R7, 0x1f ;  /* 0x00001f0705057589 */ /* 0x0002e800000e0000 */
.L_x_1829:
[----:B------:R-:W-:-:S13]  /*20af0*/  ISETP.NE.AND P0, PT, R3, RZ, PT ;  /* 0x000000ff0300720c */ /* 0x000fda0003f05270 */
[----:B------:R-:W-:Y:S05]  /*20b00*/  @!P0 BRA `(.L_x_1685) ;  /* 0x0000000000108947 */ /* 0x000fea0003800000 */
[----:B------:R-:W-:Y:S01]  /*20b10*/  UMOV UR4, 0xffffffff ;  /* 0xffffffff00047882 */ /* 0x000fe20000000000 */
[----:B------:R-:W-:Y:S02]  /*20b20*/  VIADD R12, R7, 0xffffffff ;  /* 0xffffffff070c7836 */ /* 0x000fe40000000000 */
[----:B------:R-:W-:Y:S05]  /*20b30*/  BRA.DIV UR4, `(.L_x_1686) ;  /* 0x00000046042c7947 */ /* 0x000fea000b800000 */
[----:B------:R4:W0:Y:S02]  /*20b40*/  SHFL.IDX PT, R24, R2, R12, 0x1f ;  /* 0x00001f0c02187589 */ /* 0x00082400000e0000 */
.L_x_1685:
[----:B---3--:R-:W-:Y:S01]  /*20b50*/  ISETP.NE.AND P0, PT, R5, 0x1, PT ;  /* 0x000000010500780c */ /* 0x008fe20003f05270 */
[----:B0-----:R-:W-:-:S04]  /*20b60*/  IMAD R24, R24, R4, R6 ;  /* 0x0000000418187224 */ /* 0x001fc800078e0206 */
[----:B------:R-:W-:-:S08]  /*20b70*/  IMAD.IADD R0, R0, 0x1, -R24 ;  /* 0x0000000100007824 */ /* 0x000fd000078e0a18 */
[----:B------:R-:W-:Y:S05]  /*20b80*/  @!P0 BRA `(.L_x_1687) ;  /* 0x0000000000dc8947 */ /* 0x000fea0003800000 */
[----:B--2---:R-:W-:Y:S01]  /*20b90*/  IABS R6, R25 ;  /* 0x0000001900067213 */ /* 0x004fe20000000000 */
[----:B----4-:R-:W-:Y:S01]  /*20ba0*/  IMAD.MOV.U32 R2, RZ, RZ, RZ ;  /* 0x000000ffff027224 */ /* 0x010fe200078e00ff */
[----:B------:R-:W-:Y:S02]  /*20bb0*/  IABS R4, R5 ;  /* 0x0000000500047213 */ /* 0x000fe40000000000 */
[----:B-1----:R-:W0:Y:S08]  /*20bc0*/  I2F.RP R7, R6 ;  /* 0x0000000600077306 */ /* 0x002e300000209400 */
[----:B------:R-:W-:Y:S08]  /*20bd0*/  I2F.RP R10, R4 ;  /* 0x00000004000a7306 */ /* 0x000ff00000209400 */
[----:B0-----:R-:W0:Y:S02]  /*20be0*/  MUFU.RCP R7, R7 ;  /* 0x0000000700077308 */ /* 0x001e240000001000 */
[----:B0-----:R-:W-:Y:S01]  /*20bf0*/  VIADD R8, R7, 0xffffffe ;  /* 0x0ffffffe07087836 */ /* 0x001fe20000000000 */
[----:B------:R-:W-:-:S05]  /*20c00*/  IABS R7, R25 ;  /* 0x0000001900077213 */ /* 0x000fca0000000000 */
[----:B------:R0:W1:Y:S02]  /*20c10*/  F2I.FTZ.U32.TRUNC.NTZ R3, R8 ;  /* 0x0000000800037305 */ /* 0x000064000021f000 */
[----:B0-----:R-:W-:Y:S01]  /*20c20*/  IABS R8, R0 ;  /* 0x0000000000087213 */ /* 0x001fe20000000000 */
[----:B-1----:R-:W-:-:S04]  /*20c30*/  IMAD.MOV R9, RZ, RZ, -R3 ;  /* 0x000000ffff097224 */ /* 0x002fc800078e0a03 */
        /* <DEDUP_REMOVED lines=10> */
[----:B------:R-:W-:-:S02]  /*20ce0*/  @!P1 IMAD.IADD R9, R9, 0x1, -R6 ;  /* 0x0000000109099824 */ /* 0x000fc400078e0a06 */
[----:B------:R-:W-:Y:S01]  /*20cf0*/  @!P1 VIADD R7, R7, 0x1 ;  /* 0x0000000107079836 */ /* 0x000fe20000000000 */
[----:B------:R-:W-:Y:S02]  /*20d00*/  ISETP.NE.AND P1, PT, R25, RZ, PT ;  /* 0x000000ff1900720c */ /* 0x000fe40003f25270 */
[----:B------:R-:W-:Y:S02]  /*20d10*/  ISETP.GE.U32.AND P0, PT, R9, R6, PT ;  /* 0x000000060900720c */ /* 0x000fe40003f06070 */
[----:B------:R-:W-:Y:S01]  /*20d20*/  IABS R6, R5 ;  /* 0x0000000500067213 */ /* 0x000fe20000000000 */
[----:B0-----:R-:W-:-:S04]  /*20d30*/  IMAD.MOV R9, RZ, RZ, -R3 ;  /* 0x000000ffff097224 */ /* 0x001fc800078e0a03 */
[----:B------:R-:W-:Y:S02]  /*20d40*/  IMAD.MOV R6, RZ, RZ, -R6 ;  /* 0x000000ffff067224 */ /* 0x000fe400078e0a06 */
[----:B------:R-:W-:-:S04]  /*20d50*/  IMAD R9, R9, R4, RZ ;  /* 0x0000000409097224 */ /* 0x000fc800078e02ff */
[----:B------:R-:W-:Y:S01]  /*20d60*/  IMAD.HI.U32 R2, R3, R9, R2 ;  /* 0x0000000903027227 */ /* 0x000fe200078e0002 */
[----:B------:R-:W-:-:S03]  /*20d70*/  LOP3.LUT R3, R0, R25, RZ, 0x3c, !PT ;  /* 0x0000001900037212 */ /* 0x000fc600078e3cff */
[----:B------:R-:W-:Y:S01]  /*20d80*/  @P0 VIADD R7, R7, 0x1 ;  /* 0x0000000107070836 */ /* 0x000fe20000000000 */
[----:B------:R-:W-:-:S13]  /*20d90*/  ISETP.GE.AND P2, PT, R3, RZ, PT ;  /* 0x000000ff0300720c */ /* 0x000fda0003f46270 */
        /* <DEDUP_REMOVED lines=11> */
[----:B------:R-:W-:Y:S01]  /*20e50*/  ISETP.GE.AND P2, PT, R3, RZ, PT ;  /* 0x000000ff0300720c */ /* 0x000fe20003f46270 */
[----:B------:R-:W-:-:S04]  /*20e60*/  IMAD.MOV R3, RZ, RZ, -R7 ;  /* 0x000000ffff037224 */ /* 0x000fc800078e0a07 */
[----:B------:R-:W-:Y:S02]  /*20e70*/  IMAD R3, R25, R3, R0 ;  /* 0x0000000319037224 */ /* 0x000fe400078e0200 */
        /* <DEDUP_REMOVED lines=8> */
.L_x_1687:
[----:B----4-:R-:W0:Y:S02]  /*20f00*/  LDC.64 R2, c[0x0][0xc90] ;  /* 0x00032400ff027b82 */ /* 0x010e240000000a00 */
[----:B0-----:R-:W-:-:S05]  /*20f10*/  IMAD.WIDE R2, R27, 0x4, R2 ;  /* 0x000000041b027825 */ /* 0x001fca00078e0202 */
[----:B------:R0:W2:Y:S02]  /*20f20*/  LDG.E R6, desc[UR40][R2.64] ;  /* 0x0000002802067981 */ /* 0x0000a4000c1e1900 */
[----:B0-----:R-:W-:Y:S02]  /*20f30*/  IMAD.MOV.U32 R2, RZ, RZ, RZ ;  /* 0x000000ffff027224 */ /* 0x001fe400078e00ff */
[----:B--2---:R-:W-:-:S05]  /*20f40*/  IMAD R5, R25, R6, RZ ;  /* 0x0000000619057224 */ /* 0x004fca00078e02ff */
[----:B-1----:R-:W-:-:S04]  /*20f50*/  IABS R7, R5 ;  /* 0x0000000500077213 */ /* 0x002fc80000000000 */
        /* <DEDUP_REMOVED lines=54> */
.L_x_1688:
[----:B------:R-:W-:-:S05]  /*212c0*/  LOP3.LUT R0, RZ, R3, RZ, 0x33, !PT ;  /* 0x00000003ff007212 */ /* 0x000fca00078e33ff */
[----:B------:R-:W-:Y:S01]  /*212d0*/  IMAD.IADD R25, R25, 0x1, R0 ;  /* 0x0000000119197824 */ /* 0x000fe200078e0200 */
[----:B------:R-:W-:Y:S06]  /*212e0*/  BRA `(.L_x_1689) ;  /* 0x00000000001c7947 */ /* 0x000fec0003800000 */
.L_x_1681:
[----:B------:R-:W-:Y:S01]  /*212f0*/  UMOV UR4, URZ ;  /* 0x0000003f00047c82 */ /* 0x000fe20008000000 */
[----:B------:R-:W-:Y:S01]  /*21300*/  UMOV UR5, URZ ;  /* 0x0000003f00057c82 */ /* 0x000fe20008000000 */
[----:B------:R-:W-:Y:S01]  /*21310*/  ULDC UR6, c[0x0][0xc3c] ;  /* 0x00030f0000067ab9 */ /* 0x000fe20000000800 */
[----:B------:R-:W-:Y:S02]  /*21320*/  IMAD.MOV.U32 R24, RZ, RZ, R0 ;  /* 0x000000ffff187224 */ /* 0x000fe400078e0000 */
[----:B------:R-:W-:Y:S02]  /*21330*/  IMAD.U32 R25, RZ, RZ, UR4 ;  /* 0x00000004ff197e24 */ /* 0x000fe4000f8e00ff */
[----:B------:R-:W-:Y:S02]  /*21340*/  IMAD.U32 R26, RZ, RZ, UR5 ;  /* 0x00000005ff1a7e24 */ /* 0x000fe4000f8e00ff */
[----:B------:R-:W-:-:S07]  /*21350*/  IMAD.U32 R27, RZ, RZ, UR6 ;  /* 0x00000006ff1b7e24 */ /* 0x000fce000f8e00ff */
.L_x_1689:
[----:B------:R-:W0:Y:S01]  /*21360*/  S2R R0, SR_TID.X ;  /* 0x0000000000007919 */ /* 0x000e220000002100 */
[----:B------:R-:W-:Y:S05]  /*21370*/  WARPSYNC.ALL ;  /* 0x0000000000007948 */ /* 0x000fea0003800000 */
[----:B------:R-:W-:Y:S01]  /*21380*/  BAR.SYNC.DEFER_BLOCKING 0x4, 0x200 ;  /* 0x0108000000007b1d */ /* 0x000fe20000010000 */
[----:B0-----:R-:W-:-:S04]  /*21390*/  LOP3.LUT R0, R0, 0x1f, RZ, 0xc0, !PT ;  /* 0x0000001f00007812 */ /* 0x001fc800078ec0ff */
[----:B------:R-:W-:-:S13]  /*213a0*/  ISETP.NE.AND P0, PT, R0, RZ, PT ;  /* 0x000000ff0000720c */ /* 0x000fda0003f05270 */
[----:B------:R-:W0:Y:S01]  /*213b0*/  @!P0 S2R R3, SR_CgaCtaId ;  /* 0x0000000000038919 */ /* 0x000e220000008800 */
[----:B------:R-:W-:-:S04]  /*213c0*/  @!P0 MOV R0, 0x400 ;  /* 0x0000040000008802 */ /* 0x000fc80000000f00 */
[----:B0-----:R-:W-:-:S05]  /*213d0*/  @!P0 LEA R17, R3, R0, 0x18 ;  /* 0x0000000003118211 */ /* 0x001fca00078ec0ff */
[----:B------:R3:W-:Y:S01]  /*213e0*/  @!P0 STS.128 [R17+0x168d0], R24 ;  /* 0x0168d01811008388 */ /* 0x0007e20000000c00 */
[----:B------:R-:W-:Y:S06]  /*213f0*/  BAR.ARV 0x5, 0x200 ;  /* 0x0148000000007b1d */ /* 0x000fec0000002000 */
.L_x_1678:
[----:B------:R-:W-:Y:S02]  /*21400*/  ULDC UR4, c[0x0][0xc3c] ;  /* 0x00030f0000047ab9 */ /* 0x000fe40000000800 */
[----:B--2---:R-:W-:-:S13]  /*21410*/  ISETP.GE.AND P0, PT, R27, UR4, PT ;  /* 0x000000041b007c0c */ /* 0x004fda000bf06270 */
[----:B------:R-:W-:Y:S05]  /*21420*/  @!P0 BRA `(.L_x_1690) ;  /* 0xffffff9800848947 */ /* 0x000fea000383ffff */
[----:B------:R-:W-:Y:S05]  /*21430*/  BSYNC B8 ;  /* 0x0000000000087941 */ /* 0x000fea0003800000 */
.L_x_1548:
[----:B0-----:R-:W2:Y:S01]  /*21440*/  LDL.LU R0, [R1+0x34] ;  /* 0x0000340001007983 */ /* 0x001ea20000300800 */
        /* <DEDUP_REMOVED lines=11> */
.L_x_1832:
[----:B------:R-:W-:Y:S05]  /*21500*/  BSYNC B0 ;  /* 0x0000000000007941 */ /* 0x000fea0003800000 */
.L_x_1691:
[----:B------:R-:W-:-:S03]  /*21510*/  UMOV UR4, 0xffffffff ;  /* 0xffffffff00047882 */ /* 0x000fc60000000000 */
[----:B------:R-:W-:Y:S05]  /*21520*/  BRA.DIV UR4, `(.L_x_1693) ;  /* 0x0000003a04ec7947 */ /* 0x000fea000b800000 */
[----:B0-----:R-:W0:Y:S02]  /*21530*/  S2R R0, SR_TID.X ;  /* 0x0000000000007919 */ /* 0x001e240000002100 */
[----:B0-----:R-:W-:-:S04]  /*21540*/  SHF.R.U32.HI R0, RZ, 0x5, R0 ;  /* 0x00000005ff007819 */ /* 0x001fc80000011600 */
[----:B------:R-:W-:-:S05]  /*21550*/  LOP3.LUT R0, R0, 0x3, RZ, 0xc0, !PT ;  /* 0x0000000300007812 */ /* 0x000fca00078ec0ff */
[----:B------:R0:W1:Y:S02]  /*21560*/  SHFL.IDX PT, R14, R0, RZ, 0x1f ;  /* 0x00001fff000e7589 */ /* 0x00006400000e0000 */
.L_x_1835:
[----:B-1----:R-:W-:-:S13]  /*21570*/  ISETP.NE.AND P0, PT, R14, RZ, PT ;  /* 0x000000ff0e00720c */ /* 0x002fda0003f05270 */
[----:B------:R-:W-:Y:S05]  /*21580*/  @P0 BRA `(.L_x_1336) ;  /* 0x0000000000880947 */ /* 0x000fea0003800000 */
[----:B------:R-:W-:-:S03]  /*21590*/  UMOV UR4, 0xffffffff ;  /* 0xffffffff00047882 */ /* 0x000fc60000000000 */
[----:B------:R-:W-:Y:S05]  /*215a0*/  BRA.DIV UR4, `(.L_x_1694) ;  /* 0x0000003e04007947 */ /* 0x000fea000b800000 */
[----:B------:R-:W-:-:S13]  /*215b0*/  ELECT P6, URZ, PT ;  /* 0x00000000003f782f */ /* 0x000fda00038c0000 */
.L_x_1838:
[----:B------:R-:W-:Y:S05]  /*215c0*/  @!P6 BRA `(.L_x_1336) ;  /* 0x000000000078e947 */ /* 0x000fea0003800000 */
[----:B0-----:R-:W2:Y:S02]  /*215d0*/  LDL.LU R0, [R1+0x54] ;  /* 0x0000540001007983 */ /* 0x001ea40000300800 */
[----:B--2---:R-:W-:-:S04]  /*215e0*/  LOP3.LUT R0, R0, 0x2, RZ, 0xfc, !PT ;  /* 0x0000000200007812 */ /* 0x004fc800078efcff */
[----:B------:R-:W-:-:S13]  /*215f0*/  ISETP.NE.AND P2, PT, R0, 0x3, PT ;  /* 0x000000030000780c */ /* 0x000fda0003f45270 */
[----:B------:R-:W-:Y:S05]  /*21600*/  @!P2 BRA `(.L_x_1695) ;  /* 0x000000000004a947 */ /* 0x000fea0003800000 */
[----:B------:R-:W-:Y:S01]  /*21610*/  BPT.TRAP 0x1 ;  /* 0x000000040000795c */ /* 0x000fe20000300000 */
.L_x_1695:
[----:B------:R-:W-:Y:S01]  /*21620*/  VIADD R3, R9, 0x16840 ;  /* 0x0001684009037836 */ /* 0x000fe20000000000 */
[----:B------:R-:W-:Y:S01]  /*21630*/  SHF.L.U32 R2, R28, 0x1f, RZ ;  /* 0x0000001f1c027819 */ /* 0x000fe200000006ff */
[C---:B------:R-:W-:Y:S02]  /*21640*/  VIADD R0, R18.reuse, 0x1 ;  /* 0x0000000112007836 */ /* 0x040fe40000000000 */
        /* <DEDUP_REMOVED lines=9> */
.L_x_1839:
[----:B------:R-:W1:Y:S02]  /*216e0*/  SYNCS.PHASECHK.TRANS64.TRYWAIT P0, [R3+URZ], R0 ;  /* 0x00000000030075a7 */ /* 0x000e64000800017f */
[----:B-1----:R-:W-:Y:S05]  /*216f0*/  @!P0 BRA `(.L_x_1697) ;  /* 0x0000003800e08947 */ /* 0x002fea0003800000 */
.L_x_1840:
[----:B------:R-:W-:Y:S05]  /*21700*/  @!P2 BRA `(.L_x_1698) ;  /* 0x000000000004a947 */ /* 0x000fea0003800000 */
[----:B------:R-:W-:Y:S01]  /*21710*/  BPT.TRAP 0x1 ;  /* 0x000000040000795c */ /* 0x000fe20000300000 */
.L_x_1698:
[----:B-1----:R-:W-:-:S04]  /*21720*/  VIADD R3, R9, 0x16860 ;  /* 0x0001686009037836 */ /* 0x002fc80000000000 */
[----:B------:R-:W-:-:S04]  /*21730*/  IMAD R5, R18, 0x8, R3 ;  /* 0x0000000812057824 */ /* 0x000fc800078e0203 */
[----:B------:R-:W1:Y:S02]  /*21740*/  SYNCS.PHASECHK.TRANS64.TRYWAIT P0, [R5+URZ], R2 ;  /* 0x00000002050075a7 */ /* 0x000e64000800017f */
[----:B-1----:R-:W-:Y:S05]  /*21750*/  @!P0 BRA `(.L_x_1699) ;  /* 0x0000003800dc8947 */ /* 0x002fea0003800000 */
.L_x_1841:
[----:B------:R-:W-:-:S07]  /*21760*/  IMAD R3, R4, 0x8, R3 ;  /* 0x0000000804037824 */ /* 0x000fce00078e0203 */
.L_x_1700:
[----:B--2---:R2:W4:Y:S02]  /*21770*/  SYNCS.PHASECHK.TRANS64.TRYWAIT P0, [R3+URZ], R0 ;  /* 0x00000000030075a7 */ /* 0x004524000800017f */
[----:B----4-:R-:W-:Y:S05]  /*21780*/  @!P0 NANOSLEEP.SYNCS 0x989680 ;  /* 0x009896800000895d */ /* 0x010fea0003900000 */
[----:B------:R-:W4:Y:S02]  /*21790*/  @!P0 SYNCS.PHASECHK.TRANS64 P0, [R3+URZ], R0 ;  /* 0x00000000030085a7 */ /* 0x000f24000800007f */
[----:B----4-:R-:W-:Y:S05]  /*217a0*/  @!P0 BRA `(.L_x_1700) ;  /* 0xfffffffc00f08947 */ /* 0x010fea000383ffff */
.L_x_1336:
[----:B------:R-:W-:Y:S05]  /*217b0*/  BSYNC B9 ;  /* 0x0000000000097941 */ /* 0x000fea0003800000 */
.L_x_1333:
[----:B------:R-:W-:Y:S05]  /*217c0*/  EXIT ;  /* 0x000000000000794d */ /* 0x000fea0003800000 */
.L_x_1364:
[----:B0-----:R0:W1:Y:S02]  /*217d0*/  SYNCS.PHASECHK.TRANS64.TRYWAIT P6, [R78+URZ+0x16890], R90 ;  /* 0x0168905a4e0075a7 */ /* 0x00106400080c017f */
[----:B-1----:R-:W-:Y:S05]  /*217e0*/  @!P6 NANOSLEEP.SYNCS 0x989680 ;  /* 0x009896800000e95d */ /* 0x002fea0003900000 */
[----:B------:R-:W1:Y:S02]  /*217f0*/  @!P6 SYNCS.PHASECHK.TRANS64 P6, [R78+URZ+0x16890], R90 ;  /* 0x0168905a4e00e5a7 */ /* 0x000e6400080c007f */
[----:B-1----:R-:W-:Y:S05]  /*21800*/  @!P6 BRA `(.L_x_1364) ;  /* 0xfffffffc00f0e947 */ /* 0x002fea000383ffff */
[----:B------:R-:W-:Y:S05]  /*21810*/  BRA `(.L_x_1701) ;  /* 0xfffffe1800747947 */ /* 0x000fea000383ffff */
.L_x_1384:
[----:B0-----:R0:W1:Y:S02]  /*21820*/  SYNCS.PHASECHK.TRANS64.TRYWAIT P5, [R78+URZ+0x16890], R90 ;  /* 0x0168905a4e0075a7 */ /* 0x00106400080a017f */
[----:B-1----:R-:W-:Y:S05]  /*21830*/  @!P5 NANOSLEEP.SYNCS 0x989680 ;  /* 0x009896800000d95d */ /* 0x002fea0003900000 */
[----:B------:R-:W1:Y:S02]  /*21840*/  @!P5 SYNCS.PHASECHK.TRANS64 P5, [R78+URZ+0x16890], R90 ;  /* 0x0168905a4e00d5a7 */ /* 0x000e6400080a007f */
[----:B-1----:R-:W-:Y:S05]  /*21850*/  @!P5 BRA `(.L_x_1384) ;  /* 0xfffffffc00f0d947 */ /* 0x002fea000383ffff */
[----:B------:R-:W-:Y:S05]  /*21860*/  BRA `(.L_x_1702) ;  /* 0xfffffe2c004c7947 */ /* 0x000fea000383ffff */
.L_x_1393:
[----:B0-----:R0:W1:Y:S02]  /*21870*/  SYNCS.PHASECHK.TRANS64.TRYWAIT P4, [R78+URZ+0x16890], R90 ;  /* 0x0168905a4e0075a7 */ /* 0x001064000808017f */
[----:B-1----:R-:W-:Y:S05]  /*21880*/  @!P4 NANOSLEEP.SYNCS 0x989680 ;  /* 0x009896800000c95d */ /* 0x002fea0003900000 */
[----:B------:R-:W1:Y:S02]  /*21890*/  @!P4 SYNCS.PHASECHK.TRANS64 P4, [R78+URZ+0x16890], R90 ;  /* 0x0168905a4e00c5a7 */ /* 0x000e64000808007f */
[----:B-1----:R-:W-:Y:S05]  /*218a0*/  @!P4 BRA `(.L_x_1393) ;  /* 0xfffffffc00f0c947 */ /* 0x002fea000383ffff */
[----:B------:R-:W-:Y:S05]  /*218b0*/  BRA `(.L_x_1703) ;  /* 0xfffffe3c00ac7947 */ /* 0x000fea000383ffff */
.L_x_1399:
[----:B--2---:R2:W3:Y:S02]  /*218c0*/  SYNCS.PHASECHK.TRANS64.TRYWAIT P3, [R78+URZ+0x168b0], R90 ;  /* 0x0168b05a4e0075a7 */ /* 0x0044e4000806017f */
[----:B---3--:R-:W-:Y:S05]  /*218d0*/  @!P3 NANOSLEEP.SYNCS 0x989680 ;  /* 0x009896800000b95d */ /* 0x008fea0003900000 */
[----:B------:R-:W3:Y:S02]  /*218e0*/  @!P3 SYNCS.PHASECHK.TRANS64 P3, [R78+URZ+0x168b0], R90 ;  /* 0x0168b05a4e00b5a7 */ /* 0x000ee4000806007f */
[----:B---3--:R-:W-:Y:S05]  /*218f0*/  @!P3 BRA `(.L_x_1399) ;  /* 0xfffffffc00f0b947 */ /* 0x008fea000383ffff */
[----:B------:R-:W-:Y:S05]  /*21900*/  BRA `(.L_x_1704) ;  /* 0xfffffe4000407947 */ /* 0x000fea000383ffff */
.L_x_1417:
[----:B------:R-:W0:Y:S01]  /*21910*/  S2R R4, SR_TID.X ;  /* 0x0000000000047919 */ /* 0x000e220000002100 */
[----:B------:R-:W-:Y:S01]  /*21920*/  BSSY B0, `(.L_x_1705) ;  /* 0x000000c000007945 */ /* 0x000fe20003800000 */
[----:B------:R-:W-:Y:S02]  /*21930*/  IMAD.MOV.U32 R12, RZ, RZ, RZ ;  /* 0x000000ffff0c7224 */ /* 0x000fe400078e00ff */
[----:B------:R-:W-:Y:S02]  /*21940*/  IMAD.MOV.U32 R11, RZ, RZ, 0x1f ;  /* 0x0000001fff0b7424 */ /* 0x000fe400078e00ff */
[----:B------:R-:W-:Y:S02]  /*21950*/  IMAD.MOV.U32 R15, RZ, RZ, -0x1 ;  /* 0xffffffffff0f7424 */ /* 0x000fe400078e00ff */
[----:B0-----:R-:W-:-:S05]  /*21960*/  VIADD R5, R4, 0xffffff80 ;  /* 0xffffff8004057836 */ /* 0x001fca0000000000 */
[----:B------:R-:W-:-:S04]  /*21970*/  SHF.R.S32.HI R4, RZ, 0x1f, R5 ;  /* 0x0000001fff047819 */ /* 0x000fc80000011405 */
[----:B------:R-:W-:-:S04]  /*21980*/  LEA.HI R4, R4, R5, RZ, 0x7 ;  /* 0x0000000504047211 */ /* 0x000fc800078f38ff */
[----:B------:R-:W-:-:S05]  /*21990*/  SHF.R.S32.HI R4, RZ, 0x7, R4 ;  /* 0x00000007ff047819 */ /* 0x000fca0000011404 */
[----:B------:R-:W-:-:S07]  /*219a0*/  IMAD.MOV.U32 R13, RZ, RZ, R4 ;  /* 0x000000ffff0d7224 */ /* 0x000fce00078e0004 */
[----:B-----5:R-:W-:Y:S05]  /*219b0*/  WARPSYNC.COLLECTIVE R15, `(.L_x_1706) ;  /* 0x000000000f087348 */ /* 0x020fea0003c00000 */
[----:B------:R0:W1:Y:S02]  /*219c0*/  SHFL.IDX P6, R14, R13, R12, R11 ;  /* 0x0000000c0d0e7389 */ /* 0x00006400000c000b */
[----:B01---5:R-:W-:Y:S01]  /*219d0*/  ENDCOLLECTIVE ;  /* 0x000000000000791b */ /* 0x023fe20003800000 */
.L_x_1706:
[----:B------:R-:W-:Y:S05]  /*219e0*/  BSYNC B0 ;  /* 0x0000000000007941 */ /* 0x000fea0003800000 */
.L_x_1705:
[----:B------:R0:W-:Y:S01]  /*219f0*/  STL [R1+0x24], R14 ;  /* 0x0000240e01007387 */ /* 0x0001e20000100800 */
[----:B------:R-:W-:Y:S05]  /*21a00*/  BRA `(.L_x_1707) ;  /* 0xfffffe4c00347947 */ /* 0x000fea000383ffff */
.L_x_1429:
[----:B------:R-:W-:Y:S01]  /*21a10*/  BSSY B1, `(.L_x_1708) ;  /* 0x0000008000017945 */ /* 0x000fe20003800000 */
[----:B------:R-:W-:Y:S02]  /*21a20*/  IMAD.MOV.U32 R13, RZ, RZ, R6 ;  /* 0x000000ffff0d7224 */ /* 0x000fe400078e0006 */
[----:B------:R-:W-:Y:S02]  /*21a30*/  IMAD.MOV.U32 R12, RZ, RZ, RZ ;  /* 0x000000ffff0c7224 */ /* 0x000fe400078e00ff */
[----:B------:R-:W-:Y:S02]  /*21a40*/  IMAD.MOV.U32 R11, RZ, RZ, 0x1c1f ;  /* 0x00001c1fff0b7424 */ /* 0x000fe400078e00ff */
[----:B------:R-:W-:-:S07]  /*21a50*/  IMAD.MOV.U32 R15, RZ, RZ, -0x1 ;  /* 0xffffffffff0f7424 */ /* 0x000fce00078e00ff */
[----:B0-----:R-:W-:Y:S05]  /*21a60*/  WARPSYNC.COLLECTIVE R15, `(.L_x_1709) ;  /* 0x000000000f087348 */ /* 0x001fea0003c00000 */
[----:B0-----:R0:W1:Y:S02]  /*21a70*/  SHFL.IDX P6, R14, R13, R12, R11 ;  /* 0x0000000c0d0e7389 */ /* 0x00106400000c000b */
[----:B01----:R-:W-:Y:S01]  /*21a80*/  ENDCOLLECTIVE ;  /* 0x000000000000791b */ /* 0x003fe20003800000 */
.L_x_1709:
[----:B------:R-:W-:Y:S05]  /*21a90*/  BSYNC B1 ;  /* 0x0000000000017941 */ /* 0x000fea0003800000 */
.L_x_1708:
        /* <DEDUP_REMOVED lines=8> */
.L_x_1710:
[----:B------:R-:W-:Y:S02]  /*21b20*/  IMAD.MOV.U32 R13, RZ, RZ, R8 ;  /* 0x000000ffff0d7224 */ /* 0x000fe400078e0008 */
[----:B------:R-:W-:-:S07]  /*21b30*/  IMAD.MOV.U32 R0, RZ, RZ, R14 ;  /* 0x000000ffff007224 */ /* 0x000fce00078e000e */
[----:B------:R-:W-:Y:S05]  /*21b40*/  WARPSYNC.COLLECTIVE R15, `(.L_x_1711) ;  /* 0x000000000f087348 */ /* 0x000fea0003c00000 */
[----:B------:R0:W1:Y:S02]  /*21b50*/  SHFL.IDX P6, R14, R13, R12, R11 ;  /* 0x0000000c0d0e7389 */ /* 0x00006400000c000b */
[----:B01----:R-:W-:Y:S01]  /*21b60*/  ENDCOLLECTIVE ;  /* 0x000000000000791b */ /* 0x003fe20003800000 */
.L_x_1711:
[----:B------:R-:W-:Y:S02]  /*21b70*/  IMAD.MOV.U32 R13, RZ, RZ, R7 ;  /* 0x000000ffff0d7224 */ /* 0x000fe400078e0007 */
[----:B------:R-:W-:-:S07]  /*21b80*/  IMAD.MOV.U32 R5, RZ, RZ, R14 ;  /* 0x000000ffff057224 */ /* 0x000fce00078e000e */
[----:B------:R-:W-:Y:S05]  /*21b90*/  WARPSYNC.COLLECTIVE R15, `(.L_x_1712) ;  /* 0x000000000f087348 */ /* 0x000fea0003c00000 */
[----:B------:R0:W1:Y:S02]  /*21ba0*/  SHFL.IDX P6, R14, R13, R12, R11 ;  /* 0x0000000c0d0e7389 */ /* 0x00006400000c000b */
[----:B01----:R-:W-:Y:S01]  /*21bb0*/  ENDCOLLECTIVE ;  /* 0x000000000000791b */ /* 0x003fe20003800000 */
.L_x_1712:
[----:B------:R-:W-:Y:S05]  /*21bc0*/  BRA `(.L_x_1713) ;  /* 0xfffffe5000c07947 */ /* 0x000fea000383ffff */
.L_x_1432:
[----:B------:R-:W-:Y:S01]  /*21bd0*/  BSSY B1, `(.L_x_1714) ;  /* 0x0000008000017945 */ /* 0x000fe20003800000 */
[----:B------:R-:W-:Y:S02]  /*21be0*/  IMAD.MOV.U32 R13, RZ, RZ, R6 ;  /* 0x000000ffff0d7224 */ /* 0x000fe400078e0006 */
[----:B------:R-:W-:Y:S02]  /*21bf0*/  IMAD.MOV.U32 R12, RZ, RZ, 0x1 ;  /* 0x00000001ff0c7424 */ /* 0x000fe400078e00ff */
[----:B------:R-:W-:Y:S02]  /*21c00*/  IMAD.MOV.U32 R11, RZ, RZ, 0x1c1f ;  /* 0x00001c1fff0b7424 */ /* 0x000fe400078e00ff */
[----:B------:R-:W-:-:S07]  /*21c10*/  IMAD.MOV.U32 R15, RZ, RZ, -0x1 ;  /* 0xffffffffff0f7424 */ /* 0x000fce00078e00ff */
[----:B-1----:R-:W-:Y:S05]  /*21c20*/  WARPSYNC.COLLECTIVE R15, `(.L_x_1715) ;  /* 0x000000000f087348 */ /* 0x002fea0003c00000 */
[----:B------:R0:W2:Y:S02]  /*21c30*/  SHFL.IDX P6, R14, R13, R12, R11 ;  /* 0x0000000c0d0e7389 */ /* 0x0000a400000c000b */
[----:B012---:R-:W-:Y:S01]  /*21c40*/  ENDCOLLECTIVE ;  /* 0x000000000000791b */ /* 0x007fe20003800000 */
.L_x_1715:
[----:B------:R-:W-:Y:S05]  /*21c50*/  BSYNC B1 ;  /* 0x0000000000017941 */ /* 0x000fea0003800000 */
.L_x_1714:
[----:B------:R-:W-:Y:S02]  /*21c60*/  IMAD.MOV.U32 R13, RZ, RZ, R4 ;  /* 0x000000ffff0d7224 */ /* 0x000fe400078e0004 */
[----:B------:R-:W-:Y:S02]  /*21c70*/  IMAD.MOV.U32 R12, RZ, RZ, 0x1 ;  /* 0x00000001ff0c7424 */ /* 0x000fe400078e00ff */
[----:B------:R-:W-:Y:S02]  /*21c80*/  IMAD.MOV.U32 R11, RZ, RZ, 0x1c1f ;  /* 0x00001c1fff0b7424 */ /* 0x000fe400078e00ff */
[----:B------:R-:W-:Y:S02]  /*21c90*/  IMAD.MOV.U32 R15, RZ, RZ, -0x1 ;  /* 0xffffffffff0f7424 */ /* 0x000fe400078e00ff */
[----:B------:R-:W-:-:S07]  /*21ca0*/  IMAD.MOV.U32 R3, RZ, RZ, R14 ;  /* 0x000000ffff037224 */ /* 0x000fce00078e000e */
[----:B------:R-:W-:Y:S05]  /*21cb0*/  WARPSYNC.COLLECTIVE R15, `(.L_x_1716) ;  /* 0x000000000f087348 */ /* 0x000fea0003c00000 */
[----:B------:R0:W1:Y:S02]  /*21cc0*/  SHFL.IDX P6, R14, R13, R12, R11 ;  /* 0x0000000c0d0e7389 */ /* 0x00006400000c000b */
[----:B01----:R-:W-:Y:S01]  /*21cd0*/  ENDCOLLECTIVE ;  /* 0x000000000000791b */ /* 0x003fe20003800000 */
.L_x_1716:
[----:B------:R-:W-:Y:S02]  /*21ce0*/  IMAD.MOV.U32 R13, RZ, RZ, R8 ;  /* 0x000000ffff0d7224 */ /* 0x000fe400078e0008 */
[----:B------:R-:W-:-:S07]  /*21cf0*/  IMAD.MOV.U32 R0, RZ, RZ, R14 ;  /* 0x000000ffff007224 */ /* 0x000fce00078e000e */
[----:B------:R-:W-:Y:S05]  /*21d00*/  WARPSYNC.COLLECTIVE R15, `(.L_x_1717) ;  /* 0x000000000f087348 */ /* 0x000fea0003c00000 */
[----:B------:R0:W1:Y:S02]  /*21d10*/  SHFL.IDX P6, R14, R13, R12, R11 ;  /* 0x0000000c0d0e7389 */ /* 0x00006400000c000b */
[----:B01----:R-:W-:Y:S01]  /*21d20*/  ENDCOLLECTIVE ;  /* 0x000000000000791b */ /* 0x003fe20003800000 */
.L_x_1717:
[----:B------:R-:W-:Y:S02]  /*21d30*/  IMAD.MOV.U32 R13, RZ, RZ, R7 ;  /* 0x000000ffff0d7224 */ /* 0x000fe400078e0007 */
[----:B------:R-:W-:-:S07]  /*21d40*/  IMAD.MOV.U32 R5, RZ, RZ, R14 ;  /* 0x000000ffff057224 */ /* 0x000fce00078e000e */
[----:B------:R-:W-:Y:S05]  /*21d50*/  WARPSYNC.COLLECTIVE R15, `(.L_x_1718) ;  /* 0x000000000f087348 */ /* 0x000fea0003c00000 */
[----:B------:R0:W1:Y:S02]  /*21d60*/  SHFL.IDX P6, R14, R13, R12, R11 ;  /* 0x0000000c0d0e7389 */ /* 0x00006400000c000b */
[----:B01----:R-:W-:Y:S01]  /*21d70*/  ENDCOLLECTIVE ;  /* 0x000000000000791b */ /* 0x003fe20003800000 */
.L_x_1718:
[----:B------:R-:W-:Y:S05]  /*21d80*/  BRA `(.L_x_1719) ;  /* 0xfffffe54002c7947 */ /* 0x000fea000383ffff */
.L_x_1436:
[----:B0-----:R0:W1:Y:S02]  /*21d90*/  SYNCS.PHASECHK.TRANS64.TRYWAIT P0, [R2+URZ+0x16800], R45 ;  /* 0x0168002d020075a7 */ /* 0x001064000800017f */
[----:B-1----:R-:W-:Y:S05]  /*21da0*/  @!P0 NANOSLEEP.SYNCS 0x989680 ;  /* 0x009896800000895d */ /* 0x002fea0003900000 */
[----:B------:R-:W1:Y:S02]  /*21db0*/  @!P0 SYNCS.PHASECHK.TRANS64 P0, [R2+URZ+0x16800], R45 ;  /* 0x0168002d020085a7 */ /* 0x000e64000800007f */
[----:B-1----:R-:W-:Y:S05]  /*21dc0*/  @!P0 BRA `(.L_x_1436) ;  /* 0xfffffffc00f08947 */ /* 0x002fea000383ffff */
[----:B------:R-:W-:Y:S05]  /*21dd0*/  BRA `(.L_x_1720) ;  /* 0xfffffe5800387947 */ /* 0x000fea000383ffff */
.L_x_1444:
[----:B------:R-:W1:Y:S01]  /*21de0*/  LDC R41, c[0x0][0x3f4] ;  /* 0x0000fd00ff297b82 */ /* 0x000e620000000800 */
[----:B------:R-:W-:Y:S01]  /*21df0*/  BSSY B1, `(.L_x_1721) ;  /* 0x0000008000017945 */ /* 0x000fe20003800000 */
[----:B------:R-:W-:Y:S02]  /*21e00*/  IMAD.MOV.U32 R13, RZ, RZ, R26 ;  /* 0x000000ffff0d7224 */ /* 0x000fe400078e001a */
[----:B------:R-:W-:Y:S02]  /*21e10*/  IMAD.MOV.U32 R12, RZ, RZ, RZ ;  /* 0x000000ffff0c7224 */ /* 0x000fe400078e00ff */
[----:B------:R-:W-:Y:S02]  /*21e20*/  IMAD.MOV.U32 R11, RZ, RZ, 0x1c1f ;  /* 0x00001c1fff0b7424 */ /* 0x000fe400078e00ff */
[----:B------:R-:W-:-:S07]  /*21e30*/  IMAD.MOV.U32 R15, RZ, RZ, -0x1 ;  /* 0xffffffffff0f7424 */ /* 0x000fce00078e00ff */
[----:B01----:R-:W-:Y:S05]  /*21e40*/  WARPSYNC.COLLECTIVE R15, `(.L_x_1722) ;  /* 0x000000000f087348 */ /* 0x003fea0003c00000 */
[----:B0-----:R0:W2:Y:S02]  /*21e50*/  SHFL.IDX P6, R14, R13, R12, R11 ;  /* 0x0000000c0d0e7389 */ /* 0x0010a400000c000b */
[----:B012---:R-:W-:Y:S01]  /*21e60*/  ENDCOLLECTIVE ;  /* 0x000000000000791b */ /* 0x007fe20003800000 */
.L_x_1722:
[----:B------:R-:W-:Y:S05]  /*21e70*/  BSYNC B1 ;  /* 0x0000000000017941 */ /* 0x000fea0003800000 */
.L_x_1721:
[----:B------:R0:W5:Y:S01]  /*21e80*/  LDL R8, [R1+0x8] ;  /* 0x0000080001087983 */ /* 0x0001620000100800 */
[----:B------:R-:W-:Y:S01]  /*21e90*/  IMAD.MOV.U32 R13, RZ, RZ, R25 ;  /* 0x000000ffff0d7224 */ /* 0x000fe200078e0019 */
[----:B------:R-:W-:Y:S01]  /*21ea0*/  ISETP.GE.AND P0, PT, R18, R41, PT ;  /* 0x000000291200720c */ /* 0x000fe20003f06270 */
[----:B------:R-:W-:Y:S02]  /*21eb0*/  IMAD.MOV.U32 R12, RZ, RZ, RZ ;  /* 0x000000ffff0c7224 */ /* 0x000fe400078e00ff */
[----:B------:R-:W-:Y:S02]  /*21ec0*/  IMAD.MOV.U32 R11, RZ, RZ, 0x1c1f ;  /* 0x00001c1fff0b7424 */ /* 0x000fe400078e00ff */
[----:B------:R-:W-:Y:S02]  /*21ed0*/  IMAD.MOV.U32 R15, RZ, RZ, -0x1 ;  /* 0xffffffffff0f7424 */ /* 0x000fe400078e00ff */
[----:B0-----:R-:W-:-:S07]  /*21ee0*/  IMAD.MOV.U32 R0, RZ, RZ, R14 ;  /* 0x000000ffff007224 */ /* 0x001fce00078e000e */
[----:B-----5:R-:W-:Y:S05]  /*21ef0*/  WARPSYNC.COLLECTIVE R15, `(.L_x_1723) ;  /* 0x000000000f087348 */ /* 0x020fea0003c00000 */
[----:B------:R0:W1:Y:S02]  /*21f00*/  SHFL.IDX P6, R14, R13, R12, R11 ;  /* 0x0000000c0d0e7389 */ /* 0x00006400000c000b */
[----:B01---5:R-:W-:Y:S01]  /*21f10*/  ENDCOLLECTIVE ;  /* 0x000000000000791b */ /* 0x023fe20003800000 */
.L_x_1723:
[----:B------:R-:W-:Y:S02]  /*21f20*/  IMAD.MOV.U32 R13, RZ, RZ, R24 ;  /* 0x000000ffff0d7224 */ /* 0x000fe400078e0018 */
[----:B------:R-:W-:-:S07]  /*21f30*/  IMAD.MOV.U32 R3, RZ, RZ, R14 ;  /* 0x000000ffff037224 */ /* 0x000fce00078e000e */
[----:B------:R-:W-:Y:S05]  /*21f40*/  WARPSYNC.COLLECTIVE R15, `(.L_x_1724) ;  /* 0x000000000f087348 */ /* 0x000fea0003c00000 */
[----:B------:R0:W1:Y:S02]  /*21f50*/  SHFL.IDX P6, R14, R13, R12, R11 ;  /* 0x0000000c0d0e7389 */ /* 0x00006400000c000b */
[----:B01----:R-:W-:Y:S01]  /*21f60*/  ENDCOLLECTIVE ;  /* 0x000000000000791b */ /* 0x003fe20003800000 */
.L_x_1724:
[----:B------:R-:W-:Y:S02]  /*21f70*/  IMAD.MOV.U32 R13, RZ, RZ, R27 ;  /* 0x000000ffff0d7224 */ /* 0x000fe400078e001b */
[----:B------:R-:W-:-:S07]  /*21f80*/  IMAD.MOV.U32 R4, RZ, RZ, R14 ;  /* 0x000000ffff047224 */ /* 0x000fce00078e000e */
[----:B------:R-:W-:Y:S05]  /*21f90*/  WARPSYNC.COLLECTIVE R15, `(.L_x_1725) ;  /* 0x000000000f087348 */ /* 0x000fea0003c00000 */
[----:B------:R0:W1:Y:S02]  /*21fa0*/  SHFL.IDX P6, R14, R13, R12, R11 ;  /* 0x0000000c0d0e7389 */ /* 0x00006400000c000b */
[----:B01----:R-:W-:Y:S01]  /*21fb0*/  ENDCOLLECTIVE ;  /* 0x000000000000791b */ /* 0x003fe20003800000 */
.L_x_1725:
[----:B------:R-:W-:-:S05]  /*21fc0*/  IMAD R32, R8, R32, RZ ;  /* 0x0000002008207224 */ /* 0x000fca00078e02ff */
[----:B------:R-:W-:-:S13]  /*21fd0*/  ISETP.GE.OR P1, PT, R35, R32, P0 ;  /* 0x000000202300720c */ /* 0x000fda0000726670 */
[C---:B------:R-:W-:Y:S01]  /*21fe0*/  @!P1 IMAD.SHL.U32 R5, R18.reuse, 0x2, RZ ;  /* 0x0000000212059824 */ /* 0x040fe200078e00ff */
[----:B------:R-:W-:-:S04]  /*21ff0*/  @!P1 SHF.L.U64.HI R21, R18, 0x1, R43 ;  /* 0x0000000112159819 */ /* 0x000fc8000001022b */
[----:B------:R-:W-:-:S05]  /*22000*/  @!P1 IADD3 R6, P2, R3, R5, RZ ;  /* 0x0000000503069210 */ /* 0x000fca0007f5e0ff */
[----:B------:R-:W-:-:S05]  /*22010*/  @!P1 IMAD.X R7, R0, 0x1, R21, P2 ;  /* 0x0000000100079824 */ /* 0x000fca00010e0615 */
[----:B------:R-:W2:Y:S01]  /*22020*/  @!P1 LD.E.128 R8, desc[UR40][R6.64] ;  /* 0x0000002806089980 */ /* 0x000ea2000c101d00 */
[----:B------:R-:W-:-:S05]  /*22030*/  @!P1 IADD3 R14, P2, R14, R5, RZ ;  /* 0x000000050e0e9210 */ /* 0x000fca0007f5e0ff */
[----:B------:R-:W-:-:S04]  /*22040*/  @!P1 IMAD.X R3, R4, 0x1, R21, P2 ;  /* 0x0000000104039824 */ /* 0x000fc800010e0615 */
[----:B------:R-:W-:-:S05]  /*22050*/  @!P1 IMAD.MOV.U32 R15, RZ, RZ, R3 ;  /* 0x000000ffff0f9224 */ /* 0x000fca00078e0003 */
[----:B------:R0:W5:Y:S01]  /*22060*/  @!P1 LD.E.128 R4, desc[UR40][R14.64] ;  /* 0x000000280e049980 */ /* 0x000162000c101d00 */
[----:B------:R-:W-:Y:S01]  /*22070*/  CS2R R38, SRZ ;  /* 0x0000000000267805 */ /* 0x000fe2000001ff00 */
[----:B------:R-:W-:Y:S01]  /*22080*/  IMAD.MOV.U32 R13, RZ, RZ, R26 ;  /* 0x000000ffff0d7224 */ /* 0x000fe200078e001a */
[----:B------:R-:W-:Y:S01]  /*22090*/  CS2R R36, SRZ ;  /* 0x0000000000247805 */ /* 0x000fe2000001ff00 */
[----:B------:R-:W-:Y:S01]  /*220a0*/  IMAD.MOV.U32 R12, RZ, RZ, 0x1 ;  /* 0x00000001ff0c7424 */ /* 0x000fe200078e00ff */
[----:B------:R-:W-:Y:S02]  /*220b0*/  CS2R R30, SRZ ;  /* 0x00000000001e7805 */ /* 0x000fe4000001ff00 */
[----:B------:R-:W-:Y:S01]  /*220c0*/  CS2R R20, SRZ ;  /* 0x0000000000147805 */ /* 0x000fe2000001ff00 */
[----:B0-----:R-:W-:Y:S02]  /*220d0*/  IMAD.MOV.U32 R15, RZ, RZ, -0x1 ;  /* 0xffffffffff0f7424 */ /* 0x001fe400078e00ff */
[----:B--2---:R-:W-:-:S02]  /*220e0*/  @!P1 IMAD.MOV.U32 R39, RZ, RZ, R11 ;  /* 0x000000ffff279224 */ /* 0x004fc400078e000b */
[----:B------:R-:W-:Y:S02]  /*220f0*/  IMAD.MOV.U32 R11, RZ, RZ, 0x1c1f ;  /* 0x00001c1fff0b7424 */ /* 0x000fe400078e00ff */
[----:B------:R-:W-:Y:S02]  /*22100*/  @!P1 IMAD.MOV.U32 R36, RZ, RZ, R8 ;  /* 0x000000ffff249224 */ /* 0x000fe400078e0008 */
[----:B------:R-:W-:-:S07]  /*22110*/  @!P1 IMAD.MOV.U32 R37, RZ, RZ, R9 ;  /* 0x000000ffff259224 */ /* 0x000fce00078e0009 */
[----:B-----5:R-:W-:Y:S05]  /*22120*/  WARPSYNC.COLLECTIVE R15, `(.L_x_1726) ;  /* 0x000000000f087348 */ /* 0x020fea0003c00000 */
[----:B------:R0:W1:Y:S02]  /*22130*/  SHFL.IDX P6, R14, R13, R12, R11 ;  /* 0x0000000c0d0e7389 */ /* 0x00006400000c000b */
[----:B01---5:R-:W-:Y:S01]  /*22140*/  ENDCOLLECTIVE ;  /* 0x000000000000791b */ /* 0x023fe20003800000 */
.L_x_1726:
[----:B------:R-:W-:Y:S02]  /*22150*/  IMAD.MOV.U32 R0, RZ, RZ, R36 ;  /* 0x000000ffff007224 */ /* 0x000fe400078e0024 */
[----:B------:R-:W-:Y:S02]  /*22160*/  IMAD.MOV.U32 R3, RZ, RZ, R37 ;  /* 0x000000ffff037224 */ /* 0x000fe400078e0025 */
[----:B------:R-:W-:Y:S01]  /*22170*/  @!P1 IMAD.MOV.U32 R38, RZ, RZ, R10 ;  /* 0x000000ffff269224 */ /* 0x000fe200078e000a */
[----:B------:R-:W-:Y:S01]  /*22180*/  PRMT R48, R0, 0x7610, R48 ;  /* 0x0000761000307816 */ /* 0x000fe20000000030 */
[----:B------:R-:W-:Y:S01]  /*22190*/  IMAD.MOV.U32 R9, RZ, RZ, R39 ;  /* 0x000000ffff097224 */ /* 0x000fe200078e0027 */
[----:B------:R-:W-:Y:S01]  /*221a0*/  PRMT R34, R34, 0x5410, R3 ;  /* 0x0000541022227816 */ /* 0x000fe20000000003 */
[----:B------:R-:W-:Y:S02]  /*221b0*/  @!P1 IMAD.MOV.U32 R30, RZ, RZ, R4 ;  /* 0x000000ffff1e9224 */ /* 0x000fe400078e0004 */
[----:B------:R-:W-:Y:S01]  /*221c0*/  @!P1 IMAD.MOV.U32 R31, RZ, RZ, R5 ;  /* 0x000000ffff1f9224 */ /* 0x000fe200078e0005 */
[----:B------:R-:W-:Y:S01]  /*221d0*/  PRMT R34, R9, 0x7610, R34 ;  /* 0x0000761009227816 */ /* 0x000fe20000000022 */
[----:B------:R-:W-:-:S02]  /*221e0*/  IMAD.MOV.U32 R8, RZ, RZ, R38 ;  /* 0x000000ffff087224 */ /* 0x000fc400078e0026 */
[----:B------:R-:W-:Y:S02]  /*221f0*/  IMAD.MOV.U32 R13, RZ, RZ, R25 ;  /* 0x000000ffff0d7224 */ /* 0x000fe400078e0019 */
[----:B------:R-:W-:Y:S01]  /*22200*/  @!P1 IMAD.MOV.U32 R20, RZ, RZ, R6 ;  /* 0x000000ffff149224 */ /* 0x000fe200078e0006 */
[----:B------:R-:W-:Y:S01]  /*22210*/  PRMT R33, R8, 0x7610, R33 ;  /* 0x0000761008217816 */ /* 0x000fe20000000021 */
[----:B------:R-:W-:Y:S02]  /*22220*/  @!P1 IMAD.MOV.U32 R21, RZ, RZ, R7 ;  /* 0x000000ffff159224 */ /* 0x000fe400078e0007 */
[----:B------:R-:W-:Y:S02]  /*22230*/  IMAD.MOV.U32 R4, RZ, RZ, R30 ;  /* 0x000000ffff047224 */ /* 0x000fe400078e001e */
[----:B------:R-:W-:Y:S02]  /*22240*/  IMAD.MOV.U32 R5, RZ, RZ, R31 ;  /* 0x000000ffff057224 */ /* 0x000fe400078e001f */
[----:B------:R-:W-:Y:S01]  /*22250*/  IMAD.MOV.U32 R0, RZ, RZ, R14 ;  /* 0x000000ffff007224 */ /* 0x000fe200078e000e */
[----:B------:R-:W-:-:S07]  /*22260*/  PRMT R50, R4, 0x7610, R50 ;  /* 0x0000761004327816 */ /* 0x000fce0000000032 */
[----:B------:R-:W-:Y:S05]  /*22270*/  WARPSYNC.COLLECTIVE R15, `(.L_x_1727) ;  /* 0x000000000f087348 */ /* 0x000fea0003c00000 */
[----:B------:R0:W1:Y:S02]  /*22280*/  SHFL.IDX P6, R14, R13, R12, R11 ;  /* 0x0000000c0d0e7389 */ /* 0x00006400000c000b */
[----:B01----:R-:W-:Y:S01]  /*22290*/  ENDCOLLECTIVE ;  /* 0x000000000000791b */ /* 0x003fe20003800000 */
.L_x_1727:
[----:B------:R-:W-:Y:S01]  /*222a0*/  IMAD.MOV.U32 R6, RZ, RZ, R20 ;  /* 0x000000ffff067224 */ /* 0x000fe200078e0014 */
[----:B------:R-:W-:Y:S01]  /*222b0*/  PRMT R54, R5, 0x7610, R54 ;  /* 0x0000761005367816 */ /* 0x000fe20000000036 */
[----:B------:R-:W-:Y:S01]  /*222c0*/  IMAD.MOV.U32 R7, RZ, RZ, R21 ;  /* 0x000000ffff077224 */ /* 0x000fe200078e0015 */
[----:B------:R-:W-:Y:S02]  /*222d0*/  CS2R R4, SRZ ;  /* 0x0000000000047805 */ /* 0x000fe4000001ff00 */
[----:B------:R-:W-:Y:S02]  /*222e0*/  PRMT R33, R33, 0x5410, R6 ;  /* 0x0000541021217816 */ /* 0x000fe40000000006 */
[----:B------:R-:W-:Y:S01]  /*222f0*/  PRMT R55, R7, 0x7610, R55 ;  /* 0x0000761007377816 */ /* 0x000fe20000000037 */
[----:B------:R-:W-:Y:S02]  /*22300*/  IMAD.MOV.U32 R13, RZ, RZ, R24 ;  /* 0x000000ffff0d7224 */ /* 0x000fe400078e0018 */
[----:B------:R-:W-:-:S07]  /*22310*/  IMAD.MOV.U32 R3, RZ, RZ, R14 ;  /* 0x000000ffff037224 */ /* 0x000fce00078e000e */
[----:B------:R-:W-:Y:S05]  /*22320*/  WARPSYNC.COLLECTIVE R15, `(.L_x_1728) ;  /* 0x000000000f087348 */ /* 0x000fea0003c00000 */
[----:B------:R0:W1:Y:S02]  /*22330*/  SHFL.IDX P6, R14, R13, R12, R11 ;  /* 0x0000000c0d0e7389 */ /* 0x00006400000c000b */
[----:B01----:R-:W-:Y:S01]  /*22340*/  ENDCOLLECTIVE ;  /* 0x000000000000791b */ /* 0x003fe20003800000 */
.L_x_1728:
[----:B------:R-:W-:Y:S02]  /*22350*/  IMAD.MOV.U32 R13, RZ, RZ, R27 ;  /* 0x000000ffff0d7224 */ /* 0x000fe400078e001b */
[----:B------:R-:W-:-:S07]  /*22360*/  IMAD.MOV.U32 R24, RZ, RZ, R14 ;  /* 0x000000ffff187224 */ /* 0x000fce00078e000e */
[----:B------:R-:W-:Y:S05]  /*22370*/  WARPSYNC.COLLECTIVE R15, `(.L_x_1729) ;  /* 0x000000000f087348 */ /* 0x000fea0003c00000 */
[----:B------:R0:W1:Y:S02]  /*22380*/  SHFL.IDX P6, R14, R13, R12, R11 ;  /* 0x0000000c0d0e7389 */ /* 0x00006400000c000b */
[----:B01----:R-:W-:Y:S01]  /*22390*/  ENDCOLLECTIVE ;  /* 0x000000000000791b */ /* 0x003fe20003800000 */
.L_x_1729:
[----:B------:R-:W-:Y:S05]  /*223a0*/  BRA `(.L_x_1730) ;  /* 0xfffffe6400687947 */ /* 0x000fea000383ffff */
.L_x_1448:
[----:B0-----:R0:W1:Y:S02]  /*223b0*/  SYNCS.PHASECHK.TRANS64.TRYWAIT P1, [R2+URZ+0x16800], R13 ;  /* 0x0168000d020075a7 */ /* 0x001064000802017f */
[----:B-1----:R-:W-:Y:S05]  /*223c0*/  @!P1 NANOSLEEP.SYNCS 0x989680 ;  /* 0x009896800000995d */ /* 0x002fea0003900000 */
[----:B------:R-:W1:Y:S02]  /*223d0*/  @!P1 SYNCS.PHASECHK.TRANS64 P1, [R2+URZ+0x16800], R13 ;  /* 0x0168000d020095a7 */ /* 0x000e64000802007f */
[----:B-1----:R-:W-:Y:S05]  /*223e0*/  @!P1 BRA `(.L_x_1448) ;  /* 0xfffffffc00f09947 */ /* 0x002fea000383ffff */
[----:B------:R-:W-:Y:S05]  /*223f0*/  BRA `(.L_x_1731) ;  /* 0xfffffe6800107947 */ /* 0x000fea000383ffff */
.L_x_1454:
[----:B--2---:R2:W3:Y:S02]  /*22400*/  SYNCS.PHASECHK.TRANS64.TRYWAIT P2, [R0+URZ+0x16830], R3 ;  /* 0x01683003000075a7 */ /* 0x0044e4000804017f */
[----:B---3--:R-:W-:Y:S05]  /*22410*/  @!P2 NANOSLEEP.SYNCS 0x989680 ;  /* 0x009896800000a95d */ /* 0x008fea0003900000 */
[----:B------:R-:W3:Y:S02]  /*22420*/  @!P2 SYNCS.PHASECHK.TRANS64 P2, [R0+URZ+0x16830], R3 ;  /* 0x016830030000a5a7 */ /* 0x000ee4000804007f */
[----:B---3--:R-:W-:Y:S05]  /*22430*/  @!P2 BRA `(.L_x_1454) ;  /* 0xfffffffc00f0a947 */ /* 0x008fea000383ffff */
[----:B------:R-:W-:Y:S05]  /*22440*/  BRA `(.L_x_1453) ;  /* 0xfffffe7400d87947 */ /* 0x000fea000383ffff */
.L_x_1472:
[----:B-1----:R1:W2:Y:S02]  /*22450*/  SYNCS.PHASECHK.TRANS64.TRYWAIT P5, [R9+URZ+0x16830], R8 ;  /* 0x01683008090075a7 */ /* 0x0022a400080a017f */
[----:B--2---:R-:W-:Y:S05]  /*22460*/  @!P5 NANOSLEEP.SYNCS 0x989680 ;  /* 0x009896800000d95d */ /* 0x004fea0003900000 */
[----:B------:R-:W2:Y:S02]  /*22470*/  @!P5 SYNCS.PHASECHK.TRANS64 P5, [R9+URZ+0x16830], R8 ;  /* 0x016830080900d5a7 */ /* 0x000ea400080a007f */
[----:B--2---:R-:W-:Y:S05]  /*22480*/  @!P5 BRA `(.L_x_1472) ;  /* 0xfffffffc00f0d947 */ /* 0x004fea000383ffff */
[----:B------:R-:W-:Y:S05]  /*22490*/  BRA `(.L_x_1471) ;  /* 0xfffffeb0008c7947 */ /* 0x000fea000383ffff */
.L_x_1476:
[----:B-1----:R1:W2:Y:S02]  /*224a0*/  SYNCS.PHASECHK.TRANS64.TRYWAIT P4, [R9+URZ+0x16850], R8 ;  /* 0x01685008090075a7 */ /* 0x0022a4000808017f */
[----:B--2---:R-:W-:Y:S05]  /*224b0*/  @!P4 NANOSLEEP.SYNCS 0x989680 ;  /* 0x009896800000c95d */ /* 0x004fea0003900000 */
[----:B------:R-:W2:Y:S02]  /*224c0*/  @!P4 SYNCS.PHASECHK.TRANS64 P4, [R9+URZ+0x16850], R8 ;  /* 0x016850080900c5a7 */ /* 0x000ea4000808007f */
[----:B--2---:R-:W-:Y:S05]  /*224d0*/  @!P4 BRA `(.L_x_1476) ;  /* 0xfffffffc00f0c947 */ /* 0x004fea000383ffff */
[----:B------:R-:W-:Y:S05]  /*224e0*/  BRA `(.L_x_1473) ;  /* 0xfffffeb400507947 */ /* 0x000fea000383ffff */
.L_x_1495:
[----:B-1----:R1:W2:Y:S02]  /*224f0*/  SYNCS.PHASECHK.TRANS64.TRYWAIT P3, [R5+URZ+0x16830], R14 ;  /* 0x0168300e050075a7 */ /* 0x0022a4000806017f */
[----:B--2---:R-:W-:Y:S05]  /*22500*/  @!P3 NANOSLEEP.SYNCS 0x989680 ;  /* 0x009896800000b95d */ /* 0x004fea0003900000 */
[----:B------:R-:W2:Y:S02]  /*22510*/  @!P3 SYNCS.PHASECHK.TRANS64 P3, [R5+URZ+0x16830], R14 ;  /* 0x0168300e0500b5a7 */ /* 0x000ea4000806007f */
[----:B--2---:R-:W-:Y:S05]  /*22520*/  @!P3 BRA `(.L_x_1495) ;  /* 0xfffffffc00f0b947 */ /* 0x004fea000383ffff */
[----:B------:R-:W-:Y:S05]  /*22530*/  BRA `(.L_x_1494) ;  /* 0xfffffeec00087947 */ /* 0x000fea000383ffff */
.L_x_1499:
[----:B-1----:R1:W2:Y:S02]  /*22540*/  SYNCS.PHASECHK.TRANS64.TRYWAIT P2, [R8+URZ+0x16850], R5 ;  /* 0x01685005080075a7 */ /* 0x0022a4000804017f */
[----:B--2---:R-:W-:Y:S05]  /*22550*/  @!P2 NANOSLEEP.SYNCS 0x989680 ;  /* 0x009896800000a95d */ /* 0x004fea0003900000 */
[----:B------:R-:W2:Y:S02]  /*22560*/  @!P2 SYNCS.PHASECHK.TRANS64 P2, [R8+URZ+0x16850], R5 ;  /* 0x016850050800a5a7 */ /* 0x000ea4000804007f */
[----:B--2---:R-:W-:Y:S05]  /*22570*/  @!P2 BRA `(.L_x_1499) ;  /* 0xfffffffc00f0a947 */ /* 0x004fea000383ffff */
[----:B------:R-:W-:Y:S05]  /*22580*/  BRA `(.L_x_1496) ;  /* 0xfffffeec00cc7947 */ /* 0x000fea000383ffff */
.L_x_1506:
[----:B-1----:R1:W2:Y:S02]  /*22590*/  SYNCS.PHASECHK.TRANS64.TRYWAIT P3, [R5+URZ+0x16830], R12 ;  /* 0x0168300c050075a7 */ /* 0x0022a4000806017f */
[----:B--2---:R-:W-:Y:S05]  /*225a0*/  @!P3 NANOSLEEP.SYNCS 0x989680 ;  /* 0x009896800000b95d */ /* 0x004fea0003900000 */
[----:B------:R-:W2:Y:S02]  /*225b0*/  @!P3 SYNCS.PHASECHK.TRANS64 P3, [R5+URZ+0x16830], R12 ;  /* 0x0168300c0500b5a7 */ /* 0x000ea4000806007f */
[----:B--2---:R-:W-:Y:S05]  /*225c0*/  @!P3 BRA `(.L_x_1506) ;  /* 0xfffffffc00f0b947 */ /* 0x004fea000383ffff */
[----:B------:R-:W-:Y:S05]  /*225d0*/  BRA `(.L_x_1505) ;  /* 0xffffff1000ec7947 */ /* 0x000fea000383ffff */
.L_x_1510:
[----:B-1----:R1:W2:Y:S02]  /*225e0*/  SYNCS.PHASECHK.TRANS64.TRYWAIT P2, [R8+URZ+0x16850], R5 ;  /* 0x01685005080075a7 */ /* 0x0022a4000804017f */
[----:B--2---:R-:W-:Y:S05]  /*225f0*/  @!P2 NANOSLEEP.SYNCS 0x989680 ;  /* 0x009896800000a95d */ /* 0x004fea0003900000 */
[----:B------:R-:W2:Y:S02]  /*22600*/  @!P2 SYNCS.PHASECHK.TRANS64 P2, [R8+URZ+0x16850], R5 ;  /* 0x016850050800a5a7 */ /* 0x000ea4000804007f */
[----:B--2---:R-:W-:Y:S05]  /*22610*/  @!P2 BRA `(.L_x_1510) ;  /* 0xfffffffc00f0a947 */ /* 0x004fea000383ffff */
[----:B------:R-:W-:Y:S05]  /*22620*/  BRA `(.L_x_1507) ;  /* 0xffffff1400b07947 */ /* 0x000fea000383ffff */
.L_x_1523:
[----:B-1----:R1:W2:Y:S02]  /*22630*/  SYNCS.PHASECHK.TRANS64.TRYWAIT P0, [R11+URZ+0x16850], R0 ;  /* 0x016850000b0075a7 */ /* 0x0022a4000800017f */
[----:B--2---:R-:W-:Y:S05]  /*22640*/  @!P0 NANOSLEEP.SYNCS 0x989680 ;  /* 0x009896800000895d */ /* 0x004fea0003900000 */
[----:B------:R-:W2:Y:S02]  /*22650*/  @!P0 SYNCS.PHASECHK.TRANS64 P0, [R11+URZ+0x16850], R0 ;  /* 0x016850000b0085a7 */ /* 0x000ea4000800007f */
[----:B--2---:R-:W-:Y:S05]  /*22660*/  @!P0 BRA `(.L_x_1523) ;  /* 0xfffffffc00f08947 */ /* 0x004fea000383ffff */
[----:B------:R-:W-:Y:S05]  /*22670*/  BRA `(.L_x_1522) ;  /* 0xffffff4800887947 */ /* 0x000fea000383ffff */
.L_x_1528:
[----:B------:R-:W-:Y:S02]  /*22680*/  IMAD.MOV.U32 R13, RZ, RZ, R41 ;  /* 0x000000ffff0d7224 */ /* 0x000fe400078e0029 */
[----:B------:R-:W-:Y:S02]  /*22690*/  IMAD.MOV.U32 R12, RZ, RZ, RZ ;  /* 0x000000ffff0c7224 */ /* 0x000fe400078e00ff */
[----:B------:R-:W-:Y:S02]  /*226a0*/  IMAD.MOV.U32 R11, RZ, RZ, 0x181f ;  /* 0x0000181fff0b7424 */ /* 0x000fe400078e00ff */
[----:B------:R-:W-:Y:S02]  /*226b0*/  IMAD.MOV.U32 R15, RZ, RZ, -0x1 ;  /* 0xffffffffff0f7424 */ /* 0x000fe400078e00ff */
[----:B------:R-:W-:-:S07]  /*226c0*/  IMAD.IADD R42, R45, 0x1, R50 ;  /* 0x000000012d2a7824 */ /* 0x000fce00078e0232 */
[----:B-----5:R-:W-:Y:S05]  /*226d0*/  WARPSYNC.COLLECTIVE R15, `(.L_x_1732) ;  /* 0x000000000f087348 */ /* 0x020fea0003c00000 */
[----:B------:R0:W1:Y:S02]  /*226e0*/  SHFL.IDX P6, R14, R13, R12, R11 ;  /* 0x0000000c0d0e7389 */ /* 0x00006400000c000b */
[----:B01---5:R-:W-:Y:S01]  /*226f0*/  ENDCOLLECTIVE ;  /* 0x000000000000791b */ /* 0x023fe20003800000 */
.L_x_1732:
[----:B------:R-:W-:Y:S02]  /*22700*/  VIADD R20, R42, 0x30 ;  /* 0x000000302a147836 */ /* 0x000fe40000000000 */
[----:B------:R-:W-:Y:S02]  /*22710*/  IMAD.MOV.U32 R13, RZ, RZ, R40 ;  /* 0x000000ffff0d7224 */ /* 0x000fe400078e0028 */
[----:B------:R-:W-:-:S07]  /*22720*/  IMAD.MOV.U32 R0, RZ, RZ, R14 ;  /* 0x000000ffff007224 */ /* 0x000fce00078e000e */
[----:B------:R-:W-:Y:S05]  /*22730*/  WARPSYNC.COLLECTIVE R15, `(.L_x_1733) ;  /* 0x000000000f087348 */ /* 0x000fea0003c00000 */
[----:B------:R0:W1:Y:S02]  /*22740*/  SHFL.IDX P6, R14, R13, R12, R11 ;  /* 0x0000000c0d0e7389 */ /* 0x00006400000c000b */
[----:B01----:R-:W-:Y:S01]  /*22750*/  ENDCOLLECTIVE ;  /* 0x000000000000791b */ /* 0x003fe20003800000 */
.L_x_1733:
        /* <DEDUP_REMOVED lines=12> */
.L_x_1734:
[----:B------:R-:W-:-:S04]  /*22820*/  @!P3 LEA R28, P5, R44, R3, 0x1 ;  /* 0x000000032c1cb211 */ /* 0x000fc800078a08ff */
[----:B------:R-:W-:Y:S01]  /*22830*/  @!P3 LEA.HI.X R3, R44, R0, R43, 0x1, P5 ;  /* 0x000000002c03b211 */ /* 0x000fe200028f0c2b */
[----:B------:R-:W-:Y:S02]  /*22840*/  IMAD.MOV.U32 R13, RZ, RZ, R40 ;  /* 0x000000ffff0d7224 */ /* 0x000fe400078e0028 */
[----:B------:R-:W-:-:S07]  /*22850*/  IMAD.MOV.U32 R8, RZ, RZ, R14 ;  /* 0x000000ffff087224 */ /* 0x000fce00078e000e */
[----:B------:R-:W-:Y:S05]  /*22860*/  WARPSYNC.COLLECTIVE R15, `(.L_x_1735) ;  /* 0x000000000f087348 */ /* 0x000fea0003c00000 */
[----:B------:R0:W1:Y:S02]  /*22870*/  SHFL.IDX P6, R14, R13, R12, R11 ;  /* 0x0000000c0d0e7389 */ /* 0x00006400000c000b */
[----:B01----:R-:W-:Y:S01]  /*22880*/  ENDCOLLECTIVE ;  /* 0x000000000000791b */ /* 0x003fe20003800000 */
.L_x_1735:
[----:B------:R-:W-:Y:S02]  /*22890*/  IMAD.MOV.U32 R13, RZ, RZ, R41 ;  /* 0x000000ffff0d7224 */ /* 0x000fe400078e0029 */
[----:B------:R-:W-:Y:S02]  /*228a0*/  IMAD.MOV.U32 R12, RZ, RZ, 0x2 ;  /* 0x00000002ff0c7424 */ /* 0x000fe400078e00ff */
[----:B------:R-:W-:-:S07]  /*228b0*/  IMAD.MOV.U32 R9, RZ, RZ, R14 ;  /* 0x000000ffff097224 */ /* 0x000fce00078e000e */
[----:B------:R-:W-:Y:S05]  /*228c0*/  WARPSYNC.COLLECTIVE R15, `(.L_x_1736) ;  /* 0x000000000f087348 */ /* 0x000fea0003c00000 */
[----:B------:R0:W1:Y:S02]  /*228d0*/  SHFL.IDX P6, R14, R13, R12, R11 ;  /* 0x0000000c0d0e7389 */ /* 0x00006400000c000b */
[----:B01----:R-:W-:Y:S01]  /*228e0*/  ENDCOLLECTIVE ;  /* 0x000000000000791b */ /* 0x003fe20003800000 */
.L_x_1736:
        /* <DEDUP_REMOVED lines=11> */
.L_x_1737:
[----:B------:R-:W-:Y:S02]  /*229a0*/  IMAD.MOV.U32 R13, RZ, RZ, R41 ;  /* 0x000000ffff0d7224 */ /* 0x000fe400078e0029 */
[----:B------:R-:W-:Y:S01]  /*229b0*/  IMAD.MOV.U32 R12, RZ, RZ, 0x3 ;  /* 0x00000003ff0c7424 */ /* 0x000fe200078e00ff */
[----:B------:R-:W-:-:S13]  /*229c0*/  @!P2 LEA R45, P5, R44, R14, 0x1 ;  /* 0x0000000e2c2da211 */ /* 0x000fda00078a08ff */
[----:B------:R-:W-:Y:S05]  /*229d0*/  WARPSYNC.COLLECTIVE R15, `(.L_x_1738) ;  /* 0x000000000f087348 */ /* 0x000fea0003c00000 */
[----:B------:R0:W1:Y:S02]  /*229e0*/  SHFL.IDX P6, R14, R13, R12, R11 ;  /* 0x0000000c0d0e7389 */ /* 0x00006400000c000b */
[----:B01----:R-:W-:Y:S01]  /*229f0*/  ENDCOLLECTIVE ;  /* 0x000000000000791b */ /* 0x003fe20003800000 */
.L_x_1738:
        /* <DEDUP_REMOVED lines=9> */
.L_x_1739:
[----:B------:R-:W-:Y:S05]  /*22a90*/  BRA `(.L_x_1740) ;  /* 0xffffff5c00b47947 */ /* 0x000fea000383ffff */
.L_x_1530:
[----:B------:R-:W-:Y:S02]  /*22aa0*/  IMAD.MOV.U32 R13, RZ, RZ, R4 ;  /* 0x000000ffff0d7224 */ /* 0x000fe400078e0004 */
[----:B------:R-:W-:Y:S02]  /*22ab0*/  IMAD.MOV.U32 R12, RZ, RZ, RZ ;  /* 0x000000ffff0c7224 */ /* 0x000fe400078e00ff */
[----:B------:R-:W-:Y:S02]  /*22ac0*/  IMAD.MOV.U32 R11, RZ, RZ, 0x1c1f ;  /* 0x00001c1fff0b7424 */ /* 0x000fe400078e00ff */
[----:B------:R-:W-:-:S07]  /*22ad0*/  IMAD.MOV.U32 R15, RZ, RZ, -0x1 ;  /* 0xffffffffff0f7424 */ /* 0x000fce00078e00ff */
[----:B------:R-:W-:Y:S05]  /*22ae0*/  WARPSYNC.COLLECTIVE R15, `(.L_x_1741) ;  /* 0x000000000f087348 */ /* 0x000fea0003c00000 */
[----:B------:R0:W1:Y:S02]  /*22af0*/  SHFL.IDX P6, R14, R13, R12, R11 ;  /* 0x0000000c0d0e7389 */ /* 0x00006400000c000b */
[----:B01----:R-:W-:Y:S01]  /*22b00*/  ENDCOLLECTIVE ;  /* 0x000000000000791b */ /* 0x003fe20003800000 */
.L_x_1741:
[----:B------:R-:W-:Y:S02]  /*22b10*/  IMAD.MOV.U32 R13, RZ, RZ, R3 ;  /* 0x000000ffff0d7224 */ /* 0x000fe400078e0003 */
[----:B------:R-:W-:-:S07]  /*22b20*/  IMAD.MOV.U32 R0, RZ, RZ, R14 ;  /* 0x000000ffff007224 */ /* 0x000fce00078e000e */
[----:B------:R-:W-:Y:S05]  /*22b30*/  WARPSYNC.COLLECTIVE R15, `(.L_x_1742) ;  /* 0x000000000f087348 */ /* 0x000fea0003c00000 */
[----:B------:R0:W1:Y:S02]  /*22b40*/  SHFL.IDX P6, R14, R13, R12, R11 ;  /* 0x0000000c0d0e7389 */ /* 0x00006400000c000b */
[----:B01----:R-:W-:Y:S01]  /*22b50*/  ENDCOLLECTIVE ;  /* 0x000000000000791b */ /* 0x003fe20003800000 */
.L_x_1742:
[----:B------:R-:W-:Y:S05]  /*22b60*/  BRA `(.L_x_1743) ;  /* 0xffffff6000907947 */ /* 0x000fea000383ffff */
.L_x_1533:
        /* <DEDUP_REMOVED lines=8> */
.L_x_1745:
[----:B------:R-:W-:Y:S05]  /*22bf0*/  BSYNC B1 ;  /* 0x0000000000017941 */ /* 0x000fea0003800000 */
.L_x_1744:
        /* <DEDUP_REMOVED lines=8> */
.L_x_1746:
[----:B------:R-:W-:Y:S05]  /*22c80*/  BRA `(.L_x_1747) ;  /* 0xffffff6000ec7947 */ /* 0x000fea000383ffff */
.L_x_1537:
[----:B------:R-:W-:Y:S02]  /*22c90*/  IMAD.MOV.U32 R13, RZ, RZ, R20 ;  /* 0x000000ffff0d7224 */ /* 0x000fe400078e0014 */
[----:B------:R-:W-:Y:S02]  /*22ca0*/  IMAD.MOV.U32 R12, RZ, RZ, RZ ;  /* 0x000000ffff0c7224 */ /* 0x000fe400078e00ff */
[----:B------:R-:W-:Y:S02]  /*22cb0*/  IMAD.MOV.U32 R11, RZ, RZ, 0x181f ;  /* 0x0000181fff0b7424 */ /* 0x000fe400078e00ff */
[----:B------:R-:W-:Y:S02]  /*22cc0*/  IMAD.MOV.U32 R15, RZ, RZ, -0x1 ;  /* 0xffffffffff0f7424 */ /* 0x000fe400078e00ff */
[----:B------:R-:W-:Y:S02]  /*22cd0*/  IMAD R21, R24, R9, RZ ;  /* 0x0000000918157224 */ /* 0x000fe400078e02ff */
[----:B------:R-:W-:-:S07]  /*22ce0*/  IMAD.IADD R24, R45, 0x1, R27 ;  /* 0x000000012d187824 */ /* 0x000fce00078e021b */
[----:B------:R-:W-:Y:S05]  /*22cf0*/  WARPSYNC.COLLECTIVE R15, `(.L_x_1748) ;  /* 0x000000000f087348 */ /* 0x000fea0003c00000 */
[----:B------:R0:W1:Y:S02]  /*22d00*/  SHFL.IDX P6, R14, R13, R12, R11 ;  /* 0x0000000c0d0e7389 */ /* 0x00006400000c000b */
[----:B01----:R-:W-:Y:S01]  /*22d10*/  ENDCOLLECTIVE ;  /* 0x000000000000791b */ /* 0x003fe20003800000 */
.L_x_1748:
[C---:B------:R-:W-:Y:S01]  /*22d20*/  VIADD R8, R24.reuse, 0x30 ;  /* 0x0000003018087836 */ /* 0x040fe20000000000 */
[----:B------:R-:W-:-:S04]  /*22d30*/  ISETP.GE.OR P3, PT, R24, R21, P0 ;  /* 0x000000151800720c */ /* 0x000fc80000766670 */
[----:B------:R-:W-:Y:S01]  /*22d40*/  ISETP.GE.OR P4, PT, R8, R21, P0 ;  /* 0x000000150800720c */ /* 0x000fe20000786670 */
[----:B------:R-:W-:Y:S02]  /*22d50*/  VIADD R8, R24, 0x60 ;  /* 0x0000006018087836 */ /* 0x000fe40000000000 */
[----:B------:R-:W-:-:S03]  /*22d60*/  IMAD.MOV.U32 R13, RZ, RZ, R7 ;  /* 0x000000ffff0d7224 */ /* 0x000fc600078e0007 */
[----:B------:R-:W-:Y:S01]  /*22d70*/  ISETP.GE.OR P2, PT, R8, R21, P0 ;  /* 0x000000150800720c */ /* 0x000fe20000746670 */
[----:B------:R-:W-:-:S12]  /*22d80*/  IMAD.MOV.U32 R0, RZ, RZ, R14 ;  /* 0x000000ffff007224 */ /* 0x000fd800078e000e */
[----:B------:R-:W-:Y:S05]  /*22d90*/  WARPSYNC.COLLECTIVE R15, `(.L_x_1749) ;  /* 0x000000000f087348 */ /* 0x000fea0003c00000 */
[----:B------:R0:W1:Y:S02]  /*22da0*/  SHFL.IDX P6, R14, R13, R12, R11 ;  /* 0x0000000c0d0e7389 */ /* 0x00006400000c000b */
[----:B01----:R-:W-:Y:S01]  /*22db0*/  ENDCOLLECTIVE ;  /* 0x000000000000791b */ /* 0x003fe20003800000 */
.L_x_1749:
[----:B------:R-:W-:Y:S02]  /*22dc0*/  IMAD.MOV.U32 R13, RZ, RZ, R20 ;  /* 0x000000ffff0d7224 */ /* 0x000fe400078e0014 */
[----:B------:R-:W-:Y:S02]  /*22dd0*/  IMAD.MOV.U32 R12, RZ, RZ, 0x1 ;  /* 0x00000001ff0c7424 */ /* 0x000fe400078e00ff */
[----:B------:R-:W-:-:S07]  /*22de0*/  IMAD.MOV.U32 R3, RZ, RZ, R14 ;  /* 0x000000ffff037224 */ /* 0x000fce00078e000e */
[----:B------:R-:W-:Y:S05]  /*22df0*/  WARPSYNC.COLLECTIVE R15, `(.L_x_1750) ;  /* 0x000000000f087348 */ /* 0x000fea0003c00000 */
[----:B------:R0:W1:Y:S02]  /*22e00*/  SHFL.IDX P6, R14, R13, R12, R11 ;  /* 0x0000000c0d0e7389 */ /* 0x00006400000c000b */
[----:B01----:R-:W-:Y:S01]  /*22e10*/  ENDCOLLECTIVE ;  /* 0x000000000000791b */ /* 0x003fe20003800000 */
.L_x_1750:
[----:B------:R-:W-:-:S04]  /*22e20*/  @!P3 LEA R10, P5, R44, R3, 0x1 ;  /* 0x000000032c0ab211 */ /* 0x000fc800078a08ff */
[----:B------:R-:W-:Y:S01]  /*22e30*/  @!P3 LEA.HI.X R3, R44, R0, R43, 0x1, P5 ;  /* 0x000000002c03b211 */ /* 0x000fe200028f0c2b */
[----:B------:R-:W-:Y:S02]  /*22e40*/  IMAD.MOV.U32 R13, RZ, RZ, R7 ;  /* 0x000000ffff0d7224 */ /* 0x000fe400078e0007 */
[----:B------:R-:W-:-:S07]  /*22e50*/  IMAD.MOV.U32 R4, RZ, RZ, R14 ;  /* 0x000000ffff047224 */ /* 0x000fce00078e000e */
[----:B------:R-:W-:Y:S05]  /*22e60*/  WARPSYNC.COLLECTIVE R15, `(.L_x_1751) ;  /* 0x000000000f087348 */ /* 0x000fea0003c00000 */
[----:B------:R0:W1:Y:S02]  /*22e70*/  SHFL.IDX P6, R14, R13, R12, R11 ;  /* 0x0000000c0d0e7389 */ /* 0x00006400000c000b */
[----:B01----:R-:W-:Y:S01]  /*22e80*/  ENDCOLLECTIVE ;  /* 0x000000000000791b */ /* 0x003fe20003800000 */
.L_x_1751:
[----:B------:R-:W-:Y:S02]  /*22e90*/  IMAD.MOV.U32 R13, RZ, RZ, R20 ;  /* 0x000000ffff0d7224 */ /* 0x000fe400078e0014 */
[----:B------:R-:W-:Y:S02]  /*22ea0*/  IMAD.MOV.U32 R12, RZ, RZ, 0x2 ;  /* 0x00000002ff0c7424 */ /* 0x000fe400078e00ff */
[----:B------:R-:W-:-:S07]  /*22eb0*/  IMAD.MOV.U32 R5, RZ, RZ, R14 ;  /* 0x000000ffff057224 */ /* 0x000fce00078e000e */
[----:B------:R-:W-:Y:S05]  /*22ec0*/  WARPSYNC.COLLECTIVE R15, `(.L_x_1752) ;  /* 0x000000000f087348 */ /* 0x000fea0003c00000 */
[----:B------:R0:W1:Y:S02]  /*22ed0*/  SHFL.IDX P6, R14, R13, R12, R11 ;  /* 0x0000000c0d0e7389 */ /* 0x00006400000c000b */
[----:B01----:R-:W-:Y:S01]  /*22ee0*/  ENDCOLLECTIVE ;  /* 0x000000000000791b */ /* 0x003fe20003800000 */
.L_x_1752:
[----:B------:R-:W-:-:S04]  /*22ef0*/  @!P4 LEA R8, P1, R44, R5, 0x1 ;  /* 0x000000052c08c211 */ /* 0x000fc800078208ff */
[----:B------:R-:W-:Y:S01]  /*22f00*/  @!P4 LEA.HI.X R9, R44, R4, R43, 0x1, P1 ;  /* 0x000000042c09c211 */ /* 0x000fe200008f0c2b */
[----:B------:R-:W-:Y:S02]  /*22f10*/  IMAD.MOV.U32 R13, RZ, RZ, R7 ;  /* 0x000000ffff0d7224 */ /* 0x000fe400078e0007 */
[----:B------:R-:W-:-:S07]  /*22f20*/  IMAD.MOV.U32 R6, RZ, RZ, R14 ;  /* 0x000000ffff067224 */ /* 0x000fce00078e000e */
[----:B------:R-:W-:Y:S05]  /*22f30*/  WARPSYNC.COLLECTIVE R15, `(.L_x_1753) ;  /* 0x000000000f087348 */ /* 0x000fea0003c00000 */
[----:B------:R0:W1:Y:S02]  /*22f40*/  SHFL.IDX P6, R14, R13, R12, R11 ;  /* 0x0000000c0d0e7389 */ /* 0x00006400000c000b */
[----:B01----:R-:W-:Y:S01]  /*22f50*/  ENDCOLLECTIVE ;  /* 0x000000000000791b */ /* 0x003fe20003800000 */
.L_x_1753:
[----:B------:R-:W-:Y:S02]  /*22f60*/  @!P3 IMAD.MOV.U32 R11, RZ, RZ, R3 ;  /* 0x000000ffff0bb224 */ /* 0x000fe400078e0003 */
[----:B------:R-:W-:Y:S02]  /*22f70*/  IMAD.MOV.U32 R13, RZ, RZ, R20 ;  /* 0x000000ffff0d7224 */ /* 0x000fe400078e0014 */
[----:B------:R-:W-:Y:S01]  /*22f80*/  IMAD.MOV.U32 R12, RZ, RZ, 0x3 ;  /* 0x00000003ff0c7424 */ /* 0x000fe200078e00ff */
        /* <DEDUP_REMOVED lines=9> */
.L_x_1754:
[----:B------:R0:W-:Y:S01]  /*23020*/  @!P2 ST.E.128 desc[UR40][R4.64], RZ ;  /* 0x000000ff0400a985 */ /* 0x0001e2000c101d28 */
[----:B------:R-:W-:Y:S02]  /*23030*/  IMAD.MOV.U32 R13, RZ, RZ, R7 ;  /* 0x000000ffff0d7224 */ /* 0x000fe400078e0007 */
[----:B------:R-:W-:-:S07]  /*23040*/  IMAD.MOV.U32 R0, RZ, RZ, R14 ;  /* 0x000000ffff007224 */ /* 0x000fce00078e000e */
[----:B0-----:R-:W-:Y:S05]  /*23050*/  WARPSYNC.COLLECTIVE R15, `(.L_x_1755) ;  /* 0x000000000f087348 */ /* 0x001fea0003c00000 */
[----:B------:R1:W2:Y:S02]  /*23060*/  SHFL.IDX P6, R14, R13, R12, R11 ;  /* 0x0000000c0d0e7389 */ /* 0x0002a400000c000b */
[----:B012---:R-:W-:Y:S01]  /*23070*/  ENDCOLLECTIVE ;  /* 0x000000000000791b */ /* 0x007fe20003800000 */
.L_x_1755:
[----:B------:R-:W-:Y:S05]  /*23080*/  BRA `(.L_x_1756) ;  /* 0xffffff6800fc7947 */ /* 0x000fea000383ffff */
.L_x_1564:
[----:B------:R-:W0:Y:S01]  /*23090*/  S2R R5, SR_TID.X ;  /* 0x0000000000057919 */ /* 0x000e220000002100 */
[----:B------:R-:W-:Y:S01]  /*230a0*/  BSSY B1, `(.L_x_1757) ;  /* 0x000000a000017945 */ /* 0x000fe20003800000 */
[----:B------:R-:W-:Y:S02]  /*230b0*/  IMAD.MOV.U32 R12, RZ, RZ, RZ ;  /* 0x000000ffff0c7224 */ /* 0x000fe400078e00ff */
[----:B------:R-:W-:Y:S02]  /*230c0*/  IMAD.MOV.U32 R11, RZ, RZ, 0x1f ;  /* 0x0000001fff0b7424 */ /* 0x000fe400078e00ff */
[----:B------:R-:W-:Y:S01]  /*230d0*/  IMAD.MOV.U32 R15, RZ, RZ, -0x1 ;  /* 0xffffffffff0f7424 */ /* 0x000fe200078e00ff */
[----:B0-----:R-:W-:-:S04]  /*230e0*/  SHF.R.U32.HI R5, RZ, 0x5, R5 ;  /* 0x00000005ff057819 */ /* 0x001fc80000011605 */
[----:B------:R-:W-:-:S05]  /*230f0*/  LOP3.LUT R5, R5, 0x3, RZ, 0xc0, !PT ;  /* 0x0000000305057812 */ /* 0x000fca00078ec0ff */
[----:B------:R-:W-:-:S07]  /*23100*/  IMAD.MOV.U32 R13, RZ, RZ, R5 ;  /* 0x000000ffff0d7224 */ /* 0x000fce00078e0005 */
[----:B------:R-:W-:Y:S05]  /*23110*/  WARPSYNC.COLLECTIVE R15, `(.L_x_1758) ;  /* 0x000000000f087348 */ /* 0x000fea0003c00000 */
[----:B------:R0:W1:Y:S02]  /*23120*/  SHFL.IDX P6, R14, R13, R12, R11 ;  /* 0x0000000c0d0e7389 */ /* 0x00006400000c000b */
[----:B01----:R-:W-:Y:S01]  /*23130*/  ENDCOLLECTIVE ;  /* 0x000000000000791b */ /* 0x003fe20003800000 */
.L_x_1758:
[----:B------:R-:W-:Y:S05]  /*23140*/  BSYNC B1 ;  /* 0x0000000000017941 */ /* 0x000fea0003800000 */
.L_x_1757:
[----:B------:R-:W-:Y:S05]  /*23150*/  BRA `(.L_x_1759) ;  /* 0xffffff88008c7947 */ /* 0x000fea000383ffff */
.L_x_1566:
[----:B------:R-:W-:Y:S01]  /*23160*/  BSSY B1, `(.L_x_1760) ;  /* 0x0000006000017945 */ /* 0x000fe20003800000 */
[----:B------:R-:W-:-:S07]  /*23170*/  IMAD.MOV.U32 R15, RZ, RZ, -0x1 ;  /* 0xffffffffff0f7424 */ /* 0x000fce00078e00ff */
[----:B0-----:R-:W-:Y:S05]  /*23180*/  WARPSYNC.COLLECTIVE R15, `(.L_x_1761) ;  /* 0x000000000f0c7348 */ /* 0x001fea0003c00000 */
[----:B------:R-:W-:Y:S02]  /*23190*/  ELECT P6, UR62, PT ;  /* 0x00000000003e782f */ /* 0x000fe400038c0000 */
[----:B------:R-:W-:Y:S01]  /*231a0*/  MOV R14, UR62 ;  /* 0x0000003e000e7c02 */ /* 0x000fe20008000f00 */
[----:B0-----:R-:W-:Y:S10]  /*231b0*/  ENDCOLLECTIVE ;  /* 0x000000000000791b */ /* 0x001ff40003800000 */
.L_x_1761:
[----:B------:R-:W-:Y:S05]  /*231c0*/  BSYNC B1 ;  /* 0x0000000000017941 */ /* 0x000fea0003800000 */
.L_x_1760:
[----:B------:R-:W-:Y:S05]  /*231d0*/  BRA `(.L_x_1565) ;  /* 0xffffff8800847947 */ /* 0x000fea000383ffff */
.L_x_1568:
[----:B0-----:R0:W1:Y:S02]  /*231e0*/  SYNCS.PHASECHK.TRANS64.TRYWAIT P0, [R17+URZ+0x16820], R5 ;  /* 0x01682005110075a7 */ /* 0x001064000800017f */
[----:B-1----:R-:W-:Y:S05]  /*231f0*/  @!P0 NANOSLEEP.SYNCS 0x989680 ;  /* 0x009896800000895d */ /* 0x002fea0003900000 */
[----:B------:R-:W1:Y:S02]  /*23200*/  @!P0 SYNCS.PHASECHK.TRANS64 P0, [R17+URZ+0x16820], R5 ;  /* 0x01682005110085a7 */ /* 0x000e64000800007f */
[----:B-1----:R-:W-:Y:S05]  /*23210*/  @!P0 BRA `(.L_x_1568) ;  /* 0xfffffffc00f08947 */ /* 0x002fea000383ffff */
[----:B------:R-:W-:Y:S05]  /*23220*/  BRA `(.L_x_1762) ;  /* 0xffffff8800947947 */ /* 0x000fea000383ffff */
.L_x_1572:
[----:B0-----:R0:W1:Y:S02]  /*23230*/  SYNCS.PHASECHK.TRANS64.TRYWAIT P0, [R5+URZ+0x168a0], R7 ;  /* 0x0168a007050075a7 */ /* 0x001064000800017f */
[----:B-1----:R-:W-:Y:S05]  /*23240*/  @!P0 NANOSLEEP.SYNCS 0x989680 ;  /* 0x009896800000895d */ /* 0x002fea0003900000 */
[----:B------:R-:W1:Y:S02]  /*23250*/  @!P0 SYNCS.PHASECHK.TRANS64 P0, [R5+URZ+0x168a0], R7 ;  /* 0x0168a007050085a7 */ /* 0x000e64000800007f */
[----:B-1----:R-:W-:Y:S05]  /*23260*/  @!P0 BRA `(.L_x_1572) ;  /* 0xfffffffc00f08947 */ /* 0x002fea000383ffff */
[----:B------:R-:W-:Y:S05]  /*23270*/  BRA `(.L_x_1763) ;  /* 0xffffff8800b07947 */ /* 0x000fea000383ffff */
.L_x_1577:
[----:B-1----:R1:W2:Y:S02]  /*23280*/  SYNCS.PHASECHK.TRANS64.TRYWAIT P0, [R5+URZ+0x168c0], R7 ;  /* 0x0168c007050075a7 */ /* 0x0022a4000800017f */
[----:B--2---:R-:W-:Y:S05]  /*23290*/  @!P0 NANOSLEEP.SYNCS 0x989680 ;  /* 0x009896800000895d */ /* 0x004fea0003900000 */
[----:B------:R-:W2:Y:S02]  /*232a0*/  @!P0 SYNCS.PHASECHK.TRANS64 P0, [R5+URZ+0x168c0], R7 ;  /* 0x0168c007050085a7 */ /* 0x000ea4000800007f */
[----:B--2---:R-:W-:Y:S05]  /*232b0*/  @!P0 BRA `(.L_x_1577) ;  /* 0xfffffffc00f08947 */ /* 0x004fea000383ffff */
[----:B------:R-:W-:Y:S05]  /*232c0*/  BRA `(.L_x_1764) ;  /* 0xffffff8c00307947 */ /* 0x000fea000383ffff */
.L_x_1584:
[----:B0-----:R0:W1:Y:S02]  /*232d0*/  SYNCS.PHASECHK.TRANS64.TRYWAIT P1, [R5+URZ+0x168a0], R7 ;  /* 0x0168a007050075a7 */ /* 0x001064000802017f */
[----:B-1----:R-:W-:Y:S05]  /*232e0*/  @!P1 NANOSLEEP.SYNCS 0x989680 ;  /* 0x009896800000995d */ /* 0x002fea0003900000 */
[----:B------:R-:W1:Y:S02]  /*232f0*/  @!P1 SYNCS.PHASECHK.TRANS64 P1, [R5+URZ+0x168a0], R7 ;  /* 0x0168a007050095a7 */ /* 0x000e64000802007f */
[----:B-1----:R-:W-:Y:S05]  /*23300*/  @!P1 BRA `(.L_x_1584) ;  /* 0xfffffffc00f09947 */ /* 0x002fea000383ffff */
[----:B------:R-:W-:Y:S05]  /*23310*/  BRA `(.L_x_1765) ;  /* 0xffffff8c00fc7947 */ /* 0x000fea000383ffff */
.L_x_1589:
[----:B-1----:R1:W2:Y:S02]  /*23320*/  SYNCS.PHASECHK.TRANS64.TRYWAIT P1, [R5+URZ+0x168c0], R7 ;  /* 0x0168c007050075a7 */ /* 0x0022a4000802017f */
[----:B--2---:R-:W-:Y:S05]  /*23330*/  @!P1 NANOSLEEP.SYNCS 0x989680 ;  /* 0x009896800000995d */ /* 0x004fea0003900000 */
[----:B------:R-:W2:Y:S02]  /*23340*/  @!P1 SYNCS.PHASECHK.TRANS64 P1, [R5+URZ+0x168c0], R7 ;  /* 0x0168c007050095a7 */ /* 0x000ea4000802007f */
[----:B--2---:R-:W-:Y:S05]  /*23350*/  @!P1 BRA `(.L_x_1589) ;  /* 0xfffffffc00f09947 */ /* 0x004fea000383ffff */
[----:B------:R-:W-:Y:S05]  /*23360*/  BRA `(.L_x_1766) ;  /* 0xffffff9000747947 */ /* 0x000fea000383ffff */
.L_x_1612:
        /* <DEDUP_REMOVED lines=8> */
[----:B01----:R-:W-:Y:S05]  /*233f0*/  WARPSYNC.COLLECTIVE R15, `(.L_x_1768) ;  /* 0x000000000f087348 */ /* 0x003fea0003c00000 */
[----:B------:R2:W3:Y:S02]  /*23400*/  SHFL.IDX P6, R14, R13, R12, R11 ;  /* 0x0000000c0d0e7389 */ /* 0x0004e400000c000b */
[----:B0123--:R-:W-:Y:S01]  /*23410*/  ENDCOLLECTIVE ;  /* 0x000000000000791b */ /* 0x00ffe20003800000 */
.L_x_1768:
[----:B------:R-:W-:Y:S05]  /*23420*/  BSYNC B0 ;  /* 0x0000000000007941 */ /* 0x000fea0003800000 */
.L_x_1767:
[----:B------:R-:W-:Y:S05]  /*23430*/  BRA `(.L_x_1769) ;  /* 0xffffffa000307947 */ /* 0x000fea000383ffff */
.L_x_1614:
[----:B------:R-:W-:Y:S01]  /*23440*/  BSSY B0, `(.L_x_1770) ;  /* 0x0000006000007945 */ /* 0x000fe20003800000 */
[----:B------:R-:W-:-:S07]  /*23450*/  IMAD.MOV.U32 R15, RZ, RZ, -0x1 ;  /* 0xffffffffff0f7424 */ /* 0x000fce00078e00ff */
[----:B012---:R-:W-:Y:S05]  /*23460*/  WARPSYNC.COLLECTIVE R15, `(.L_x_1771) ;  /* 0x000000000f0c7348 */ /* 0x007fea0003c00000 */
[----:B------:R-:W-:Y:S02]  /*23470*/  ELECT P6, UR62, PT ;  /* 0x00000000003e782f */ /* 0x000fe400038c0000 */
[----:B------:R-:W-:Y:S01]  /*23480*/  MOV R14, UR62 ;  /* 0x0000003e000e7c02 */ /* 0x000fe20008000f00 */
[----:B012---:R-:W-:Y:S10]  /*23490*/  ENDCOLLECTIVE ;  /* 0x000000000000791b */ /* 0x007ff40003800000 */
.L_x_1771:
[----:B------:R-:W-:Y:S05]  /*234a0*/  BSYNC B0 ;  /* 0x0000000000007941 */ /* 0x000fea0003800000 */
.L_x_1770:
[----:B------:R-:W-:Y:S05]  /*234b0*/  BRA `(.L_x_1772) ;  /* 0xffffffa000307947 */ /* 0x000fea000383ffff */
.L_x_1616:
[----:B--2---:R2:W3:Y:S02]  /*234c0*/  SYNCS.PHASECHK.TRANS64.TRYWAIT P0, [R0+URZ+0x16840], R2 ;  /* 0x01684002000075a7 */ /* 0x0044e4000800017f */
[----:B---3--:R-:W-:Y:S05]  /*234d0*/  @!P0 NANOSLEEP.SYNCS 0x989680 ;  /* 0x009896800000895d */ /* 0x008fea0003900000 */
[----:B------:R-:W3:Y:S02]  /*234e0*/  @!P0 SYNCS.PHASECHK.TRANS64 P0, [R0+URZ+0x16840], R2 ;  /* 0x01684002000085a7 */ /* 0x000ee4000800007f */
[----:B---3--:R-:W-:Y:S05]  /*234f0*/  @!P0 BRA `(.L_x_1616) ;  /* 0xfffffffc00f08947 */ /* 0x008fea000383ffff */
[----:B------:R-:W-:Y:S05]  /*23500*/  BRA `(.L_x_1773) ;  /* 0xffffffa000847947 */ /* 0x000fea000383ffff */
.L_x_1620:
        /* <DEDUP_REMOVED lines=15> */
.L_x_1774:
[----:B------:R-:W-:Y:S02]  /*23600*/  IMAD.MOV.U32 R13, RZ, RZ, R0 ;  /* 0x000000ffff0d7224 */ /* 0x000fe400078e0000 */
[----:B------:R-:W-:-:S07]  /*23610*/  IMAD.MOV.U32 R8, RZ, RZ, R14 ;  /* 0x000000ffff087224 */ /* 0x000fce00078e000e */
[----:B------:R-:W-:Y:S05]  /*23620*/  WARPSYNC.COLLECTIVE R15, `(.L_x_1775) ;  /* 0x000000000f087348 */ /* 0x000fea0003c00000 */
[----:B------:R0:W1:Y:S02]  /*23630*/  SHFL.IDX P6, R14, R13, R12, R11 ;  /* 0x0000000c0d0e7389 */ /* 0x00006400000c000b */
[----:B01----:R-:W-:Y:S01]  /*23640*/  ENDCOLLECTIVE ;  /* 0x000000000000791b */ /* 0x003fe20003800000 */
.L_x_1775:
[----:B------:R-:W-:Y:S02]  /*23650*/  IMAD.MOV.U32 R13, RZ, RZ, R4 ;  /* 0x000000ffff0d7224 */ /* 0x000fe400078e0004 */
[----:B------:R-:W-:Y:S02]  /*23660*/  IMAD.MOV.U32 R12, RZ, RZ, 0x1 ;  /* 0x00000001ff0c7424 */ /* 0x000fe400078e00ff */
[----:B------:R-:W-:-:S07]  /*23670*/  IMAD.MOV.U32 R7, RZ, RZ, R14 ;  /* 0x000000ffff077224 */ /* 0x000fce00078e000e */
[----:B------:R-:W-:Y:S05]  /*23680*/  WARPSYNC.COLLECTIVE R15, `(.L_x_1776) ;  /* 0x000000000f087348 */ /* 0x000fea0003c00000 */
[----:B------:R0:W1:Y:S02]  /*23690*/  SHFL.IDX P6, R14, R13, R12, R11 ;  /* 0x0000000c0d0e7389 */ /* 0x00006400000c000b */
[----:B01----:R-:W-:Y:S01]  /*236a0*/  ENDCOLLECTIVE ;  /* 0x000000000000791b */ /* 0x003fe20003800000 */
.L_x_1776:
[----:B------:R-:W-:-:S05]  /*236b0*/  @!P1 LEA R7, P2, R21, R7, 0x1 ;  /* 0x0000000715079211 */ /* 0x000fca00078408ff */
[----:B------:R-:W-:-:S04]  /*236c0*/  @!P1 IMAD.X R8, RZ, RZ, R8, P2 ;  /* 0x000000ffff089224 */ /* 0x000fc800010e0608 */
[----:B------:R-:W-:Y:S02]  /*236d0*/  @!P1 IMAD.MOV.U32 R9, RZ, RZ, R8 ;  /* 0x000000ffff099224 */ /* 0x000fe400078e0008 */
[----:B------:R-:W-:Y:S02]  /*236e0*/  IMAD.MOV.U32 R13, RZ, RZ, R0 ;  /* 0x000000ffff0d7224 */ /* 0x000fe400078e0000 */
[----:B------:R-:W-:-:S05]  /*236f0*/  @!P1 IMAD.MOV.U32 R8, RZ, RZ, R7 ;  /* 0x000000ffff089224 */ /* 0x000fca00078e0007 */
        /* <DEDUP_REMOVED lines=9> */
.L_x_1777:
[----:B------:R-:W-:Y:S02]  /*23790*/  IMAD.MOV.U32 R13, RZ, RZ, R4 ;  /* 0x000000ffff0d7224 */ /* 0x000fe400078e0004 */
[----:B------:R-:W-:Y:S02]  /*237a0*/  IMAD.MOV.U32 R12, RZ, RZ, 0x2 ;  /* 0x00000002ff0c7424 */ /* 0x000fe400078e00ff */
[----:B------:R-:W-:-:S07]  /*237b0*/  IMAD.MOV.U32 R8, RZ, RZ, R14 ;  /* 0x000000ffff087224 */ /* 0x000fce00078e000e */
[----:B------:R-:W-:Y:S05]  /*237c0*/  WARPSYNC.COLLECTIVE R15, `(.L_x_1778) ;  /* 0x000000000f087348 */ /* 0x000fea0003c00000 */
[----:B------:R0:W1:Y:S02]  /*237d0*/  SHFL.IDX P6, R14, R13, R12, R11 ;  /* 0x0000000c0d0e7389 */ /* 0x00006400000c000b */
[----:B01----:R-:W-:Y:S01]  /*237e0*/  ENDCOLLECTIVE ;  /* 0x000000000000791b */ /* 0x003fe20003800000 */
.L_x_1778:
        /* <DEDUP_REMOVED lines=14> */
.L_x_1779:
[----:B------:R-:W-:Y:S02]  /*238d0*/  IMAD.MOV.U32 R13, RZ, RZ, R4 ;  /* 0x000000ffff0d7224 */ /* 0x000fe400078e0004 */
[----:B------:R-:W-:Y:S02]  /*238e0*/  IMAD.MOV.U32 R12, RZ, RZ, 0x3 ;  /* 0x00000003ff0c7424 */ /* 0x000fe400078e00ff */
[----:B------:R-:W-:-:S07]  /*238f0*/  IMAD.MOV.U32 R8, RZ, RZ, R14 ;  /* 0x000000ffff087224 */ /* 0x000fce00078e000e */
[----:B------:R-:W-:Y:S05]  /*23900*/  WARPSYNC.COLLECTIVE R15, `(.L_x_1780) ;  /* 0x000000000f087348 */ /* 0x000fea0003c00000 */
[----:B------:R0:W1:Y:S02]  /*23910*/  SHFL.IDX P6, R14, R13, R12, R11 ;  /* 0x0000000c0d0e7389 */ /* 0x00006400000c000b */
[----:B01----:R-:W-:Y:S01]  /*23920*/  ENDCOLLECTIVE ;  /* 0x000000000000791b */ /* 0x003fe20003800000 */
.L_x_1780:
        /* <DEDUP_REMOVED lines=14> */
.L_x_1781:
[----:B------:R-:W-:Y:S02]  /*23a10*/  IMAD.MOV.U32 R13, RZ, RZ, R4 ;  /* 0x000000ffff0d7224 */ /* 0x000fe400078e0004 */
[----:B------:R-:W-:Y:S02]  /*23a20*/  IMAD.MOV.U32 R12, RZ, RZ, 0x4 ;  /* 0x00000004ff0c7424 */ /* 0x000fe400078e00ff */
[----:B------:R-:W-:-:S07]  /*23a30*/  IMAD.MOV.U32 R8, RZ, RZ, R14 ;  /* 0x000000ffff087224 */ /* 0x000fce00078e000e */
[----:B------:R-:W-:Y:S05]  /*23a40*/  WARPSYNC.COLLECTIVE R15, `(.L_x_1782) ;  /* 0x000000000f087348 */ /* 0x000fea0003c00000 */
[----:B------:R0:W1:Y:S02]  /*23a50*/  SHFL.IDX P6, R14, R13, R12, R11 ;  /* 0x0000000c0d0e7389 */ /* 0x00006400000c000b */
[----:B01----:R-:W-:Y:S01]  /*23a60*/  ENDCOLLECTIVE ;  /* 0x000000000000791b */ /* 0x003fe20003800000 */
.L_x_1782:
        /* <DEDUP_REMOVED lines=14> */
.L_x_1783:
[----:B------:R-:W-:Y:S02]  /*23b50*/  IMAD.MOV.U32 R13, RZ, RZ, R4 ;  /* 0x000000ffff0d7224 */ /* 0x000fe400078e0004 */
[----:B------:R-:W-:Y:S02]  /*23b60*/  IMAD.MOV.U32 R12, RZ, RZ, 0x5 ;  /* 0x00000005ff0c7424 */ /* 0x000fe400078e00ff */
[----:B------:R-:W-:-:S07]  /*23b70*/  IMAD.MOV.U32 R8, RZ, RZ, R14 ;  /* 0x000000ffff087224 */ /* 0x000fce00078e000e */
[----:B------:R-:W-:Y:S05]  /*23b80*/  WARPSYNC.COLLECTIVE R15, `(.L_x_1784) ;  /* 0x000000000f087348 */ /* 0x000fea0003c00000 */
[----:B------:R0:W1:Y:S02]  /*23b90*/  SHFL.IDX P6, R14, R13, R12, R11 ;  /* 0x0000000c0d0e7389 */ /* 0x00006400000c000b */
[----:B01----:R-:W-:Y:S01]  /*23ba0*/  ENDCOLLECTIVE ;  /* 0x000000000000791b */ /* 0x003fe20003800000 */
.L_x_1784:
        /* <DEDUP_REMOVED lines=14> */
.L_x_1785:
[----:B------:R-:W-:Y:S02]  /*23c90*/  IMAD.MOV.U32 R13, RZ, RZ, R4 ;  /* 0x000000ffff0d7224 */ /* 0x000fe400078e0004 */
[----:B------:R-:W-:Y:S02]  /*23ca0*/  IMAD.MOV.U32 R12, RZ, RZ, 0x6 ;  /* 0x00000006ff0c7424 */ /* 0x000fe400078e00ff */
[----:B------:R-:W-:-:S07]  /*23cb0*/  IMAD.MOV.U32 R8, RZ, RZ, R14 ;  /* 0x000000ffff087224 */ /* 0x000fce00078e000e */
[----:B------:R-:W-:Y:S05]  /*23cc0*/  WARPSYNC.COLLECTIVE R15, `(.L_x_1786) ;  /* 0x000000000f087348 */ /* 0x000fea0003c00000 */
[----:B------:R0:W1:Y:S02]  /*23cd0*/  SHFL.IDX P6, R14, R13, R12, R11 ;  /* 0x0000000c0d0e7389 */ /* 0x00006400000c000b */
[----:B01----:R-:W-:Y:S01]  /*23ce0*/  ENDCOLLECTIVE ;  /* 0x000000000000791b */ /* 0x003fe20003800000 */
.L_x_1786:
        /* <DEDUP_REMOVED lines=14> */
.L_x_1787:
[----:B------:R-:W-:Y:S02]  /*23dd0*/  IMAD.MOV.U32 R13, RZ, RZ, R4 ;  /* 0x000000ffff0d7224 */ /* 0x000fe400078e0004 */
[----:B------:R-:W-:Y:S02]  /*23de0*/  IMAD.MOV.U32 R12, RZ, RZ, 0x7 ;  /* 0x00000007ff0c7424 */ /* 0x000fe400078e00ff */
[----:B------:R-:W-:-:S07]  /*23df0*/  IMAD.MOV.U32 R8, RZ, RZ, R14 ;  /* 0x000000ffff087224 */ /* 0x000fce00078e000e */
[----:B------:R-:W-:Y:S05]  /*23e00*/  WARPSYNC.COLLECTIVE R15, `(.L_x_1788) ;  /* 0x000000000f087348 */ /* 0x000fea0003c00000 */
[----:B------:R0:W1:Y:S02]  /*23e10*/  SHFL.IDX P6, R14, R13, R12, R11 ;  /* 0x0000000c0d0e7389 */ /* 0x00006400000c000b */
[----:B01----:R-:W-:Y:S01]  /*23e20*/  ENDCOLLECTIVE ;  /* 0x000000000000791b */ /* 0x003fe20003800000 */
.L_x_1788:
        /* <DEDUP_REMOVED lines=15> */
.L_x_1789:
[----:B------:R-:W-:Y:S01]  /*23f20*/  ISETP.GE.AND P2, PT, R0, R3, PT ;  /* 0x000000030000720c */ /* 0x000fe20003f46270 */
[----:B------:R-:W-:Y:S02]  /*23f30*/  IMAD.MOV.U32 R13, RZ, RZ, R2 ;  /* 0x000000ffff0d7224 */ /* 0x000fe400078e0002 */
[----:B------:R-:W-:Y:S02]  /*23f40*/  IMAD.MOV.U32 R12, RZ, RZ, RZ ;  /* 0x000000ffff0c7224 */ /* 0x000fe400078e00ff */
[----:B------:R-:W-:-:S08]  /*23f50*/  IMAD.MOV.U32 R7, RZ, RZ, R14 ;  /* 0x000000ffff077224 */ /* 0x000fd000078e000e */
[----:B------:R-:W-:Y:S05]  /*23f60*/  WARPSYNC.COLLECTIVE R15, `(.L_x_1790) ;  /* 0x000000000f087348 */ /* 0x000fea0003c00000 */
[----:B------:R0:W1:Y:S02]  /*23f70*/  SHFL.IDX P6, R14, R13, R12, R11 ;  /* 0x0000000c0d0e7389 */ /* 0x00006400000c000b */
[----:B01----:R-:W-:Y:S01]  /*23f80*/  ENDCOLLECTIVE ;  /* 0x000000000000791b */ /* 0x003fe20003800000 */
.L_x_1790:
[----:B------:R-:W-:-:S05]  /*23f90*/  @!P1 LEA R7, P3, R21, R7, 0x1 ;  /* 0x0000000715079211 */ /* 0x000fca00078608ff */
[----:B------:R-:W-:Y:S02]  /*23fa0*/  @!P1 IMAD.X R4, RZ, RZ, R4, P3 ;  /* 0x000000ffff049224 */ /* 0x000fe400018e0604 */
[----:B------:R-:W-:Y:S02]  /*23fb0*/  @!P1 IMAD.MOV.U32 R8, RZ, RZ, R7 ;  /* 0x000000ffff089224 */ /* 0x000fe400078e0007 */
        /* <DEDUP_REMOVED lines=11> */
.L_x_1791:
[----:B------:R-:W-:Y:S02]  /*24070*/  IMAD.MOV.U32 R13, RZ, RZ, R2 ;  /* 0x000000ffff0d7224 */ /* 0x000fe400078e0002 */
[----:B------:R-:W-:Y:S02]  /*24080*/  IMAD.MOV.U32 R12, RZ, RZ, 0x1 ;  /* 0x00000001ff0c7424 */ /* 0x000fe400078e00ff */
[----:B------:R-:W-:-:S07]  /*24090*/  IMAD.MOV.U32 R0, RZ, RZ, R14 ;  /* 0x000000ffff007224 */ /* 0x000fce00078e000e */
[----:B------:R-:W-:Y:S05]  /*240a0*/  WARPSYNC.COLLECTIVE R15, `(.L_x_1792) ;  /* 0x000000000f087348 */ /* 0x000fea0003c00000 */
[----:B------:R0:W1:Y:S02]  /*240b0*/  SHFL.IDX P6, R14, R13, R12, R11 ;  /* 0x0000000c0d0e7389 */ /* 0x00006400000c000b */
[----:B01----:R-:W-:Y:S01]  /*240c0*/  ENDCOLLECTIVE ;  /* 0x000000000000791b */ /* 0x003fe20003800000 */
.L_x_1792:
[----:B------:R-:W-:-:S05]  /*240d0*/  @!P2 LEA R0, P1, R21, R0, 0x1 ;  /* 0x000000001500a211 */ /* 0x000fca00078208ff */
[----:B------:R-:W-:-:S04]  /*240e0*/  @!P2 IMAD.X R8, RZ, RZ, R10, P1 ;  /* 0x000000ffff08a224 */ /* 0x000fc800008e060a */
        /* <DEDUP_REMOVED lines=13> */
.L_x_1793:
[----:B------:R-:W-:Y:S02]  /*241c0*/  IMAD.MOV.U32 R13, RZ, RZ, R2 ;  /* 0x000000ffff0d7224 */ /* 0x000fe400078e0002 */
[----:B------:R-:W-:Y:S02]  /*241d0*/  IMAD.MOV.U32 R12, RZ, RZ, 0x2 ;  /* 0x00000002ff0c7424 */ /* 0x000fe400078e00ff */
[----:B------:R-:W-:-:S07]  /*241e0*/  IMAD.MOV.U32 R8, RZ, RZ, R14 ;  /* 0x000000ffff087224 */ /* 0x000fce00078e000e */
[----:B------:R-:W-:Y:S05]  /*241f0*/  WARPSYNC.COLLECTIVE R15, `(.L_x_1794) ;  /* 0x000000000f087348 */ /* 0x000fea0003c00000 */
[----:B------:R0:W1:Y:S02]  /*24200*/  SHFL.IDX P6, R14, R13, R12, R11 ;  /* 0x0000000c0d0e7389 */ /* 0x00006400000c000b */
[----:B01----:R-:W-:Y:S01]  /*24210*/  ENDCOLLECTIVE ;  /* 0x000000000000791b */ /* 0x003fe20003800000 */
.L_x_1794:
        /* <DEDUP_REMOVED lines=13> */
.L_x_1795:
[----:B------:R-:W-:Y:S02]  /*242f0*/  IMAD.MOV.U32 R13, RZ, RZ, R2 ;  /* 0x000000ffff0d7224 */ /* 0x000fe400078e0002 */
[----:B------:R-:W-:Y:S02]  /*24300*/  IMAD.MOV.U32 R12, RZ, RZ, 0x3 ;  /* 0x00000003ff0c7424 */ /* 0x000fe400078e00ff */
[----:B------:R-:W-:-:S07]  /*24310*/  IMAD.MOV.U32 R8, RZ, RZ, R14 ;  /* 0x000000ffff087224 */ /* 0x000fce00078e000e */
[----:B------:R-:W-:Y:S05]  /*24320*/  WARPSYNC.COLLECTIVE R15, `(.L_x_1796) ;  /* 0x000000000f087348 */ /* 0x000fea0003c00000 */
[----:B------:R0:W1:Y:S02]  /*24330*/  SHFL.IDX P6, R14, R13, R12, R11 ;  /* 0x0000000c0d0e7389 */ /* 0x00006400000c000b */
[----:B01----:R-:W-:Y:S01]  /*24340*/  ENDCOLLECTIVE ;  /* 0x000000000000791b */ /* 0x003fe20003800000 */
.L_x_1796:
        /* <DEDUP_REMOVED lines=12> */
.L_x_1797:
[----:B------:R-:W-:Y:S01]  /*24410*/  IMAD.MOV.U32 R2, RZ, RZ, R14 ;  /* 0x000000ffff027224 */ /* 0x000fe200078e000e */
[----:B------:R-:W-:Y:S06]  /*24420*/  BRA `(.L_x_1798) ;  /* 0xffffffa000847947 */ /* 0x000fec000383ffff */
.L_x_1623:
[----:B0-----:R0:W1:Y:S02]  /*24430*/  SYNCS.PHASECHK.TRANS64.TRYWAIT P0, [R17+URZ+0x16820], R0 ;  /* 0x01682000110075a7 */ /* 0x001064000800017f */
[----:B-1----:R-:W-:Y:S05]  /*24440*/  @!P0 NANOSLEEP.SYNCS 0x989680 ;  /* 0x009896800000895d */ /* 0x002fea0003900000 */
[----:B------:R-:W1:Y:S02]  /*24450*/  @!P0 SYNCS.PHASECHK.TRANS64 P0, [R17+URZ+0x16820], R0 ;  /* 0x01682000110085a7 */ /* 0x000e64000800007f */
[----:B-1----:R-:W-:Y:S05]  /*24460*/  @!P0 BRA `(.L_x_1623) ;  /* 0xfffffffc00f08947 */ /* 0x002fea000383ffff */
[----:B------:R-:W-:Y:S05]  /*24470*/  BRA `(.L_x_1799) ;  /* 0xffffffa000e47947 */ /* 0x000fea000383ffff */
.L_x_1632:
[----:B-1----:R1:W2:Y:S02]  /*24480*/  SYNCS.PHASECHK.TRANS64.TRYWAIT P0, [R2+URZ+0x16840], R3 ;  /* 0x01684003020075a7 */ /* 0x0022a4000800017f */
[----:B--2---:R-:W-:Y:S05]  /*24490*/  @!P0 NANOSLEEP.SYNCS 0x989680 ;  /* 0x009896800000895d */ /* 0x004fea0003900000 */
[----:B------:R-:W2:Y:S02]  /*244a0*/  @!P0 SYNCS.PHASECHK.TRANS64 P0, [R2+URZ+0x16840], R3 ;  /* 0x01684003020085a7 */ /* 0x000ea4000800007f */
[----:B--2---:R-:W-:Y:S05]  /*244b0*/  @!P0 BRA `(.L_x_1632) ;  /* 0xfffffffc00f08947 */ /* 0x004fea000383ffff */
[----:B------:R-:W-:Y:S05]  /*244c0*/  BRA `(.L_x_1800) ;  /* 0xffffffa400cc7947 */ /* 0x000fea000383ffff */
.L_x_1637:
[----:B0-----:R0:W1:Y:S02]  /*244d0*/  SYNCS.PHASECHK.TRANS64.TRYWAIT P0, [R3+URZ+0x60], R2 ;  /* 0x00006002030075a7 */ /* 0x001064000800017f */
[----:B-1----:R-:W-:Y:S05]  /*244e0*/  @!P0 NANOSLEEP.SYNCS 0x989680 ;  /* 0x009896800000895d */ /* 0x002fea0003900000 */
[----:B------:R-:W1:Y:S02]  /*244f0*/  @!P0 SYNCS.PHASECHK.TRANS64 P0, [R3+URZ+0x60], R2 ;  /* 0x00006002030085a7 */ /* 0x000e64000800007f */
[----:B-1----:R-:W-:Y:S05]  /*24500*/  @!P0 BRA `(.L_x_1637) ;  /* 0xfffffffc00f08947 */ /* 0x002fea000383ffff */
[----:B------:R-:W-:Y:S05]  /*24510*/  BRA `(.L_x_1801) ;  /* 0xffffffa800587947 */ /* 0x000fea000383ffff */
.L_x_1645:
[----:B-1----:R1:W2:Y:S02]  /*24520*/  SYNCS.PHASECHK.TRANS64.TRYWAIT P0, [R2+URZ+0x16840], R3 ;  /* 0x01684003020075a7 */ /* 0x0022a4000800017f */
[----:B--2---:R-:W-:Y:S05]  /*24530*/  @!P0 NANOSLEEP.SYNCS 0x989680 ;  /* 0x009896800000895d */ /* 0x004fea0003900000 */
[----:B------:R-:W2:Y:S02]  /*24540*/  @!P0 SYNCS.PHASECHK.TRANS64 P0, [R2+URZ+0x16840], R3 ;  /* 0x01684003020085a7 */ /* 0x000ea4000800007f */
[----:B--2---:R-:W-:Y:S05]  /*24550*/  @!P0 BRA `(.L_x_1645) ;  /* 0xfffffffc00f08947 */ /* 0x004fea000383ffff */
[----:B------:R-:W-:Y:S05]  /*24560*/  BRA `(.L_x_1802) ;  /* 0xffffffac00947947 */ /* 0x000fea000383ffff */
.L_x_1650:
[----:B0-----:R0:W1:Y:S02]  /*24570*/  SYNCS.PHASECHK.TRANS64.TRYWAIT P0, [R10+URZ+0x60], R28 ;  /* 0x0000601c0a0075a7 */ /* 0x001064000800017f */
[----:B-1----:R-:W-:Y:S05]  /*24580*/  @!P0 NANOSLEEP.SYNCS 0x989680 ;  /* 0x009896800000895d */ /* 0x002fea0003900000 */
[----:B------:R-:W1:Y:S02]  /*24590*/  @!P0 SYNCS.PHASECHK.TRANS64 P0, [R10+URZ+0x60], R28 ;  /* 0x0000601c0a0085a7 */ /* 0x000e64000800007f */
[----:B-1----:R-:W-:Y:S05]  /*245a0*/  @!P0 BRA `(.L_x_1650) ;  /* 0xfffffffc00f08947 */ /* 0x002fea000383ffff */
[----:B------:R-:W-:Y:S05]  /*245b0*/  BRA `(.L_x_1803) ;  /* 0xffffffb000207947 */ /* 0x000fea000383ffff */
.L_x_1658:
[----:B-1----:R1:W2:Y:S02]  /*245c0*/  SYNCS.PHASECHK.TRANS64.TRYWAIT P0, [R2+URZ+0x16840], R3 ;  /* 0x01684003020075a7 */ /* 0x0022a4000800017f */
[----:B--2---:R-:W-:Y:S05]  /*245d0*/  @!P0 NANOSLEEP.SYNCS 0x989680 ;  /* 0x009896800000895d */ /* 0x004fea0003900000 */
[----:B------:R-:W2:Y:S02]  /*245e0*/  @!P0 SYNCS.PHASECHK.TRANS64 P0, [R2+URZ+0x16840], R3 ;  /* 0x01684003020085a7 */ /* 0x000ea4000800007f */
[----:B--2---:R-:W-:Y:S05]  /*245f0*/  @!P0 BRA `(.L_x_1658) ;  /* 0xfffffffc00f08947 */ /* 0x004fea000383ffff */
[----:B------:R-:W-:Y:S05]  /*24600*/  BRA `(.L_x_1804) ;  /* 0xffffffb400307947 */ /* 0x000fea000383ffff */
.L_x_1663:
[----:B0-----:R0:W1:Y:S02]  /*24610*/  SYNCS.PHASECHK.TRANS64.TRYWAIT P0, [R3+URZ+0x60], R7 ;  /* 0x00006007030075a7 */ /* 0x001064000800017f */
[----:B-1----:R-:W-:Y:S05]  /*24620*/  @!P0 NANOSLEEP.SYNCS 0x989680 ;  /* 0x009896800000895d */ /* 0x002fea0003900000 */
[----:B------:R-:W1:Y:S02]  /*24630*/  @!P0 SYNCS.PHASECHK.TRANS64 P0, [R3+URZ+0x60], R7 ;  /* 0x00006007030085a7 */ /* 0x000e64000800007f */
[----:B-1----:R-:W-:Y:S05]  /*24640*/  @!P0 BRA `(.L_x_1663) ;  /* 0xfffffffc00f08947 */ /* 0x002fea000383ffff */
[----:B------:R-:W-:Y:S05]  /*24650*/  BRA `(.L_x_1805) ;  /* 0xffffffb400c07947 */ /* 0x000fea000383ffff */
.L_x_1673:
[----:B0-----:R0:W1:Y:S02]  /*24660*/  SYNCS.PHASECHK.TRANS64.TRYWAIT P0, [R3+URZ+0x16860], R0 ;  /* 0x01686000030075a7 */ /* 0x001064000800017f */
[----:B-1----:R-:W-:Y:S05]  /*24670*/  @!P0 NANOSLEEP.SYNCS 0x989680 ;  /* 0x009896800000895d */ /* 0x002fea0003900000 */
[----:B------:R-:W1:Y:S02]  /*24680*/  @!P0 SYNCS.PHASECHK.TRANS64 P0, [R3+URZ+0x16860], R0 ;  /* 0x01686000030085a7 */ /* 0x000e64000800007f */
[----:B-1----:R-:W-:Y:S05]  /*24690*/  @!P0 BRA `(.L_x_1673) ;  /* 0xfffffffc00f08947 */ /* 0x002fea000383ffff */
[----:B------:R-:W-:Y:S05]  /*246a0*/  BRA `(.L_x_1806) ;  /* 0xffffffb800bc7947 */ /* 0x000fea000383ffff */
.L_x_1679:
[----:B------:R-:W-:Y:S01]  /*246b0*/  BSSY B0, `(.L_x_1807) ;  /* 0x0000008000007945 */ /* 0x000fe20003800000 */
[----:B------:R-:W-:Y:S02]  /*246c0*/  IMAD.MOV.U32 R13, RZ, RZ, R24 ;  /* 0x000000ffff0d7224 */ /* 0x000fe400078e0018 */
[----:B------:R-:W-:Y:S02]  /*246d0*/  IMAD.MOV.U32 R12, RZ, RZ, RZ ;  /* 0x000000ffff0c7224 */ /* 0x000fe400078e00ff */
[----:B------:R-:W-:Y:S02]  /*246e0*/  IMAD.MOV.U32 R11, RZ, RZ, 0x1f ;  /* 0x0000001fff0b7424 */ /* 0x000fe400078e00ff */
[----:B------:R-:W-:-:S07]  /*246f0*/  IMAD.MOV.U32 R15, RZ, RZ, -0x1 ;  /* 0xffffffffff0f7424 */ /* 0x000fce00078e00ff */
[----:B-1----:R-:W-:Y:S05]  /*24700*/  WARPSYNC.COLLECTIVE R15, `(.L_x_1808) ;  /* 0x000000000f087348 */ /* 0x002fea0003c00000 */
[----:B------:R0:W2:Y:S02]  /*24710*/  SHFL.IDX P6, R14, R13, R12, R11 ;  /* 0x0000000c0d0e7389 */ /* 0x0000a400000c000b */
[----:B012---:R-:W-:Y:S01]  /*24720*/  ENDCOLLECTIVE ;  /* 0x000000000000791b */ /* 0x007fe20003800000 */
.L_x_1808:
[----:B------:R-:W-:Y:S05]  /*24730*/  BSYNC B0 ;  /* 0x0000000000007941 */ /* 0x000fea0003800000 */
.L_x_1807:
        /* <DEDUP_REMOVED lines=9> */
.L_x_1809:
[----:B------:R-:W-:Y:S02]  /*247d0*/  ULDC UR4, c[0x0][0xc3c] ;  /* 0x00030f0000047ab9 */ /* 0x000fe40000000800 */
[----:B------:R-:W-:-:S13]  /*247e0*/  ISETP.GE.OR P1, PT, R9, UR4, !P0 ;  /* 0x0000000409007c0c */ /* 0x000fda000c726670 */
[----:B------:R-:W0:Y:S08]  /*247f0*/  @!P1 LDC.64 R2, c[0x0][0xc80] ;  /* 0x00032000ff029b82 */ /* 0x000e300000000a00 */
[----:B------:R-:W1:Y:S01]  /*24800*/  @!P1 LDC.64 R4, c[0x0][0xc78] ;  /* 0x00031e00ff049b82 */ /* 0x000e620000000a00 */
[----:B------:R-:W-:Y:S01]  /*24810*/  CS2R R24, SRZ ;  /* 0x0000000000187805 */ /* 0x000fe2000001ff00 */
[----:B------:R-:W-:-:S02]  /*24820*/  IMAD.MOV.U32 R11, RZ, RZ, RZ ;  /* 0x000000ffff0b7224 */ /* 0x000fc400078e00ff */
[----:B------:R-:W-:Y:S02]  /*24830*/  IMAD.MOV.U32 R6, RZ, RZ, R14 ;  /* 0x000000ffff067224 */ /* 0x000fe400078e000e */
[----:B0-----:R-:W-:-:S05]  /*24840*/  @!P1 IMAD.WIDE R2, R9, 0x4, R2 ;  /* 0x0000000409029825 */ /* 0x001fca00078e0202 */
[----:B------:R1:W2:Y:S02]  /*24850*/  @!P1 LDG.E R7, desc[UR40][R2.64] ;  /* 0x0000002802079981 */ /* 0x0002a4000c1e1900 */
[----:B-1----:R-:W-:-:S05]  /*24860*/  @!P1 IMAD.WIDE R2, R9, 0x4, R4 ;  /* 0x0000000409029825 */ /* 0x002fca00078e0204 */
[----:B------:R-:W3:Y:S01]  /*24870*/  @!P1 LDG.E R4, desc[UR40][R2.64] ;  /* 0x0000002802049981 */ /* 0x000ee2000c1e1900 */
[----:B------:R-:W-:Y:S01]  /*24880*/  IMAD.MOV.U32 R5, RZ, RZ, RZ ;  /* 0x000000ffff057224 */ /* 0x000fe200078e00ff */
        /* <DEDUP_REMOVED lines=11> */
.L_x_1810:
[----:B------:R-:W-:Y:S01]  /*24940*/  IMAD.MOV.U32 R12, RZ, RZ, 0x2 ;  /* 0x00000002ff0c7424 */ /* 0x000fe200078e00ff */
[----:B------:R-:W-:-:S05]  /*24950*/  SEL R4, R14, RZ, P1 ;  /* 0x000000ff0e047207 */ /* 0x000fca0000800000 */
[----:B------:R-:W-:-:S04]  /*24960*/  IMAD.IADD R4, R13, 0x1, R4 ;  /* 0x000000010d047824 */ /* 0x000fc800078e0204 */
[----:B------:R-:W-:-:S07]  /*24970*/  IMAD.MOV.U32 R13, RZ, RZ, R4 ;  /* 0x000000ffff0d7224 */ /* 0x000fce00078e0004 */
[----:B------:R-:W-:Y:S05]  /*24980*/  WARPSYNC.COLLECTIVE R15, `(.L_x_1811) ;  /* 0x000000000f087348 */ /* 0x000fea0003c00000 */
[----:B------:R0:W1:Y:S02]  /*24990*/  SHFL.UP P6, R14, R13, R12, R11 ;  /* 0x0400000c0d0e7389 */ /* 0x00006400000c000b */
[----:B01----:R-:W-:Y:S01]  /*249a0*/  ENDCOLLECTIVE ;  /* 0x000000000000791b */ /* 0x003fe20003800000 */
.L_x_1811:
[----:B------:R-:W-:Y:S01]  /*249b0*/  IMAD.MOV.U32 R12, RZ, RZ, 0x4 ;  /* 0x00000004ff0c7424 */ /* 0x000fe200078e00ff */
[----:B------:R-:W-:-:S05]  /*249c0*/  SEL R3, R14, RZ, P2 ;  /* 0x000000ff0e037207 */ /* 0x000fca0001000000 */
[----:B------:R-:W-:-:S04]  /*249d0*/  IMAD.IADD R2, R4, 0x1, R3 ;  /* 0x0000000104027824 */ /* 0x000fc800078e0203 */
[----:B------:R-:W-:-:S07]  /*249e0*/  IMAD.MOV.U32 R13, RZ, RZ, R2 ;  /* 0x000000ffff0d7224 */ /* 0x000fce00078e0002 */
[----:B------:R-:W-:Y:S05]  /*249f0*/  WARPSYNC.COLLECTIVE R15, `(.L_x_1812) ;  /* 0x000000000f087348 */ /* 0x000fea0003c00000 */
[----:B------:R0:W1:Y:S02]  /*24a00*/  SHFL.UP P6, R14, R13, R12, R11 ;  /* 0x0400000c0d0e7389 */ /* 0x00006400000c000b */
[----:B01----:R-:W-:Y:S01]  /*24a10*/  ENDCOLLECTIVE ;  /* 0x000000000000791b */ /* 0x003fe20003800000 */
.L_x_1812:
[----:B------:R-:W-:Y:S01]  /*24a20*/  IMAD.MOV.U32 R12, RZ, RZ, 0x8 ;  /* 0x00000008ff0c7424 */ /* 0x000fe200078e00ff */
[----:B------:R-:W-:-:S05]  /*24a30*/  SEL R3, R14, RZ, P3 ;  /* 0x000000ff0e037207 */ /* 0x000fca0001800000 */
[----:B------:R-:W-:-:S04]  /*24a40*/  IMAD.IADD R3, R2, 0x1, R3 ;  /* 0x0000000102037824 */ /* 0x000fc800078e0203 */
[----:B------:R-:W-:-:S07]  /*24a50*/  IMAD.MOV.U32 R13, RZ, RZ, R3 ;  /* 0x000000ffff0d7224 */ /* 0x000fce00078e0003 */
[----:B------:R-:W-:Y:S05]  /*24a60*/  WARPSYNC.COLLECTIVE R15, `(.L_x_1813) ;  /* 0x000000000f087348 */ /* 0x000fea0003c00000 */
[----:B------:R0:W1:Y:S02]  /*24a70*/  SHFL.UP P6, R14, R13, R12, R11 ;  /* 0x0400000c0d0e7389 */ /* 0x00006400000c000b */
[----:B01----:R-:W-:Y:S01]  /*24a80*/  ENDCOLLECTIVE ;  /* 0x000000000000791b */ /* 0x003fe20003800000 */
.L_x_1813:
[----:B------:R-:W-:Y:S01]  /*24a90*/  IMAD.MOV.U32 R12, RZ, RZ, 0x10 ;  /* 0x00000010ff0c7424 */ /* 0x000fe200078e00ff */
[----:B------:R-:W-:-:S05]  /*24aa0*/  SEL R4, R14, RZ, P4 ;  /* 0x000000ff0e047207 */ /* 0x000fca0002000000 */
[----:B------:R-:W-:-:S04]  /*24ab0*/  IMAD.IADD R4, R3, 0x1, R4 ;  /* 0x0000000103047824 */ /* 0x000fc800078e0204 */
[----:B------:R-:W-:-:S07]  /*24ac0*/  IMAD.MOV.U32 R13, RZ, RZ, R4 ;  /* 0x000000ffff0d7224 */ /* 0x000fce00078e0004 */
[----:B------:R-:W-:Y:S05]  /*24ad0*/  WARPSYNC.COLLECTIVE R15, `(.L_x_1814) ;  /* 0x000000000f087348 */ /* 0x000fea0003c00000 */
[----:B------:R0:W1:Y:S02]  /*24ae0*/  SHFL.UP P6, R14, R13, R12, R11 ;  /* 0x0400000c0d0e7389 */ /* 0x00006400000c000b */
[----:B01----:R-:W-:Y:S01]  /*24af0*/  ENDCOLLECTIVE ;  /* 0x000000000000791b */ /* 0x003fe20003800000 */
.L_x_1814:
        /* <DEDUP_REMOVED lines=8> */
.L_x_1815:
[----:B------:R-:W-:Y:S05]  /*24b80*/  BRA `(.L_x_1816) ;  /* 0xffffffb800f47947 */ /* 0x000fea000383ffff */
.L_x_1682:
[----:B------:R-:W-:Y:S01]  /*24b90*/  BSSY B0, `(.L_x_1817) ;  /* 0x0000007000007945 */ /* 0x000fe20003800000 */
[----:B------:R-:W-:Y:S02]  /*24ba0*/  IMAD.MOV.U32 R12, RZ, RZ, 0x1 ;  /* 0x00000001ff0c7424 */ /* 0x000fe400078e00ff */
[----:B------:R-:W-:Y:S02]  /*24bb0*/  IMAD.MOV.U32 R11, RZ, RZ, RZ ;  /* 0x000000ffff0b7224 */ /* 0x000fe400078e00ff */
[----:B------:R-:W-:-:S07]  /*24bc0*/  IMAD.MOV.U32 R15, RZ, RZ, -0x1 ;  /* 0xffffffffff0f7424 */ /* 0x000fce00078e00ff */
[----:B------:R-:W-:Y:S05]  /*24bd0*/  WARPSYNC.COLLECTIVE R15, `(.L_x_1818) ;  /* 0x000000000f087348 */ /* 0x000fea0003c00000 */
[----:B------:R0:W1:Y:S02]  /*24be0*/  SHFL.UP P6, R14, R13, R12, R11 ;  /* 0x0400000c0d0e7389 */ /* 0x00006400000c000b */
[----:B01----:R-:W-:Y:S01]  /*24bf0*/  ENDCOLLECTIVE ;  /* 0x000000000000791b */ /* 0x003fe20003800000 */
.L_x_1818:
[----:B------:R-:W-:Y:S05]  /*24c00*/  BSYNC B0 ;  /* 0x0000000000007941 */ /* 0x000fea0003800000 */
.L_x_1817:
        /* <DEDUP_REMOVED lines=8> */
.L_x_1819:
[----:B------:R-:W-:Y:S01]  /*24c90*/  IMAD.MOV.U32 R12, RZ, RZ, 0x4 ;  /* 0x00000004ff0c7424 */ /* 0x000fe200078e00ff */
[----:B------:R-:W-:-:S05]  /*24ca0*/  SEL R2, R14, RZ, P2 ;  /* 0x000000ff0e027207 */ /* 0x000fca0001000000 */
[----:B------:R-:W-:-:S04]  /*24cb0*/  IMAD.IADD R2, R13, 0x1, R2 ;  /* 0x000000010d027824 */ /* 0x000fc800078e0202 */
[----:B------:R-:W-:-:S07]  /*24cc0*/  IMAD.MOV.U32 R13, RZ, RZ, R2 ;  /* 0x000000ffff0d7224 */ /* 0x000fce00078e0002 */
[----:B------:R-:W-:Y:S05]  /*24cd0*/  WARPSYNC.COLLECTIVE R15, `(.L_x_1820) ;  /* 0x000000000f087348 */ /* 0x000fea0003c00000 */
[----:B------:R0:W1:Y:S02]  /*24ce0*/  SHFL.UP P6, R14, R13, R12, R11 ;  /* 0x0400000c0d0e7389 */ /* 0x00006400000c000b */
[----:B01----:R-:W-:Y:S01]  /*24cf0*/  ENDCOLLECTIVE ;  /* 0x000000000000791b */ /* 0x003fe20003800000 */
.L_x_1820:
[----:B------:R-:W-:Y:S01]  /*24d00*/  IMAD.MOV.U32 R12, RZ, RZ, 0x8 ;  /* 0x00000008ff0c7424 */ /* 0x000fe200078e00ff */
[----:B------:R-:W-:-:S05]  /*24d10*/  SEL R3, R14, RZ, P3 ;  /* 0x000000ff0e037207 */ /* 0x000fca0001800000 */
[----:B------:R-:W-:-:S04]  /*24d20*/  IMAD.IADD R3, R2, 0x1, R3 ;  /* 0x0000000102037824 */ /* 0x000fc800078e0203 */
[----:B------:R-:W-:-:S07]  /*24d30*/  IMAD.MOV.U32 R13, RZ, RZ, R3 ;  /* 0x000000ffff0d7224 */ /* 0x000fce00078e0003 */
[----:B------:R-:W-:Y:S05]  /*24d40*/  WARPSYNC.COLLECTIVE R15, `(.L_x_1821) ;  /* 0x000000000f087348 */ /* 0x000fea0003c00000 */
[----:B------:R0:W1:Y:S02]  /*24d50*/  SHFL.UP P6, R14, R13, R12, R11 ;  /* 0x0400000c0d0e7389 */ /* 0x00006400000c000b */
[----:B01----:R-:W-:Y:S01]  /*24d60*/  ENDCOLLECTIVE ;  /* 0x000000000000791b */ /* 0x003fe20003800000 */
.L_x_1821:
[----:B------:R-:W-:Y:S01]  /*24d70*/  IMAD.MOV.U32 R12, RZ, RZ, 0x10 ;  /* 0x00000010ff0c7424 */ /* 0x000fe200078e00ff */
[----:B------:R-:W-:-:S05]  /*24d80*/  SEL R4, R14, RZ, P4 ;  /* 0x000000ff0e047207 */ /* 0x000fca0002000000 */
[----:B------:R-:W-:-:S04]  /*24d90*/  IMAD.IADD R4, R3, 0x1, R4 ;  /* 0x0000000103047824 */ /* 0x000fc800078e0204 */
[----:B------:R-:W-:-:S07]  /*24da0*/  IMAD.MOV.U32 R13, RZ, RZ, R4 ;  /* 0x000000ffff0d7224 */ /* 0x000fce00078e0004 */
[----:B------:R-:W-:Y:S05]  /*24db0*/  WARPSYNC.COLLECTIVE R15, `(.L_x_1822) ;  /* 0x000000000f087348 */ /* 0x000fea0003c00000 */
[----:B------:R0:W1:Y:S02]  /*24dc0*/  SHFL.UP P6, R14, R13, R12, R11 ;  /* 0x0400000c0d0e7389 */ /* 0x00006400000c000b */
[----:B01----:R-:W-:Y:S01]  /*24dd0*/  ENDCOLLECTIVE ;  /* 0x000000000000791b */ /* 0x003fe20003800000 */
.L_x_1822:
        /* <DEDUP_REMOVED lines=8> */
.L_x_1823:
[----:B------:R-:W-:Y:S05]  /*24e60*/  BRA `(.L_x_1824) ;  /* 0xffffffb800e07947 */ /* 0x000fea000383ffff */
.L_x_1684:
[----:B------:R-:W-:Y:S01]  /*24e70*/  BSSY B0, `(.L_x_1825) ;  /* 0x0000006000007945 */ /* 0x000fe20003800000 */
[----:B------:R-:W-:Y:S01]  /*24e80*/  PLOP3.LUT P6, PT, P6, PT, PT, 0x8, 0x0 ;  /* 0x000000000000781c */ /* 0x000fe200037ce170 */
[----:B------:R-:W-:-:S12]  /*24e90*/  IMAD.MOV.U32 R15, RZ, RZ, -0x1 ;  /* 0xffffffffff0f7424 */ /* 0x000fd800078e00ff */
[----:B0-----:R-:W-:Y:S05]  /*24ea0*/  WARPSYNC.COLLECTIVE R15, `(.L_x_1826) ;  /* 0x000000000f087348 */ /* 0x001fea0003c00000 */
[----:B------:R-:W-:Y:S01]  /*24eb0*/  VOTE.ANY R14, PT, P6 ;  /* 0x00000000000e7806 */ /* 0x000fe200030e0100 */
[----:B0-----:R-:W-:Y:S06]  /*24ec0*/  ENDCOLLECTIVE ;  /* 0x000000000000791b */ /* 0x001fec0003800000 */
.L_x_1826:
[----:B------:R-:W-:Y:S05]  /*24ed0*/  BSYNC B0 ;  /* 0x0000000000007941 */ /* 0x000fea0003800000 */
.L_x_1825:
[----:B------:R-:W-:Y:S02]  /*24ee0*/  IMAD.MOV.U32 R3, RZ, RZ, R14 ;  /* 0x000000ffff037224 */ /* 0x000fe400078e000e */
[----:B------:R-:W-:Y:S02]  /*24ef0*/  IMAD.MOV.U32 R13, RZ, RZ, R25 ;  /* 0x000000ffff0d7224 */ /* 0x000fe400078e0019 */
[----:B------:R-:W0:Y:S01]  /*24f00*/  POPC R7, R3 ;  /* 0x0000000300077309 */ /* 0x000e220000000000 */
[----:B------:R-:W-:Y:S02]  /*24f10*/  IMAD.MOV.U32 R11, RZ, RZ, 0x1f ;  /* 0x0000001fff0b7424 */ /* 0x000fe400078e00ff */
[----:B------:R-:W-:Y:S02]  /*24f20*/  IMAD.MOV.U32 R15, RZ, RZ, -0x1 ;  /* 0xffffffffff0f7424 */ /* 0x000fe400078e00ff */
[----:B0-----:R-:W-:Y:S02]  /*24f30*/  IMAD.MOV.U32 R12, RZ, RZ, R7 ;  /* 0x000000ffff0c7224 */ /* 0x001fe400078e0007 */
[----:B------:R-:W-:-:S07]  /*24f40*/  IMAD.IADD R27, R7, 0x1, R27 ;  /* 0x00000001071b7824 */ /* 0x000fce00078e021b */
[----:B------:R-:W-:Y:S05]  /*24f50*/  WARPSYNC.COLLECTIVE R15, `(.L_x_1827) ;  /* 0x000000000f087348 */ /* 0x000fea0003c00000 */
[----:B------:R0:W1:Y:S02]  /*24f60*/  SHFL.IDX P6, R14, R13, R12, R11 ;  /* 0x0000000c0d0e7389 */ /* 0x00006400000c000b */
[----:B01----:R-:W-:Y:S01]  /*24f70*/  ENDCOLLECTIVE ;  /* 0x000000000000791b */ /* 0x003fe20003800000 */
.L_x_1827:
[----:B------:R-:W-:Y:S02]  /*24f80*/  IMAD.MOV.U32 R13, RZ, RZ, R5 ;  /* 0x000000ffff0d7224 */ /* 0x000fe400078e0005 */
[----:B------:R-:W-:-:S07]  /*24f90*/  IMAD.MOV.U32 R25, RZ, RZ, R14 ;  /* 0x000000ffff197224 */ /* 0x000fce00078e000e */
[----:B------:R-:W-:Y:S05]  /*24fa0*/  WARPSYNC.COLLECTIVE R15, `(.L_x_1828) ;  /* 0x000000000f087348 */ /* 0x000fea0003c00000 */
[----:B------:R0:W1:Y:S02]  /*24fb0*/  SHFL.IDX P6, R14, R13, R12, R11 ;  /* 0x0000000c0d0e7389 */ /* 0x00006400000c000b */
[----:B01----:R-:W-:Y:S01]  /*24fc0*/  ENDCOLLECTIVE ;  /* 0x000000000000791b */ /* 0x003fe20003800000 */
.L_x_1828:
[----:B------:R-:W-:Y:S01]  /*24fd0*/  IMAD.MOV.U32 R5, RZ, RZ, R14 ;  /* 0x000000ffff057224 */ /* 0x000fe200078e000e */
[----:B------:R-:W-:Y:S06]  /*24fe0*/  BRA `(.L_x_1829) ;  /* 0xffffffb800c07947 */ /* 0x000fec000383ffff */
.L_x_1686:
[----:B------:R-:W-:Y:S01]  /*24ff0*/  BSSY B0, `(.L_x_1830) ;  /* 0x0000007000007945 */ /* 0x000fe20003800000 */
[----:B------:R-:W-:Y:S02]  /*25000*/  IMAD.MOV.U32 R13, RZ, RZ, R2 ;  /* 0x000000ffff0d7224 */ /* 0x000fe400078e0002 */
[----:B------:R-:W-:Y:S02]  /*25010*/  IMAD.MOV.U32 R11, RZ, RZ, 0x1f ;  /* 0x0000001fff0b7424 */ /* 0x000fe400078e00ff */
[----:B------:R-:W-:-:S07]  /*25020*/  IMAD.MOV.U32 R15, RZ, RZ, -0x1 ;  /* 0xffffffffff0f7424 */ /* 0x000fce00078e00ff */
[----:B0123--:R-:W-:Y:S05]  /*25030*/  WARPSYNC.COLLECTIVE R15, `(.L_x_1831) ;  /* 0x000000000f087348 */ /* 0x00ffea0003c00000 */
[----:B------:R4:W0:Y:S02]  /*25040*/  SHFL.IDX P6, R14, R13, R12, R11 ;  /* 0x0000000c0d0e7389 */ /* 0x00082400000c000b */
[----:B01234-:R-:W-:Y:S01]  /*25050*/  ENDCOLLECTIVE ;  /* 0x000000000000791b */ /* 0x01ffe20003800000 */
.L_x_1831:
[----:B------:R-:W-:Y:S05]  /*25060*/  BSYNC B0 ;  /* 0x0000000000007941 */ /* 0x000fea0003800000 */
.L_x_1830:
[----:B------:R-:W-:Y:S01]  /*25070*/  IMAD.MOV.U32 R24, RZ, RZ, R14 ;  /* 0x000000ffff187224 */ /* 0x000fe200078e000e */
[----:B------:R-:W-:Y:S06]  /*25080*/  BRA `(.L_x_1685) ;  /* 0xffffffb800b07947 */ /* 0x000fec000383ffff */
.L_x_1692:
[----:B0-----:R0:W1:Y:S02]  /*25090*/  SYNCS.PHASECHK.TRANS64.TRYWAIT P0, [R9+URZ+0x16820], R0 ;  /* 0x01682000090075a7 */ /* 0x001064000800017f */
[----:B-1----:R-:W-:Y:S05]  /*250a0*/  @!P0 NANOSLEEP.SYNCS 0x989680 ;  /* 0x009896800000895d */ /* 0x002fea0003900000 */
[----:B------:R-:W1:Y:S02]  /*250b0*/  @!P0 SYNCS.PHASECHK.TRANS64 P0, [R9+URZ+0x16820], R0 ;  /* 0x01682000090085a7 */ /* 0x000e64000800007f */
[----:B-1----:R-:W-:Y:S05]  /*250c0*/  @!P0 BRA `(.L_x_1692) ;  /* 0xfffffffc00f08947 */ /* 0x002fea000383ffff */
[----:B------:R-:W-:Y:S05]  /*250d0*/  BRA `(.L_x_1832) ;  /* 0xffffffc400087947 */ /* 0x000fea000383ffff */
.L_x_1693:
        /* <DEDUP_REMOVED lines=11> */
.L_x_1834:
[----:B------:R-:W-:Y:S05]  /*25190*/  BSYNC B0 ;  /* 0x0000000000007941 */ /* 0x000fea0003800000 */
.L_x_1833:
[----:B------:R-:W-:Y:S05]  /*251a0*/  BRA `(.L_x_1835) ;  /* 0xffffffc000f07947 */ /* 0x000fea000383ffff */
.L_x_1694:
[----:B------:R-:W-:Y:S01]  /*251b0*/  BSSY B0, `(.L_x_1836) ;  /* 0x0000006000007945 */ /* 0x000fe20003800000 */
[----:B------:R-:W-:-:S07]  /*251c0*/  IMAD.MOV.U32 R15, RZ, RZ, -0x1 ;  /* 0xffffffffff0f7424 */ /* 0x000fce00078e00ff */
[----:B0--3--:R-:W-:Y:S05]  /*251d0*/  WARPSYNC.COLLECTIVE R15, `(.L_x_1837) ;  /* 0x000000000f0c7348 */ /* 0x009fea0003c00000 */
[----:B------:R-:W-:Y:S02]  /*251e0*/  ELECT P6, UR62, PT ;  /* 0x00000000003e782f */ /* 0x000fe400038c0000 */
[----:B------:R-:W-:Y:S01]  /*251f0*/  MOV R14, UR62 ;  /* 0x0000003e000e7c02 */ /* 0x000fe20008000f00 */
[----:B0--3--:R-:W-:Y:S10]  /*25200*/  ENDCOLLECTIVE ;  /* 0x000000000000791b */ /* 0x009ff40003800000 */
.L_x_1837:
[----:B------:R-:W-:Y:S05]  /*25210*/  BSYNC B0 ;  /* 0x0000000000007941 */ /* 0x000fea0003800000 */
.L_x_1836:
[----:B------:R-:W-:Y:S05]  /*25220*/  BRA `(.L_x_1838) ;  /* 0xffffffc000e47947 */ /* 0x000fea000383ffff */
.L_x_1696:
[----:B0-----:R0:W1:Y:S02]  /*25230*/  SYNCS.PHASECHK.TRANS64.TRYWAIT P0, [R7+URZ], R2 ;  /* 0x00000002070075a7 */ /* 0x001064000800017f */
[----:B-1----:R-:W-:Y:S05]  /*25240*/  @!P0 NANOSLEEP.SYNCS 0x989680 ;  /* 0x009896800000895d */ /* 0x002fea0003900000 */
[----:B------:R-:W1:Y:S02]  /*25250*/  @!P0 SYNCS.PHASECHK.TRANS64 P0, [R7+URZ], R2 ;  /* 0x00000002070085a7 */ /* 0x000e64000800007f */
[----:B-1----:R-:W-:Y:S05]  /*25260*/  @!P0 BRA `(.L_x_1696) ;  /* 0xfffffffc00f08947 */ /* 0x002fea000383ffff */
[----:B------:R-:W-:Y:S05]  /*25270*/  BRA `(.L_x_1839) ;  /* 0xffffffc400187947 */ /* 0x000fea000383ffff */
.L_x_1697:
[----:B-1----:R1:W2:Y:S02]  /*25280*/  SYNCS.PHASECHK.TRANS64.TRYWAIT P0, [R3+URZ], R0 ;  /* 0x00000000030075a7 */ /* 0x0022a4000800017f */
[----:B--2---:R-:W-:Y:S05]  /*25290*/  @!P0 NANOSLEEP.SYNCS 0x989680 ;  /* 0x009896800000895d */ /* 0x004fea0003900000 */
[----:B------:R-:W2:Y:S02]  /*252a0*/  @!P0 SYNCS.PHASECHK.TRANS64 P0, [R3+URZ], R0 ;  /* 0x00000000030085a7 */ /* 0x000ea4000800007f */
[----:B--2---:R-:W-:Y:S05]  /*252b0*/  @!P0 BRA `(.L_x_1697) ;  /* 0xfffffffc00f08947 */ /* 0x004fea000383ffff */
[----:B------:R-:W-:Y:S05]  /*252c0*/  BRA `(.L_x_1840) ;  /* 0xffffffc4000c7947 */ /* 0x000fea000383ffff */
.L_x_1699:
[----:B-1----:R1:W2:Y:S02]  /*252d0*/  SYNCS.PHASECHK.TRANS64.TRYWAIT P0, [R5+URZ], R2 ;  /* 0x00000002050075a7 */ /* 0x0022a4000800017f */
[----:B--2---:R-:W-:Y:S05]  /*252e0*/  @!P0 NANOSLEEP.SYNCS 0x989680 ;  /* 0x009896800000895d */ /* 0x004fea0003900000 */
[----:B------:R-:W2:Y:S02]  /*252f0*/  @!P0 SYNCS.PHASECHK.TRANS64 P0, [R5+URZ], R2 ;  /* 0x00000002050085a7 */ /* 0x000ea4000800007f */
[----:B--2---:R-:W-:Y:S05]  /*25300*/  @!P0 BRA `(.L_x_1699) ;  /* 0xfffffffc00f08947 */ /* 0x004fea000383ffff */
[----:B------:R-:W-:Y:S05]  /*25310*/  BRA `(.L_x_1841) ;  /* 0xffffffc400107947 */ /* 0x000fea000383ffff */
.L_x_1842:
        /* <DEDUP_REMOVED lines=14> */
.L_x_2706:


//--------------------- .text._ZN7cutlass13device_kernelIN5flash11enable_sm90INS1_16FlashAttnFwdSm90INS1_25CollectiveMainloopFwdSm90ILi2EN4cute5tupleIJNS5_1CILi1EEES8_S8_EEENS6_IJNS7_ILi192EEENS7_ILi128EEENS7_ILi64EEEEEELi64ENS_10bfloat16_tEfNS_4arch4Sm90ELb1ELb0ELb1ELb0ELb0ELb0ELb0ELb1ELb1ELb1ELb1ELb0EEENS1_21CollectiveEpilogueFwdINS6_IJSA_SC_SB_EEES9_SE_SG_Li384ELb0ELb1ELb1ELb0EEENS1_19SingleTileSchedulerILb0ELb1ELb1ELi192EEEEEEEEEvNT_6ParamsE --------------------------
	.section	.text._ZN7cutlass13device_kernelIN5flash11enable_sm90INS1_16FlashAttnFwdSm90INS1_25CollectiveMainloopFwdSm90ILi2EN4cute5tupleIJNS5_1CILi1EEES8_S8_EEENS6_IJNS7_ILi192EEENS7_ILi128EEENS7_ILi64EEEEEELi64ENS_10bfloat16_tEfNS_4arch4Sm90ELb1ELb0ELb1ELb0ELb0ELb0ELb0ELb1ELb1ELb1ELb1ELb0EEENS1_21CollectiveEpilogueFwdINS6_IJSA_SC_SB_EEES9_SE_SG_Li384ELb0ELb1ELb1ELb0EEENS1_19SingleTileSchedulerILb0ELb1ELb1ELi192EEEEEEEEEvNT_6ParamsE,"ax",@progbits
	.align	128
.text._ZN7cutlass13device_kernelIN5flash11enable_sm90INS1_16FlashAttnFwdSm90INS1_25CollectiveMainloopFwdSm90ILi2EN4cute5tupleIJNS5_1CILi1EEES8_S8_EEENS6_IJNS7_ILi192EEENS7_ILi128EEENS7_ILi64EEEEEELi64ENS_10bfloat16_tEfNS_4arch4Sm90ELb1ELb0ELb1ELb0ELb0ELb0ELb0ELb1ELb1ELb1ELb1ELb0EEENS1_21CollectiveEpilogueFwdINS6_IJSA_SC_SB_EEES9_SE_SG_Li384ELb0ELb1ELb1ELb0EEENS1_19SingleTileSchedulerILb0ELb1ELb1ELi192EEEEEEEEEvNT_6ParamsE:
        .type           _ZN7cutlass13device_kernelIN5flash11enable_sm90INS1_16FlashAttnFwdSm90INS1_25CollectiveMainloopFwdSm90ILi2EN4cute5tupleIJNS5_1CILi1EEES8_S8_EEENS6_IJNS7_ILi192EEENS7_ILi128EEENS7_ILi64EEEEEELi64ENS_10bfloat16_tEfNS_4arch4Sm90ELb1ELb0ELb1ELb0ELb0ELb0ELb0ELb1ELb1ELb1ELb1ELb0EEENS1_21CollectiveEpilogueFwdINS6_IJSA_SC_SB_EEES9_SE_SG_Li384ELb0ELb1ELb1ELb0EEENS1_19SingleTileSchedulerILb0ELb1ELb1ELi192EEEEEEEEEvNT_6ParamsE,@function
        .size           _ZN7cutlass13device_kernelIN5flash11enable_sm90INS1_16FlashAttnFwdSm90INS1_25CollectiveMainloopFwdSm90ILi2EN4cute5tupleIJNS5_1CILi1EEES8_S8_EEENS6_IJNS7_ILi192EEENS7_ILi128EEENS7_ILi64EEEEEELi64ENS_10bfloat16_tEfNS_4arch4Sm90ELb1ELb0ELb1ELb0ELb0ELb0ELb0ELb1ELb1ELb1ELb1ELb0EEENS1_21CollectiveEpilogueFwdINS6_IJSA_SC_SB_EEES9_SE_SG_Li384ELb0ELb1ELb1ELb0EEENS1_19SingleTileSchedulerILb0ELb1ELb1ELi192EEEEEEEEEvNT_6ParamsE,(.L_x_2707 - _ZN7cutlass13device_kernelIN5flash11enable_sm90INS1_16FlashAttnFwdSm90INS1_25CollectiveMainloopFwdSm90ILi2EN4cute5tupleIJNS5_1CILi1EEES8_S8_EEENS6_IJNS7_ILi192EEENS7_ILi128EEENS7_ILi64EEEEEELi64ENS_10bfloat16_tEfNS_4arch4Sm90ELb1ELb0ELb1ELb0ELb0ELb0ELb0ELb1ELb1ELb1ELb1ELb0EEENS1_21CollectiveEpilogueFwdINS6_IJSA_SC_SB_EEES9_SE_SG_Li384ELb0ELb1ELb1ELb0EEENS1_19SingleTileSchedulerILb0ELb1ELb1ELi192EEEEEEEEEvNT_6ParamsE)
        .other          _ZN7cutlass13device_kernelIN5flash11enable_sm90INS1_16FlashAttnFwdSm90INS1_25CollectiveMainloopFwdSm90ILi2EN4cute5tupleIJNS5_1CILi1EEES8_S8_EEENS6_IJNS7_ILi192EEENS7_ILi128EEENS7_ILi64EEEEEELi64ENS_10bfloat16_tEfNS_4arch4Sm90ELb1ELb0ELb1ELb0ELb0ELb0ELb0ELb1ELb1ELb1ELb1ELb0EEENS1_21CollectiveEpilogueFwdINS6_IJSA_SC_SB_EEES9_SE_SG_Li384ELb0ELb1ELb1ELb0EEENS1_19SingleTileSchedulerILb0ELb1ELb1ELi192EEEEEEEEEvNT_6ParamsE,@"STO_CUDA_ENTRY STV_DEFAULT"
_ZN7cutlass13device_kernelIN5flash11enable_sm90INS1_16FlashAttnFwdSm90INS1_25CollectiveMainloopFwdSm90ILi2EN4cute5tupleIJNS5_1CILi1EEES8_S8_EEENS6_IJNS7_ILi192EEENS7_ILi128EEENS7_ILi64EEEEEELi64ENS_10bfloat16_tEfNS_4arch4Sm90ELb1ELb0ELb1ELb0ELb0ELb0ELb0ELb1ELb1ELb1ELb1ELb0EEENS1_21CollectiveEpilogueFwdINS6_IJSA_SC_SB_EEES9_SE_SG_Li384ELb0ELb1ELb1ELb0EEENS1_19SingleTileSchedulerILb0ELb1ELb1ELi192EEEEEEEEEvNT_6ParamsE:
        /* <DEDUP_REMOVED lines=17> */
.L_x_1844:
[----:B------:R-:W-:Y:S05]  /*0110*/  BSYNC B0 ;  /* 0x0000000000007941 */ /* 0x000fea0003800000 */
.L_x_1843:
        /* <DEDUP_REMOVED lines=41> */
.L_x_1845:
        /* <DEDUP_REMOVED lines=22> */
.L_x_1846:
        /* <DEDUP_REMOVED lines=18> */
.L_x_1847:
        /* <DEDUP_REMOVED lines=22> */
.L_x_1848:
        /* <DEDUP_REMOVED lines=22> */
.L_x_1849:
        /* <DEDUP_REMOVED lines=9> */
.L_x_1852:
        /* <DEDUP_REMOVED lines=21> */
[----:B------:R-:W0:Y:S01]  /*0ad0*/  S2UR UR41, SR_CTAID.X ;  /* 0x00000000002979c3 */ /* 0x000e220000002500 */
[----:B------:R-:W-:Y:S01]  /*0ae0*/  ULDC UR4, c[0x0][0x448] ;  /* 0x0001120000047ab9 */ /* 0x000fe20000000800 */
[----:B------:R-:W-:Y:S01]  /*0af0*/  ULDC UR37, c[0x0][0x424] ;  /* 0x0001090000257ab9 */ /* 0x000fe20000000800 */
[----:B------:R-:W-:Y:S01]  /*0b00*/  UISETP.NE.AND UP1, UPT, UR4, 0x1, UPT ;  /* 0x000000010400788c */ /* 0x000fe2000bf25270 */
[----:B------:R-:W-:Y:S02]  /*0b10*/  ULDC UR7, c[0x0][0x288] ;  /* 0x0000a20000077ab9 */ /* 0x000fe40000000800 */
[----:B------:R-:W-:Y:S01]  /*0b20*/  ULDC.64 UR4, c[0x0][0x418] ;  /* 0x0001060000047ab9 */ /* 0x000fe20000000a00 */
[----:B------:R-:W-:Y:S02]  /*0b30*/  UIADD3 UR7, -UR7, 0x80, URZ ;  /* 0x0000008007077890 */ /* 0x000fe4000fffe13f */
[----:B------:R-:W-:Y:S01]  /*0b40*/  UISETP.NE.U32.AND UP0, UPT, UR4, URZ, UPT ;  /* 0x0000003f0400728c */ /* 0x000fe2000bf05070 */
[----:B------:R-:W-:Y:S01]  /*0b50*/  ULDC UR8, c[0x0][0x2f0] ;  /* 0x0000bc0000087ab9 */ /* 0x000fe20000000800 */
[----:B------:R-:W-:-:S02]  /*0b60*/  USHF.R.U32.HI UR10, URZ, 0x10, UR38 ;  /* 0x000000103f0a7899 */ /* 0x000fc40008011626 */
[----:B------:R-:W-:Y:S01]  /*0b70*/  UISETP.NE.AND.EX UP0, UPT, UR5, URZ, UPT, UP0 ;  /* 0x0000003f0500728c */ /* 0x000fe2000bf05300 */
[----:B------:R-:W-:Y:S02]  /*0b80*/  @UP1 ULDC UR9, c[0x0][0x450] ;  /* 0x0001140000091ab9 */ /* 0x000fe40000000800 */
[----:B------:R-:W-:Y:S01]  /*0b90*/  @UP1 ULDC UR5, c[0x0][0x44c] ;  /* 0x0001130000051ab9 */ /* 0x000fe20000000800 */
[----:B------:R-:W-:Y:S02]  /*0ba0*/  USEL UR37, UR37, 0x1, UP0 ;  /* 0x0000000125257887 */ /* 0x000fe40008000000 */
[----:B------:R-:W-:Y:S02]  /*0bb0*/  ULOP3.LUT UR38, UR38, 0xffff, URZ, 0xc0, !UPT ;  /* 0x0000ffff26267892 */ /* 0x000fe4000f8ec03f */
[----:B------:R-:W-:Y:S02]  /*0bc0*/  UIMAD UR7, UR37, UR8, UR7 ;  /* 0x00000008250772a4 */ /* 0x000fe4000f8e0207 */
[----:B0-----:R-:W-:-:S04]  /*0bd0*/  UIMAD UR41, UR41, 0xc0, URZ ;  /* 0x000000c0292978a4 */ /* 0x001fc8000f8e023f */
[----:B------:R-:W-:Y:S02]  /*0be0*/  @UP1 UIADD3 UR4, UR41, 0xbf, URZ ;  /* 0x000000bf29041890 */ /* 0x000fe4000fffe03f */
[----:B------:R-:W-:Y:S02]  /*0bf0*/  UIADD3 UR6, UR41, 0xbf, URZ ;  /* 0x000000bf29067890 */ /* 0x000fe4000fffe03f */
[----:B------:R-:W-:Y:S02]  /*0c00*/  UIMAD.WIDE.U32 UR4, UR4, UR5, URZ ;  /* 0x00000005040472a5 */ /* 0x000fe4000f8e003f */
[----:B------:R-:W-:Y:S02]  /*0c10*/  UIMAD UR4, UR37, UR8, 0x7f ;  /* 0x0000007f250474a4 */ /* 0x000fe4000f8e0208 */
[----:B------:R-:W-:Y:S02]  /*0c20*/  @UP1 USHF.R.U32.HI UR6, URZ, UR9, UR5 ;  /* 0x000000093f061299 */ /* 0x000fe40008011605 */
[----:B------:R-:W-:-:S02]  /*0c30*/  USHF.R.S32.HI UR5, URZ, 0x1f, UR4 ;  /* 0x0000001f3f057899 */ /* 0x000fc40008011404 */
[----:B------:R-:W-:Y:S02]  /*0c40*/  UIADD3 UR6, UR7, UR6, URZ ;  /* 0x0000000607067290 */ /* 0x000fe4000fffe03f */
[----:B------:R-:W-:Y:S02]  /*0c50*/  ULEA.HI UR5, UR5, UR4, URZ, 0x7 ;  /* 0x0000000405057291 */ /* 0x000fe4000f8f383f */
[----:B------:R-:W-:Y:S02]  /*0c60*/  USHF.R.S32.HI UR7, URZ, 0x1f, UR6 ;  /* 0x0000001f3f077899 */ /* 0x000fe40008011406 */
[----:B------:R-:W-:Y:S02]  /*0c70*/  USHF.R.S32.HI UR5, URZ, 0x7, UR5 ;  /* 0x000000073f057899 */ /* 0x000fe40008011405 */
[----:B------:R-:W-:Y:S01]  /*0c80*/  ULEA.HI UR7, UR7, UR6, URZ, 0x7 ;  /* 0x0000000607077291 */ /* 0x000fe2000f8f383f */
[----:B------:R-:W-:-:S03]  /*0c90*/  UMOV UR4, URZ ;  /* 0x0000003f00047c82 */ /* 0x000fc60008000000 */
[----:B------:R-:W-:-:S04]  /*0ca0*/  USHF.R.S32.HI UR7, URZ, 0x7, UR7 ;  /* 0x000000073f077899 */ /* 0x000fc80008011407 */
[----:B------:R-:W-:-:S04]  /*0cb0*/  UISETP.LT.AND UP0, UPT, UR5, UR7, UPT ;  /* 0x000000070500728c */ /* 0x000fc8000bf01270 */
[----:B------:R-:W-:Y:S02]  /*0cc0*/  USEL UR9, UR5, UR7, UP0 ;  /* 0x0000000705097287 */ /* 0x000fe40008000000 */
[----:B------:R-:W-:Y:S02]  /*0cd0*/  UISETP.NE.AND UP0, UPT, UR10, URZ, UPT ;  /* 0x0000003f0a00728c */ /* 0x000fe4000bf05270 */
[----:B------:R-:W-:-:S06]  /*0ce0*/  UISETP.GE.AND UP1, UPT, UR9, 0x1, UPT ;  /* 0x000000010900788c */ /* 0x000fcc000bf26270 */
[----:B------:R-:W-:-:S03]  /*0cf0*/  PLOP3.LUT P0, PT, PT, PT, UP1, 0x80, 0x0 ;  /* 0x000000000000781c */ /* 0x000fc60003f0f018 */
[----:B------:R-:W-:-:S10]  /*0d00*/  @!UP0 ULDC UR10, c[0x0][0x9f0] ;  /* 0x00027c00000a8ab9 */ /* 0x000fd40000000800 */
[----:B------:R-:W-:Y:S05]  /*0d10*/  @!P0 BRA `(.L_x_1854) ;  /* 0x0000000000848947 */ /* 0x000fea0003800000 */
[----:B------:R-:W-:Y:S01]  /*0d20*/  IMAD.U32 R4, RZ, RZ, UR10 ;  /* 0x0000000aff047e24 */ /* 0x000fe2000f8e00ff */
[----:B------:R-:W-:Y:S01]  /*0d30*/  UIADD3 UR6, UR10, -0x1, UR9 ;  /* 0xffffffff0a067890 */ /* 0x000fe2000fffe009 */
[----:B------:R-:W-:-:S03]  /*0d40*/  UMOV UR4, URZ ;  /* 0x0000003f00047c82 */ /* 0x000fc60008000000 */
[-C--:B------:R-:W-:Y:S02]  /*0d50*/  IABS R0, R4.reuse ;  /* 0x0000000400007213 */ /* 0x080fe40000000000 */
[----:B------:R-:W-:Y:S01]  /*0d60*/  IMAD.U32 R5, RZ, RZ, UR6 ;  /* 0x00000006ff057e24 */ /* 0x000fe2000f8e00ff */
[----:B------:R-:W-:Y:S01]  /*0d70*/  IABS R6, R4 ;  /* 0x0000000400067213 */ /* 0x000fe20000000000 */
[----:B------:R-:W-:Y:S01]  /*0d80*/  ULOP3.LUT UR6, UR6, UR10, URZ, 0x3c, !UPT ;  /* 0x0000000a06067292 */ /* 0x000fe2000f8e3c3f */
[----:B------:R-:W-:Y:S02]  /*0d90*/  R2UR UR11, R0 ;  /* 0x00000000000b72ca */ /* 0x000fe400000e0000 */
[----:B------:R-:W-:-:S05]  /*0da0*/  IABS R5, R5 ;  /* 0x0000000500057213 */ /* 0x000fca0000000000 */
[----:B------:R-:W-:-:S05]  /*0db0*/  IMAD.MOV.U32 R4, RZ, RZ, R5 ;  /* 0x000000ffff047224 */ /* 0x000fca00078e0005 */
[----:B------:R-:W-:Y:S01]  /*0dc0*/  R2UR UR8, R4 ;  /* 0x00000000040872ca */ /* 0x000fe200000e0000 */
[----:B------:R-:W0:Y:S08]  /*0dd0*/  I2F.RP R0, UR11 ;  /* 0x0000000b00007d06 */ /* 0x000e300008209400 */
[----:B0-----:R-:W0:Y:S02]  /*0de0*/  MUFU.RCP R0, R0 ;  /* 0x0000000000007308 */ /* 0x001e240000001000 */
[----:B0-----:R-:W-:-:S02]  /*0df0*/  VIADD R3, R0, 0xffffffe ;  /* 0x0ffffffe00037836 */ /* 0x001fc40000000000 */
        /* <DEDUP_REMOVED lines=19> */
.L_x_1854:
[----:B------:R-:W-:Y:S02]  /*0f30*/  UIMAD UR38, UR38, UR4, URZ ;  /* 0x00000004262672a4 */ /* 0x000fe4000f8e023f */
[----:B------:R-:W-:Y:S01]  /*0f40*/  IMAD.U32 R3, RZ, RZ, UR4 ;  /* 0x00000004ff037e24 */ /* 0x000fe2000f8e00ff */
[----:B------:R-:W-:Y:S01]  /*0f50*/  MOV R0, UR9 ;  /* 0x0000000900007c02 */ /* 0x000fe20008000f00 */
[----:B------:R-:W-:Y:S01]  /*0f60*/  VIADD R18, R2, 0xffffff80 ;  /* 0xffffff8002127836 */ /* 0x000fe20000000000 */
[----:B------:R-:W-:Y:S02]  /*0f70*/  PLOP3.LUT P0, PT, PT, PT, PT, 0x80, 0x0 ;  /* 0x000000000000781c */ /* 0x000fe40003f0f070 */
[----:B------:R-:W-:Y:S02]  /*0f80*/  CS2R R118, SRZ ;  /* 0x0000000000767805 */ /* 0x000fe4000001ff00 */
[----:B------:R-:W-:Y:S01]  /*0f90*/  VIADDMNMX R0, R3, UR38, R0, PT ;  /* 0x0000002603007c46 */ /* 0x000fe2000b800100 */
[----:B------:R-:W-:Y:S01]  /*0fa0*/  IMAD.MOV.U32 R3, RZ, RZ, RZ ;  /* 0x000000ffff037224 */ /* 0x000fe200078e00ff */
[----:B------:R-:W-:-:S02]  /*0fb0*/  CS2R R116, SRZ ;  /* 0x0000000000747805 */ /* 0x000fc4000001ff00 */
[----:B------:R-:W-:Y:S02]  /*0fc0*/  CS2R R114, SRZ ;  /* 0x0000000000727805 */ /* 0x000fe4000001ff00 */
[----:B------:R-:W-:Y:S01]  /*0fd0*/  R2UR UR43, R0 ;  /* 0x00000000002b72ca */ /* 0x000fe200000e0000 */
        /* <DEDUP_REMOVED lines=11> */
[----:B------:R-:W-:Y:S01]  /*1090*/  CS2R R92, SRZ ;  /* 0x00000000005c7805 */ /* 0x000fe2000001ff00 */
[----:B------:R-:W-:Y:S01]  /*10a0*/  UISETP.GT.AND UP0, UPT, UR43, UR38, UPT ;  /* 0x000000262b00728c */ /* 0x000fe2000bf04270 */
[----:B------:R-:W-:Y:S02]  /*10b0*/  CS2R R90, SRZ ;  /* 0x00000000005a7805 */ /* 0x000fe4000001ff00 */
[----:B------:R-:W-:-:S03]  /*10c0*/  CS2R R88, SRZ ;  /* 0x0000000000587805 */ /* 0x000fc6000001ff00 */
[----:B------:R-:W-:-:S13]  /*10d0*/  PLOP3.LUT P1, PT, PT, PT, UP0, 0x80, 0x0 ;  /* 0x000000000000781c */ /* 0x000fda0003f2f008 */
[----:B------:R-:W-:Y:S05]  /*10e0*/  @!P1 BRA `(.L_x_1855) ;  /* 0x0000008800349947 */ /* 0x000fea0003800000 */
        /* <DEDUP_REMOVED lines=26> */
[----:B------:R-:W-:Y:S01]  /*1290*/  MOV R12, 0x1 ;  /* 0x00000001000c7802 */ /* 0x000fe20000000f00 */
[----:B------:R-:W-:Y:S02]  /*12a0*/  IMAD.U32 R6, RZ, RZ, UR4 ;  /* 0x00000004ff067e24 */ /* 0x000fe4000f8e00ff */
[----:B------:R-:W-:-:S02]  /*12b0*/  IMAD.U32 R7, RZ, RZ, UR5 ;  /* 0x00000005ff077e24 */ /* 0x000fc4000f8e00ff */
[----:B------:R-:W-:Y:S02]  /*12c0*/  IMAD.U32 R11, RZ, RZ, UR7 ;  /* 0x00000007ff0b7e24 */ /* 0x000fe4000f8e00ff */
[----:B------:R-:W-:Y:S02]  /*12d0*/  IMAD.MOV.U32 R8, RZ, RZ, 0x70 ;  /* 0x00000070ff087424 */ /* 0x000fe400078e00ff */
[----:B0-----:R-:W-:-:S07]  /*12e0*/  IMAD.MOV.U32 R13, RZ, RZ, RZ ;  /* 0x000000ffff0d7224 */ /* 0x001fce00078e00ff */
[----:B------:R-:W-:-:S07]  /*12f0*/  LEPC R20, `(.L_x_1856) ;  /* 0x000000001014794e */ /* 0x000fce0000000000 */
[----:B-1----:R-:W-:Y:S05]  /*1300*/  CALL.ABS.NOINC R14 ;  /* 0x000000000e007343 */ /* 0x002fea0003c00000 */
.L_x_1856:
[----:B------:R-:W-:-:S04]  /*1310*/  SHF.L.U32 R0, RZ, 0x1f, RZ ;  /* 0x0000001fff007819 */ /* 0x000fc800000006ff */
[----:B------:R-:W0:Y:S02]  /*1320*/  SYNCS.PHASECHK.TRANS64.TRYWAIT P0, [UR39+0x16800], R0 ;  /* 0x01680000ff0075a7 */ /* 0x000e240008000167 */
[----:B0-----:R-:W-:Y:S05]  /*1330*/  @!P0 BRA `(.L_x_1857) ;  /* 0x000000cc00b48947 */ /* 0x001fea0003800000 */
.L_x_1962:
[----:B------:R-:W-:-:S06]  /*1340*/  ULOP3.LUT UR4, UR42, 0x1, URZ, 0xfc, !UPT ;  /* 0x000000012a047892 */ /* 0x000fcc000f8efc3f */
[----:B0-----:R-:W-:-:S05]  /*1350*/  IMAD.U32 R3, RZ, RZ, UR4 ;  /* 0x00000004ff037e24 */ /* 0x001fca000f8e00ff */
[----:B------:R-:W-:-:S13]  /*1360*/  ISETP.NE.AND P0, PT, R3, 0x3, PT ;  /* 0x000000030300780c */ /* 0x000fda0003f05270 */
[----:B------:R-:W-:Y:S05]  /*1370*/  @!P0 BRA `(.L_x_1858) ;  /* 0x0000000000048947 */ /* 0x000fea0003800000 */
[----:B------:R-:W-:Y:S01]  /*1380*/  BPT.TRAP 0x1 ;  /* 0x000000040000795c */ /* 0x000fe20000300000 */
.L_x_1858:
[----:B------:R0:W1:Y:S01]  /*1390*/  SYNCS.PHASECHK.TRANS64.TRYWAIT P2, [UR39+0x16830], R0 ;  /* 0x01683000ff0075a7 */ /* 0x0000620008040167 */
[----:B------:R-:W-:Y:S05]  /*13a0*/  @!P0 BRA `(.L_x_1859) ;  /* 0x0000000000048947 */ /* 0x000fea0003800000 */
[----:B------:R-:W-:Y:S01]  /*13b0*/  BPT.TRAP 0x1 ;  /* 0x000000040000795c */ /* 0x000fe20000300000 */
.L_x_1859:
[----:B------:R-:W-:Y:S01]  /*13c0*/  IMAD.U32 R6, RZ, RZ, UR44 ;  /* 0x0000002cff067e24 */ /* 0x000fe2000f8e00ff */
[----:B------:R-:W-:-:S04]  /*13d0*/  ISETP.NE.AND P1, PT, R17, RZ, PT ;  /* 0x000000ff1100720c */ /* 0x000fc80003f25270 */
[----:B------:R-:W-:Y:S01]  /*13e0*/  LOP3.LUT R6, R6, 0x10000, RZ, 0xfc, !PT ;  /* 0x0001000006067812 */ /* 0x000fe200078efcff */
[----:B-1----:R-:W-:Y:S08]  /*13f0*/  @P2 BRA `(.L_x_1860) ;  /* 0x0000000000082947 */ /* 0x002ff00003800000 */
[----:B------:R-:W1:Y:S02]  /*1400*/  SYNCS.PHASECHK.TRANS64.TRYWAIT P2, [UR39+0x16830], R0 ;  /* 0x01683000ff0075a7 */ /* 0x000e640008040167 */
[----:B-1----:R-:W-:Y:S05]  /*1410*/  @!P2 BRA `(.L_x_1861) ;  /* 0x000000cc0094a947 */ /* 0x002fea0003800000 */
.L_x_1860:
[----:B------:R-:W-:Y:S05]  /*1420*/  WARPSYNC.ALL ;  /* 0x0000000000007948 */ /* 0x000fea0003800000 */
[----:B------:R-:W-:Y:S01]  /*1430*/  IMAD.MOV.U32 R7, RZ, RZ, 0x40000040 ;  /* 0x40000040ff077424 */ /* 0x000fe200078e00ff */
[----:B------:R-:W-:Y:S01]  /*1440*/  UIADD3 UR4, UR39, 0xe400, URZ ;  /* 0x0000e40027047890 */ /* 0x000fe2000fffe03f */
[C---:B------:R-:W-:Y:S01]  /*1450*/  R2UR UR8, R6.reuse ;  /* 0x00000000060872ca */ /* 0x040fe200000e0000 */
[----:B------:R-:W-:Y:S02]  /*1460*/  WARPGROUP.ARRIVE ;  /* 0x00000000000079c5 */ /* 0x000fe40000000000 */
[----:B------:R-:W-:Y:S01]  /*1470*/  R2UR UR9, R7 ;  /* 0x00000000070972ca */ /* 0x000fe200000e0000 */
[----:B------:R-:W-:Y:S01]  /*1480*/  USHF.R.U32.HI UR4, URZ, 0x4, UR4 ;  /* 0x000000043f047899 */ /* 0x000fe20008011604 */
[----:B------:R-:W-:Y:S01]  /*1490*/  R2UR UR16, R6 ;  /* 0x00000000061072ca */ /* 0x000fe200000e0000 */
[----:B------:R-:W-:Y:S01]  /*14a0*/  UMOV UR11, 0x40000040 ;  /* 0x40000040000b7882 */ /* 0x000fe20000000000 */
[----:B------:R-:W-:Y:S01]  /*14b0*/  UMOV UR13, 0x40000040 ;  /* 0x40000040000d7882 */ /* 0x000fe20000000000 */
[----:B------:R-:W-:Y:S01]  /*14c0*/  ULOP3.LUT UR4, UR4, 0x3fff, URZ, 0xc0, !UPT ;  /* 0x00003fff04047892 */ /* 0x000fe2000f8ec03f */
[----:B------:R-:W-:Y:S01]  /*14d0*/  LOP3.LUT R5, R22, 0xffffff80, RZ, 0xc0, !PT ;  /* 0xffffff8016057812 */ /* 0x000fe200078ec0ff */
[----:B------:R-:W-:Y:S01]  /*14e0*/  UMOV UR15, 0x40000040 ;  /* 0x40000040000f7882 */ /* 0x000fe20000000000 */
[----:B------:R-:W-:Y:S01]  /*14f0*/  UMOV UR17, 0x40000040 ;  /* 0x4000004000117882 */ /* 0x000fe20000000000 */
[----:B------:R-:W-:Y:S01]  /*1500*/  ULOP3.LUT UR24, UR4, 0x10000, URZ, 0xfc, !UPT ;  /* 0x0001000004187892 */ /* 0x000fe2000f8efc3f */
[----:B------:R-:W-:Y:S01]  /*1510*/  LEA.HI R91, R91, R18, RZ, 0x2 ;  /* 0x000000125b5b7211 */ /* 0x000fe200078f10ff */
[----:B------:R-:W-:Y:S01]  /*1520*/  UMOV UR19, 0x40000040 ;  /* 0x4000004000137882 */ /* 0x000fe20000000000 */
[C---:B------:R-:W-:Y:S01]  /*1530*/  IMAD.IADD R5, R18.reuse, 0x1, -R5 ;  /* 0x0000000112057824 */ /* 0x040fe200078e0a05 */
[----:B------:R-:W-:Y:S01]  /*1540*/  UIADD3 UR14, UR24, 0x4, URZ ;  /* 0x00000004180e7890 */ /* 0x000fe2000fffe03f */
[----:B------:R-:W-:Y:S01]  /*1550*/  LOP3.LUT R91, R91, 0xfffffffc, RZ, 0xc0, !PT ;  /* 0xfffffffc5b5b7812 */ /* 0x000fe200078ec0ff */
[----:B------:R-:W-:Y:S01]  /*1560*/  UIADD3 UR12, UR16, 0x4, URZ ;  /* 0x00000004100c7890 */ /* 0x000fe2000fffe03f */
[----:B------:R-:W-:Y:S01]  /*1570*/  IMAD.HI R10, R19, 0x55555556, RZ ;  /* 0x55555556130a7827 */ /* 0x000fe200078e02ff */
[----:B------:R-:W-:Y:S01]  /*1580*/  UMOV UR10, UR24 ;  /* 0x00000018000a7c82 */ /* 0x000fe20008000000 */
[----:B------:R-:W-:Y:S01]  /*1590*/  UIADD3 UR18, UR24, 0x6, URZ ;  /* 0x0000000618127890 */ /* 0x000fe2000fffe03f */
[----:B------:R-:W-:Y:S01]  /*15a0*/  HGMMA.64x128x16.F32.BF16 R24, gdesc[UR8], RZ, !UPT, gsb0 ;  /* 0x01e00000081879f0 */ /* 0x000fe2000c0018ff */
[----:B------:R-:W-:Y:S01]  /*15b0*/  UIADD3 UR8, UR16, 0x2, URZ ;  /* 0x0000000210087890 */ /* 0x000fe2000fffe03f */
[----:B01----:R-:W-:Y:S01]  /*15c0*/  SHF.R.S32.HI R0, RZ, 0x1f, R5 ;  /* 0x0000001fff007819 */ /* 0x003fe20000011405 */
[----:B------:R-:W-:Y:S01]  /*15d0*/  UIADD3 UR10, UR24, 0x2, URZ ;  /* 0x00000002180a7890 */ /* 0x000fe2000fffe03f */
[----:B------:R-:W-:Y:S01]  /*15e0*/  IADD3 R91, R18, -R91, RZ ;  /* 0x8000005b125b7210 */ /* 0x000fe20007ffe0ff */
[----:B------:R-:W-:Y:S01]  /*15f0*/  UMOV UR9, 0x40000040 ;  /* 0x4000004000097882 */ /* 0x000fe20000000000 */
[----:B------:R-:W-:Y:S01]  /*1600*/  UMOV UR11, 0x40000040 ;  /* 0x40000040000b7882 */ /* 0x000fe20000000000 */
[----:B------:R-:W-:Y:S01]  /*1610*/  UIADD3 UR16, UR16, 0x6, URZ ;  /* 0x0000000610107890 */ /* 0x000fe2000fffe03f */
[CC--:B------:R-:W-:Y:S01]  /*1620*/  LEA.HI R8, R0.reuse, R5.reuse, RZ, 0x2 ;  /* 0x0000000500087211 */ /* 0x0c0fe200078f10ff */
[----:B------:R-:W-:Y:S01]  /*1630*/  ULDC UR4, c[0x0][0x448] ;  /* 0x0001120000047ab9 */ /* 0x000fe20000000800 */
[----:B------:R-:W-:Y:S01]  /*1640*/  LEA.HI R4, R0, R5, RZ, 0x5 ;  /* 0x0000000500047211 */ /* 0x000fe200078f28ff */
[----:B------:R-:W-:Y:S01]  /*1650*/  UISETP.NE.AND UP0, UPT, UR4, 0x1, UPT ;  /* 0x000000010400788c */ /* 0x000fe2000bf05270 */
[--C-:B------:R-:W-:Y:S01]  /*1660*/  SHF.R.S32.HI R0, RZ, 0x2, R8.reuse ;  /* 0x00000002ff007819 */ /* 0x100fe20000011408 */
[----:B------:R-:W-:Y:S01]  /*1670*/  ULDC UR6, c[0x0][0x2f0] ;  /* 0x0000bc0000067ab9 */ /* 0x000fe20000000800 */
[----:B------:R-:W-:Y:S01]  /*1680*/  SHF.R.S32.HI R17, RZ, 0x1f, R8 ;  /* 0x0000001fff117819 */ /* 0x000fe20000011408 */
[----:B------:R-:W-:Y:S01]  /*1690*/  UMOV UR4, 0xffffff80 ;  /* 0xffffff8000047882 */ /* 0x000fe20000000000 */
[----:B------:R-:W-:Y:S01]  /*16a0*/  SHF.R.S32.HI R4, RZ, 0x5, R4 ;  /* 0x00000005ff047819 */ /* 0x000fe20000011404 */
[----:B------:R-:W-:Y:S01]  /*16b0*/  UIMAD UR4, UR43, UR4, 0x80 ;  /* 0x000000802b0474a4 */ /* 0x000fe2000f8e0204 */
[----:B------:R-:W-:Y:S01]  /*16c0*/  LEA.HI R17, R17, R0, RZ, 0x3 ;  /* 0x0000000011117211 */ /* 0x000fe200078f18ff */
[----:B------:R-:W-:Y:S01]  /*16d0*/  ULDC UR7, c[0x0][0x288] ;  /* 0x0000a20000077ab9 */ /* 0x000fe20000000800 */
[----:B------:R-:W-:Y:S01]  /*16e0*/  LEA R12, R4, UR41, 0x4 ;  /* 0x00000029040c7c11 */ /* 0x000fe2000f8e20ff */
[----:B------:R-:W-:Y:S01]  /*16f0*/  UIADD3 UR26, UR43, -0x2, URZ ;  /* 0xfffffffe2b1a7890 */ /* 0x000fe2000fffe03f */
[----:B------:R-:W-:Y:S01]  /*1700*/  LEA.HI R10, R10, R10, RZ, 0x1 ;  /* 0x0000000a0a0a7211 */ /* 0x000fe200078f08ff */
[----:B------:R-:W-:Y:S01]  /*1710*/  @UP0 ULDC UR5, c[0x0][0x44c] ;  /* 0x0001130000050ab9 */ /* 0x000fe20000000800 */
[----:B------:R-:W-:-:S02]  /*1720*/  LOP3.LUT R17, R17, 0xfffffff8, RZ, 0xc0, !PT ;  /* 0xfffffff811117812 */ /* 0x000fc400078ec0ff */
[----:B------:R-:W-:Y:S02]  /*1730*/  CS2R R118, SRZ ;  /* 0x0000000000767805 */ /* 0x000fe4000001ff00 */
[C---:B------:R-:W-:Y:S01]  /*1740*/  LEA.HI R4, R91.reuse, R91, RZ, 0x1 ;  /* 0x0000005b5b047211 */ /* 0x040fe200078f08ff */
[----:B------:R-:W-:Y:S01]  /*1750*/  IMAD R10, R10, -0x3, R19 ;  /* 0xfffffffd0a0a7824 */ /* 0x000fe200078e0213 */
[----:B------:R-:W-:Y:S01]  /*1760*/  IADD3 R17, R12, R0, -R17 ;  /* 0x000000000c117210 */ /* 0x000fe20007ffe811 */
[----:B------:R-:W-:Y:S01]  /*1770*/  IMAD.U32 R12, RZ, RZ, UR6 ;  /* 0x00000006ff0c7e24 */ /* 0x000fe2000f8e00ff */
[----:B------:R-:W-:Y:S02]  /*1780*/  LOP3.LUT R4, R4, 0x1ffffffe, RZ, 0xc0, !PT ;  /* 0x1ffffffe04047812 */ /* 0x000fe400078ec0ff */
[----:B------:R-:W-:Y:S01]  /*1790*/  PLOP3.LUT P2, PT, PT, PT, UP0, 0x80, 0x0 ;  /* 0x000000000000781c */ /* 0x000fe20003f4f008 */
[----:B------:R-:W-:Y:S01]  /*17a0*/  IMAD R17, R10, 0x40, R17 ;  /* 0x000000400a117824 */ /* 0x000fe200078e0211 */
[----:B------:R-:W-:Y:S01]  /*17b0*/  LOP3.LUT R8, R8, 0x7ffffffc, RZ, 0xc0, !PT ;  /* 0x7ffffffc08087812 */ /* 0x000fe200078ec0ff */
[----:B------:R-:W-:-:S04]  /*17c0*/  IMAD.IADD R4, R91, 0x1, -R4 ;  /* 0x000000015b047824 */ /* 0x000fc800078e0a04 */
[----:B------:R-:W-:Y:S02]  /*17d0*/  IMAD R4, R4, 0x8, R17 ;  /* 0x0000000804047824 */ /* 0x000fe400078e0211 */
[----:B------:R-:W-:Y:S02]  /*17e0*/  IMAD.IADD R5, R5, 0x1, -R8 ;  /* 0x0000000105057824 */ /* 0x000fe400078e0a08 */
[----:B------:R-:W-:Y:S02]  /*17f0*/  IMAD.MOV.U32 R20, RZ, RZ, R4 ;  /* 0x000000ffff147224 */ /* 0x000fe400078e0004 */
[----:B------:R-:W-:Y:S01]  /*1800*/  @P2 IMAD.HI.U32 R0, R4, UR5, RZ ;  /* 0x0000000504002c27 */ /* 0x000fe2000f8e00ff */
[----:B------:R-:W-:-:S04]  /*1810*/  @UP0 ULDC UR5, c[0x0][0x450] ;  /* 0x0001140000050ab9 */ /* 0x000fc80000000800 */
[----:B------:R-:W-:Y:S01]  /*1820*/  @P2 SHF.R.U32.HI R20, RZ, UR5, R0 ;  /* 0x00000005ff142c19 */ /* 0x000fe20008011600 */
[----:B------:R-:W-:Y:S02]  /*1830*/  UIADD3 UR5, UR4, 0x1, URZ ;  /* 0x0000000104057890 */ /* 0x000fe4000fffe03f */
[----:B------:R-:W-:Y:S02]  /*1840*/  UIMAD UR4, UR37, UR6, UR4 ;  /* 0x00000006250472a4 */ /* 0x000fe4000f8e0204 */
[----:B------:R-:W0:Y:S01]  /*1850*/  SHFL.IDX PT, R14, R20, RZ, 0x1c1f ;  /* 0x001c1fff140e7589 */ /* 0x000e2200000e0000 */
[----:B------:R-:W-:Y:S01]  /*1860*/  UIMAD UR6, UR37, UR6, -UR7 ;  /* 0x00000006250672a4 */ /* 0x000fe2000f8e0a07 */
[----:B------:R-:W-:Y:S02]  /*1870*/  MOV R10, UR5 ;  /* 0x00000005000a7c02 */ /* 0x000fe40008000f00 */
[----:B------:R-:W-:Y:S01]  /*1880*/  IMAD.U32 R18, RZ, RZ, UR4 ;  /* 0x00000004ff127e24 */ /* 0x000fe2000f8e00ff */
[----:B------:R-:W1:Y:S01]  /*1890*/  SHFL.IDX PT, R20, R20, 0x1, 0x1c1f ;  /* 0x003c1f0014147f89 */ /* 0x000e6200000e0000 */
[----:B------:R-:W-:Y:S01]  /*18a0*/  ULDC UR4, c[0x0][0x988] ;  /* 0x0002620000047ab9 */ /* 0x000fe20000000800 */
[----:B------:R-:W-:-:S02]  /*18b0*/  IMAD R17, R5, -0x2, R10 ;  /* 0xfffffffe05117824 */ /* 0x000fc400078e020a */
[----:B------:R-:W-:Y:S02]  /*18c0*/  IMAD R18, R5, -0x2, R18 ;  /* 0xfffffffe05127824 */ /* 0x000fe400078e0212 */
[----:B------:R-:W-:Y:S01]  /*18d0*/  IMAD R17, R12, UR37, R17 ;  /* 0x000000250c117c24 */ /* 0x000fe2000f8e0211 */
[----:B------:R-:W-:Y:S02]  /*18e0*/  WARPGROUP.DEPBAR.LE gsb0, 0x0 ;  /* 0x00008000000079c5 */ /* 0x000fe40000010000 */
[----:B------:R-:W-:-:S06]  /*18f0*/  WARPGROUP.ARRIVE ;  /* 0x00000000000079c5 */ /* 0x000fcc0000000000 */
[----:B------:R-:W-:Y:S01]  /*1900*/  HGMMA.64x128x16.F32.BF16 R24, gdesc[UR8], R24, gsb0 ;  /* 0x01e00000081879f0 */ /* 0x000fe20008001818 */
[----:B------:R-:W-:Y:S02]  /*1910*/  ULDC UR10, c[0x0][0x9d8] ;  /* 0x00027600000a7ab9 */ /* 0x000fe40000000800 */
        /* <DEDUP_REMOVED lines=8> */
[----:B------:R-:W-:Y:S01]  /*19a0*/  FMUL.FTZ R11, R25, UR10 ;  /* 0x0000000a190b7c20 */ /* 0x000fe20008410000 */
[----:B------:R-:W-:Y:S01]  /*19b0*/  FMUL.FTZ R13, R28, UR10 ;  /* 0x0000000a1c0d7c20 */ /* 0x000fe20008410000 */
[----:B------:R-:W-:Y:S01]  /*19c0*/  FMUL.FTZ R23, R52, UR10 ;  /* 0x0000000a34177c20 */ /* 0x000fe20008410000 */
[----:B------:R-:W-:Y:S01]  /*19d0*/  FMUL.FTZ R52, R68, UR10 ;  /* 0x0000000a44347c20 */ /* 0x000fe20008410000 */
[----:B------:R-:W-:Y:S01]  /*19e0*/  FMUL.FTZ R68, R76, UR10 ;  /* 0x0000000a4c447c20 */ /* 0x000fe20008410000 */
[----:B------:R-:W2:Y:S01]  /*19f0*/  MUFU.TANH R3, R3 ;  /* 0x0000000300037308 */ /* 0x000ea20000002400 */
[----:B------:R-:W-:Y:S01]  /*1a00*/  FMUL.FTZ R76, R80, UR10 ;  /* 0x0000000a504c7c20 */ /* 0x000fe20008410000 */
[----:B------:R-:W-:Y:S01]  /*1a10*/  FMUL.FTZ R25, R29, UR10 ;  /* 0x0000000a1d197c20 */ /* 0x000fe20008410000 */
[----:B------:R-:W-:Y:S01]  /*1a20*/  FMUL.FTZ R80, R81, UR10 ;  /* 0x0000000a51507c20 */ /* 0x000fe20008410000 */
[----:B------:R-:W-:Y:S01]  /*1a30*/  FMUL.FTZ R81, R85, UR10 ;  /* 0x0000000a55517c20 */ /* 0x000fe20008410000 */
[----:B------:R-:W-:-:S02]  /*1a40*/  VIADD R85, R17, -UR7 ;  /* 0x8000000711557c36 */ /* 0x000fc40008000000 */
[----:B------:R-:W-:Y:S01]  /*1a50*/  FMUL.FTZ R15, R32, UR10 ;  /* 0x0000000a200f7c20 */ /* 0x000fe20008410000 */
[----:B------:R-:W-:Y:S01]  /*1a60*/  FMUL.FTZ R32, R33, UR10 ;  /* 0x0000000a21207c20 */ /* 0x000fe20008410000 */
[----:B------:R-:W3:Y:S01]  /*1a70*/  MUFU.TANH R11, R11 ;  /* 0x0000000b000b7308 */ /* 0x000ee20000002400 */
[----:B------:R-:W-:Y:S01]  /*1a80*/  FMUL.FTZ R28, R36, UR10 ;  /* 0x0000000a241c7c20 */ /* 0x000fe20008410000 */
[----:B0-----:R-:W-:Y:S01]  /*1a90*/  VIADDMNMX R85, R14, R85, R18, PT ;  /* 0x000000550e557246 */ /* 0x001fe20003800112 */
[----:B------:R-:W-:Y:S01]  /*1aa0*/  FMUL.FTZ R24, R72, UR10 ;  /* 0x0000000a48187c20 */ /* 0x000fe20008410000 */
[----:B------:R-:W-:Y:S01]  /*1ab0*/  FMUL.FTZ R72, R77, UR10 ;  /* 0x0000000a4d487c20 */ /* 0x000fe20008410000 */
[----:B------:R-:W-:Y:S01]  /*1ac0*/  FMUL.FTZ R10, R30, UR10 ;  /* 0x0000000a1e0a7c20 */ /* 0x000fe20008410000 */
[----:B------:R-:W-:Y:S01]  /*1ad0*/  ISETP.GT.AND P3, PT, R85, RZ, PT ;  /* 0x000000ff5500720c */ /* 0x000fe20003f64270 */
[----:B------:R-:W-:Y:S01]  /*1ae0*/  FMUL.FTZ R9, R37, UR10 ;  /* 0x0000000a25097c20 */ /* 0x000fe20008410000 */
[----:B------:R-:W0:Y:S01]  /*1af0*/  MUFU.TANH R13, R13 ;  /* 0x0000000d000d7308 */ /* 0x000e220000002400 */
[C---:B------:R-:W-:Y:S01]  /*1b00*/  ISETP.GT.AND P4, PT, R85.reuse, 0x1, PT ;  /* 0x000000015500780c */ /* 0x040fe20003f84270 */
[----:B------:R-:W-:Y:S01]  /*1b10*/  FMUL.FTZ R37, R56, UR10 ;  /* 0x0000000a38257c20 */ /* 0x000fe20008410000 */
[----:B------:R-:W-:Y:S01]  /*1b20*/  ISETP.GT.AND P5, PT, R85, 0x8, PT ;  /* 0x000000085500780c */ /* 0x000fe20003fa4270 */
[----:B------:R-:W-:Y:S01]  /*1b30*/  FMUL.FTZ R56, R64, UR10 ;  /* 0x0000000a40387c20 */ /* 0x000fe20008410000 */
[----:B--2---:R-:W-:Y:S01]  /*1b40*/  FSEL R77, R3, -INF , P3 ;  /* 0xff800000034d7808 */ /* 0x004fe20001800000 */
[----:B------:R-:W-:Y:S01]  /*1b50*/  FMUL.FTZ R64, R73, UR10 ;  /* 0x0000000a49407c20 */ /* 0x000fe20008410000 */
[----:B------:R-:W-:Y:S01]  /*1b60*/  FMUL.FTZ R0, R26, UR10 ;  /* 0x0000000a1a007c20 */ /* 0x000fe20008410000 */
[----:B------:R-:W2:Y:S01]  /*1b70*/  MUFU.TANH R25, R25 ;  /* 0x0000001900197308 */ /* 0x000ea20000002400 */
[----:B---3--:R-:W-:Y:S01]  /*1b80*/  FSEL R30, R11, -INF , P4 ;  /* 0xff8000000b1e7808 */ /* 0x008fe20002000000 */
[----:B------:R-:W-:Y:S01]  /*1b90*/  FMUL.FTZ R29, R40, UR10 ;  /* 0x0000000a281d7c20 */ /* 0x000fe20008410000 */
[----:B------:R-:W-:Y:S01]  /*1ba0*/  ISETP.GT.AND P3, PT, R85, 0x9, PT ;  /* 0x000000095500780c */ /* 0x000fe20003f64270 */
[----:B------:R-:W-:Y:S01]  /*1bb0*/  FMUL.FTZ R36, R69, UR10 ;  /* 0x0000000a45247c20 */ /* 0x000fe20008410000 */
[----:B------:R-:W-:Y:S01]  /*1bc0*/  FMNMX.FTZ R26, R77, R30, !PT ;  /* 0x0000001e4d1a7209 */ /* 0x000fe20007810000 */
[----:B------:R-:W-:Y:S01]  /*1bd0*/  FMUL.FTZ R14, R34, UR10 ;  /* 0x0000000a220e7c20 */ /* 0x000fe20008410000 */
[----:B------:R-:W-:Y:S01]  /*1be0*/  ISETP.GT.AND P4, PT, R85, 0x10, PT ;  /* 0x000000105500780c */ /* 0x000fe20003f84270 */
[----:B------:R-:W3:Y:S01]  /*1bf0*/  MUFU.TANH R15, R15 ;  /* 0x0000000f000f7308 */ /* 0x000ee20000002400 */
        /* <DEDUP_REMOVED lines=8> */
[----:B--2---:R-:W-:Y:S01]  /*1c80*/  FSEL R69, R25, -INF , P3 ;  /* 0xff80000019457808 */ /* 0x004fe20001800000 */
[----:B------:R-:W-:Y:S01]  /*1c90*/  FMUL.FTZ R44, R57, UR10 ;  /* 0x0000000a392c7c20 */ /* 0x000fe20008410000 */
[----:B------:R-:W-:Y:S01]  /*1ca0*/  ISETP.GT.AND P3, PT, R85, 0x11, PT ;  /* 0x000000115500780c */ /* 0x000fe20003f64270 */
[----:B------:R-:W-:Y:S01]  /*1cb0*/  FMUL.FTZ R40, R48, UR10 ;  /* 0x0000000a30287c20 */ /* 0x000fe20008410000 */
[----:B------:R-:W-:Y:S01]  /*1cc0*/  FMNMX.FTZ R34, R69, R34, !PT ;  /* 0x0000002245227209 */ /* 0x000fe20007810000 */
        /* <DEDUP_REMOVED lines=9> */
[----:B------:R-:W-:Y:S01]  /*1d60*/  FMUL.FTZ R8, R27, UR10 ;  /* 0x0000000a1b087c20 */ /* 0x000fe20008410000 */
[----:B------:R-:W3:Y:S01]  /*1d70*/  MUFU.TANH R9, R9 ;  /* 0x0000000900097308 */ /* 0x000ee20000002400 */
[----:B0-----:R-:W-:Y:S01]  /*1d80*/  FSEL R61, R32, -INF , P3 ;  /* 0xff800000203d7808 */ /* 0x001fe20001800000 */
[----:B------:R-:W-:Y:S01]  /*1d90*/  FMUL.FTZ R32, R42, UR10 ;  /* 0x0000000a2a207c20 */ /* 0x000fe20008410000 */
[----:B------:R-:W-:Y:S01]  /*1da0*/  ISETP.GT.AND P3, PT, R85, 0x19, PT ;  /* 0x000000195500780c */ /* 0x000fe20003f64270 */
[----:B------:R-:W-:Y:S01]  /*1db0*/  FMUL.FTZ R12, R31, UR10 ;  /* 0x0000000a1f0c7c20 */ /* 0x000fe20008410000 */
[----:B------:R-:W-:Y:S01]  /*1dc0*/  FMNMX.FTZ R34, R61, R34, !PT ;  /* 0x000000223d227209 */ /* 0x000fe20007810000 */
[----:B------:R-:W-:Y:S01]  /*1dd0*/  FMUL.FTZ R22, R35, UR10 ;  /* 0x0000000a23167c20 */ /* 0x000fe20008410000 */
[----:B------:R-:W-:Y:S01]  /*1de0*/  FMUL.FTZ R84, R84, UR10 ;  /* 0x0000000a54547c20 */ /* 0x000fe20008410000 */
[----:B------:R-:W0:Y:S01]  /*1df0*/  MUFU.TANH R29, R29 ;  /* 0x0000001d001d7308 */ /* 0x000e220000002400 */
[----:B--2---:R-:W-:-:S02]  /*1e00*/  FSEL R57, R28, -INF , P4 ;  /* 0xff8000001c397808 */ /* 0x004fc40002000000 */
[----:B------:R-:W-:Y:S02]  /*1e10*/  ISETP.GT.AND P4, PT, R85, 0x20, PT ;  /* 0x000000205500780c */ /* 0x000fe40003f84270 */
[----:B------:R-:W-:Y:S02]  /*1e20*/  FMNMX.FTZ R34, R57, R34, !PT ;  /* 0x0000002239227209 */ /* 0x000fe40007810000 */
[----:B-1----:R-:W-:Y:S01]  /*1e30*/  IADD3 R17, R20, -UR7, R17 ;  /* 0x8000000714117c10 */ /* 0x002fe2000fffe011 */
[----:B------:R-:W1:Y:S01]  /*1e40*/  MUFU.TANH R88, R88 ;  /* 0x0000005800587308 */ /* 0x000e620000002400 */
[----:B---3--:R-:W-:Y:S01]  /*1e50*/  FSEL R53, R9, -INF , P3 ;  /* 0xff80000009357808 */ /* 0x008fe20001800000 */
[----:B------:R-:W-:Y:S01]  /*1e60*/  @UP0 ULDC UR7, c[0x0][0x450] ;  /* 0x0001140000070ab9 */ /* 0x000fe20000000800 */
[----:B------:R-:W-:Y:S02]  /*1e70*/  ISETP.GT.AND P3, PT, R85, 0x21, PT ;  /* 0x000000215500780c */ /* 0x000fe40003f64270 */
[----:B------:R-:W-:-:S02]  /*1e80*/  FMNMX.FTZ R34, R53, R34, !PT ;  /* 0x0000002235227209 */ /* 0x000fc40007810000 */
[----:B------:R-:W-:Y:S01]  /*1e90*/  VIMNMX R18, R18, R17, PT ;  /* 0x0000001112127248 */ /* 0x000fe20003fe0100 */
[----:B------:R-:W2:Y:S01]  /*1ea0*/  MUFU.TANH R33, R33 ;  /* 0x0000002100217308 */ /* 0x000ea20000002400 */
[----:B0-----:R-:W-:Y:S02]  /*1eb0*/  FSEL R49, R29, -INF , P4 ;  /* 0xff8000001d317808 */ /* 0x001fe40002000000 */
[----:B------:R-:W-:Y:S02]  /*1ec0*/  ISETP.GT.AND P4, PT, R85, 0x28, PT ;  /* 0x000000285500780c */ /* 0x000fe40003f84270 */
[----:B------:R-:W-:Y:S01]  /*1ed0*/  FMNMX.FTZ R38, R49, R34, !PT ;  /* 0x0000002231267209 */ /* 0x000fe20007810000 */
[----:B------:R-:W-:Y:S01]  /*1ee0*/  FMUL.FTZ R34, R43, UR10 ;  /* 0x0000000a2b227c20 */ /* 0x000fe20008410000 */
[----:B------:R-:W-:Y:S01]  /*1ef0*/  ISETP.GT.AND P5, PT, R18, 0x8, PT ;  /* 0x000000081200780c */ /* 0x000fe20003fa4270 */
[----:B------:R-:W0:Y:S01]  /*1f00*/  MUFU.TANH R89, R89 ;  /* 0x0000005900597308 */ /* 0x000e220000002400 */
[----:B-1----:R-:W-:-:S02]  /*1f10*/  FSEL R45, R88, -INF , P3 ;  /* 0xff800000582d7808 */ /* 0x002fc40001800000 */
[----:B------:R-:W-:Y:S02]  /*1f20*/  ISETP.GT.AND P3, PT, R85, 0x29, PT ;  /* 0x000000295500780c */ /* 0x000fe40003f64270 */
[----:B------:R-:W-:-:S03]  /*1f30*/  FMNMX.FTZ R38, R45, R38, !PT ;  /* 0x000000262d267209 */ /* 0x000fc60007810000 */
[----:B------:R-:W1:Y:S08]  /*1f40*/  MUFU.TANH R40, R40 ;  /* 0x0000002800287308 */ /* 0x000e700000002400 */
[----:B------:R-:W3:Y:S08]  /*1f50*/  MUFU.TANH R48, R48 ;  /* 0x0000003000307308 */ /* 0x000ef00000002400 */
[----:B------:R-:W4:Y:S08]  /*1f60*/  MUFU.TANH R23, R23 ;  /* 0x0000001700177308 */ /* 0x000f300000002400 */
[----:B------:R2:W-:Y:S08]  /*1f70*/  MUFU.TANH R28, R39 ;  /* 0x00000027001c7308 */ /* 0x0005f00000002400 */
[----:B------:R-:W5:Y:S01]  /*1f80*/  MUFU.TANH R21, R21 ;  /* 0x0000001500157308 */ /* 0x000f620000002400 */
[----:B--2---:R-:W-:-:S02]  /*1f90*/  FSEL R39, R33, -INF , P4 ;  /* 0xff80000021277808 */ /* 0x004fc40002000000 */
[----:B------:R-:W-:Y:S02]  /*1fa0*/  ISETP.GT.AND P4, PT, R85, 0x30, PT ;  /* 0x000000305500780c */ /* 0x000fe40003f84270 */
[----:B0-----:R-:W-:Y:S02]  /*1fb0*/  FSEL R33, R89, -INF , P3 ;  /* 0xff80000059217808 */ /* 0x001fe40001800000 */
[----:B------:R-:W-:Y:S01]  /*1fc0*/  FMNMX.FTZ R42, R39, R38, !PT ;  /* 0x00000026272a7209 */ /* 0x000fe20007810000 */
[----:B------:R-:W0:Y:S01]  /*1fd0*/  MUFU.TANH R37, R37 ;  /* 0x0000002500257308 */ /* 0x000e220000002400 */
[----:B------:R-:W-:Y:S01]  /*1fe0*/  ISETP.GT.AND P3, PT, R85, 0x31, PT ;  /* 0x000000315500780c */ /* 0x000fe20003f64270 */
[----:B------:R-:W-:Y:S01]  /*1ff0*/  FMUL.FTZ R38, R46, UR10 ;  /* 0x0000000a2e267c20 */ /* 0x000fe20008410000 */
[----:B-1----:R-:W-:Y:S01]  /*2000*/  FSEL R29, R40, -INF , P4 ;  /* 0xff800000281d7808 */ /* 0x002fe20002000000 */
[----:B------:R-:W-:Y:S01]  /*2010*/  FMUL.FTZ R40, R47, UR10 ;  /* 0x0000000a2f287c20 */ /* 0x000fe20008410000 */
[----:B------:R-:W-:-:S02]  /*2020*/  FMNMX.FTZ R42, R33, R42, !PT ;  /* 0x0000002a212a7209 */ /* 0x000fc40007810000 */
[----:B------:R-:W-:Y:S01]  /*2030*/  ISETP.GT.AND P4, PT, R85, 0x38, PT ;  /* 0x000000385500780c */ /* 0x000fe20003f84270 */
[----:B------:R-:W1:Y:S01]  /*2040*/  MUFU.TANH R44, R44 ;  /* 0x0000002c002c7308 */ /* 0x000e620000002400 */
[----:B---3--:R-:W-:Y:S02]  /*2050*/  FSEL R25, R48, -INF , P3 ;  /* 0xff80000030197808 */ /* 0x008fe40001800000 */
[----:B------:R-:W-:Y:S02]  /*2060*/  FMNMX.FTZ R42, R29, R42, !PT ;  /* 0x0000002a1d2a7209 */ /* 0x000fe40007810000 */
[----:B------:R-:W-:Y:S02]  /*2070*/  ISETP.GT.AND P3, PT, R85, 0x39, PT ;  /* 0x000000395500780c */ /* 0x000fe40003f64270 */
[----:B----4-:R-:W-:Y:S01]  /*2080*/  FSEL R23, R23, -INF , P4 ;  /* 0xff80000017177808 */ /* 0x010fe20002000000 */
[----:B------:R-:W2:Y:S01]  /*2090*/  MUFU.TANH R60, R60 ;  /* 0x0000003c003c7308 */ /* 0x000ea20000002400 */
[----:B------:R-:W-:-:S02]  /*20a0*/  FMNMX.FTZ R42, R25, R42, !PT ;  /* 0x0000002a192a7209 */ /* 0x000fc40007810000 */
[----:B------:R-:W-:Y:S02]  /*20b0*/  ISETP.GT.AND P4, PT, R85, 0x40, PT ;  /* 0x000000405500780c */ /* 0x000fe40003f84270 */
[----:B-----5:R-:W-:Y:S02]  /*20c0*/  FSEL R21, R21, -INF , P3 ;  /* 0xff80000015157808 */ /* 0x020fe40001800000 */
[----:B------:R-:W-:Y:S01]  /*20d0*/  FMNMX.FTZ R46, R23, R42, !PT ;  /* 0x0000002a172e7209 */ /* 0x000fe20007810000 */
[----:B------:R-:W3:Y:S01]  /*20e0*/  MUFU.TANH R90, R90 ;  /* 0x0000005a005a7308 */ /* 0x000ee20000002400 */
[----:B------:R-:W-:Y:S01]  /*20f0*/  ISETP.GT.AND P3, PT, R85, 0x41, PT ;  /* 0x000000415500780c */ /* 0x000fe20003f64270 */
[----:B------:R-:W-:Y:S01]  /*2100*/  FMUL.FTZ R42, R50, UR10 ;  /* 0x0000000a322a7c20 */ /* 0x000fe20008410000 */
[----:B0-----:R-:W-:Y:S02]  /*2110*/  FSEL R19, R37, -INF , P4 ;  /* 0xff80000025137808 */ /* 0x001fe40002000000 */
[----:B------:R-:W-:-:S02]  /*2120*/  FMNMX.FTZ R46, R21, R46, !PT ;  /* 0x0000002e152e7209 */ /* 0x000fc40007810000 */
[----:B------:R-:W-:Y:S01]  /*2130*/  ISETP.GT.AND P4, PT, R85, 0x48, PT ;  /* 0x000000485500780c */ /* 0x000fe20003f84270 */
[----:B------:R-:W0:Y:S01]  /*2140*/  MUFU.TANH R56, R56 ;  /* 0x0000003800387308 */ /* 0x000e220000002400 */
[----:B-1----:R-:W-:Y:S01]  /*2150*/  FSEL R3, R44, -INF , P3 ;  /* 0xff8000002c037808 */ /* 0x002fe20001800000 */
[----:B------:R-:W-:Y:S01]  /*2160*/  FMUL.FTZ R44, R51, UR10 ;  /* 0x0000000a332c7c20 */ /* 0x000fe20008410000 */
[----:B------:R-:W-:Y:S02]  /*2170*/  FMNMX.FTZ R46, R19, R46, !PT ;  /* 0x0000002e132e7209 */ /* 0x000fe40007810000 */
[----:B------:R-:W-:Y:S02]  /*2180*/  ISETP.GT.AND P3, PT, R85, 0x49, PT ;  /* 0x000000495500780c */ /* 0x000fe40003f64270 */
[----:B--2---:R-:W-:Y:S01]  /*2190*/  FSEL R9, R60, -INF , P4 ;  /* 0xff8000003c097808 */ /* 0x004fe20002000000 */
[----:B------:R-:W1:Y:S01]  /*21a0*/  MUFU.TANH R41, R41 ;  /* 0x0000002900297308 */ /* 0x000e620000002400 */
[----:B------:R-:W-:Y:S01]  /*21b0*/  FMNMX.FTZ R46, R3, R46, !PT ;  /* 0x0000002e032e7209 */ /* 0x000fe20007810000 */
[----:B------:R-:W-:Y:S01]  /*21c0*/  FMUL.FTZ R60, R82, UR10 ;  /* 0x0000000a523c7c20 */ /* 0x000fe20008410000 */
[----:B------:R-:W-:-:S02]  /*21d0*/  ISETP.GT.AND P4, PT, R85, 0x50, PT ;  /* 0x000000505500780c */ /* 0x000fc40003f84270 */
[----:B---3--:R-:W-:Y:S02]  /*21e0*/  FSEL R11, R90, -INF , P3 ;  /* 0xff8000005a0b7808 */ /* 0x008fe40001800000 */
[----:B------:R-:W-:Y:S01]  /*21f0*/  FMNMX.FTZ R48, R9, R46, !PT ;  /* 0x0000002e09307209 */ /* 0x000fe20007810000 */
[----:B------:R-:W2:Y:S01]  /*2200*/  MUFU.TANH R52, R52 ;  /* 0x0000003400347308 */ /* 0x000ea20000002400 */
[----:B------:R-:W-:Y:S01]  /*2210*/  ISETP.GT.AND P3, PT, R85, 0x51, PT ;  /* 0x000000515500780c */ /* 0x000fe20003f64270 */
[----:B------:R-:W-:Y:S01]  /*2220*/  FMUL.FTZ R46, R54, UR10 ;  /* 0x0000000a362e7c20 */ /* 0x000fe20008410000 */
[----:B0-----:R-:W-:Y:S01]  /*2230*/  FSEL R13, R56, -INF , P4 ;  /* 0xff800000380d7808 */ /* 0x001fe20002000000 */
[----:B------:R-:W-:Y:S01]  /*2240*/  FMUL.FTZ R56, R63, UR10 ;  /* 0x0000000a3f387c20 */ /* 0x000fe20008410000 */
[----:B------:R-:W-:Y:S01]  /*2250*/  FMNMX.FTZ R48, R11, R48, !PT ;  /* 0x000000300b307209 */ /* 0x000fe20007810000 */
[----:B------:R-:W-:Y:S01]  /*2260*/  FMUL.FTZ R54, R62, UR10 ;  /* 0x0000000a3e367c20 */ /* 0x000fe20008410000 */
[----:B------:R-:W-:Y:S01]  /*2270*/  ISETP.GT.AND P4, PT, R85, 0x58, PT ;  /* 0x000000585500780c */ /* 0x000fe20003f84270 */
[----:B------:R-:W0:Y:S01]  /*2280*/  MUFU.TANH R36, R36 ;  /* 0x0000002400247308 */ /* 0x000e220000002400 */
[----:B-1----:R-:W-:Y:S01]  /*2290*/  FSEL R15, R41, -INF , P3 ;  /* 0xff800000290f7808 */ /* 0x002fe20001800000 */
[----:B------:R-:W-:Y:S01]  /*22a0*/  FMUL.FTZ R62, R83, UR10 ;  /* 0x0000000a533e7c20 */ /* 0x000fe20008410000 */
[----:B------:R-:W-:Y:S01]  /*22b0*/  FMNMX.FTZ R50, R13, R48, !PT ;  /* 0x000000300d327209 */ /* 0x000fe20007810000 */
[----:B------:R-:W-:Y:S01]  /*22c0*/  FMUL.FTZ R48, R55, UR10 ;  /* 0x0000000a37307c20 */ /* 0x000fe20008410000 */
[----:B------:R-:W-:-:S02]  /*22d0*/  ISETP.GT.AND P3, PT, R85, 0x59, PT ;  /* 0x000000595500780c */ /* 0x000fc40003f64270 */
[----:B------:R-:W-:Y:S01]  /*22e0*/  FMNMX.FTZ R50, R15, R50, !PT ;  /* 0x000000320f327209 */ /* 0x000fe20007810000 */
[----:B------:R-:W1:Y:S01]  /*22f0*/  MUFU.TANH R24, R24 ;  /* 0x0000001800187308 */ /* 0x000e620000002400 */
[----:B--2---:R-:W-:Y:S01]  /*2300*/  FSEL R27, R52, -INF , P4 ;  /* 0xff800000341b7808 */ /* 0x004fe20002000000 */
[----:B------:R-:W-:Y:S01]  /*2310*/  FMUL.FTZ R52, R59, UR10 ;  /* 0x0000000a3b347c20 */ /* 0x000fe20008410000 */
[----:B------:R-:W-:-:S05]  /*2320*/  ISETP.GT.AND P4, PT, R85, 0x60, PT ;  /* 0x000000605500780c */ /* 0x000fca0003f84270 */
[----:B------:R-:W2:Y:S01]  /*2330*/  MUFU.TANH R64, R64 ;  /* 0x0000004000407308 */ /* 0x000ea20000002400 */
[----:B0-----:R-:W-:Y:S02]  /*2340*/  FSEL R31, R36, -INF , P3 ;  /* 0xff800000241f7808 */ /* 0x001fe40001800000 */
[----:B------:R-:W-:Y:S01]  /*2350*/  FMNMX.FTZ R36, R27, R50, !PT ;  /* 0x000000321b247209 */ /* 0x000fe20007810000 */
[----:B------:R-:W-:Y:S01]  /*2360*/  FMUL.FTZ R50, R58, UR10 ;  /* 0x0000000a3a327c20 */ /* 0x000fe20008410000 */
[----:B------:R-:W-:Y:S01]  /*2370*/  ISETP.GT.AND P3, PT, R85, 0x61, PT ;  /* 0x000000615500780c */ /* 0x000fe20003f64270 */
[----:B------:R-:W-:Y:S01]  /*2380*/  FMUL.FTZ R58, R74, UR10 ;  /* 0x0000000a4a3a7c20 */ /* 0x000fe20008410000 */
[----:B------:R-:W-:Y:S01]  /*2390*/  FMNMX.FTZ R36, R31, R36, !PT ;  /* 0x000000241f247209 */ /* 0x000fe20007810000 */
[----:B------:R-:W0:Y:S01]  /*23a0*/  MUFU.TANH R68, R68 ;  /* 0x0000004400447308 */ /* 0x000e220000002400 */
[----:B-1----:R-:W-:Y:S01]  /*23b0*/  FSEL R35, R24, -INF , P4 ;  /* 0xff80000018237808 */ /* 0x002fe20002000000 */
[----:B------:R-:W-:Y:S01]  /*23c0*/  FMUL.FTZ R74, R86, UR10 ;  /* 0x0000000a564a7c20 */ /* 0x000fe20008410000 */
[----:B------:R-:W-:-:S02]  /*23d0*/  ISETP.GT.AND P4, PT, R85, 0x68, PT ;  /* 0x000000685500780c */ /* 0x000fc40003f84270 */
[----:B------:R-:W-:-:S03]  /*23e0*/  FMNMX.FTZ R36, R35, R36, !PT ;  /* 0x0000002423247209 */ /* 0x000fc60007810000 */
[----:B------:R-:W1:Y:S01]  /*23f0*/  MUFU.TANH R72, R72 ;  /* 0x0000004800487308 */ /* 0x000e620000002400 */
[----:B--2---:R-:W-:Y:S01]  /*2400*/  FSEL R37, R64, -INF , P3 ;  /* 0xff80000040257808 */ /* 0x004fe20001800000 */
[----:B------:R-:W-:Y:S01]  /*2410*/  FMUL.FTZ R64, R70, UR10 ;  /* 0x0000000a46407c20 */ /* 0x000fe20008410000 */
[----:B------:R-:W-:Y:S01]  /*2420*/  ISETP.GT.AND P3, PT, R85, 0x69, PT ;  /* 0x000000695500780c */ /* 0x000fe20003f64270 */
[----:B------:R-:W-:Y:S01]  /*2430*/  FMUL.FTZ R70, R78, UR10 ;  /* 0x0000000a4e467c20 */ /* 0x000fe20008410000 */
[----:B------:R-:W-:Y:S01]  /*2440*/  FMNMX.FTZ R36, R37, R36, !PT ;  /* 0x0000002425247209 */ /* 0x000fe20007810000 */
[----:B------:R-:W-:Y:S02]  /*2450*/  FMUL.FTZ R78, R87, UR10 ;  /* 0x0000000a574e7c20 */ /* 0x000fe40008410000 */
[----:B------:R-:W2:Y:S01]  /*2460*/  MUFU.TANH R76, R76 ;  /* 0x0000004c004c7308 */ /* 0x000ea20000002400 */
[----:B0-----:R-:W-:Y:S01]  /*2470*/  FSEL R41, R68, -INF , P4 ;  /* 0xff80000044297808 */ /* 0x001fe20002000000 */
[----:B------:R-:W-:Y:S01]  /*2480*/  FMUL.FTZ R68, R79, UR10 ;  /* 0x0000000a4f447c20 */ /* 0x000fe20008410000 */
[----:B------:R-:W-:-:S02]  /*2490*/  ISETP.GT.AND P4, PT, R85, 0x70, PT ;  /* 0x000000705500780c */ /* 0x000fc40003f84270 */
[----:B------:R-:W-:-:S03]  /*24a0*/  FMNMX.FTZ R36, R41, R36, !PT ;  /* 0x0000002429247209 */ /* 0x000fc60007810000 */
[----:B------:R-:W0:Y:S01]  /*24b0*/  MUFU.TANH R80, R80 ;  /* 0x0000005000507308 */ /* 0x000e220000002400 */
[----:B-1----:R-:W-:Y:S01]  /*24c0*/  FSEL R43, R72, -INF , P3 ;  /* 0xff800000482b7808 */ /* 0x002fe20001800000 */
[----:B------:R-:W-:Y:S01]  /*24d0*/  FMUL.FTZ R72, R66, UR10 ;  /* 0x0000000a42487c20 */ /* 0x000fe20008410000 */
[----:B------:R-:W-:Y:S01]  /*24e0*/  ISETP.GT.AND P3, PT, R85, 0x71, PT ;  /* 0x000000715500780c */ /* 0x000fe20003f64270 */
[----:B------:R-:W-:Y:S01]  /*24f0*/  FMUL.FTZ R66, R71, UR10 ;  /* 0x0000000a47427c20 */ /* 0x000fe20008410000 */
[----:B------:R-:W-:-:S03]  /*2500*/  FMNMX.FTZ R36, R43, R36, !PT ;  /* 0x000000242b247209 */ /* 0x000fc60007810000 */
[----:B------:R-:W1:Y:S01]  /*2510*/  MUFU.TANH R84, R84 ;  /* 0x0000005400547308 */ /* 0x000e620000002400 */
[----:B--2---:R-:W-:Y:S01]  /*2520*/  FSEL R47, R76, -INF , P4 ;  /* 0xff8000004c2f7808 */ /* 0x004fe20002000000 */
[----:B------:R-:W-:Y:S01]  /*2530*/  FMUL.FTZ R76, R75, UR10 ;  /* 0x0000000a4b4c7c20 */ /* 0x000fe20008410000 */
[----:B------:R-:W-:Y:S02]  /*2540*/  ISETP.GT.AND P4, PT, R85, 0x78, PT ;  /* 0x000000785500780c */ /* 0x000fe40003f84270 */
[----:B------:R-:W-:-:S03]  /*2550*/  FMNMX.FTZ R36, R47, R36, !PT ;  /* 0x000000242f247209 */ /* 0x000fc60007810000 */
[----:B------:R-:W2:Y:S01]  /*2560*/  MUFU.TANH R81, R81 ;  /* 0x0000005100517308 */ /* 0x000ea20000002400 */
[----:B0-----:R-:W-:Y:S01]  /*2570*/  FSEL R51, R80, -INF , P3 ;  /* 0xff80000050337808 */ /* 0x001fe20001800000 */
[----:B------:R-:W-:Y:S01]  /*2580*/  FMUL.FTZ R80, R67, UR10 ;  /* 0x0000000a43507c20 */ /* 0x000fe20008410000 */
[----:B------:R-:W-:Y:S02]  /*2590*/  ISETP.GT.AND P3, PT, R85, 0x79, PT ;  /* 0x000000795500780c */ /* 0x000fe40003f64270 */
[----:B------:R-:W-:-:S03]  /*25a0*/  FMNMX.FTZ R36, R51, R36, !PT ;  /* 0x0000002433247209 */ /* 0x000fc60007810000 */
[----:B------:R-:W-:Y:S01]  /*25b0*/  MUFU.TANH R0, R0 ;  /* 0x0000000000007308 */ /* 0x000fe20000002400 */
[----:B-1----:R-:W-:Y:S02]  /*25c0*/  FSEL R59, R84, -INF , P4 ;  /* 0xff800000543b7808 */ /* 0x002fe40002000000 */
[----:B------:R-:W-:Y:S02]  /*25d0*/  ISETP.GT.AND P4, PT, R18, 0x1, PT ;  /* 0x000000011200780c */ /* 0x000fe40003f84270 */
[----:B------:R-:W-:-:S03]  /*25e0*/  FMNMX.FTZ R36, R59, R36, !PT ;  /* 0x000000243b247209 */ /* 0x000fc60007810000 */
[----:B------:R-:W0:Y:S01]  /*25f0*/  MUFU.TANH R8, R8 ;  /* 0x0000000800087308 */ /* 0x000e220000002400 */
[----:B--2---:R-:W-:-:S04]  /*2600*/  FSEL R63, R81, -INF , P3 ;  /* 0xff800000513f7808 */ /* 0x004fc80001800000 */
[----:B------:R-:W-:-:S03]  /*2610*/  FMNMX.FTZ R36, R63, R36, !PT ;  /* 0x000000243f247209 */ /* 0x000fc60007810000 */
[----:B------:R-:W-:Y:S02]  /*2620*/  MUFU.TANH R10, R10 ;  /* 0x0000000a000a7308 */ /* 0x000fe40000002400 */
[----:B------:R-:W1:Y:S06]  /*2630*/  SHFL.BFLY PT, R55, R36, 0x2, 0x1f ;  /* 0x0c401f0024377f89 */ /* 0x000e6c00000e0000 */
[----:B------:R-:W-:Y:S01]  /*2640*/  MUFU.TANH R12, R12 ;  /* 0x0000000c000c7308 */ /* 0x000fe20000002400 */
[----:B0-----:R-:W-:Y:S02]  /*2650*/  FSEL R8, R8, -INF , P4 ;  /* 0xff80000008087808 */ /* 0x001fe40002000000 */
[----:B------:R-:W-:-:S05]  /*2660*/  ISETP.GT.AND P4, PT, R18, 0x10, PT ;  /* 0x000000101200780c */ /* 0x000fca0003f84270 */
[----:B------:R-:W0:Y:S08]  /*2670*/  MUFU.TANH R14, R14 ;  /* 0x0000000e000e7308 */ /* 0x000e300000002400 */
[----:B------:R-:W2:Y:S01]  /*2680*/  MUFU.TANH R22, R22 ;  /* 0x0000001600167308 */ /* 0x000ea20000002400 */
[----:B-1----:R-:W-:-:S05]  /*2690*/  FMNMX.FTZ R55, R36, R55, !PT ;  /* 0x0000003724377209 */ /* 0x002fca0007810000 */
[----:B------:R-:W1:Y:S02]  /*26a0*/  SHFL.BFLY PT, R24, R55, 0x1, 0x1f ;  /* 0x0c201f0037187f89 */ /* 0x000e6400000e0000 */
[----:B------:R-:W3:Y:S01]  /*26b0*/  MUFU.TANH R26, R26 ;  /* 0x0000001a001a7308 */ /* 0x000ee20000002400 */
[----:B0-----:R-:W-:Y:S02]  /*26c0*/  FSEL R75, R14, -INF , P4 ;  /* 0xff8000000e4b7808 */ /* 0x001fe40002000000 */
[----:B------:R-:W-:-:S05]  /*26d0*/  ISETP.GT.AND P4, PT, R18, 0x18, PT ;  /* 0x000000181200780c */ /* 0x000fca0003f84270 */
[----:B------:R-:W0:Y:S08]  /*26e0*/  MUFU.TANH R32, R32 ;  /* 0x0000002000207308 */ /* 0x000e300000002400 */
[----:B------:R-:W4:Y:S01]  /*26f0*/  MUFU.TANH R34, R34 ;  /* 0x0000002200227308 */ /* 0x000f220000002400 */
[----:B-1----:R-:W-:Y:S01]  /*2700*/  FMNMX.FTZ R55, R55, R24, !PT ;  /* 0x0000001837377209 */ /* 0x002fe20007810000 */
[----:B------:R-:W-:-:S06]  /*2710*/  IMAD.U32 R24, RZ, RZ, UR4 ;  /* 0x00000004ff187e24 */ /* 0x000fcc000f8e00ff */
[----:B------:R-:W1:Y:S01]  /*2720*/  MUFU.TANH R38, R38 ;  /* 0x0000002600267308 */ /* 0x000e620000002400 */
[----:B------:R-:W-:Y:S01]  /*2730*/  @UP0 ULDC UR4, c[0x0][0x44c] ;  /* 0x0001130000040ab9 */ /* 0x000fe20000000800 */
[C---:B------:R-:W-:Y:S01]  /*2740*/  FSETP.NEU.FTZ.AND P3, PT, R55.reuse, -INF , PT ;  /* 0xff8000003700780b */ /* 0x040fe20003f7d000 */
[----:B------:R-:W-:Y:S01]  /*2750*/  FMUL.FTZ R36, R55, R24 ;  /* 0x0000001837247220 */ /* 0x000fe20000410000 */
[----:B------:R-:W-:-:S04]  /*2760*/  UIMAD.WIDE.U32 UR4, UR41, UR4, URZ ;  /* 0x00000004290472a5 */ /* 0x000fc8000f8e003f */
[----:B------:R-:W-:Y:S01]  /*2770*/  FSEL R36, R36, RZ, P3 ;  /* 0x000000ff24247208 */ /* 0x000fe20001800000 */
[----:B------:R-:W5:Y:S01]  /*2780*/  MUFU.TANH R40, R40 ;  /* 0x0000002800287308 */ /* 0x000f620000002400 */
[----:B------:R-:W-:Y:S01]  /*2790*/  ISETP.GT.AND P3, PT, R18, RZ, PT ;  /* 0x000000ff1200720c */ /* 0x000fe20003f64270 */
[----:B------:R-:W-:Y:S02]  /*27a0*/  @UP0 USHF.R.U32.HI UR41, URZ, UR7, UR5 ;  /* 0x000000073f290299 */ /* 0x000fe40008011605 */
[-CC-:B------:R-:W-:Y:S01]  /*27b0*/  FFMA.FTZ R150, R73, R24.reuse, -R36.reuse ;  /* 0x0000001849967223 */ /* 0x180fe20000010824 */
[----:B------:R-:W-:Y:S01]  /*27c0*/  FSEL R71, R0, -INF , P3 ;  /* 0xff80000000477808 */ /* 0x000fe20001800000 */
[-CC-:B------:R-:W-:Y:S01]  /*27d0*/  FFMA.FTZ R67, R69, R24.reuse, -R36.reuse ;  /* 0x0000001845437223 */ /* 0x180fe20000010824 */
[----:B------:R-:W-:Y:S01]  /*27e0*/  ISETP.GT.AND P3, PT, R18, 0x9, PT ;  /* 0x000000091200780c */ /* 0x000fe20003f64270 */
[-CC-:B------:R-:W-:Y:S01]  /*27f0*/  FFMA.FTZ R144, R65, R24.reuse, -R36.reuse ;  /* 0x0000001841907223 */ /* 0x180fe20000010824 */
[----:B------:R-:W-:Y:S01]  /*2800*/  FSEL R73, R10, -INF , P5 ;  /* 0xff8000000a497808 */ /* 0x000fe20002800000 */
[--C-:B------:R-:W-:Y:S01]  /*2810*/  FFMA.FTZ R148, R77, R24, -R36.reuse ;  /* 0x000000184d947223 */ /* 0x100fe20000010824 */
[----:B------:R-:W-:Y:S01]  /*2820*/  FMNMX.FTZ R0, R71, R8, !PT ;  /* 0x0000000847007209 */ /* 0x000fe20007810000 */
[----:B------:R-:W5:Y:S01]  /*2830*/  MUFU.TANH R42, R42 ;  /* 0x0000002a002a7308 */ /* 0x000f620000002400 */
[----:B------:R-:W-:Y:S01]  /*2840*/  FSEL R69, R12, -INF , P3 ;  /* 0xff8000000c457808 */ /* 0x000fe20001800000 */
[--C-:B------:R-:W-:Y:S01]  /*2850*/  FFMA.FTZ R146, R57, R24, -R36.reuse ;  /* 0x0000001839927223 */ /* 0x100fe20000010824 */
[----:B------:R-:W-:Y:S01]  /*2860*/  FMNMX.FTZ R0, R73, R0, !PT ;  /* 0x0000000049007209 */ /* 0x000fe20007810000 */
[-CC-:B------:R-:W-:Y:S01]  /*2870*/  FFMA.FTZ R140, R49, R24.reuse, -R36.reuse ;  /* 0x00000018318c7223 */ /* 0x180fe20000010824 */
[----:B------:R-:W-:Y:S01]  /*2880*/  ISETP.GT.AND P3, PT, R18, 0x11, PT ;  /* 0x000000111200780c */ /* 0x000fe20003f64270 */
[--C-:B------:R-:W-:Y:S01]  /*2890*/  FFMA.FTZ R142, R39, R24, -R36.reuse ;  /* 0x00000018278e7223 */ /* 0x100fe20000010824 */
[----:B------:R-:W-:Y:S01]  /*28a0*/  FMNMX.FTZ R0, R69, R0, !PT ;  /* 0x0000000045007209 */ /* 0x000fe20007810000 */
[----:B------:R-:W5:Y:S01]  /*28b0*/  MUFU.TANH R44, R44 ;  /* 0x0000002c002c7308 */ /* 0x000f620000002400 */
[----:B--2---:R-:W-:Y:S01]  /*28c0*/  FSEL R65, R22, -INF , P3 ;  /* 0xff80000016417808 */ /* 0x004fe20001800000 */
[--C-:B------:R-:W-:Y:S01]  /*28d0*/  FFMA.FTZ R136, R29, R24, -R36.reuse ;  /* 0x000000181d887223 */ /* 0x100fe20000010824 */
[----:B------:R-:W-:Y:S01]  /*28e0*/  FMNMX.FTZ R0, R75, R0, !PT ;  /* 0x000000004b007209 */ /* 0x000fe20007810000 */
[-CC-:B------:R-:W-:Y:S01]  /*28f0*/  FFMA.FTZ R132, R19, R24.reuse, -R36.reuse ;  /* 0x0000001813847223 */ /* 0x180fe20000010824 */
[----:B------:R-:W-:Y:S01]  /*2900*/  ISETP.GT.AND P3, PT, R18, 0x19, PT ;  /* 0x000000191200780c */ /* 0x000fe20003f64270 */
[--C-:B------:R-:W-:Y:S01]  /*2910*/  FFMA.FTZ R138, R23, R24, -R36.reuse ;  /* 0x00000018178a7223 */ /* 0x100fe20000010824 */
[----:B---3--:R-:W-:Y:S01]  /*2920*/  FSEL R77, R26, -INF , P4 ;  /* 0xff8000001a4d7808 */ /* 0x008fe20002000000 */
[----:B------:R-:W2:Y:S01]  /*2930*/  MUFU.TANH R46, R46 ;  /* 0x0000002e002e7308 */ /* 0x000ea20000002400 */
[----:B------:R-:W-:Y:S01]  /*2940*/  FMNMX.FTZ R0, R65, R0, !PT ;  /* 0x0000000041007209 */ /* 0x000fe20007810000 */
[-CC-:B------:R-:W-:Y:S01]  /*2950*/  FFMA.FTZ R30, R30, R24.reuse, -R36.reuse ;  /* 0x000000181e1e7223 */ /* 0x180fe20000010824 */
[----:B------:R-:W-:Y:S01]  /*2960*/  ISETP.GT.AND P4, PT, R18, 0x20, PT ;  /* 0x000000201200780c */ /* 0x000fe20003f84270 */
[-CC-:B------:R-:W-:Y:S01]  /*2970*/  FFMA.FTZ R61, R61, R24.reuse, -R36.reuse ;  /* 0x000000183d3d7223 */ /* 0x180fe20000010824 */
[----:B------:R-:W-:Y:S01]  /*2980*/  FSEL R79, R28, -INF , P3 ;  /* 0xff8000001c4f7808 */ /* 0x000fe20001800000 */
[--C-:B------:R-:W-:Y:S01]  /*2990*/  FFMA.FTZ R134, R9, R24, -R36.reuse ;  /* 0x0000001809867223 */ /* 0x100fe20000010824 */
[----:B------:R-:W-:Y:S01]  /*29a0*/  FMNMX.FTZ R0, R77, R0, !PT ;  /* 0x000000004d007209 */ /* 0x000fe20007810000 */
[----:B------:R-:W3:Y:S01]  /*29b0*/  MUFU.TANH R48, R48 ;  /* 0x0000003000307308 */ /* 0x000ee20000002400 */
[----:B------:R-:W-:Y:S01]  /*29c0*/  ISETP.GT.AND P3, PT, R18, 0x21, PT ;  /* 0x000000211200780c */ /* 0x000fe20003f64270 */
[-CC-:B------:R-:W-:Y:S01]  /*29d0*/  FFMA.FTZ R9, R11, R24.reuse, -R36.reuse ;  /* 0x000000180b097223 */ /* 0x180fe20000010824 */
[----:B0-----:R-:W-:Y:S01]  /*29e0*/  FSEL R81, R32, -INF , P4 ;  /* 0xff80000020517808 */ /* 0x001fe20002000000 */
[--C-:B------:R-:W-:Y:S01]  /*29f0*/  FFMA.FTZ R11, R15, R24, -R36.reuse ;  /* 0x000000180f0b7223 */ /* 0x100fe20000010824 */
[----:B------:R-:W-:Y:S01]  /*2a00*/  FMNMX.FTZ R0, R79, R0, !PT ;  /* 0x000000004f007209 */ /* 0x000fe20007810000 */
[-CC-:B------:R-:W-:Y:S01]  /*2a10*/  FFMA.FTZ R15, R37, R24.reuse, -R36.reuse ;  /* 0x00000018250f7223 */ /* 0x180fe20000010824 */
[----:B------:R-:W-:Y:S01]  /*2a20*/  ISETP.GT.AND P4, PT, R18, 0x28, PT ;  /* 0x000000281200780c */ /* 0x000fe20003f84270 */
[----:B------:R-:W0:Y:S01]  /*2a30*/  MUFU.TANH R50, R50 ;  /* 0x0000003200327308 */ /* 0x000e220000002400 */
[----:B----4-:R-:W-:Y:S01]  /*2a40*/  FSEL R57, R34, -INF , P3 ;  /* 0xff80000022397808 */ /* 0x010fe20001800000 */
[--C-:B------:R-:W-:Y:S01]  /*2a50*/  FFMA.FTZ R53, R53, R24, -R36.reuse ;  /* 0x0000001835357223 */ /* 0x100fe20000010824 */
[----:B------:R-:W-:Y:S01]  /*2a60*/  FMNMX.FTZ R0, R81, R0, !PT ;  /* 0x0000000051007209 */ /* 0x000fe20007810000 */
[-CC-:B------:R-:W-:Y:S01]  /*2a70*/  FFMA.FTZ R45, R45, R24.reuse, -R36.reuse ;  /* 0x000000182d2d7223 */ /* 0x180fe20000010824 */
[----:B------:R-:W-:Y:S01]  /*2a80*/  ISETP.GT.AND P3, PT, R18, 0x29, PT ;  /* 0x000000291200780c */ /* 0x000fe20003f64270 */
[--C-:B------:R-:W-:Y:S01]  /*2a90*/  FFMA.FTZ R33, R33, R24, -R36.reuse ;  /* 0x0000001821217223 */ /* 0x100fe20000010824 */
[----:B-1----:R-:W-:Y:S01]  /*2aa0*/  FSEL R83, R38, -INF , P4 ;  /* 0xff80000026537808 */ /* 0x002fe20002000000 */
[----:B------:R-:W1:Y:S01]  /*2ab0*/  MUFU.TANH R52, R52 ;  /* 0x0000003400347308 */ /* 0x000e620000002400 */
[----:B------:R-:W-:Y:S01]  /*2ac0*/  FMNMX.FTZ R0, R57, R0, !PT ;  /* 0x0000000039007209 */ /* 0x000fe20007810000 */
[-CC-:B------:R-:W-:Y:S01]  /*2ad0*/  FFMA.FTZ R25, R25, R24.reuse, -R36.reuse ;  /* 0x0000001819197223 */ /* 0x180fe20000010824 */
[----:B------:R-:W-:Y:S01]  /*2ae0*/  ISETP.GT.AND P4, PT, R18, 0x30, PT ;  /* 0x000000301200780c */ /* 0x000fe20003f84270 */
[-CC-:B------:R-:W-:Y:S01]  /*2af0*/  FFMA.FTZ R21, R21, R24.reuse, -R36.reuse ;  /* 0x0000001815157223 */ /* 0x180fe20000010824 */
[----:B-----5:R-:W-:Y:S01]  /*2b00*/  FSEL R85, R40, -INF , P3 ;  /* 0xff80000028557808 */ /* 0x020fe20001800000 */
[--C-:B------:R-:W-:Y:S01]  /*2b10*/  FFMA.FTZ R128, R13, R24, -R36.reuse ;  /* 0x000000180d807223 */ /* 0x100fe20000010824 */
[----:B------:R-:W-:Y:S01]  /*2b20*/  FMNMX.FTZ R0, R83, R0, !PT ;  /* 0x0000000053007209 */ /* 0x000fe20007810000 */
[----:B------:R-:W4:Y:S01]  /*2b30*/  MUFU.TANH R54, R54 ;  /* 0x0000003600367308 */ /* 0x000f220000002400 */
[----:B------:R-:W-:Y:S01]  /*2b40*/  ISETP.GT.AND P3, PT, R18, 0x31, PT ;  /* 0x000000311200780c */ /* 0x000fe20003f64270 */
[-CC-:B------:R-:W-:Y:S01]  /*2b50*/  FFMA.FTZ R130, R27, R24.reuse, -R36.reuse ;  /* 0x000000181b827223 */ /* 0x180fe20000010824 */
[----:B------:R-:W-:Y:S01]  /*2b60*/  FSEL R87, R42, -INF , P4 ;  /* 0xff8000002a577808 */ /* 0x000fe20002000000 */
[--C-:B------:R-:W-:Y:S01]  /*2b70*/  FFMA.FTZ R13, R31, R24, -R36.reuse ;  /* 0x000000181f0d7223 */ /* 0x100fe20000010824 */
[----:B------:R-:W-:Y:S01]  /*2b80*/  FMNMX.FTZ R0, R85, R0, !PT ;  /* 0x0000000055007209 */ /* 0x000fe20007810000 */
[-CC-:B------:R-:W-:Y:S01]  /*2b90*/  FFMA.FTZ R124, R35, R24.reuse, -R36.reuse ;  /* 0x00000018237c7223 */ /* 0x180fe20000010824 */
[----:B------:R-:W-:Y:S01]  /*2ba0*/  ISETP.GT.AND P4, PT, R18, 0x38, PT ;  /* 0x000000381200780c */ /* 0x000fe20003f84270 */
[----:B------:R-:W5:Y:S01]  /*2bb0*/  MUFU.TANH R56, R56 ;  /* 0x0000003800387308 */ /* 0x000f620000002400 */
[----:B------:R-:W-:Y:S01]  /*2bc0*/  FSEL R49, R44, -INF , P3 ;  /* 0xff8000002c317808 */ /* 0x000fe20001800000 */
[--C-:B------:R-:W-:Y:S01]  /*2bd0*/  FFMA.FTZ R3, R3, R24, -R36.reuse ;  /* 0x0000001803037223 */ /* 0x100fe20000010824 */
[----:B------:R-:W-:Y:S01]  /*2be0*/  FMNMX.FTZ R0, R87, R0, !PT ;  /* 0x0000000057007209 */ /* 0x000fe20007810000 */
[-CC-:B------:R-:W-:Y:S01]  /*2bf0*/  FFMA.FTZ R126, R41, R24.reuse, -R36.reuse ;  /* 0x00000018297e7223 */ /* 0x180fe20000010824 */
[----:B------:R-:W-:Y:S01]  /*2c00*/  ISETP.GT.AND P3, PT, R18, 0x39, PT ;  /* 0x000000391200780c */ /* 0x000fe20003f64270 */
[--C-:B------:R-:W-:Y:S01]  /*2c10*/  FFMA.FTZ R27, R43, R24, -R36.reuse ;  /* 0x000000182b1b7223 */ /* 0x100fe20000010824 */
[----:B--2---:R-:W-:Y:S01]  /*2c20*/  FSEL R89, R46, -INF , P4 ;  /* 0xff8000002e597808 */ /* 0x004fe20002000000 */
[----:B------:R-:W2:Y:S01]  /*2c30*/  MUFU.TANH R72, R72 ;  /* 0x0000004800487308 */ /* 0x000ea20000002400 */
[----:B------:R-:W-:Y:S01]  /*2c40*/  FMNMX.FTZ R0, R49, R0, !PT ;  /* 0x0000000031007209 */ /* 0x000fe20007810000 */
[-CC-:B------:R-:W-:Y:S01]  /*2c50*/  FFMA.FTZ R120, R47, R24.reuse, -R36.reuse ;  /* 0x000000182f787223 */ /* 0x180fe20000010824 */
[----:B------:R-:W-:Y:S01]  /*2c60*/  ISETP.GT.AND P4, PT, R18, 0x40, PT ;  /* 0x000000401200780c */ /* 0x000fe20003f84270 */
[-CC-:B------:R-:W-:Y:S01]  /*2c70*/  FFMA.FTZ R31, R51, R24.reuse, -R36.reuse ;  /* 0x00000018331f7223 */ /* 0x180fe20000010824 */
[----:B---3--:R-:W-:Y:S01]  /*2c80*/  FSEL R91, R48, -INF , P3 ;  /* 0xff800000305b7808 */ /* 0x008fe20001800000 */
[--C-:B------:R-:W-:Y:S01]  /*2c90*/  FFMA.FTZ R122, R59, R24, -R36.reuse ;  /* 0x000000183b7a7223 */ /* 0x100fe20000010824 */
[----:B------:R-:W-:Y:S01]  /*2ca0*/  FMNMX.FTZ R0, R89, R0, !PT ;  /* 0x0000000059007209 */ /* 0x000fe20007810000 */
[----:B------:R-:W3:Y:S01]  /*2cb0*/  MUFU.TANH R80, R80 ;  /* 0x0000005000507308 */ /* 0x000ee20000002400 */
[----:B------:R-:W-:Y:S01]  /*2cc0*/  ISETP.GT.AND P3, PT, R18, 0x41, PT ;  /* 0x000000411200780c */ /* 0x000fe20003f64270 */
[----:B------:R-:W-:Y:S01]  /*2cd0*/  FFMA.FTZ R35, R63, R24, -R36 ;  /* 0x000000183f237223 */ /* 0x000fe20000010824 */
[----:B0-----:R-:W-:Y:S01]  /*2ce0*/  FSEL R93, R50, -INF , P4 ;  /* 0xff800000325d7808 */ /* 0x001fe20002000000 */
[----:B------:R-:W-:Y:S01]  /*2cf0*/  UIADD3 UR6, UR6, UR41, URZ ;  /* 0x0000002906067290 */ /* 0x000fe2000fffe03f */
[----:B------:R-:W-:Y:S01]  /*2d00*/  FMNMX.FTZ R0, R91, R0, !PT ;  /* 0x000000005b007209 */ /* 0x000fe20007810000 */
[----:B------:R-:W-:Y:S01]  /*2d10*/  UMOV UR5, URZ ;  /* 0x0000003f00057c82 */ /* 0x000fe20008000000 */
[----:B------:R-:W-:Y:S01]  /*2d20*/  ISETP.GT.AND P4, PT, R18, 0x48, PT ;  /* 0x000000481200780c */ /* 0x000fe20003f84270 */
[----:B------:R-:W0:Y:S01]  /*2d30*/  MUFU.TANH R64, R64 ;  /* 0x0000004000407308 */ /* 0x000e220000002400 */
[----:B-1----:R-:W-:Y:S01]  /*2d40*/  FSEL R39, R52, -INF , P3 ;  /* 0xff80000034277808 */ /* 0x002fe20001800000 */
[----:B------:R-:W-:Y:S01]  /*2d50*/  USHF.R.S32.HI UR4, URZ, 0x1f, UR6 ;  /* 0x0000001f3f047899 */ /* 0x000fe20008011406 */
[----:B------:R-:W-:-:S02]  /*2d60*/  FMNMX.FTZ R0, R93, R0, !PT ;  /* 0x000000005d007209 */ /* 0x000fc40007810000 */
[----:B------:R-:W-:Y:S01]  /*2d70*/  ISETP.GT.AND P3, PT, R18, 0x49, PT ;  /* 0x000000491200780c */ /* 0x000fe20003f64270 */
[----:B------:R-:W-:Y:S01]  /*2d80*/  ULEA.HI UR4, UR4, UR6, URZ, 0x7 ;  /* 0x0000000604047291 */ /* 0x000fe2000f8f383f */
[----:B----4-:R-:W-:Y:S01]  /*2d90*/  FSEL R95, R54, -INF , P4 ;  /* 0xff800000365f7808 */ /* 0x010fe20002000000 */
[----:B------:R-:W1:Y:S01]  /*2da0*/  MUFU.TANH R66, R66 ;  /* 0x0000004200427308 */ /* 0x000e620000002400 */
[----:B------:R-:W-:Y:S01]  /*2db0*/  FMNMX.FTZ R0, R39, R0, !PT ;  /* 0x0000000027007209 */ /* 0x000fe20007810000 */
[----:B------:R-:W-:Y:S01]  /*2dc0*/  USHF.R.S32.HI UR4, URZ, 0x7, UR4 ;  /* 0x000000073f047899 */ /* 0x000fe20008011404 */
[----:B------:R-:W-:Y:S02]  /*2dd0*/  ISETP.GT.AND P4, PT, R18, 0x50, PT ;  /* 0x000000501200780c */ /* 0x000fe40003f84270 */
[----:B-----5:R-:W-:Y:S01]  /*2de0*/  FSEL R97, R56, -INF , P3 ;  /* 0xff80000038617808 */ /* 0x020fe20001800000 */
[----:B------:R-:W-:Y:S01]  /*2df0*/  UISETP.LT.AND UP1, UPT, UR38, UR4, UPT ;  /* 0x000000042600728c */ /* 0x000fe2000bf21270 */
[----:B------:R-:W-:Y:S01]  /*2e00*/  FMNMX.FTZ R0, R95, R0, !PT ;  /* 0x000000005f007209 */ /* 0x000fe20007810000 */
[----:B------:R-:W4:Y:S01]  /*2e10*/  MUFU.TANH R58, R58 ;  /* 0x0000003a003a7308 */ /* 0x000f220000002400 */
[----:B------:R-:W-:Y:S01]  /*2e20*/  ISETP.GT.AND P3, PT, R18, 0x51, PT ;  /* 0x000000511200780c */ /* 0x000fe20003f64270 */
[----:B------:R-:W-:Y:S01]  /*2e30*/  USEL UR25, UR38, UR4, !UP1 ;  /* 0x0000000426197287 */ /* 0x000fe2000c800000 */
[----:B--2---:R-:W-:-:S02]  /*2e40*/  FSEL R99, R72, -INF , P4 ;  /* 0xff80000048637808 */ /* 0x004fc40002000000 */
[----:B------:R-:W-:Y:S01]  /*2e50*/  FMNMX.FTZ R0, R97, R0, !PT ;  /* 0x0000000061007209 */ /* 0x000fe20007810000 */
[----:B------:R-:W-:Y:S01]  /*2e60*/  UISETP.GE.AND UP1, UPT, UR26, UR25, UPT ;  /* 0x000000191a00728c */ /* 0x000fe2000bf26270 */
[----:B------:R-:W-:Y:S01]  /*2e70*/  ISETP.GT.AND P4, PT, R18, 0x58, PT ;  /* 0x000000581200780c */ /* 0x000fe20003f84270 */
[----:B------:R-:W2:Y:S01]  /*2e80*/  MUFU.TANH R76, R76 ;  /* 0x0000004c004c7308 */ /* 0x000ea20000002400 */
[----:B---3--:R-:W-:Y:S01]  /*2e90*/  FSEL R29, R80, -INF , P3 ;  /* 0xff800000501d7808 */ /* 0x008fe20001800000 */
[----:B------:R-:W-:Y:S01]  /*2ea0*/  UMOV UR4, URZ ;  /* 0x0000003f00047c82 */ /* 0x000fe20008000000 */
[----:B------:R-:W-:Y:S02]  /*2eb0*/  FMNMX.FTZ R0, R99, R0, !PT ;  /* 0x0000000063007209 */ /* 0x000fe40007810000 */
[----:B------:R-:W-:Y:S02]  /*2ec0*/  ISETP.GT.AND P3, PT, R18, 0x59, PT ;  /* 0x000000591200780c */ /* 0x000fe40003f64270 */
[----:B0-----:R-:W-:Y:S01]  /*2ed0*/  FSEL R101, R64, -INF , P4 ;  /* 0xff80000040657808 */ /* 0x001fe20002000000 */
[----:B------:R-:W0:Y:S01]  /*2ee0*/  MUFU.TANH R70, R70 ;  /* 0x0000004600467308 */ /* 0x000e220000002400 */
[----:B------:R-:W-:-:S02]  /*2ef0*/  FMNMX.FTZ R0, R29, R0, !PT ;  /* 0x000000001d007209 */ /* 0x000fc40007810000 */
[----:B------:R-:W-:Y:S02]  /*2f00*/  ISETP.GT.AND P4, PT, R18, 0x60, PT ;  /* 0x000000601200780c */ /* 0x000fe40003f84270 */
[----:B-1----:R-:W-:Y:S02]  /*2f10*/  FSEL R103, R66, -INF , P3 ;  /* 0xff80000042677808 */ /* 0x002fe40001800000 */
[----:B------:R-:W-:Y:S01]  /*2f20*/  FMNMX.FTZ R0, R101, R0, !PT ;  /* 0x0000000065007209 */ /* 0x000fe20007810000 */
[----:B------:R-:W1:Y:S01]  /*2f30*/  MUFU.TANH R68, R68 ;  /* 0x0000004400447308 */ /* 0x000e620000002400 */
[----:B------:R-:W-:Y:S02]  /*2f40*/  ISETP.GT.AND P3, PT, R18, 0x61, PT ;  /* 0x000000611200780c */ /* 0x000fe40003f64270 */
[----:B----4-:R-:W-:Y:S02]  /*2f50*/  FSEL R105, R58, -INF , P4 ;  /* 0xff8000003a697808 */ /* 0x010fe40002000000 */
[----:B------:R-:W-:-:S02]  /*2f60*/  FMNMX.FTZ R0, R103, R0, !PT ;  /* 0x0000000067007209 */ /* 0x000fc40007810000 */
[----:B------:R-:W-:Y:S01]  /*2f70*/  ISETP.GT.AND P4, PT, R18, 0x68, PT ;  /* 0x000000681200780c */ /* 0x000fe20003f84270 */
[----:B------:R-:W3:Y:S01]  /*2f80*/  MUFU.TANH R60, R60 ;  /* 0x0000003c003c7308 */ /* 0x000ee20000002400 */
[----:B--2---:R-:W-:Y:S02]  /*2f90*/  FSEL R107, R76, -INF , P3 ;  /* 0xff8000004c6b7808 */ /* 0x004fe40001800000 */
        /* <DEDUP_REMOVED lines=10> */
[----:B---3--:R-:W-:Y:S02]  /*3040*/  FSEL R113, R60, -INF , P4 ;  /* 0xff8000003c717808 */ /* 0x008fe40002000000 */
[----:B------:R-:W-:-:S02]  /*3050*/  FMNMX.FTZ R0, R111, R0, !PT ;  /* 0x000000006f007209 */ /* 0x000fc40007810000 */
[----:B------:R-:W-:Y:S01]  /*3060*/  ISETP.GT.AND P4, PT, R18, 0x78, PT ;  /* 0x000000781200780c */ /* 0x000fe20003f84270 */
[----:B------:R-:W2:Y:S01]  /*3070*/  MUFU.TANH R78, R78 ;  /* 0x0000004e004e7308 */ /* 0x000ea20000002400 */
[----:B0-----:R-:W-:Y:S02]  /*3080*/  FSEL R19, R62, -INF , P3 ;  /* 0xff8000003e137808 */ /* 0x001fe40001800000 */
[----:B------:R-:W-:Y:S02]  /*3090*/  FMNMX.FTZ R0, R113, R0, !PT ;  /* 0x0000000071007209 */ /* 0x000fe40007810000 */
[----:B------:R-:W-:Y:S02]  /*30a0*/  ISETP.GT.AND P3, PT, R18, 0x79, PT ;  /* 0x000000791200780c */ /* 0x000fe40003f64270 */
[----:B------:R-:W-:Y:S01]  /*30b0*/  FMNMX.FTZ R0, R19, R0, !PT ;  /* 0x0000000013007209 */ /* 0x000fe20007810000 */
[----:B------:R-:W-:Y:S01]  /*30c0*/  MUFU.EX2 R148, R148 ;  /* 0x0000009400947308 */ /* 0x000fe20000000800 */
[----:B-1----:R-:W-:-:S04]  /*30d0*/  FSEL R115, R74, -INF , P4 ;  /* 0xff8000004a737808 */ /* 0x002fc80002000000 */
[----:B------:R-:W-:-:S03]  /*30e0*/  FMNMX.FTZ R0, R115, R0, !PT ;  /* 0x0000000073007209 */ /* 0x000fc60007810000 */
[----:B------:R-:W0:Y:S01]  /*30f0*/  MUFU.EX2 R17, R30 ;  /* 0x0000001e00117308 */ /* 0x000e220000000800 */
[----:B--2---:R-:W-:-:S04]  /*3100*/  FSEL R117, R78, -INF , P3 ;  /* 0xff8000004e757808 */ /* 0x004fc80001800000 */
[----:B------:R-:W-:-:S03]  /*3110*/  FMNMX.FTZ R0, R117, R0, !PT ;  /* 0x0000000075007209 */ /* 0x000fc60007810000 */
[----:B------:R-:W1:Y:S02]  /*3120*/  MUFU.EX2 R150, R150 ;  /* 0x0000009600967308 */ /* 0x000e640000000800 */
[----:B------:R-:W2:Y:S06]  /*3130*/  SHFL.BFLY PT, R23, R0, 0x2, 0x1f ;  /* 0x0c401f0000177f89 */ /* 0x000eac00000e0000 */
[----:B------:R-:W3:Y:S01]  /*3140*/  MUFU.EX2 R67, R67 ;  /* 0x0000004300437308 */ /* 0x000ee20000000800 */
[----:B0-----:R-:W-:Y:S01]  /*3150*/  FADD.FTZ R37, R148, R17 ;  /* 0x0000001194257221 */ /* 0x001fe20000010000 */
[----:B------:R-:W-:-:S06]  /*3160*/  F2FP.BF16.F32.PACK_AB R148, R17, R148 ;  /* 0x000000941194723e */ /* 0x000fcc00000010ff */
[----:B------:R-:W0:Y:S01]  /*3170*/  MUFU.EX2 R144, R144 ;  /* 0x0000009000907308 */ /* 0x000e220000000800 */
[----:B-1----:R-:W-:-:S07]  /*3180*/  FADD.FTZ R28, R150, R37 ;  /* 0x00000025961c7221 */ /* 0x002fce0000010000 */
[----:B------:R-:W1:Y:S01]  /*3190*/  MUFU.EX2 R61, R61 ;  /* 0x0000003d003d7308 */ /* 0x000e620000000800 */
[C---:B---3--:R-:W-:Y:S01]  /*31a0*/  FADD.FTZ R37, R67.reuse, R28 ;  /* 0x0000001c43257221 */ /* 0x048fe20000010000 */
[----:B--2---:R-:W-:Y:S02]  /*31b0*/  FMNMX.FTZ R10, R0, R23, !PT ;  /* 0x00000017000a7209 */ /* 0x004fe40007810000 */
[----:B------:R-:W-:-:S03]  /*31c0*/  F2FP.BF16.F32.PACK_AB R150, R67, R150 ;  /* 0x000000964396723e */ /* 0x000fc600000010ff */
[----:B------:R-:W2:Y:S01]  /*31d0*/  SHFL.BFLY PT, R23, R10, 0x1, 0x1f ;  /* 0x0c201f000a177f89 */ /* 0x000ea200000e0000 */
[----:B------:R-:W3:Y:S01]  /*31e0*/  MUFU.EX2 R146, R146 ;  /* 0x0000009200927308 */ /* 0x000ee20000000800 */
[----:B0-----:R-:W-:-:S07]  /*31f0*/  FADD.FTZ R30, R144, R37 ;  /* 0x00000025901e7221 */ /* 0x001fce0000010000 */
[----:B------:R-:W0:Y:S01]  /*3200*/  MUFU.EX2 R53, R53 ;  /* 0x0000003500357308 */ /* 0x000e220000000800 */
[C---:B-1----:R-:W-:Y:S01]  /*3210*/  FADD.FTZ R37, R61.reuse, R30 ;  /* 0x0000001e3d257221 */ /* 0x042fe20000010000 */
[----:B------:R-:W-:-:S06]  /*3220*/  F2FP.BF16.F32.PACK_AB R144, R61, R144 ;  /* 0x000000903d90723e */ /* 0x000fcc00000010ff */
[----:B------:R-:W1:Y:S01]  /*3230*/  MUFU.EX2 R140, R140 ;  /* 0x0000008c008c7308 */ /* 0x000e620000000800 */
[----:B---3--:R-:W-:Y:S01]  /*3240*/  FADD.FTZ R30, R146, R37 ;  /* 0x00000025921e7221 */ /* 0x008fe20000010000 */
[----:B--2---:R-:W-:-:S06]  /*3250*/  FMNMX.FTZ R23, R10, R23, !PT ;  /* 0x000000170a177209 */ /* 0x004fcc0007810000 */
[----:B------:R-:W2:Y:S01]  /*3260*/  MUFU.EX2 R45, R45 ;  /* 0x0000002d002d7308 */ /* 0x000ea20000000800 */
[C---:B0-----:R-:W-:Y:S01]  /*3270*/  FADD.FTZ R37, R53.reuse, R30 ;  /* 0x0000001e35257221 */ /* 0x041fe20000010000 */
[----:B------:R-:W-:Y:S01]  /*3280*/  F2FP.BF16.F32.PACK_AB R146, R53, R146 ;  /* 0x000000923592723e */ /* 0x000fe200000010ff */
[C---:B------:R-:W-:Y:S01]  /*3290*/  FMUL.FTZ R22, R23.reuse, R24 ;  /* 0x0000001817167220 */ /* 0x040fe20000410000 */
[----:B------:R-:W-:-:S04]  /*32a0*/  FSETP.NEU.FTZ.AND P3, PT, R23, -INF , PT ;  /* 0xff8000001700780b */ /* 0x000fc80003f7d000 */
[----:B------:R-:W0:Y:S01]  /*32b0*/  MUFU.EX2 R142, R142 ;  /* 0x0000008e008e7308 */ /* 0x000e220000000800 */
[----:B------:R-:W-:Y:S01]  /*32c0*/  FSEL R22, R22, RZ, P3 ;  /* 0x000000ff16167208 */ /* 0x000fe20001800000 */
[----:B-1----:R-:W-:Y:S01]  /*32d0*/  FADD.FTZ R34, R140, R37 ;  /* 0x000000258c227221 */ /* 0x002fe20000010000 */
[----:B------:R-:W-:-:S03]  /*32e0*/  PLOP3.LUT P3, PT, PT, PT, UP1, 0x80, 0x0 ;  /* 0x000000000000781c */ /* 0x000fc60003f6f018 */
        /* <DEDUP_REMOVED lines=10> */
[-C--:B------:R-:W-:Y:S01]  /*3390*/  FFMA.FTZ R28, R39, R24.reuse, -R22 ;  /* 0x00000018271c7223 */ /* 0x080fe20000010816 */
[----:B--2---:R-:W-:Y:S01]  /*33a0*/  FADD.FTZ R39, R45, R34 ;  /* 0x000000222d277221 */ /* 0x004fe20000010000 */
[-CC-:B------:R-:W-:Y:S01]  /*33b0*/  FFMA.FTZ R14, R57, R24.reuse, -R22.reuse ;  /* 0x00000018390e7223 */ /* 0x180fe20000010816 */
[-CC-:B------:R-:W-:Y:S01]  /*33c0*/  FFMA.FTZ R143, R83, R24.reuse, -R22.reuse ;  /* 0x00000018538f7223 */ /* 0x180fe20000010816 */
[----:B------:R-:W1:Y:S01]  /*33d0*/  MUFU.EX2 R0, R0 ;  /* 0x0000000000007308 */ /* 0x000e620000000800 */
        /* <DEDUP_REMOVED lines=14> */
[-C--:B------:R-:W-:Y:S01]  /*34c0*/  FFMA.FTZ R107, R107, R24.reuse, -R22 ;  /* 0x000000186b6b7223 */ /* 0x080fe20000010816 */
[----:B------:R-:W2:Y:S01]  /*34d0*/  MUFU.EX2 R8, R8 ;  /* 0x0000000800087308 */ /* 0x000ea20000000800 */
[----:B-1----:R-:W-:Y:S01]  /*34e0*/  FADD.FTZ R32, R149, R0 ;  /* 0x0000000095207221 */ /* 0x002fe20000010000 */
[-CC-:B------:R-:W-:Y:S01]  /*34f0*/  FFMA.FTZ R109, R109, R24.reuse, -R22.reuse ;  /* 0x000000186d6d7223 */ /* 0x180fe20000010816 */
[-CC-:B------:R-:W-:Y:S01]  /*3500*/  FFMA.FTZ R111, R111, R24.reuse, -R22.reuse ;  /* 0x000000186f6f7223 */ /* 0x180fe20000010816 */
[-CC-:B------:R-:W-:Y:S01]  /*3510*/  FFMA.FTZ R113, R113, R24.reuse, -R22.reuse ;  /* 0x0000001871717223 */ /* 0x180fe20000010816 */
[-CC-:B------:R-:W-:Y:S01]  /*3520*/  FFMA.FTZ R19, R19, R24.reuse, -R22.reuse ;  /* 0x0000001813137223 */ /* 0x180fe20000010816 */
[-CC-:B------:R-:W-:Y:S01]  /*3530*/  FFMA.FTZ R115, R115, R24.reuse, -R22.reuse ;  /* 0x0000001873737223 */ /* 0x180fe20000010816 */
[----:B------:R-:W-:Y:S01]  /*3540*/  FFMA.FTZ R117, R117, R24, -R22 ;  /* 0x0000001875757223 */ /* 0x000fe20000010816 */
[----:B------:R-:W1:Y:S01]  /*3550*/  MUFU.EX2 R145, R145 ;  /* 0x0000009100917308 */ /* 0x000e620000000800 */
[----:B0-----:R-:W-:Y:S01]  /*3560*/  FADD.FTZ R37, R151, R32 ;  /* 0x0000002097257221 */ /* 0x001fe20000010000 */
[----:B------:R-:W-:-:S02]  /*3570*/  F2FP.BF16.F32.PACK_AB R149, R0, R149 ;  /* 0x000000950095723e */ /* 0x000fc400000010ff */
[----:B------:R-:W-:Y:S02]  /*3580*/  CS2R R98, SRZ ;  /* 0x0000000000627805 */ /* 0x000fe4000001ff00 */
[----:B------:R-:W-:Y:S02]  /*3590*/  F2FP.BF16.F32.PACK_AB R140, R45, R140 ;  /* 0x0000008c2d8c723e */ /* 0x000fe400000010ff */
[----:B------:R-:W-:Y:S02]  /*35a0*/  CS2R R96, SRZ ;  /* 0x0000000000607805 */ /* 0x000fe4000001ff00 */
[----:B------:R-:W-:Y:S02]  /*35b0*/  CS2R R94, SRZ ;  /* 0x00000000005e7805 */ /* 0x000fe4000001ff00 */
[----:B------:R-:W-:Y:S01]  /*35c0*/  CS2R R92, SRZ ;  /* 0x00000000005c7805 */ /* 0x000fe2000001ff00 */
[----:B------:R-:W0:Y:S01]  /*35d0*/  MUFU.EX2 R33, R33 ;  /* 0x0000002100217308 */ /* 0x000e220000000800 */
[C---:B--2---:R-:W-:Y:S01]  /*35e0*/  FADD.FTZ R32, R8.reuse, R37 ;  /* 0x0000002508207221 */ /* 0x044fe20000010000 */
[----:B------:R-:W-:-:S02]  /*35f0*/  F2FP.BF16.F32.PACK_AB R151, R8, R151 ;  /* 0x000000970897723e */ /* 0x000fc400000010ff */
[----:B------:R-:W-:Y:S02]  /*3600*/  CS2R R90, SRZ ;  /* 0x00000000005a7805 */ /* 0x000fe4000001ff00 */
[----:B------:R-:W-:Y:S02]  /*3610*/  CS2R R88, SRZ ;  /* 0x0000000000587805 */ /* 0x000fe4000001ff00 */
[----:B------:R-:W2:Y:S01]  /*3620*/  MUFU.EX2 R10, R10 ;  /* 0x0000000a000a7308 */ /* 0x000ea20000000800 */
[----:B-1----:R-:W-:Y:S01]  /*3630*/  FADD.FTZ R37, R145, R32 ;  /* 0x0000002091257221 */ /* 0x002fe20000010000 */
[----:B------:R-:W-:-:S05]  /*3640*/  IMAD.U32 R32, RZ, RZ, UR39 ;  /* 0x00000027ff207e24 */ /* 0x000fca000f8e00ff */
[----:B------:R-:W-:Y:S01]  /*3650*/  @!P1 IADD3 R32, R32, 0x16840, RZ ;  /* 0x0001684020209810 */ /* 0x000fe20007ffe0ff */
[----:B------:R-:W1:Y:S01]  /*3660*/  MUFU.EX2 R136, R136 ;  /* 0x0000008800887308 */ /* 0x000e620000000800 */
[----:B0-----:R-:W-:Y:S01]  /*3670*/  FADD.FTZ R39, R33, R34 ;  /* 0x0000002221277221 */ /* 0x001fe20000010000 */
[----:B------:R-:W-:Y:S01]  /*3680*/  FFMA.FTZ R34, R29, R24, -R22 ;  /* 0x000000181d227223 */ /* 0x000fe20000010816 */
[----:B------:R-:W-:Y:S02]  /*3690*/  @!P1 PRMT R29, RZ, 0x654, R32 ;  /* 0x00000654ff1d9816 */ /* 0x000fe40000000020 */
[----:B------:R-:W-:Y:S02]  /*36a0*/  F2FP.BF16.F32.PACK_AB R142, R33, R142 ;  /* 0x0000008e218e723e */ /* 0x000fe400000010ff */
[----:B------:R0:W-:Y:S01]  /*36b0*/  @!P1 SYNCS.ARRIVE.TRANS64.RED.A1T0 RZ, [R29+URZ], RZ ;  /* 0x000000ff1dff99a7 */ /* 0x0001e2000810043f */
        /* <DEDUP_REMOVED lines=10> */
[----:B------:R-:W0:Y:S01]  /*3760*/  MUFU.EX2 R141, R141 ;  /* 0x0000008d008d7308 */ /* 0x000e220000000800 */
[C---:B-1----:R-:W-:Y:S01]  /*3770*/  FADD.FTZ R36, R12.reuse, R37 ;  /* 0x000000250c247221 */ /* 0x042fe20000010000 */
[----:B------:R-:W-:-:S06]  /*3780*/  F2FP.BF16.F32.PACK_AB R147, R12, R147 ;  /* 0x000000930c93723e */ /* 0x000fcc00000010ff */
[----:B------:R-:W1:Y:S01]  /*3790*/  MUFU.EX2 R21, R21 ;  /* 0x0000001500157308 */ /* 0x000e620000000800 */
[----:B---3--:R-:W-:-:S07]  /*37a0*/  FADD.FTZ R38, R138, R39 ;  /* 0x000000278a267221 */ /* 0x008fce0000010000 */
        /* <DEDUP_REMOVED lines=70> */
[----:B------:R0:W3:Y:S01]  /*3c10*/  MUFU.EX2 R34, R103 ;  /* 0x0000006700227308 */ /* 0x0000e20000000800 */
[----:B-1----:R-:W-:-:S07]  /*3c20*/  FADD.FTZ R3, R101, R38 ;  /* 0x0000002665037221 */ /* 0x002fce0000010000 */
[----:B------:R-:W1:Y:S01]  /*3c30*/  MUFU.EX2 R122, R122 ;  /* 0x0000007a007a7308 */ /* 0x000e620000000800 */
[C---:B--2---:R-:W-:Y:S01]  /*3c40*/  FADD.FTZ R9, R31.reuse, R40 ;  /* 0x000000281f097221 */ /* 0x044fe20000010000 */
[----:B------:R-:W-:Y:S02]  /*3c50*/  F2FP.BF16.F32.PACK_AB R120, R31, R120 ;  /* 0x000000781f78723e */ /* 0x000fe400000010ff */
[----:B0-----:R-:W-:-:S04]  /*3c60*/  CS2R R102, SRZ ;  /* 0x0000000000667805 */ /* 0x001fc8000001ff00 */
[----:B------:R-:W0:Y:S01]  /*3c70*/  MUFU.EX2 R105, R105 ;  /* 0x0000006900697308 */ /* 0x000e220000000800 */
[C---:B---3--:R-:W-:Y:S01]  /*3c80*/  FADD.FTZ R40, R34.reuse, R3 ;  /* 0x0000000322287221 */ /* 0x048fe20000010000 */
[----:B------:R-:W-:Y:S02]  /*3c90*/  F2FP.BF16.F32.PACK_AB R131, R34, R101 ;  /* 0x000000652283723e */ /* 0x000fe400000010ff */
[----:B------:R-:W-:-:S04]  /*3ca0*/  CS2R R100, SRZ ;  /* 0x0000000000647805 */ /* 0x000fc8000001ff00 */
[----:B------:R2:W3:Y:S01]  /*3cb0*/  MUFU.EX2 R22, R107 ;  /* 0x0000006b00167308 */ /* 0x0004e20000000800 */
[----:B-1----:R-:W-:-:S07]  /*3cc0*/  FADD.FTZ R42, R122, R9 ;  /* 0x000000097a2a7221 */ /* 0x002fce0000010000 */
[----:B------:R-:W1:Y:S01]  /*3cd0*/  MUFU.EX2 R109, R109 ;  /* 0x0000006d006d7308 */ /* 0x000e620000000800 */
[----:B0-----:R-:W-:Y:S01]  /*3ce0*/  FADD.FTZ R9, R105, R40 ;  /* 0x0000002869097221 */ /* 0x001fe20000010000 */
[----:B--2---:R-:W-:-:S06]  /*3cf0*/  CS2R R106, SRZ ;  /* 0x00000000006a7805 */ /* 0x004fcc000001ff00 */
[----:B------:R0:W2:Y:S01]  /*3d00*/  MUFU.EX2 R36, R111 ;  /* 0x0000006f00247308 */ /* 0x0000a20000000800 */
[C---:B---3--:R-:W-:Y:S01]  /*3d10*/  FADD.FTZ R0, R22.reuse, R9 ;  /* 0x0000000916007221 */ /* 0x048fe20000010000 */
[----:B------:R-:W-:Y:S02]  /*3d20*/  F2FP.BF16.F32.PACK_AB R125, R22, R105 ;  /* 0x00000069167d723e */ /* 0x000fe400000010ff */
[----:B------:R-:W-:-:S04]  /*3d30*/  CS2R R104, SRZ ;  /* 0x0000000000687805 */ /* 0x000fc8000001ff00 */
[----:B------:R-:W3:Y:S01]  /*3d40*/  MUFU.EX2 R113, R113 ;  /* 0x0000007100717308 */ /* 0x000ee20000000800 */
[----:B-1----:R-:W-:Y:S01]  /*3d50*/  FADD.FTZ R9, R109, R0 ;  /* 0x000000006d097221 */ /* 0x002fe20000010000 */
[----:B0-----:R-:W-:-:S06]  /*3d60*/  CS2R R110, SRZ ;  /* 0x00000000006e7805 */ /* 0x001fcc000001ff00 */
[----:B------:R-:W0:Y:S01]  /*3d70*/  MUFU.EX2 R38, R19 ;  /* 0x0000001300267308 */ /* 0x000e220000000800 */
[C---:B--2---:R-:W-:Y:S01]  /*3d80*/  FADD.FTZ R0, R36.reuse, R9 ;  /* 0x0000000924007221 */ /* 0x044fe20000010000 */
[----:B------:R-:W-:Y:S02]  /*3d90*/  F2FP.BF16.F32.PACK_AB R127, R36, R109 ;  /* 0x0000006d247f723e */ /* 0x000fe400000010ff */
[----:B------:R-:W-:-:S04]  /*3da0*/  CS2R R108, SRZ ;  /* 0x00000000006c7805 */ /* 0x000fc8000001ff00 */
[----:B------:R-:W1:Y:S01]  /*3db0*/  MUFU.EX2 R115, R115 ;  /* 0x0000007300737308 */ /* 0x000e620000000800 */
[----:B---3--:R-:W-:-:S07]  /*3dc0*/  FADD.FTZ R9, R113, R0 ;  /* 0x0000000071097221 */ /* 0x008fce0000010000 */
[----:B------:R2:W3:Y:S01]  /*3dd0*/  MUFU.EX2 R8, R117 ;  /* 0x0000007500087308 */ /* 0x0004e20000000800 */
[C---:B0-----:R-:W-:Y:S01]  /*3de0*/  FADD.FTZ R0, R38.reuse, R9 ;  /* 0x0000000926007221 */ /* 0x041fe20000010000 */
[----:B------:R-:W-:Y:S02]  /*3df0*/  F2FP.BF16.F32.PACK_AB R121, R38, R113 ;  /* 0x000000712679723e */ /* 0x000fe400000010ff */
[----:B------:R-:W-:-:S04]  /*3e00*/  CS2R R112, SRZ ;  /* 0x0000000000707805 */ /* 0x000fc8000001ff00 */
[----:B------:R-:W0:Y:S01]  /*3e10*/  MUFU.EX2 R35, R35 ;  /* 0x0000002300237308 */ /* 0x000e220000000800 */
[----:B-1----:R-:W-:Y:S01]  /*3e20*/  FADD.FTZ R9, R115, R0 ;  /* 0x0000000073097221 */ /* 0x002fe20000010000 */
[----:B--2---:R-:W-:Y:S02]  /*3e30*/  CS2R R116, SRZ ;  /* 0x0000000000747805 */ /* 0x004fe4000001ff00 */
[C---:B---3--:R-:W-:Y:S01]  /*3e40*/  F2FP.BF16.F32.PACK_AB R123, R8.reuse, R115 ;  /* 0x00000073087b723e */ /* 0x048fe200000010ff */
[----:B------:R-:W-:Y:S01]  /*3e50*/  FADD.FTZ R0, R8, R9 ;  /* 0x0000000908007221 */ /* 0x000fe20000010000 */
[----:B------:R-:W-:Y:S01]  /*3e60*/  CS2R R114, SRZ ;  /* 0x0000000000727805 */ /* 0x000fe2000001ff00 */
[C---:B0-----:R-:W-:Y:S01]  /*3e70*/  FADD.FTZ R3, R35.reuse, R42 ;  /* 0x0000002a23037221 */ /* 0x041fe20000010000 */
[----:B------:R-:W-:Y:S01]  /*3e80*/  F2FP.BF16.F32.PACK_AB R122, R35, R122 ;  /* 0x0000007a237a723e */ /* 0x000fe200000010ff */
[----:B------:R-:W-:Y:S06]  /*3e90*/  @!P3 BRA `(.L_x_1862) ;  /* 0x0000002c0098b947 */ /* 0x000fec0003800000 */
[----:B------:R-:W-:Y:S01]  /*3ea0*/  IMAD.MOV.U32 R9, RZ, RZ, R23 ;  /* 0x000000ffff097224 */ /* 0x000fe200078e0017 */
[----:B------:R-:W-:Y:S01]  /*3eb0*/  UMOV UR7, URZ ;  /* 0x0000003f00077c82 */ /* 0x000fe20008000000 */
[----:B------:R-:W-:Y:S01]  /*3ec0*/  IMAD.MOV.U32 R8, RZ, RZ, R55 ;  /* 0x000000ffff087224 */ /* 0x000fe200078e0037 */
[----:B------:R-:W-:Y:S01]  /*3ed0*/  UMOV UR6, URZ ;  /* 0x0000003f00067c82 */ /* 0x000fe20008000000 */
[----:B------:R-:W-:Y:S01]  /*3ee0*/  IMAD.MOV.U32 R119, RZ, RZ, RZ ;  /* 0x000000ffff777224 */ /* 0x000fe200078e00ff */
[----:B------:R-:W-:Y:S01]  /*3ef0*/  ULDC UR29, c[0x0][0x288] ;  /* 0x0000a200001d7ab9 */ /* 0x000fe20000000800 */
[----:B------:R-:W-:Y:S01]  /*3f00*/  ULDC UR27, c[0x0][0x2f0] ;  /* 0x0000bc00001b7ab9 */ /* 0x000fe20000000800 */
[----:B------:R-:W-:-:S05]  /*3f10*/  ULDC UR28, c[0x0][0x9d8] ;  /* 0x00027600001c7ab9 */ /* 0x000fca0000000800 */
.L_x_1871:
        /* <DEDUP_REMOVED lines=9> */
.L_x_1864:
[----:B------:R-:W-:Y:S01]  /*3fb0*/  ULEA UR10, UR4, UR39, 0x3 ;  /* 0x00000027040a7291 */ /* 0x000fe2000f8e183f */
[----:B------:R-:W-:-:S05]  /*3fc0*/  IMAD.U32 R10, RZ, RZ, UR5 ;  /* 0x00000005ff0a7e24 */ /* 0x000fca000f8e00ff */
[----:B------:R-:W-:-:S04]  /*3fd0*/  SHF.L.U32 R10, R10, 0x1f, RZ ;  /* 0x0000001f0a0a7819 */ /* 0x000fc800000006ff */
[----:B------:R0:W1:Y:S01]  /*3fe0*/  SYNCS.PHASECHK.TRANS64.TRYWAIT P3, [UR10+0x16830], R10 ;  /* 0x0168300aff0075a7 */ /* 0x000062000806014a */
[----:B------:R-:W-:Y:S05]  /*3ff0*/  @!P0 BRA `(.L_x_1865) ;  /* 0x0000000000048947 */ /* 0x000fea0003800000 */
[----:B------:R-:W-:Y:S01]  /*4000*/  BPT.TRAP 0x1 ;  /* 0x000000040000795c */ /* 0x000fe20000300000 */
.L_x_1865:
[----:B-1----:R-:W-:Y:S05]  /*4010*/  @P3 BRA `(.L_x_1863) ;  /* 0x0000000000083947 */ /* 0x002fea0003800000 */
[----:B------:R-:W1:Y:S02]  /*4020*/  SYNCS.PHASECHK.TRANS64.TRYWAIT P3, [UR10+0x16830], R10 ;  /* 0x0168300aff0075a7 */ /* 0x000e64000806014a */
[----:B-1----:R-:W-:Y:S05]  /*4030*/  @!P3 BRA `(.L_x_1866) ;  /* 0x000000a000a4b947 */ /* 0x002fea0003800000 */
.L_x_1863:
        /* <DEDUP_REMOVED lines=27> */
.L_x_1868:
[----:B------:R-:W-:Y:S01]  /*41f0*/  ULEA UR10, UR6, UR39, 0x3 ;  /* 0x00000027060a7291 */ /* 0x000fe2000f8e183f */
[----:B------:R-:W-:-:S04]  /*4200*/  MOV R10, UR7 ;  /* 0x00000007000a7c02 */ /* 0x000fc80008000f00 */
[----:B------:R-:W-:-:S04]  /*4210*/  SHF.L.U32 R10, R10, 0x1f, RZ ;  /* 0x0000001f0a0a7819 */ /* 0x000fc800000006ff */
[----:B------:R0:W1:Y:S01]  /*4220*/  SYNCS.PHASECHK.TRANS64.TRYWAIT P3, [UR10+0x16850], R10 ;  /* 0x0168500aff0075a7 */ /* 0x000062000806014a */
[----:B------:R-:W-:Y:S05]  /*4230*/  @!P0 BRA `(.L_x_1869) ;  /* 0x0000000000048947 */ /* 0x000fea0003800000 */
[----:B------:R-:W-:Y:S01]  /*4240*/  BPT.TRAP 0x1 ;  /* 0x000000040000795c */ /* 0x000fe20000300000 */
.L_x_1869:
[----:B-1----:R-:W-:Y:S05]  /*4250*/  @P3 BRA `(.L_x_1867) ;  /* 0x0000000000083947 */ /* 0x002fea0003800000 */
[----:B------:R-:W1:Y:S02]  /*4260*/  SYNCS.PHASECHK.TRANS64.TRYWAIT P3, [UR10+0x16850], R10 ;  /* 0x0168500aff0075a7 */ /* 0x000e64000806014a */
[----:B-1----:R-:W-:Y:S05]  /*4270*/  @!P3 BRA `(.L_x_1870) ;  /* 0x000000a0002cb947 */ /* 0x002fea0003800000 */
.L_x_1867:
[----:B------:R-:W-:Y:S01]  /*4280*/  UIADD3 UR7, UR39, 0x400, URZ ;  /* 0x0000040027077890 */ /* 0x000fe2000fffe03f */
[----:B------:R-:W-:Y:S01]  /*4290*/  WARPGROUP.ARRIVE ;  /* 0x00000000000079c5 */ /* 0x000fe20000000000 */
[----:B------:R-:W-:Y:S01]  /*42a0*/  UMOV UR11, 0x40000040 ;  /* 0x40000040000b7882 */ /* 0x000fe20000000000 */
[----:B------:R-:W-:Y:S01]  /*42b0*/  FMUL.FTZ R23, R34, UR28 ;  /* 0x0000001c22177c20 */ /* 0x000fe20008410000 */
[----:B------:R-:W-:Y:S01]  /*42c0*/  USHF.R.U32.HI UR7, URZ, 0x4, UR7 ;  /* 0x000000043f077899 */ /* 0x000fe20008011607 */
[----:B------:R-:W-:Y:S01]  /*42d0*/  FMUL.FTZ R20, R33, UR28 ;  /* 0x0000001c21147c20 */ /* 0x000fe20008410000 */
[----:B------:R-:W-:Y:S02]  /*42e0*/  IMAD.MOV.U32 R33, RZ, RZ, R4 ;  /* 0x000000ffff217224 */ /* 0x000fe400078e0004 */
[----:B------:R-:W-:Y:S01]  /*42f0*/  FMUL.FTZ R21, R36, UR28 ;  /* 0x0000001c24157c20 */ /* 0x000fe20008410000 */
[----:B------:R-:W-:Y:S01]  /*4300*/  ULOP3.LUT UR7, UR7, 0x3fff, URZ, 0xc0, !UPT ;  /* 0x00003fff07077892 */ /* 0x000fe2000f8ec03f */
[----:B------:R-:W-:Y:S01]  /*4310*/  FMUL.FTZ R22, R37, UR28 ;  /* 0x0000001c25167c20 */ /* 0x000fe20008410000 */
[----:B------:R-:W-:Y:S01]  /*4320*/  FMUL.FTZ R12, R26, UR28 ;  /* 0x0000001c1a0c7c20 */ /* 0x000fe20008410000 */
[----:B------:R-:W-:Y:S01]  /*4330*/  FMUL.FTZ R13, R27, UR28 ;  /* 0x0000001c1b0d7c20 */ /* 0x000fe20008410000 */
[----:B------:R-:W-:Y:S01]  /*4340*/  ULEA UR7, UR6, UR7, 0xa ;  /* 0x0000000706077291 */ /* 0x000fe2000f8e503f */
[----:B------:R-:W-:Y:S01]  /*4350*/  FMUL.FTZ R17, R30, UR28 ;  /* 0x0000001c1e117c20 */ /* 0x000fe20008410000 */
[----:B------:R-:W-:Y:S01]  /*4360*/  FMUL.FTZ R18, R31, UR28 ;  /* 0x0000001c1f127c20 */ /* 0x000fe20008410000 */
[----:B-1----:R-:W-:Y:S01]  /*4370*/  FMUL.FTZ R11, R25, UR28 ;  /* 0x0000001c190b7c20 */ /* 0x002fe20008410000 */
[----:B------:R-:W1:Y:S01]  /*4380*/  MUFU.TANH R12, R12 ;  /* 0x0000000c000c7308 */ /* 0x000e620000002400 */
[----:B------:R-:W-:Y:S01]  /*4390*/  FMUL.FTZ R25, R40, UR28 ;  /* 0x0000001c28197c20 */ /* 0x000fe20008410000 */
[----:B0-----:R-:W-:Y:S01]  /*43a0*/  FMUL.FTZ R10, R24, UR28 ;  /* 0x0000001c180a7c20 */ /* 0x001fe20008410000 */
[----:B------:R-:W-:Y:S01]  /*43b0*/  UMOV UR10, UR7 ;  /* 0x00000007000a7c82 */ /* 0x000fe20008000000 */
[----:B------:R-:W-:Y:S01]  /*43c0*/  FMUL.FTZ R24, R35, UR28 ;  /* 0x0000001c23187c20 */ /* 0x000fe20008410000 */
[----:B------:R-:W-:Y:S01]  /*43d0*/  HGMMA.64x64x16.F32.BF16 R88, R148, gdesc[UR8].tnspB, R88, gsb0 ;  /* 0x40e0000894587df0 */ /* 0x000fe20008001858 */
[----:B------:R-:W-:Y:S01]  /*43e0*/  UIADD3 UR10, UR7, 0x80, URZ ;  /* 0x00000080070a7890 */ /* 0x000fe2000fffe03f */
[----:B------:R-:W-:Y:S01]  /*43f0*/  FMUL.FTZ R42, R42, UR28 ;  /* 0x0000001c2a2a7c20 */ /* 0x000fe20008410000 */
[----:B------:R-:W-:Y:S01]  /*4400*/  UMOV UR11, 0x40000040 ;  /* 0x40000040000b7882 */ /* 0x000fe20000000000 */
        /* <DEDUP_REMOVED lines=13> */
[----:B------:R-:W-:Y:S01]  /*44e0*/  FMUL.FTZ R52, R54, UR28 ;  /* 0x0000001c36347c20 */ /* 0x000fe20008410000 */
[----:B------:R-:W-:Y:S01]  /*44f0*/  FMUL.FTZ R30, R49, UR28 ;  /* 0x0000001c311e7c20 */ /* 0x000fe20008410000 */
[----:B------:R-:W-:Y:S01]  /*4500*/  FMUL.FTZ R54, R55, UR28 ;  /* 0x0000001c37367c20 */ /* 0x000fe20008410000 */
[----:B------:R-:W3:Y:S01]  /*4510*/  MUFU.TANH R18, R18 ;  /* 0x0000001200127308 */ /* 0x000ee20000002400 */
[----:B------:R-:W-:Y:S01]  /*4520*/  FMUL.FTZ R58, R58, UR28 ;  /* 0x0000001c3a3a7c20 */ /* 0x000fe20008410000 */
[----:B------:R-:W-:Y:S01]  /*4530*/  FMUL.FTZ R19, R32, UR28 ;  /* 0x0000001c20137c20 */ /* 0x000fe20008410000 */
[----:B------:R-:W-:Y:S01]  /*4540*/  FMUL.FTZ R32, R53, UR28 ;  /* 0x0000001c35207c20 */ /* 0x000fe20008410000 */
[----:B------:R-:W-:Y:S01]  /*4550*/  FMUL.FTZ R62, R62, UR28 ;  /* 0x0000001c3e3e7c20 */ /* 0x000fe20008410000 */
[----:B------:R-:W-:Y:S01]  /*4560*/  FMUL.FTZ R35, R57, UR28 ;  /* 0x0000001c39237c20 */ /* 0x000fe20008410000 */
[----:B------:R-:W-:Y:S01]  /*4570*/  FMUL.FTZ R78, R78, UR28 ;  /* 0x0000001c4e4e7c20 */ /* 0x000fe20008410000 */
[----:B------:R-:W-:Y:S01]  /*4580*/  FMUL.FTZ R82, R82, UR28 ;  /* 0x0000001c52527c20 */ /* 0x000fe20008410000 */
[----:B------:R-:W4:Y:S01]  /*4590*/  MUFU.TANH R23, R23 ;  /* 0x0000001700177308 */ /* 0x000f220000002400 */
[----:B------:R-:W-:Y:S01]  /*45a0*/  FMUL.FTZ R86, R86, UR28 ;  /* 0x0000001c56567c20 */ /* 0x000fe20008410000 */
[----:B------:R-:W-:-:S06]  /*45b0*/  UISETP.GT.AND UP1, UPT, UR26, UR25, UPT ;  /* 0x000000191a00728c */ /* 0x000fcc000bf24270 */
[----:B------:R-:W5:Y:S08]  /*45c0*/  MUFU.TANH R24, R24 ;  /* 0x0000001800187308 */ /* 0x000f700000002400 */
[----:B------:R-:W-:Y:S08]  /*45d0*/  MUFU.TANH R42, R42 ;  /* 0x0000002a002a7308 */ /* 0x000ff00000002400 */
[----:B------:R-:W-:Y:S08]  /*45e0*/  MUFU.TANH R44, R44 ;  /* 0x0000002c002c7308 */ /* 0x000ff00000002400 */
[----:B------:R-:W-:Y:S08]  /*45f0*/  MUFU.TANH R46, R46 ;  /* 0x0000002e002e7308 */ /* 0x000ff00000002400 */
[----:B------:R-:W-:Y:S08]  /*4600*/  MUFU.TANH R50, R50 ;  /* 0x0000003200327308 */ /* 0x000ff00000002400 */
[----:B------:R-:W-:Y:S01]  /*4610*/  MUFU.TANH R48, R48 ;  /* 0x0000003000307308 */ /* 0x000fe20000002400 */
[----:B------:R-:W-:-:S02]  /*4620*/  WARPGROUP.DEPBAR.LE gsb0, 0x0 ;  /* 0x00008000000079c5 */ /* 0x000fc40000010000 */
[----:B------:R-:W-:Y:S01]  /*4630*/  WARPGROUP.ARRIVE ;  /* 0x00000000000079c5 */ /* 0x000fe20000000000 */
[----:B------:R-:W-:Y:S01]  /*4640*/  FMUL.FTZ R148, R38, UR28 ;  /* 0x0000001c26947c20 */ /* 0x000fe20008410000 */
[----:B------:R-:W-:Y:S01]  /*4650*/  FMUL.FTZ R38, R39, UR28 ;  /* 0x0000001c27267c20 */ /* 0x000fe20008410000 */
[----:B------:R-:W-:Y:S02]  /*4660*/  IMAD.U32 R39, RZ, RZ, UR27 ;  /* 0x0000001bff277e24 */ /* 0x000fe4000f8e00ff */
[----:B------:R-:W-:Y:S01]  /*4670*/  FMUL.FTZ R149, R43, UR28 ;  /* 0x0000001c2b957c20 */ /* 0x000fe20008410000 */
[----:B------:R-:W-:Y:S01]  /*4680*/  MUFU.TANH R52, R52 ;  /* 0x0000003400347308 */ /* 0x000fe20000002400 */
[----:B------:R-:W-:Y:S01]  /*4690*/  HGMMA.64x64x16.F32.BF16 R88, R144, gdesc[UR8].tnspB, R88, gsb0 ;  /* 0x40e0000890587df0 */ /* 0x000fe20008001858 */
[----:B------:R-:W-:Y:S01]  /*46a0*/  @UP0 ULDC UR10, c[0x0][0x44c] ;  /* 0x00011300000a0ab9 */ /* 0x000fe20000000800 */
[----:B------:R-:W-:Y:S01]  /*46b0*/  UMOV UR11, 0x40000040 ;  /* 0x40000040000b7882 */ /* 0x000fe20000000000 */
[----:B------:R-:W-:Y:S01]  /*46c0*/  @P2 IMAD.HI.U32 R34, R4, UR10, RZ ;  /* 0x0000000a04222c27 */ /* 0x000fe2000f8e00ff */
[----:B------:R-:W-:-:S03]  /*46d0*/  @UP0 ULDC UR10, c[0x0][0x450] ;  /* 0x00011400000a0ab9 */ /* 0x000fc60000000800 */
[----:B------:R-:W5:Y:S01]  /*46e0*/  MUFU.TANH R148, R148 ;  /* 0x0000009400947308 */ /* 0x000f620000002400 */
[----:B------:R-:W-:Y:S01]  /*46f0*/  @P2 SHF.R.U32.HI R33, RZ, UR10, R34 ;  /* 0x0000000aff212c19 */ /* 0x000fe20008011622 */
[----:B------:R-:W-:Y:S01]  /*4700*/  UMOV UR10, 0xffffff80 ;  /* 0xffffff80000a7882 */ /* 0x000fe20000000000 */
[----:B------:R-:W-:Y:S01]  /*4710*/  FMUL.FTZ R34, R56, UR28 ;  /* 0x0000001c38227c20 */ /* 0x000fe20008410000 */
[----:B------:R-:W-:Y:S01]  /*4720*/  UIMAD UR10, UR26, UR10, 0x1 ;  /* 0x000000011a0a74a4 */ /* 0x000fe2000f8e020a */
[----:B------:R-:W-:Y:S01]  /*4730*/  FMUL.FTZ R56, R59, UR28 ;  /* 0x0000001c3b387c20 */ /* 0x000fe20008410000 */
[----:B------:R-:W1:Y:S01]  /*4740*/  SHFL.IDX PT, R37, R33, 0x1, 0x1c1f ;  /* 0x003c1f0021257f89 */ /* 0x000e6200000e0000 */
[----:B------:R-:W-:Y:S01]  /*4750*/  UIADD3 UR26, UR26, -0x1, URZ ;  /* 0xffffffff1a1a7890 */ /* 0x000fe2000fffe03f */
[----:B------:R-:W5:Y:S02]  /*4760*/  MUFU.TANH R38, R38 ;  /* 0x0000002600267308 */ /* 0x000f640000002400 */
[----:B------:R-:W-:Y:S01]  /*4770*/  IMAD.U32 R36, RZ, RZ, UR10 ;  /* 0x0000000aff247e24 */ /* 0x000fe2000f8e00ff */
[----:B------:R-:W-:Y:S01]  /*4780*/  UIADD3 UR10, UR7, 0x100, URZ ;  /* 0x00000100070a7890 */ /* 0x000fe2000fffe03f */
[----:B------:R-:W5:Y:S02]  /*4790*/  SHFL.IDX PT, R33, R33, RZ, 0x1c1f ;  /* 0x001c1fff21217589 */ /* 0x000f6400000e0000 */
[----:B------:R-:W-:-:S02]  /*47a0*/  IMAD R36, R5, -0x2, R36 ;  /* 0xfffffffe05247824 */ /* 0x000fc400078e0224 */
[----:B------:R-:W5:Y:S02]  /*47b0*/  MUFU.TANH R149, R149 ;  /* 0x0000009500957308 */ /* 0x000f640000002400 */
[----:B------:R-:W-:-:S06]  /*47c0*/  IMAD R36, R39, UR37, R36 ;  /* 0x0000002527247c24 */ /* 0x000fcc000f8e0224 */
[----:B------:R-:W-:Y:S01]  /*47d0*/  MUFU.TANH R54, R54 ;  /* 0x0000003600367308 */ /* 0x000fe20000002400 */
[----:B-1----:R-:W-:-:S07]  /*47e0*/  IADD3 R40, R37, -UR29, R36 ;  /* 0x8000001d25287c10 */ /* 0x002fce000fffe024 */
[----:B------:R-:W1:Y:S01]  /*47f0*/  MUFU.TANH R58, R58 ;  /* 0x0000003a003a7308 */ /* 0x000e620000002400 */
[C---:B------:R-:W-:Y:S02]  /*4800*/  ISETP.GT.AND P3, PT, R40.reuse, RZ, PT ;  /* 0x000000ff2800720c */ /* 0x040fe40003f64270 */
[----:B------:R-:W-:Y:S02]  /*4810*/  ISETP.GT.AND P4, PT, R40, 0x1, PT ;  /* 0x000000012800780c */ /* 0x000fe40003f84270 */
[----:B------:R-:W-:Y:S02]  /*4820*/  FSEL R12, R12, -INF , P3 ;  /* 0xff8000000c0c7808 */ /* 0x000fe40001800000 */
[C---:B------:R-:W-:Y:S01]  /*4830*/  ISETP.GT.AND P3, PT, R40.reuse, 0x8, PT ;  /* 0x000000082800780c */ /* 0x040fe20003f64270 */
[----:B------:R-:W-:Y:S01]  /*4840*/  MUFU.TANH R56, R56 ;  /* 0x0000003800387308 */ /* 0x000fe20000002400 */
[----:B0-----:R-:W-:Y:S02]  /*4850*/  FSEL R13, R13, -INF , P4 ;  /* 0xff8000000d0d7808 */ /* 0x001fe40002000000 */
[----:B------:R-:W-:-:S02]  /*4860*/  ISETP.GT.AND P4, PT, R40, 0x9, PT ;  /* 0x000000092800780c */ /* 0x000fc40003f84270 */
[----:B--2---:R-:W-:Y:S02]  /*4870*/  FSEL R17, R17, -INF , P3 ;  /* 0xff80000011117808 */ /* 0x004fe40001800000 */
[----:B------:R-:W-:Y:S01]  /*4880*/  ISETP.GT.AND P3, PT, R40, 0x10, PT ;  /* 0x000000102800780c */ /* 0x000fe20003f64270 */
[----:B------:R-:W0:Y:S01]  /*4890*/  MUFU.TANH R62, R62 ;  /* 0x0000003e003e7308 */ /* 0x000e220000002400 */
[----:B---3--:R-:W-:Y:S01]  /*48a0*/  FSEL R37, R18, -INF , P4 ;  /* 0xff80000012257808 */ /* 0x008fe20002000000 */
[----:B------:R-:W-:Y:S01]  /*48b0*/  FMUL.FTZ R18, R70, UR28 ;  /* 0x0000001c46127c20 */ /* 0x000fe20008410000 */
[C---:B------:R-:W-:Y:S02]  /*48c0*/  ISETP.GT.AND P4, PT, R40.reuse, 0x11, PT ;  /* 0x000000112800780c */ /* 0x040fe40003f84270 */
[----:B----4-:R-:W-:Y:S01]  /*48d0*/  FSEL R39, R23, -INF , P3 ;  /* 0xff80000017277808 */ /* 0x010fe20001800000 */
[----:B------:R-:W-:Y:S01]  /*48e0*/  FMUL.FTZ R23, R79, UR28 ;  /* 0x0000001c4f177c20 */ /* 0x000fe20008410000 */
[----:B------:R-:W-:Y:S01]  /*48f0*/  ISETP.GT.AND P3, PT, R40, 0x18, PT ;  /* 0x000000182800780c */ /* 0x000fe20003f64270 */
[----:B------:R-:W-:Y:S01]  /*4900*/  MUFU.TANH R18, R18 ;  /* 0x0000001200127308 */ /* 0x000fe20000002400 */
[----:B-----5:R-:W-:-:S02]  /*4910*/  FSEL R41, R24, -INF , P4 ;  /* 0xff80000018297808 */ /* 0x020fc40002000000 */
[----:B------:R-:W-:Y:S01]  /*4920*/  ISETP.GT.AND P4, PT, R40, 0x19, PT ;  /* 0x000000192800780c */ /* 0x000fe20003f84270 */
[----:B------:R-:W2:Y:S01]  /*4930*/  LDC R24, c[0x0][0x988] ;  /* 0x00026200ff187b82 */ /* 0x000ea20000000800 */
[----:B------:R-:W-:Y:S02]  /*4940*/  FSEL R43, R148, -INF , P3 ;  /* 0xff800000942b7808 */ /* 0x000fe40001800000 */
[----:B------:R-:W-:Y:S01]  /*4950*/  ISETP.GT.AND P3, PT, R40, 0x20, PT ;  /* 0x000000202800780c */ /* 0x000fe20003f64270 */
[----:B------:R3:W-:Y:S01]  /*4960*/  MUFU.TANH R155, R23 ;  /* 0x00000017009b7308 */ /* 0x0007e20000002400 */
[----:B------:R-:W-:Y:S01]  /*4970*/  FSEL R45, R38, -INF , P4 ;  /* 0xff800000262d7808 */ /* 0x000fe20002000000 */
[----:B------:R-:W-:Y:S01]  /*4980*/  FMUL.FTZ R38, R61, UR28 ;  /* 0x0000001c3d267c20 */ /* 0x000fe20008410000 */
[----:B------:R-:W-:Y:S02]  /*4990*/  ISETP.GT.AND P4, PT, R40, 0x21, PT ;  /* 0x000000212800780c */ /* 0x000fe40003f84270 */
[----:B------:R-:W-:Y:S01]  /*49a0*/  FSEL R47, R42, -INF , P3 ;  /* 0xff8000002a2f7808 */ /* 0x000fe20001800000 */
[----:B------:R-:W-:-:S02]  /*49b0*/  WARPGROUP.DEPBAR.LE gsb0, 0x0 ;  /* 0x00008000000079c5 */ /* 0x000fc40000010000 */
[----:B------:R-:W-:Y:S01]  /*49c0*/  WARPGROUP.ARRIVE ;  /* 0x00000000000079c5 */ /* 0x000fe20000000000 */
[C---:B------:R-:W-:Y:S01]  /*49d0*/  ISETP.GT.AND P3, PT, R40.reuse, 0x28, PT ;  /* 0x000000282800780c */ /* 0x040fe20003f64270 */
[----:B------:R-:W-:Y:S01]  /*49e0*/  FMUL.FTZ R145, R71, UR28 ;  /* 0x0000001c47917c20 */ /* 0x000fe20008410000 */
[----:B------:R-:W-:Y:S01]  /*49f0*/  FSEL R49, R149, -INF , P4 ;  /* 0xff80000095317808 */ /* 0x000fe20002000000 */
[----:B------:R-:W-:Y:S01]  /*4a00*/  FMUL.FTZ R149, R75, UR28 ;  /* 0x0000001c4b957c20 */ /* 0x000fe20008410000 */
[----:B------:R-:W-:Y:S01]  /*4a10*/  ISETP.GT.AND P4, PT, R40, 0x29, PT ;  /* 0x000000292800780c */ /* 0x000fe20003f84270 */
[----:B------:R-:W-:Y:S01]  /*4a20*/  HGMMA.64x64x16.F32.BF16 R88, R140, gdesc[UR8].tnspB, R88, gsb0 ;  /* 0x40e000088c587df0 */ /* 0x000fe20008001858 */
[----:B------:R-:W-:Y:S01]  /*4a30*/  FSEL R51, R44, -INF , P3 ;  /* 0xff8000002c337808 */ /* 0x000fe20001800000 */
[----:B------:R-:W-:Y:S01]  /*4a40*/  UIADD3 UR10, UR7, 0x180, URZ ;  /* 0x00000180070a7890 */ /* 0x000fe2000fffe03f */
[----:B------:R-:W-:Y:S01]  /*4a50*/  ISETP.GT.AND P3, PT, R40, 0x30, PT ;  /* 0x000000302800780c */ /* 0x000fe20003f64270 */
[----:B------:R-:W-:Y:S01]  /*4a60*/  FMUL.FTZ R147, R74, UR28 ;  /* 0x0000001c4a937c20 */ /* 0x000fe20008410000 */
[----:B------:R-:W-:Y:S01]  /*4a70*/  FSEL R53, R46, -INF , P4 ;  /* 0xff8000002e357808 */ /* 0x000fe20002000000 */
[----:B------:R-:W-:Y:S01]  /*4a80*/  MUFU.TANH R145, R145 ;  /* 0x0000009100917308 */ /* 0x000fe20000002400 */
[----:B------:R-:W-:Y:S01]  /*4a90*/  ISETP.GT.AND P4, PT, R40, 0x31, PT ;  /* 0x000000312800780c */ /* 0x000fe20003f84270 */
[----:B------:R-:W-:Y:S01]  /*4aa0*/  UMOV UR11, 0x40000040 ;  /* 0x40000040000b7882 */ /* 0x000fe20000000000 */
[----:B------:R-:W-:Y:S01]  /*4ab0*/  FSEL R55, R50, -INF , P3 ;  /* 0xff80000032377808 */ /* 0x000fe20001800000 */
[----:B---3--:R-:W-:Y:S01]  /*4ac0*/  FMUL.FTZ R23, R83, UR28 ;  /* 0x0000001c53177c20 */ /* 0x008fe20008410000 */
[----:B------:R-:W-:Y:S01]  /*4ad0*/  ISETP.GT.AND P3, PT, R40, 0x38, PT ;  /* 0x000000382800780c */ /* 0x000fe20003f64270 */
[----:B------:R-:W-:Y:S01]  /*4ae0*/  FMUL.FTZ R42, R65, UR28 ;  /* 0x0000001c412a7c20 */ /* 0x000fe20008410000 */
[----:B------:R-:W-:Y:S01]  /*4af0*/  FSEL R57, R48, -INF , P4 ;  /* 0xff80000030397808 */ /* 0x000fe20002000000 */
[----:B------:R-:W-:Y:S01]  /*4b00*/  MUFU.TANH R147, R147 ;  /* 0x0000009300937308 */ /* 0x000fe20000002400 */
[----:B------:R-:W-:Y:S01]  /*4b10*/  ISETP.GT.AND P4, PT, R40, 0x39, PT ;  /* 0x000000392800780c */ /* 0x000fe20003f84270 */
[----:B------:R-:W-:Y:S01]  /*4b20*/  FMUL.FTZ R44, R68, UR28 ;  /* 0x0000001c442c7c20 */ /* 0x000fe20008410000 */
[----:B------:R-:W-:Y:S01]  /*4b30*/  FSEL R59, R52, -INF , P3 ;  /* 0xff800000343b7808 */ /* 0x000fe20001800000 */
[----:B------:R-:W-:Y:S01]  /*4b40*/  FMUL.FTZ R46, R69, UR28 ;  /* 0x0000001c452e7c20 */ /* 0x000fe20008410000 */
[----:B------:R-:W-:Y:S01]  /*4b50*/  ISETP.GT.AND P3, PT, R40, 0x40, PT ;  /* 0x000000402800780c */ /* 0x000fe20003f64270 */
[----:B------:R-:W-:Y:S01]  /*4b60*/  FMUL.FTZ R50, R73, UR28 ;  /* 0x0000001c49327c20 */ /* 0x000fe20008410000 */
[----:B------:R-:W-:Y:S01]  /*4b70*/  IADD3 R36, R33, -UR29, R36 ;  /* 0x8000001d21247c10 */ /* 0x000fe2000fffe024 */
[----:B------:R-:W-:Y:S01]  /*4b80*/  MUFU.TANH R149, R149 ;  /* 0x0000009500957308 */ /* 0x000fe20000002400 */
[----:B-1----:R-:W-:Y:S01]  /*4b90*/  FSEL R71, R58, -INF , P3 ;  /* 0xff8000003a477808 */ /* 0x002fe20001800000 */
[----:B------:R-:W-:Y:S01]  /*4ba0*/  FMUL.FTZ R58, R81, UR28 ;  /* 0x0000001c513a7c20 */ /* 0x000fe20008410000 */
[----:B------:R-:W-:Y:S01]  /*4bb0*/  ISETP.GT.AND P3, PT, R40, 0x48, PT ;  /* 0x000000482800780c */ /* 0x000fe20003f64270 */
[----:B------:R-:W-:Y:S01]  /*4bc0*/  FMUL.FTZ R48, R72, UR28 ;  /* 0x0000001c48307c20 */ /* 0x000fe20008410000 */
[----:B------:R-:W-:Y:S01]  /*4bd0*/  ISETP.GT.AND P5, PT, R36, 0x1, PT ;  /* 0x000000012400780c */ /* 0x000fe20003fa4270 */
[----:B------:R-:W-:Y:S01]  /*4be0*/  FMUL.FTZ R52, R76, UR28 ;  /* 0x0000001c4c347c20 */ /* 0x000fe20008410000 */
[----:B0-----:R-:W-:Y:S01]  /*4bf0*/  FSEL R75, R62, -INF , P3 ;  /* 0xff8000003e4b7808 */ /* 0x001fe20001800000 */
[----:B------:R-:W-:Y:S01]  /*4c00*/  MUFU.TANH R78, R78 ;  /* 0x0000004e004e7308 */ /* 0x000fe20000002400 */
[----:B------:R-:W-:Y:S01]  /*4c10*/  ISETP.GT.AND P3, PT, R40, 0x50, PT ;  /* 0x000000502800780c */ /* 0x000fe20003f64270 */
[----:B------:R-:W-:-:S06]  /*4c20*/  FMUL.FTZ R62, R84, UR28 ;  /* 0x0000001c543e7c20 */ /* 0x000fcc0008410000 */
[----:B------:R-:W-:Y:S08]  /*4c30*/  MUFU.TANH R82, R82 ;  /* 0x0000005200527308 */ /* 0x000ff00000002400 */
[----:B------:R0:W-:Y:S08]  /*4c40*/  MUFU.TANH R153, R23 ;  /* 0x0000001700997308 */ /* 0x0001f00000002400 */
[----:B------:R-:W-:Y:S01]  /*4c50*/  MUFU.TANH R86, R86 ;  /* 0x0000005600567308 */ /* 0x000fe20000002400 */
[----:B0-----:R-:W-:-:S07]  /*4c60*/  FMUL.FTZ R23, R87, UR28 ;  /* 0x0000001c57177c20 */ /* 0x001fce0008410000 */
[----:B------:R-:W-:Y:S08]  /*4c70*/  MUFU.TANH R23, R23 ;  /* 0x0000001700177308 */ /* 0x000ff00000002400 */
[----:B------:R-:W-:Y:S01]  /*4c80*/  MUFU.TANH R10, R10 ;  /* 0x0000000a000a7308 */ /* 0x000fe20000002400 */
[----:B------:R-:W-:Y:S02]  /*4c90*/  WARPGROUP.DEPBAR.LE gsb0, 0x0 ;  /* 0x00008000000079c5 */ /* 0x000fe40000010000 */
[----:B------:R-:W-:Y:S01]  /*4ca0*/  FMNMX.FTZ R142, R12, R9, !PT ;  /* 0x000000090c8e7209 */ /* 0x000fe20007810000 */
[----:B------:R-:W-:Y:S01]  /*4cb0*/  FMUL.FTZ R140, R63, UR28 ;  /* 0x0000001c3f8c7c20 */ /* 0x000fe20008410000 */
[----:B------:R-:W-:Y:S01]  /*4cc0*/  FMUL.FTZ R141, R66, UR28 ;  /* 0x0000001c428d7c20 */ /* 0x000fe20008410000 */
[----:B------:R-:W-:Y:S01]  /*4cd0*/  FSEL R63, R54, -INF , P4 ;  /* 0xff800000363f7808 */ /* 0x000fe20002000000 */
[----:B------:R-:W-:Y:S01]  /*4ce0*/  FMUL.FTZ R143, R67, UR28 ;  /* 0x0000001c438f7c20 */ /* 0x000fe20008410000 */
[----:B------:R-:W-:Y:S01]  /*4cf0*/  FMNMX.FTZ R142, R13, R142, !PT ;  /* 0x0000008e0d8e7209 */ /* 0x000fe20007810000 */
[----:B------:R-:W-:Y:S01]  /*4d00*/  WARPGROUP.ARRIVE ;  /* 0x00000000000079c5 */ /* 0x000fe20000000000 */
[----:B------:R-:W0:Y:S01]  /*4d10*/  MUFU.TANH R140, R140 ;  /* 0x0000008c008c7308 */ /* 0x000e220000002400 */
[----:B------:R-:W-:Y:S01]  /*4d20*/  ISETP.GT.AND P4, PT, R40, 0x41, PT ;  /* 0x000000412800780c */ /* 0x000fe20003f84270 */
[----:B------:R-:W-:Y:S01]  /*4d30*/  FMUL.FTZ R54, R77, UR28 ;  /* 0x0000001c4d367c20 */ /* 0x000fe20008410000 */
[----:B------:R-:W-:-:S02]  /*4d40*/  FMNMX.FTZ R142, R17, R142, !PT ;  /* 0x0000008e118e7209 */ /* 0x000fc40007810000 */
[----:B------:R-:W-:Y:S01]  /*4d50*/  FSEL R67, R56, -INF , P4 ;  /* 0xff80000038437808 */ /* 0x000fe20002000000 */
[----:B------:R-:W-:Y:S01]  /*4d60*/  HGMMA.64x64x16.F32.BF16 R88, R136, gdesc[UR8].tnspB, R88, gsb0 ;  /* 0x40e0000888587df0 */ /* 0x000fe20008001858 */
[----:B------:R-:W-:Y:S01]  /*4d70*/  FMNMX.FTZ R142, R37, R142, !PT ;  /* 0x0000008e258e7209 */ /* 0x000fe20007810000 */
[----:B------:R-:W1:Y:S01]  /*4d80*/  MUFU.TANH R141, R141 ;  /* 0x0000008d008d7308 */ /* 0x000e620000002400 */
[----:B------:R-:W-:Y:S01]  /*4d90*/  ISETP.GT.AND P4, PT, R40, 0x49, PT ;  /* 0x000000492800780c */ /* 0x000fe20003f84270 */
[----:B------:R-:W-:Y:S01]  /*4da0*/  UIADD3 UR10, UR7, 0x200, URZ ;  /* 0x00000200070a7890 */ /* 0x000fe2000fffe03f */
[----:B------:R-:W-:Y:S01]  /*4db0*/  FMNMX.FTZ R142, R39, R142, !PT ;  /* 0x0000008e278e7209 */ /* 0x000fe20007810000 */
[----:B------:R-:W-:Y:S01]  /*4dc0*/  UMOV UR11, 0x40000040 ;  /* 0x40000040000b7882 */ /* 0x000fe20000000000 */
[----:B------:R-:W-:Y:S02]  /*4dd0*/  FMUL.FTZ R56, R80, UR28 ;  /* 0x0000001c50387c20 */ /* 0x000fe40008410000 */
[----:B------:R-:W-:Y:S01]  /*4de0*/  FMNMX.FTZ R142, R41, R142, !PT ;  /* 0x0000008e298e7209 */ /* 0x000fe20007810000 */
[----:B------:R-:W3:Y:S01]  /*4df0*/  MUFU.TANH R143, R143 ;  /* 0x0000008f008f7308 */ /* 0x000ee20000002400 */
[----:B0-----:R-:W-:-:S02]  /*4e00*/  FSEL R79, R140, -INF , P4 ;  /* 0xff8000008c4f7808 */ /* 0x001fc40002000000 */
[----:B------:R-:W-:Y:S02]  /*4e10*/  FMNMX.FTZ R142, R43, R142, !PT ;  /* 0x0000008e2b8e7209 */ /* 0x000fe40007810000 */
[C---:B------:R-:W-:Y:S02]  /*4e20*/  ISETP.GT.AND P4, PT, R40.reuse, 0x51, PT ;  /* 0x000000512800780c */ /* 0x040fe40003f84270 */
[----:B------:R-:W-:Y:S01]  /*4e30*/  FMNMX.FTZ R142, R45, R142, !PT ;  /* 0x0000008e2d8e7209 */ /* 0x000fe20007810000 */
[----:B------:R-:W0:Y:S01]  /*4e40*/  MUFU.TANH R11, R11 ;  /* 0x0000000b000b7308 */ /* 0x000e220000002400 */
[----:B-1----:R-:W-:Y:S02]  /*4e50*/  FSEL R141, R141, -INF , P3 ;  /* 0xff8000008d8d7808 */ /* 0x002fe40001800000 */
[----:B------:R-:W-:Y:S02]  /*4e60*/  FMNMX.FTZ R142, R47, R142, !PT ;  /* 0x0000008e2f8e7209 */ /* 0x000fe40007810000 */
[----:B------:R-:W-:-:S02]  /*4e70*/  ISETP.GT.AND P3, PT, R40, 0x58, PT ;  /* 0x000000582800780c */ /* 0x000fc40003f64270 */
[----:B------:R-:W-:Y:S01]  /*4e80*/  FMNMX.FTZ R142, R49, R142, !PT ;  /* 0x0000008e318e7209 */ /* 0x000fe20007810000 */
[----:B------:R-:W-:Y:S01]  /*4e90*/  MUFU.TANH R14, R14 ;  /* 0x0000000e000e7308 */ /* 0x000fe20000002400 */
[----:B---3--:R-:W-:Y:S02]  /*4ea0*/  FSEL R143, R143, -INF , P4 ;  /* 0xff8000008f8f7808 */ /* 0x008fe40002000000 */
[----:B------:R-:W-:Y:S02]  /*4eb0*/  FMNMX.FTZ R142, R51, R142, !PT ;  /* 0x0000008e338e7209 */ /* 0x000fe40007810000 */
[----:B------:R-:W-:Y:S02]  /*4ec0*/  ISETP.GT.AND P4, PT, R40, 0x59, PT ;  /* 0x000000592800780c */ /* 0x000fe40003f84270 */
[----:B------:R-:W-:Y:S01]  /*4ed0*/  FMNMX.FTZ R142, R53, R142, !PT ;  /* 0x0000008e358e7209 */ /* 0x000fe20007810000 */
[----:B------:R-:W1:Y:S01]  /*4ee0*/  MUFU.TANH R15, R15 ;  /* 0x0000000f000f7308 */ /* 0x000e620000002400 */
[----:B------:R-:W-:Y:S01]  /*4ef0*/  FSEL R83, R18, -INF , P3 ;  /* 0xff80000012537808 */ /* 0x000fe20001800000 */
[----:B------:R-:W-:Y:S01]  /*4f00*/  FMUL.FTZ R18, R60, UR28 ;  /* 0x0000001c3c127c20 */ /* 0x000fe20008410000 */
[----:B------:R-:W-:-:S02]  /*4f10*/  FMNMX.FTZ R142, R55, R142, !PT ;  /* 0x0000008e378e7209 */ /* 0x000fc40007810000 */
[C---:B------:R-:W-:Y:S02]  /*4f20*/  ISETP.GT.AND P3, PT, R40.reuse, 0x60, PT ;  /* 0x000000602800780c */ /* 0x040fe40003f64270 */
[----:B------:R-:W-:Y:S01]  /*4f30*/  FMNMX.FTZ R142, R57, R142, !PT ;  /* 0x0000008e398e7209 */ /* 0x000fe20007810000 */
[----:B------:R-:W-:Y:S01]  /*4f40*/  MUFU.TANH R19, R19 ;  /* 0x0000001300137308 */ /* 0x000fe20000002400 */
[----:B------:R-:W-:Y:S02]  /*4f50*/  FSEL R145, R145, -INF , P4 ;  /* 0xff80000091917808 */ /* 0x000fe40002000000 */
[----:B------:R-:W-:Y:S02]  /*4f60*/  FMNMX.FTZ R142, R59, R142, !PT ;  /* 0x0000008e3b8e7209 */ /* 0x000fe40007810000 */
[----:B------:R-:W-:Y:S02]  /*4f70*/  ISETP.GT.AND P4, PT, R40, 0x61, PT ;  /* 0x000000612800780c */ /* 0x000fe40003f84270 */
[----:B------:R-:W-:Y:S01]  /*4f80*/  FMNMX.FTZ R142, R63, R142, !PT ;  /* 0x0000008e3f8e7209 */ /* 0x000fe20007810000 */
[----:B------:R-:W3:Y:S01]  /*4f90*/  MUFU.TANH R20, R20 ;  /* 0x0000001400147308 */ /* 0x000ee20000002400 */
[----:B------:R-:W-:-:S02]  /*4fa0*/  FSEL R147, R147, -INF , P3 ;  /* 0xff80000093937808 */ /* 0x000fc40001800000 */
[----:B------:R-:W-:Y:S02]  /*4fb0*/  FMNMX.FTZ R142, R71, R142, !PT ;  /* 0x0000008e478e7209 */ /* 0x000fe40007810000 */
[C---:B------:R-:W-:Y:S02]  /*4fc0*/  ISETP.GT.AND P3, PT, R40.reuse, 0x68, PT ;  /* 0x000000682800780c */ /* 0x040fe40003f64270 */
[----:B------:R-:W-:Y:S01]  /*4fd0*/  FMNMX.FTZ R142, R67, R142, !PT ;  /* 0x0000008e438e7209 */ /* 0x000fe20007810000 */
[----:B------:R-:W4:Y:S01]  /*4fe0*/  MUFU.TANH R21, R21 ;  /* 0x0000001500157308 */ /* 0x000f220000002400 */
[----:B------:R-:W-:Y:S02]  /*4ff0*/  FSEL R149, R149, -INF , P4 ;  /* 0xff80000095957808 */ /* 0x000fe40002000000 */
[----:B------:R-:W-:Y:S02]  /*5000*/  FMNMX.FTZ R142, R75, R142, !PT ;  /* 0x0000008e4b8e7209 */ /* 0x000fe40007810000 */
[----:B------:R-:W-:-:S02]  /*5010*/  ISETP.GT.AND P4, PT, R40, 0x69, PT ;  /* 0x000000692800780c */ /* 0x000fc40003f84270 */
[----:B------:R-:W-:Y:S01]  /*5020*/  FMNMX.FTZ R142, R79, R142, !PT ;  /* 0x0000008e4f8e7209 */ /* 0x000fe20007810000 */
[----:B------:R-:W5:Y:S01]  /*5030*/  MUFU.TANH R22, R22 ;  /* 0x0000001600167308 */ /* 0x000f620000002400 */
[----:B------:R-:W-:Y:S02]  /*5040*/  FSEL R151, R78, -INF , P3 ;  /* 0xff8000004e977808 */ /* 0x000fe40001800000 */
[----:B------:R-:W-:Y:S02]  /*5050*/  FMNMX.FTZ R142, R141, R142, !PT ;  /* 0x0000008e8d8e7209 */ /* 0x000fe40007810000 */
[----:B------:R-:W-:Y:S02]  /*5060*/  ISETP.GT.AND P3, PT, R40, 0x70, PT ;  /* 0x000000702800780c */ /* 0x000fe40003f64270 */
[----:B------:R-:W-:Y:S01]  /*5070*/  FMNMX.FTZ R142, R143, R142, !PT ;  /* 0x0000008e8f8e7209 */ /* 0x000fe20007810000 */
[----:B------:R-:W5:Y:S01]  /*5080*/  MUFU.TANH R25, R25 ;  /* 0x0000001900197308 */ /* 0x000f620000002400 */
[----:B------:R-:W-:-:S02]  /*5090*/  FSEL R155, R155, -INF , P4 ;  /* 0xff8000009b9b7808 */ /* 0x000fc40002000000 */
[----:B------:R-:W-:Y:S01]  /*50a0*/  FMNMX.FTZ R142, R83, R142, !PT ;  /* 0x0000008e538e7209 */ /* 0x000fe20007810000 */
[----:B------:R-:W-:Y:S02]  /*50b0*/  WARPGROUP.DEPBAR.LE gsb0, 0x0 ;  /* 0x00008000000079c5 */ /* 0x000fe40000010000 */
[----:B------:R-:W-:Y:S01]  /*50c0*/  ISETP.GT.AND P4, PT, R40, 0x71, PT ;  /* 0x000000712800780c */ /* 0x000fe20003f84270 */
[----:B------:R-:W-:Y:S01]  /*50d0*/  WARPGROUP.ARRIVE ;  /* 0x00000000000079c5 */ /* 0x000fe20000000000 */
[----:B------:R-:W-:Y:S01]  /*50e0*/  FMNMX.FTZ R142, R145, R142, !PT ;  /* 0x0000008e918e7209 */ /* 0x000fe20007810000 */
[----:B------:R-:W5:Y:S01]  /*50f0*/  MUFU.TANH R26, R26 ;  /* 0x0000001a001a7308 */ /* 0x000f620000002400 */
[----:B------:R-:W-:Y:S02]  /*5100*/  FSEL R87, R82, -INF , P3 ;  /* 0xff80000052577808 */ /* 0x000fe40001800000 */
[----:B------:R-:W-:Y:S01]  /*5110*/  FMNMX.FTZ R142, R147, R142, !PT ;  /* 0x0000008e938e7209 */ /* 0x000fe20007810000 */
[----:B------:R-:W-:Y:S01]  /*5120*/  HGMMA.64x64x16.F32.BF16 R88, R132, gdesc[UR8].tnspB, R88, gsb0 ;  /* 0x40e0000884587df0 */ /* 0x000fe20008001858 */
[----:B------:R-:W-:Y:S01]  /*5130*/  ISETP.GT.AND P3, PT, R40, 0x78, PT ;  /* 0x000000782800780c */ /* 0x000fe20003f64270 */
[----:B------:R-:W-:Y:S01]  /*5140*/  UIADD3 UR10, UR7, 0x280, URZ ;  /* 0x00000280070a7890 */ /* 0x000fe2000fffe03f */
[----:B------:R-:W-:Y:S01]  /*5150*/  FMNMX.FTZ R142, R149, R142, !PT ;  /* 0x0000008e958e7209 */ /* 0x000fe20007810000 */
[----:B------:R-:W-:Y:S01]  /*5160*/  UMOV UR11, 0x40000040 ;  /* 0x40000040000b7882 */ /* 0x000fe20000000000 */
[----:B------:R-:W-:Y:S01]  /*5170*/  FSEL R153, R153, -INF , P4 ;  /* 0xff80000099997808 */ /* 0x000fe20002000000 */
[----:B------:R-:W5:Y:S01]  /*5180*/  MUFU.TANH R27, R27 ;  /* 0x0000001b001b7308 */ /* 0x000f620000002400 */
[----:B------:R-:W-:-:S02]  /*5190*/  FMNMX.FTZ R142, R151, R142, !PT ;  /* 0x0000008e978e7209 */ /* 0x000fc40007810000 */
[----:B------:R-:W-:Y:S01]  /*51a0*/  ISETP.GT.AND P4, PT, R40, 0x79, PT ;  /* 0x000000792800780c */ /* 0x000fe20003f84270 */
[----:B------:R-:W-:Y:S01]  /*51b0*/  FMUL.FTZ R40, R64, UR28 ;  /* 0x0000001c40287c20 */ /* 0x000fe20008410000 */
[----:B------:R-:W-:Y:S01]  /*51c0*/  FMNMX.FTZ R142, R155, R142, !PT ;  /* 0x0000008e9b8e7209 */ /* 0x000fe20007810000 */
[----:B------:R-:W-:Y:S01]  /*51d0*/  FMUL.FTZ R64, R85, UR28 ;  /* 0x0000001c55407c20 */ /* 0x000fe20008410000 */
[----:B------:R-:W-:Y:S01]  /*51e0*/  FSEL R61, R86, -INF , P3 ;  /* 0xff800000563d7808 */ /* 0x000fe20001800000 */
[----:B------:R-:W5:Y:S01]  /*51f0*/  MUFU.TANH R28, R28 ;  /* 0x0000001c001c7308 */ /* 0x000f620000002400 */
[----:B------:R-:W-:Y:S02]  /*5200*/  FMNMX.FTZ R142, R87, R142, !PT ;  /* 0x0000008e578e7209 */ /* 0x000fe40007810000 */
[----:B------:R-:W-:Y:S02]  /*5210*/  FSEL R157, R23, -INF , P4 ;  /* 0xff800000179d7808 */ /* 0x000fe40002000000 */
[----:B------:R-:W-:-:S02]  /*5220*/  FMNMX.FTZ R142, R153, R142, !PT ;  /* 0x0000008e998e7209 */ /* 0x000fc40007810000 */
[C---:B------:R-:W-:Y:S01]  /*5230*/  ISETP.GT.AND P4, PT, R36.reuse, RZ, PT ;  /* 0x000000ff2400720c */ /* 0x040fe20003f84270 */
[----:B------:R-:W5:Y:S01]  /*5240*/  MUFU.TANH R29, R29 ;  /* 0x0000001d001d7308 */ /* 0x000f620000002400 */
[----:B------:R-:W-:Y:S02]  /*5250*/  FMNMX.FTZ R142, R61, R142, !PT ;  /* 0x0000008e3d8e7209 */ /* 0x000fe40007810000 */
[----:B0-----:R-:W-:Y:S02]  /*5260*/  FSEL R11, R11, -INF , P5 ;  /* 0xff8000000b0b7808 */ /* 0x001fe40002800000 */
[----:B------:R-:W-:Y:S02]  /*5270*/  FMNMX.FTZ R142, R157, R142, !PT ;  /* 0x0000008e9d8e7209 */ /* 0x000fe40007810000 */
[----:B------:R-:W-:Y:S01]  /*5280*/  ISETP.GT.AND P5, PT, R36, 0x9, PT ;  /* 0x000000092400780c */ /* 0x000fe20003fa4270 */
[----:B------:R-:W0:Y:S02]  /*5290*/  MUFU.TANH R30, R30 ;  /* 0x0000001e001e7308 */ /* 0x000e240000002400 */
[----:B------:R-:W2:Y:S01]  /*52a0*/  SHFL.BFLY PT, R23, R142, 0x2, 0x1f ;  /* 0x0c401f008e177f89 */ /* 0x000ea200000e0000 */
[----:B-1----:R-:W-:-:S02]  /*52b0*/  FSEL R15, R15, -INF , P5 ;  /* 0xff8000000f0f7808 */ /* 0x002fc40002800000 */
[----:B------:R-:W-:-:S03]  /*52c0*/  ISETP.GT.AND P5, PT, R36, 0x11, PT ;  /* 0x000000112400780c */ /* 0x000fc60003fa4270 */
[----:B------:R-:W1:Y:S08]  /*52d0*/  MUFU.TANH R31, R31 ;  /* 0x0000001f001f7308 */ /* 0x000e700000002400 */
[----:B------:R-:W1:Y:S08]  /*52e0*/  MUFU.TANH R32, R32 ;  /* 0x0000002000207308 */ /* 0x000e700000002400 */
[----:B------:R-:W1:Y:S01]  /*52f0*/  MUFU.TANH R34, R34 ;  /* 0x0000002200227308 */ /* 0x000e620000002400 */
[----:B--2---:R-:W-:-:S05]  /*5300*/  FMNMX.FTZ R23, R142, R23, !PT ;  /* 0x000000178e177209 */ /* 0x004fca0007810000 */
[----:B------:R-:W2:Y:S02]  /*5310*/  SHFL.BFLY PT, R60, R23, 0x1, 0x1f ;  /* 0x0c201f00173c7f89 */ /* 0x000ea400000e0000 */
[----:B------:R-:W1:Y:S08]  /*5320*/  MUFU.TANH R35, R35 ;  /* 0x0000002300237308 */ /* 0x000e700000002400 */
[----:B------:R-:W1:Y:S01]  /*5330*/  MUFU.TANH R18, R18 ;  /* 0x0000001200127308 */ /* 0x000e620000002400 */
[----:B------:R-:W-:-:S02]  /*5340*/  WARPGROUP.DEPBAR.LE gsb0, 0x0 ;  /* 0x00008000000079c5 */ /* 0x000fc40000010000 */
[----:B------:R-:W-:-:S05]  /*5350*/  WARPGROUP.ARRIVE ;  /* 0x00000000000079c5 */ /* 0x000fca0000000000 */
[----:B------:R-:W1:Y:S01]  /*5360*/  MUFU.TANH R38, R38 ;  /* 0x0000002600267308 */ /* 0x000e620000002400 */
[----:B--2---:R-:W-:Y:S01]  /*5370*/  FMNMX.FTZ R23, R23, R60, !PT ;  /* 0x0000003c17177209 */ /* 0x004fe20007810000 */
[----:B------:R-:W-:Y:S01]  /*5380*/  HGMMA.64x64x16.F32.BF16 R88, R128, gdesc[UR8].tnspB, R88, gsb0 ;  /* 0x40e0000880587df0 */ /* 0x000fe20008001858 */
[----:B------:R-:W-:Y:S02]  /*5390*/  UIADD3 UR10, UR7, 0x300, URZ ;  /* 0x00000300070a7890 */ /* 0x000fe4000fffe03f */
[C---:B------:R-:W-:Y:S01]  /*53a0*/  FSETP.NEU.FTZ.AND P3, PT, R23.reuse, -INF , PT ;  /* 0xff8000001700780b */ /* 0x040fe20003f7d000 */
[C---:B------:R-:W-:Y:S02]  /*53b0*/  FMUL.FTZ R60, R23.reuse, R24 ;  /* 0x00000018173c7220 */ /* 0x040fe40000410000 */
[----:B------:R-:W2:Y:S01]  /*53c0*/  MUFU.TANH R40, R40 ;  /* 0x0000002800287308 */ /* 0x000ea20000002400 */
[----:B------:R-:W-:Y:S01]  /*53d0*/  UMOV UR11, 0x40000040 ;  /* 0x40000040000b7882 */ /* 0x000fe20000000000 */
[----:B------:R-:W-:-:S02]  /*53e0*/  FSEL R70, R23, RZ, P3 ;  /* 0x000000ff17467208 */ /* 0x000fc40001800000 */
[----:B------:R-:W-:Y:S02]  /*53f0*/  FSEL R60, R60, RZ, P3 ;  /* 0x000000ff3c3c7208 */ /* 0x000fe40001800000 */
[----:B------:R-:W-:Y:S02]  /*5400*/  ISETP.GE.U32.AND P3, PT, R2, 0x180, PT ;  /* 0x000001800200780c */ /* 0x000fe40003f66070 */
[----:B------:R-:W2:Y:S01]  /*5410*/  MUFU.TANH R42, R42 ;  /* 0x0000002a002a7308 */ /* 0x000ea20000002400 */
[-CC-:B------:R-:W-:Y:S01]  /*5420*/  FFMA.FTZ R66, R13, R24.reuse, -R60.reuse ;  /* 0x000000180d427223 */ /* 0x180fe2000001083c */
[----:B------:R-:W-:Y:S01]  /*5430*/  FSEL R13, R10, -INF , P4 ;  /* 0xff8000000a0d7808 */ /* 0x000fe20002000000 */
[-CC-:B------:R-:W-:Y:S01]  /*5440*/  FFMA.FTZ R65, R12, R24.reuse, -R60.reuse ;  /* 0x000000180c417223 */ /* 0x180fe2000001083c */
[----:B------:R-:W-:Y:S01]  /*5450*/  ISETP.GT.AND P4, PT, R36, 0x8, PT ;  /* 0x000000082400780c */ /* 0x000fe20003f84270 */
[--C-:B------:R-:W-:Y:S01]  /*5460*/  FFMA.FTZ R68, R17, R24, -R60.reuse ;  /* 0x0000001811447223 */ /* 0x100fe2000001083c */
[----:B------:R-:W-:Y:S01]  /*5470*/  FMNMX.FTZ R12, R13, R8, !PT ;  /* 0x000000080d0c7209 */ /* 0x000fe20007810000 */
[-CC-:B------:R-:W-:Y:S01]  /*5480*/  FFMA.FTZ R17, R37, R24.reuse, -R60.reuse ;  /* 0x0000001825117223 */ /* 0x180fe2000001083c */
[----:B------:R4:W-:Y:S01]  /*5490*/  MUFU.EX2 R33, R65 ;  /* 0x0000004100217308 */ /* 0x0009e20000000800 */
[----:B---3--:R-:W-:Y:S01]  /*54a0*/  FSEL R37, R20, -INF , P5 ;  /* 0xff80000014257808 */ /* 0x008fe20002800000 */
[-CC-:B------:R-:W-:Y:S01]  /*54b0*/  FFMA.FTZ R137, R55, R24.reuse, -R60.reuse ;  /* 0x0000001837897223 */ /* 0x180fe2000001083c */
[----:B------:R-:W-:Y:S01]  /*54c0*/  ISETP.GT.AND P5, PT, R36, 0x19, PT ;  /* 0x000000192400780c */ /* 0x000fe20003fa4270 */
[-CC-:B------:R-:W-:Y:S01]  /*54d0*/  FFMA.FTZ R135, R75, R24.reuse, -R60.reuse ;  /* 0x000000184b877223 */ /* 0x180fe2000001083c */
[-CC-:B------:R-:W-:Y:S01]  /*54e0*/  FFMA.FTZ R139, R59, R24.reuse, -R60.reuse ;  /* 0x000000183b8b7223 */ /* 0x180fe2000001083c */
[-CC-:B------:R-:W-:Y:S01]  /*54f0*/  FFMA.FTZ R67, R67, R24.reuse, -R60.reuse ;  /* 0x0000001843437223 */ /* 0x180fe2000001083c */
[----:B------:R-:W-:Y:S01]  /*5500*/  FFMA.FTZ R59, R145, R24, -R60 ;  /* 0x00000018913b7223 */ /* 0x000fe2000001083c */
[----:B------:R3:W-:Y:S01]  /*5510*/  MUFU.EX2 R10, R66 ;  /* 0x00000042000a7308 */ /* 0x0007e20000000800 */
[----:B----4-:R-:W-:-:S02]  /*5520*/  FSEL R65, R14, -INF , P4 ;  /* 0xff8000000e417808 */ /* 0x010fc40002000000 */
[----:B------:R-:W-:Y:S02]  /*5530*/  FMNMX.FTZ R14, R11, R12, !PT ;  /* 0x0000000c0b0e7209 */ /* 0x000fe40007810000 */
[C---:B------:R-:W-:Y:S02]  /*5540*/  ISETP.GT.AND P4, PT, R36.reuse, 0x10, PT ;  /* 0x000000102400780c */ /* 0x040fe40003f84270 */
[----:B------:R-:W-:Y:S01]  /*5550*/  FMNMX.FTZ R14, R65, R14, !PT ;  /* 0x0000000e410e7209 */ /* 0x000fe20007810000 */
[----:B------:R-:W4:Y:S01]  /*5560*/  MUFU.TANH R44, R44 ;  /* 0x0000002c002c7308 */ /* 0x000f220000002400 */
[----:B------:R-:W-:Y:S01]  /*5570*/  FSEL R19, R19, -INF , P4 ;  /* 0xff80000013137808 */ /* 0x000fe20002000000 */
[----:B---3--:R-:W-:Y:S01]  /*5580*/  FFMA.FTZ R66, R39, R24, -R60 ;  /* 0x0000001827427223 */ /* 0x008fe2000001083c */
[----:B------:R-:W-:Y:S02]  /*5590*/  FMNMX.FTZ R14, R15, R14, !PT ;  /* 0x0000000e0f0e7209 */ /* 0x000fe40007810000 */
[----:B------:R-:W-:-:S02]  /*55a0*/  ISETP.GT.AND P4, PT, R36, 0x18, PT ;  /* 0x000000182400780c */ /* 0x000fc40003f84270 */
[----:B------:R-:W-:Y:S01]  /*55b0*/  FMNMX.FTZ R14, R19, R14, !PT ;  /* 0x0000000e130e7209 */ /* 0x000fe20007810000 */
[----:B------:R-:W3:Y:S01]  /*55c0*/  MUFU.TANH R46, R46 ;  /* 0x0000002e002e7308 */ /* 0x000ee20000002400 */
[----:B------:R-:W-:Y:S02]  /*55d0*/  FSEL R21, R21, -INF , P4 ;  /* 0xff80000015157808 */ /* 0x000fe40002000000 */
[----:B------:R-:W-:Y:S02]  /*55e0*/  FMNMX.FTZ R20, R37, R14, !PT ;  /* 0x0000000e25147209 */ /* 0x000fe40007810000 */
[----:B------:R-:W-:Y:S02]  /*55f0*/  ISETP.GT.AND P4, PT, R36, 0x20, PT ;  /* 0x000000202400780c */ /* 0x000fe40003f84270 */
[----:B-----5:R-:W-:Y:S01]  /*5600*/  FSEL R39, R22, -INF , P5 ;  /* 0xff80000016277808 */ /* 0x020fe20002800000 */
[----:B------:R-:W5:Y:S01]  /*5610*/  MUFU.TANH R48, R48 ;  /* 0x0000003000307308 */ /* 0x000f620000002400 */
[----:B------:R-:W-:-:S02]  /*5620*/  FMNMX.FTZ R20, R21, R20, !PT ;  /* 0x0000001415147209 */ /* 0x000fc40007810000 */
[C---:B------:R-:W-:Y:S02]  /*5630*/  ISETP.GT.AND P5, PT, R36.reuse, 0x21, PT ;  /* 0x000000212400780c */ /* 0x040fe40003fa4270 */
[----:B------:R-:W-:Y:S01]  /*5640*/  FSEL R69, R25, -INF , P4 ;  /* 0xff80000019457808 */ /* 0x000fe20002000000 */
[--C-:B------:R-:W-:Y:S01]  /*5650*/  FFMA.FTZ R25, R41, R24, -R60.reuse ;  /* 0x0000001829197223 */ /* 0x100fe2000001083c */
[----:B------:R-:W-:Y:S01]  /*5660*/  FMNMX.FTZ R20, R39, R20, !PT ;  /* 0x0000001427147209 */ /* 0x000fe20007810000 */
[----:B------:R-:W5:Y:S01]  /*5670*/  MUFU.TANH R50, R50 ;  /* 0x0000003200327308 */ /* 0x000f620000002400 */
[----:B------:R-:W-:Y:S02]  /*5680*/  ISETP.GT.AND P4, PT, R36, 0x28, PT ;  /* 0x000000282400780c */ /* 0x000fe40003f84270 */
[----:B------:R-:W-:Y:S01]  /*5690*/  FSEL R41, R26, -INF , P5 ;  /* 0xff8000001a297808 */ /* 0x000fe20002800000 */
[----:B------:R-:W-:Y:S01]  /*56a0*/  FFMA.FTZ R26, R43, R24, -R60 ;  /* 0x000000182b1a7223 */ /* 0x000fe2000001083c */
[----:B------:R-:W-:-:S02]  /*56b0*/  FMNMX.FTZ R20, R69, R20, !PT ;  /* 0x0000001445147209 */ /* 0x000fc40007810000 */
[C---:B------:R-:W-:Y:S01]  /*56c0*/  ISETP.GT.AND P5, PT, R36.reuse, 0x29, PT ;  /* 0x000000292400780c */ /* 0x040fe20003fa4270 */
[----:B------:R-:W5:Y:S01]  /*56d0*/  MUFU.TANH R52, R52 ;  /* 0x0000003400347308 */ /* 0x000f620000002400 */
[----:B------:R-:W-:Y:S01]  /*56e0*/  FSEL R73, R27, -INF , P4 ;  /* 0xff8000001b497808 */ /* 0x000fe20002000000 */
[--C-:B------:R-:W-:Y:S01]  /*56f0*/  FFMA.FTZ R27, R45, R24, -R60.reuse ;  /* 0x000000182d1b7223 */ /* 0x100fe2000001083c */
[----:B------:R-:W-:Y:S02]  /*5700*/  FMNMX.FTZ R22, R41, R20, !PT ;  /* 0x0000001429167209 */ /* 0x000fe40007810000 */
[----:B------:R-:W-:Y:S02]  /*5710*/  ISETP.GT.AND P4, PT, R36, 0x30, PT ;  /* 0x000000302400780c */ /* 0x000fe40003f84270 */
[----:B------:R-:W-:Y:S01]  /*5720*/  FSEL R43, R28, -INF , P5 ;  /* 0xff8000001c2b7808 */ /* 0x000fe20002800000 */
[----:B------:R2:W-:Y:S01]  /*5730*/  MUFU.EX2 R20, R26 ;  /* 0x0000001a00147308 */ /* 0x0005e20000000800 */
[----:B------:R-:W-:Y:S01]  /*5740*/  FMNMX.FTZ R22, R73, R22, !PT ;  /* 0x0000001649167209 */ /* 0x000fe20007810000 */
[----:B------:R-:W-:Y:S01]  /*5750*/  FFMA.FTZ R28, R47, R24, -R60 ;  /* 0x000000182f1c7223 */ /* 0x000fe2000001083c */
[----:B------:R-:W-:Y:S01]  /*5760*/  ISETP.GT.AND P5, PT, R36, 0x31, PT ;  /* 0x000000312400780c */ /* 0x000fe20003fa4270 */
[----:B------:R-:W-:-:S02]  /*5770*/  WARPGROUP.DEPBAR.LE gsb0, 0x0 ;  /* 0x00008000000079c5 */ /* 0x000fc40000010000 */
[----:B------:R-:W-:Y:S01]  /*5780*/  FSEL R77, R29, -INF , P4 ;  /* 0xff8000001d4d7808 */ /* 0x000fe20002000000 */
[--C-:B------:R-:W-:Y:S01]  /*5790*/  FFMA.FTZ R29, R49, R24, -R60.reuse ;  /* 0x00000018311d7223 */ /* 0x100fe2000001083c */
[----:B------:R-:W-:Y:S01]  /*57a0*/  FMNMX.FTZ R22, R43, R22, !PT ;  /* 0x000000162b167209 */ /* 0x000fe20007810000 */
[----:B------:R-:W-:Y:S01]  /*57b0*/  WARPGROUP.ARRIVE ;  /* 0x00000000000079c5 */ /* 0x000fe20000000000 */
[----:B------:R-:W-:Y:S01]  /*57c0*/  ISETP.GT.AND P4, PT, R36, 0x38, PT ;  /* 0x000000382400780c */ /* 0x000fe20003f84270 */
[----:B------:R-:W5:Y:S01]  /*57d0*/  MUFU.TANH R54, R54 ;  /* 0x0000003600367308 */ /* 0x000f620000002400 */
[----:B0-----:R-:W-:Y:S01]  /*57e0*/  FSEL R45, R30, -INF , P5 ;  /* 0xff8000001e2d7808 */ /* 0x001fe20002800000 */
[--C-:B------:R-:W-:Y:S01]  /*57f0*/  FFMA.FTZ R30, R71, R24, -R60.reuse ;  /* 0x00000018471e7223 */ /* 0x100fe2000001083c */
[----:B------:R-:W-:Y:S01]  /*5800*/  FMNMX.FTZ R22, R77, R22, !PT ;  /* 0x000000164d167209 */ /* 0x000fe20007810000 */
[----:B------:R-:W-:Y:S01]  /*5810*/  HGMMA.64x64x16.F32.BF16 R88, R124, gdesc[UR8].tnspB, R88, gsb0 ;  /* 0x40e000087c587df0 */ /* 0x000fe20008001858 */
[C---:B------:R-:W-:Y:S01]  /*5820*/  ISETP.GT.AND P5, PT, R36.reuse, 0x39, PT ;  /* 0x000000392400780c */ /* 0x040fe20003fa4270 */
[----:B------:R-:W-:Y:S01]  /*5830*/  UIADD3 UR10, UR7, 0x380, URZ ;  /* 0x00000380070a7890 */ /* 0x000fe2000fffe03f */
[----:B-1----:R-:W-:Y:S01]  /*5840*/  FSEL R81, R31, -INF , P4 ;  /* 0xff8000001f517808 */ /* 0x002fe20002000000 */
[--C-:B------:R-:W-:Y:S01]  /*5850*/  FFMA.FTZ R31, R53, R24, -R60.reuse ;  /* 0x00000018351f7223 */ /* 0x100fe2000001083c */
[----:B--2---:R-:W-:Y:S01]  /*5860*/  FMNMX.FTZ R26, R45, R22, !PT ;  /* 0x000000162d1a7209 */ /* 0x004fe20007810000 */
[----:B------:R-:W0:Y:S01]  /*5870*/  MUFU.TANH R56, R56 ;  /* 0x0000003800387308 */ /* 0x000e220000002400 */
[----:B------:R-:W-:Y:S01]  /*5880*/  ISETP.GT.AND P4, PT, R36, 0x40, PT ;  /* 0x000000402400780c */ /* 0x000fe20003f84270 */
[----:B------:R-:W-:Y:S01]  /*5890*/  UMOV UR11, 0x40000040 ;  /* 0x40000040000b7882 */ /* 0x000fe20000000000 */
[----:B------:R-:W-:Y:S01]  /*58a0*/  FSEL R47, R32, -INF , P5 ;  /* 0xff800000202f7808 */ /* 0x000fe20002800000 */
[--C-:B------:R-:W-:Y:S01]  /*58b0*/  FFMA.FTZ R32, R79, R24, -R60.reuse ;  /* 0x000000184f207223 */ /* 0x100fe2000001083c */
[----:B------:R-:W-:Y:S01]  /*58c0*/  FMNMX.FTZ R26, R81, R26, !PT ;  /* 0x0000001a511a7209 */ /* 0x000fe20007810000 */
[-CC-:B------:R-:W-:Y:S01]  /*58d0*/  FFMA.FTZ R71, R153, R24.reuse, -R60.reuse ;  /* 0x0000001899477223 */ /* 0x180fe2000001083c */
[----:B------:R-:W-:Y:S01]  /*58e0*/  ISETP.GT.AND P5, PT, R36, 0x41, PT ;  /* 0x000000412400780c */ /* 0x000fe20003fa4270 */
[----:B------:R-:W1:Y:S01]  /*58f0*/  MUFU.TANH R58, R58 ;  /* 0x0000003a003a7308 */ /* 0x000e620000002400 */
[----:B------:R-:W-:Y:S01]  /*5900*/  FSEL R85, R34, -INF , P4 ;  /* 0xff80000022557808 */ /* 0x000fe20002000000 */
[----:B------:R-:W-:Y:S01]  /*5910*/  FFMA.FTZ R34, R141, R24, -R60 ;  /* 0x000000188d227223 */ /* 0x000fe2000001083c */
[----:B------:R-:W-:Y:S01]  /*5920*/  FMNMX.FTZ R26, R47, R26, !PT ;  /* 0x0000001a2f1a7209 */ /* 0x000fe20007810000 */
[----:B------:R-:W-:Y:S01]  /*5930*/  UMOV UR7, UR5 ;  /* 0x0000000500077c82 */ /* 0x000fe20008000000 */
[----:B------:R-:W-:-:S02]  /*5940*/  ISETP.GT.AND P4, PT, R36, 0x48, PT ;  /* 0x000000482400780c */ /* 0x000fc40003f84270 */
[----:B------:R-:W-:Y:S01]  /*5950*/  FSEL R35, R35, -INF , P5 ;  /* 0xff80000023237808 */ /* 0x000fe20002800000 */
[----:B------:R-:W2:Y:S01]  /*5960*/  MUFU.TANH R62, R62 ;  /* 0x0000003e003e7308 */ /* 0x000ea20000002400 */
[----:B------:R-:W-:Y:S02]  /*5970*/  FMNMX.FTZ R26, R85, R26, !PT ;  /* 0x0000001a551a7209 */ /* 0x000fe40007810000 */
[----:B------:R-:W-:Y:S02]  /*5980*/  ISETP.GT.AND P5, PT, R36, 0x49, PT ;  /* 0x000000492400780c */ /* 0x000fe40003fa4270 */
[----:B------:R-:W-:Y:S01]  /*5990*/  FSEL R49, R18, -INF , P4 ;  /* 0xff80000012317808 */ /* 0x000fe20002000000 */
[----:B------:R-:W-:Y:S01]  /*59a0*/  FFMA.FTZ R18, R51, R24, -R60 ;  /* 0x0000001833127223 */ /* 0x000fe2000001083c */
[----:B------:R-:W-:Y:S01]  /*59b0*/  FMNMX.FTZ R26, R35, R26, !PT ;  /* 0x0000001a231a7209 */ /* 0x000fe20007810000 */
[----:B------:R-:W2:Y:S01]  /*59c0*/  MUFU.TANH R64, R64 ;  /* 0x0000004000407308 */ /* 0x000ea20000002400 */
[----:B------:R-:W-:-:S02]  /*59d0*/  ISETP.GT.AND P4, PT, R36, 0x50, PT ;  /* 0x000000502400780c */ /* 0x000fc40003f84270 */
[----:B------:R-:W-:Y:S02]  /*59e0*/  FSEL R51, R38, -INF , P5 ;  /* 0xff80000026337808 */ /* 0x000fe40002800000 */
[----:B------:R-:W-:Y:S02]  /*59f0*/  FMNMX.FTZ R26, R49, R26, !PT ;  /* 0x0000001a311a7209 */ /* 0x000fe40007810000 */
[----:B------:R-:W-:Y:S01]  /*5a00*/  ISETP.GT.AND P5, PT, R36, 0x51, PT ;  /* 0x000000512400780c */ /* 0x000fe20003fa4270 */
[----:B------:R0:W-:Y:S01]  /*5a10*/  MUFU.EX2 R14, R66 ;  /* 0x00000042000e7308 */ /* 0x0001e20000000800 */
[----:B------:R-:W-:Y:S01]  /*5a20*/  FSEL R133, R40, -INF , P4 ;  /* 0xff80000028857808 */ /* 0x000fe20002000000 */
[----:B------:R-:W-:Y:S01]  /*5a30*/  FFMA.FTZ R40, R151, R24, -R60 ;  /* 0x0000001897287223 */ /* 0x000fe2000001083c */
[----:B------:R-:W-:Y:S02]  /*5a40*/  FMNMX.FTZ R26, R51, R26, !PT ;  /* 0x0000001a331a7209 */ /* 0x000fe40007810000 */
[----:B------:R-:W-:-:S02]  /*5a50*/  ISETP.GT.AND P4, PT, R36, 0x58, PT ;  /* 0x000000582400780c */ /* 0x000fc40003f84270 */
[----:B------:R-:W-:Y:S01]  /*5a60*/  FSEL R42, R42, -INF , P5 ;  /* 0xff8000002a2a7808 */ /* 0x000fe20002800000 */
[----:B------:R-:W-:Y:S01]  /*5a70*/  MUFU.EX2 R12, R68 ;  /* 0x00000044000c7308 */ /* 0x000fe20000000800 */
[----:B------:R-:W-:Y:S01]  /*5a80*/  FMNMX.FTZ R53, R133, R26, !PT ;  /* 0x0000001a85357209 */ /* 0x000fe20007810000 */
[-CC-:B------:R-:W-:Y:S01]  /*5a90*/  FFMA.FTZ R26, R57, R24.reuse, -R60.reuse ;  /* 0x00000018391a7223 */ /* 0x180fe2000001083c */
[----:B------:R-:W-:Y:S01]  /*5aa0*/  ISETP.GT.AND P5, PT, R36, 0x59, PT ;  /* 0x000000592400780c */ /* 0x000fe20003fa4270 */
[----:B------:R-:W-:Y:S01]  /*5ab0*/  FFMA.FTZ R57, R143, R24, -R60 ;  /* 0x000000188f397223 */ /* 0x000fe2000001083c */
[----:B----4-:R-:W-:Y:S02]  /*5ac0*/  FSEL R44, R44, -INF , P4 ;  /* 0xff8000002c2c7808 */ /* 0x010fe40002000000 */
[----:B------:R-:W-:Y:S01]  /*5ad0*/  FMNMX.FTZ R53, R42, R53, !PT ;  /* 0x000000352a357209 */ /* 0x000fe20007810000 */
[----:B------:R-:W4:Y:S01]  /*5ae0*/  MUFU.EX2 R17, R17 ;  /* 0x0000001100117308 */ /* 0x000f220000000800 */
[----:B------:R-:W-:-:S02]  /*5af0*/  ISETP.GT.AND P4, PT, R36, 0x60, PT ;  /* 0x000000602400780c */ /* 0x000fc40003f84270 */
[----:B---3--:R-:W-:Y:S02]  /*5b00*/  FSEL R46, R46, -INF , P5 ;  /* 0xff8000002e2e7808 */ /* 0x008fe40002800000 */
[----:B------:R-:W-:Y:S02]  /*5b10*/  FMNMX.FTZ R53, R44, R53, !PT ;  /* 0x000000352c357209 */ /* 0x000fe40007810000 */
[----:B------:R-:W-:Y:S01]  /*5b20*/  ISETP.GT.AND P5, PT, R36, 0x61, PT ;  /* 0x000000612400780c */ /* 0x000fe20003fa4270 */
[----:B------:R-:W3:Y:S01]  /*5b30*/  MUFU.EX2 R25, R25 ;  /* 0x0000001900197308 */ /* 0x000ee20000000800 */
[----:B-----5:R-:W-:Y:S02]  /*5b40*/  FSEL R48, R48, -INF , P4 ;  /* 0xff80000030307808 */ /* 0x020fe40002000000 */
[----:B------:R-:W-:Y:S02]  /*5b50*/  FMNMX.FTZ R53, R46, R53, !PT ;  /* 0x000000352e357209 */ /* 0x000fe40007810000 */
[----:B------:R-:W-:-:S02]  /*5b60*/  ISETP.GT.AND P4, PT, R36, 0x68, PT ;  /* 0x000000682400780c */ /* 0x000fc40003f84270 */
[----:B------:R-:W-:Y:S01]  /*5b70*/  FSEL R50, R50, -INF , P5 ;  /* 0xff80000032327808 */ /* 0x000fe20002800000 */
[----:B------:R-:W-:Y:S01]  /*5b80*/  MUFU.EX2 R27, R27 ;  /* 0x0000001b001b7308 */ /* 0x000fe20000000800 */
[----:B------:R-:W-:Y:S02]  /*5b90*/  FMNMX.FTZ R53, R48, R53, !PT ;  /* 0x0000003530357209 */ /* 0x000fe40007810000 */
[----:B------:R-:W-:Y:S02]  /*5ba0*/  ISETP.GT.AND P5, PT, R36, 0x69, PT ;  /* 0x000000692400780c */ /* 0x000fe40003fa4270 */
[----:B------:R-:W-:Y:S02]  /*5bb0*/  FSEL R52, R52, -INF , P4 ;  /* 0xff80000034347808 */ /* 0x000fe40002000000 */
[----:B------:R-:W-:Y:S01]  /*5bc0*/  FMNMX.FTZ R53, R50, R53, !PT ;  /* 0x0000003532357209 */ /* 0x000fe20007810000 */
[----:B------:R-:W-:Y:S02]  /*5bd0*/  WARPGROUP.DEPBAR.LE gsb0, 0x0 ;  /* 0x00008000000079c5 */ /* 0x000fe40000010000 */
[----:B------:R-:W-:Y:S01]  /*5be0*/  ISETP.GT.AND P4, PT, R36, 0x70, PT ;  /* 0x000000702400780c */ /* 0x000fe20003f84270 */
[----:B------:R-:W-:Y:S01]  /*5bf0*/  WARPGROUP.ARRIVE ;  /* 0x00000000000079c5 */ /* 0x000fe20000000000 */
[----:B0-----:R-:W-:Y:S01]  /*5c00*/  FSEL R66, R54, -INF , P5 ;  /* 0xff80000036427808 */ /* 0x001fe20002800000 */
[----:B------:R0:W-:Y:S01]  /*5c10*/  MUFU.EX2 R22, R28 ;  /* 0x0000001c00167308 */ /* 0x0001e20000000800 */
[----:B------:R-:W-:-:S02]  /*5c20*/  FMNMX.FTZ R53, R52, R53, !PT ;  /* 0x0000003534357209 */ /* 0x000fc40007810000 */
[----:B------:R-:W-:Y:S01]  /*5c30*/  ISETP.GT.AND P5, PT, R36, 0x71, PT ;  /* 0x000000712400780c */ /* 0x000fe20003fa4270 */
[----:B------:R-:W-:Y:S01]  /*5c40*/  HGMMA.64x64x16.F32.BF16 R88, R120, gdesc[UR8].tnspB, R88, gsb0 ;  /* 0x40e0000878587df0 */ /* 0x000fe20008001858 */
[----:B------:R-:W-:Y:S02]  /*5c50*/  FSEL R56, R56, -INF , P4 ;  /* 0xff80000038387808 */ /* 0x000fe40002000000 */
[----:B------:R-:W-:Y:S01]  /*5c60*/  FMNMX.FTZ R53, R66, R53, !PT ;  /* 0x0000003542357209 */ /* 0x000fe20007810000 */
[----:B------:R-:W5:Y:S01]  /*5c70*/  MUFU.EX2 R29, R29 ;  /* 0x0000001d001d7308 */ /* 0x000f620000000800 */
[----:B------:R-:W-:Y:S01]  /*5c80*/  ISETP.GT.AND P4, PT, R36, 0x78, PT ;  /* 0x000000782400780c */ /* 0x000fe20003f84270 */
[-CC-:B0-----:R-:W-:Y:S01]  /*5c90*/  FFMA.FTZ R28, R63, R24.reuse, -R60.reuse ;  /* 0x000000183f1c7223 */ /* 0x181fe2000001083c */
[----:B-1----:R-:W-:Y:S01]  /*5ca0*/  FSEL R68, R58, -INF , P5 ;  /* 0xff8000003a447808 */ /* 0x002fe20002800000 */
[-CC-:B------:R-:W-:Y:S01]  /*5cb0*/  FFMA.FTZ R63, R149, R24.reuse, -R60.reuse ;  /* 0x00000018953f7223 */ /* 0x180fe2000001083c */
[----:B------:R-:W-:Y:S01]  /*5cc0*/  FMNMX.FTZ R53, R56, R53, !PT ;  /* 0x0000003538357209 */ /* 0x000fe20007810000 */
[-CC-:B------:R-:W-:Y:S01]  /*5cd0*/  FFMA.FTZ R58, R61, R24.reuse, -R60.reuse ;  /* 0x000000183d3a7223 */ /* 0x180fe2000001083c */
[----:B------:R-:W-:Y:S01]  /*5ce0*/  ISETP.GT.AND P5, PT, R36, 0x79, PT ;  /* 0x000000792400780c */ /* 0x000fe20003fa4270 */
[----:B------:R-:W-:Y:S01]  /*5cf0*/  MUFU.EX2 R18, R18 ;  /* 0x0000001200127308 */ /* 0x000fe20000000800 */
[----:B--2---:R-:W-:Y:S01]  /*5d00*/  FSEL R62, R62, -INF , P4 ;  /* 0xff8000003e3e7808 */ /* 0x004fe20002000000 */
[----:B------:R-:W-:Y:S01]  /*5d10*/  FFMA.FTZ R36, R83, R24, -R60 ;  /* 0x0000001853247223 */ /* 0x000fe2000001083c */
[----:B------:R-:W-:-:S02]  /*5d20*/  FMNMX.FTZ R53, R68, R53, !PT ;  /* 0x0000003544357209 */ /* 0x000fc40007810000 */
[----:B------:R-:W-:Y:S02]  /*5d30*/  FSEL R64, R64, -INF , P5 ;  /* 0xff80000040407808 */ /* 0x000fe40002800000 */
[----:B------:R-:W-:Y:S01]  /*5d40*/  FMNMX.FTZ R53, R62, R53, !PT ;  /* 0x000000353e357209 */ /* 0x000fe20007810000 */
[----:B------:R-:W0:Y:S01]  /*5d50*/  MUFU.EX2 R31, R31 ;  /* 0x0000001f001f7308 */ /* 0x000e220000000800 */
[----:B------:R-:W-:Y:S02]  /*5d60*/  F2FP.BF16.F32.PACK_AB R149, R10, R33 ;  /* 0x000000210a95723e */ /* 0x000fe400000010ff */
[----:B------:R-:W-:Y:S02]  /*5d70*/  FMNMX.FTZ R38, R64, R53, !PT ;  /* 0x0000003540267209 */ /* 0x000fe40007810000 */
[----:B----4-:R-:W-:Y:S02]  /*5d80*/  F2FP.BF16.F32.PACK_AB R151, R17, R12 ;  /* 0x0000000c1197723e */ /* 0x010fe400000010ff */
[----:B---3--:R-:W-:Y:S01]  /*5d90*/  F2FP.BF16.F32.PACK_AB R145, R25, R14 ;  /* 0x0000000e1991723e */ /* 0x008fe200000010ff */
[----:B------:R-:W1:Y:S01]  /*5da0*/  SHFL.BFLY PT, R55, R38, 0x2, 0x1f ;  /* 0x0c401f0026377f89 */ /* 0x000e6200000e0000 */
[----:B------:R-:W-:Y:S01]  /*5db0*/  MUFU.EX2 R137, R137 ;  /* 0x0000008900897308 */ /* 0x000fe20000000800 */
[----:B-----5:R-:W-:-:S07]  /*5dc0*/  F2FP.BF16.F32.PACK_AB R141, R29, R22 ;  /* 0x000000161d8d723e */ /* 0x020fce00000010ff */
[----:B------:R-:W-:Y:S01]  /*5dd0*/  MUFU.EX2 R26, R26 ;  /* 0x0000001a001a7308 */ /* 0x000fe20000000800 */
[----:B0-----:R-:W-:-:S07]  /*5de0*/  F2FP.BF16.F32.PACK_AB R143, R31, R18 ;  /* 0x000000121f8f723e */ /* 0x001fce00000010ff */
[----:B------:R-:W-:Y:S01]  /*5df0*/  MUFU.EX2 R139, R139 ;  /* 0x0000008b008b7308 */ /* 0x000fe20000000800 */
[----:B-1----:R-:W-:-:S07]  /*5e00*/  FMNMX.FTZ R55, R38, R55, !PT ;  /* 0x0000003726377209 */ /* 0x002fce0007810000 */
[----:B------:R-:W-:Y:S01]  /*5e10*/  MUFU.EX2 R28, R28 ;  /* 0x0000001c001c7308 */ /* 0x000fe20000000800 */
[----:B------:R-:W-:Y:S01]  /*5e20*/  FFMA.FTZ R38, R147, R24, -R60 ;  /* 0x0000001893267223 */ /* 0x000fe2000001083c */
[----:B------:R-:W-:Y:S01]  /*5e30*/  F2FP.BF16.F32.PACK_AB R147, R27, R20 ;  /* 0x000000141b93723e */ /* 0x000fe200000010ff */
[----:B------:R-:W0:Y:S05]  /*5e40*/  SHFL.BFLY PT, R54, R55, 0x1, 0x1f ;  /* 0x0c201f0037367f89 */ /* 0x000e2a00000e0000 */
[----:B------:R-:W-:Y:S08]  /*5e50*/  MUFU.EX2 R30, R30 ;  /* 0x0000001e001e7308 */ /* 0x000ff00000000800 */
[----:B------:R1:W-:Y:S08]  /*5e60*/  MUFU.EX2 R53, R67 ;  /* 0x0000004300357308 */ /* 0x0003f00000000800 */
[----:B------:R-:W-:Y:S01]  /*5e70*/  MUFU.EX2 R135, R135 ;  /* 0x0000008700877308 */ /* 0x000fe20000000800 */
[----:B------:R-:W-:-:S02]  /*5e80*/  WARPGROUP.DEPBAR.LE gsb0, 0x0 ;  /* 0x00008000000079c5 */ /* 0x000fc40000010000 */
[--C-:B-1----:R-:W-:Y:S01]  /*5e90*/  FFMA.FTZ R67, R155, R24, -R60.reuse ;  /* 0x000000189b437223 */ /* 0x102fe2000001083c */
[----:B0-----:R-:W-:Y:S01]  /*5ea0*/  FMNMX.FTZ R55, R55, R54, !PT ;  /* 0x0000003637377209 */ /* 0x001fe20007810000 */
[-CC-:B------:R-:W-:Y:S01]  /*5eb0*/  FFMA.FTZ R54, R87, R24.reuse, -R60.reuse ;  /* 0x0000001857367223 */ /* 0x180fe2000001083c */
[-C--:B------:R-:W-:Y:S02]  /*5ec0*/  FFMA.FTZ R60, R157, R24.reuse, -R60 ;  /* 0x000000189d3c7223 */ /* 0x080fe4000001083c */
[C---:B------:R-:W-:Y:S01]  /*5ed0*/  FSETP.NEU.FTZ.AND P4, PT, R55.reuse, -INF , PT ;  /* 0xff8000003700780b */ /* 0x040fe20003f9d000 */
[----:B------:R-:W-:Y:S01]  /*5ee0*/  FMUL.FTZ R75, R55, R24 ;  /* 0x00000018374b7220 */ /* 0x000fe20000410000 */
[----:B------:R-:W-:Y:S04]  /*5ef0*/  MUFU.EX2 R32, R32 ;  /* 0x0000002000207308 */ /* 0x000fe80000000800 */
[----:B------:R-:W-:-:S04]  /*5f00*/  FSEL R75, R75, RZ, P4 ;  /* 0x000000ff4b4b7208 */ /* 0x000fc80002000000 */
[----:B------:R-:W-:Y:S01]  /*5f10*/  MUFU.EX2 R34, R34 ;  /* 0x0000002200227308 */ /* 0x000fe20000000800 */
[-CC-:B------:R-:W-:Y:S01]  /*5f20*/  FFMA.FTZ R148, R11, R24.reuse, -R75.reuse ;  /* 0x000000180b947223 */ /* 0x180fe2000001084b */
[-CC-:B------:R-:W-:Y:S01]  /*5f30*/  FFMA.FTZ R11, R37, R24.reuse, -R75.reuse ;  /* 0x00000018250b7223 */ /* 0x180fe2000001084b */
[-C--:B------:R-:W-:Y:S01]  /*5f40*/  FFMA.FTZ R37, R43, R24.reuse, -R75 ;  /* 0x000000182b257223 */ /* 0x080fe2000001084b */
[----:B------:R-:W-:Y:S01]  /*5f50*/  FADD.FTZ R43, -R70, R9 ;  /* 0x00000009462b7221 */ /* 0x000fe20000010100 */
[----:B------:R-:W-:Y:S01]  /*5f60*/  FSEL R9, R55, RZ, P4 ;  /* 0x000000ff37097208 */ /* 0x000fe20002000000 */
[-CC-:B------:R-:W-:Y:S01]  /*5f70*/  FFMA.FTZ R144, R19, R24.reuse, -R75.reuse ;  /* 0x0000001813907223 */ /* 0x180fe2000001084b */
[-CC-:B------:R-:W-:Y:S01]  /*5f80*/  FFMA.FTZ R13, R13, R24.reuse, -R75.reuse ;  /* 0x000000180d0d7223 */ /* 0x180fe2000001084b */
[-CC-:B------:R-:W-:Y:S01]  /*5f90*/  FFMA.FTZ R19, R39, R24.reuse, -R75.reuse ;  /* 0x0000001827137223 */ /* 0x180fe2000001084b */
[-CC-:B------:R-:W-:Y:S01]  /*5fa0*/  FFMA.FTZ R39, R45, R24.reuse, -R75.reuse ;  /* 0x000000182d277223 */ /* 0x180fe2000001084b */
[----:B------:R-:W-:Y:S01]  /*5fb0*/  FADD.FTZ R9, -R9, R8 ;  /* 0x0000000809097221 */ /* 0x000fe20000010100 */
[-C--:B------:R-:W-:Y:S01]  /*5fc0*/  FMUL.FTZ R45, R43, R24.reuse ;  /* 0x000000182b2d7220 */ /* 0x080fe20000410000 */
[----:B------:R-:W-:Y:S01]  /*5fd0*/  IMAD.U32 R43, RZ, RZ, UR4 ;  /* 0x00000004ff2b7e24 */ /* 0x000fe2000f8e00ff */
[----:B------:R-:W-:Y:S01]  /*5fe0*/  MUFU.EX2 R13, R13 ;  /* 0x0000000d000d7308 */ /* 0x000fe20000000800 */
[-C--:B------:R-:W-:Y:S01]  /*5ff0*/  FMUL.FTZ R70, R9, R24.reuse ;  /* 0x0000001809467220 */ /* 0x080fe20000410000 */
[-CC-:B------:R-:W-:Y:S01]  /*6000*/  FFMA.FTZ R150, R65, R24.reuse, -R75.reuse ;  /* 0x0000001841967223 */ /* 0x180fe2000001084b */
[----:B------:R-:W-:Y:S01]  /*6010*/  VIADD R9, R16, 0x9 ;  /* 0x0000000910097836 */ /* 0x000fe20000000000 */
[----:B------:R-:W-:Y:S01]  /*6020*/  @!P1 LEA R43, R43, UR39, 0x3 ;  /* 0x000000272b2b9c11 */ /* 0x000fe2000f8e18ff */
[-CC-:B------:R-:W-:Y:S01]  /*6030*/  FFMA.FTZ R15, R15, R24.reuse, -R75.reuse ;  /* 0x000000180f0f7223 */ /* 0x180fe2000001084b */
[-CC-:B------:R-:W-:Y:S01]  /*6040*/  FFMA.FTZ R146, R21, R24.reuse, -R75.reuse ;  /* 0x0000001815927223 */ /* 0x180fe2000001084b */
[-CC-:B------:R-:W-:Y:S01]  /*6050*/  FFMA.FTZ R21, R41, R24.reuse, -R75.reuse ;  /* 0x0000001829157223 */ /* 0x180fe2000001084b */
[----:B------:R-:W0:Y:S01]  /*6060*/  MUFU.EX2 R8, R45 ;  /* 0x0000002d00087308 */ /* 0x000e220000000800 */
[-CC-:B------:R-:W-:Y:S01]  /*6070*/  FFMA.FTZ R41, R47, R24.reuse, -R75.reuse ;  /* 0x000000182f297223 */ /* 0x180fe2000001084b */
[----:B------:R-:W-:Y:S01]  /*6080*/  @!P1 IADD3 R43, R43, 0x16840, RZ ;  /* 0x000168402b2b9810 */ /* 0x000fe20007ffe0ff */
[-CC-:B------:R-:W-:Y:S01]  /*6090*/  FFMA.FTZ R47, R35, R24.reuse, -R75.reuse ;  /* 0x00000018232f7223 */ /* 0x180fe2000001084b */
[----:B------:R-:W-:Y:S01]  /*60a0*/  SEL R35, R9, 0x9, !P3 ;  /* 0x0000000909237807 */ /* 0x000fe20005800000 */
[----:B------:R-:W-:Y:S01]  /*60b0*/  FFMA.FTZ R134, R49, R24, -R75 ;  /* 0x0000001831867223 */ /* 0x000fe2000001084b */
[----:B------:R-:W-:Y:S01]  /*60c0*/  @!P1 PRMT R43, RZ, 0x654, R43 ;  /* 0x00000654ff2b9816 */ /* 0x000fe2000000002b */
[----:B------:R-:W-:Y:S01]  /*60d0*/  IMAD.U32 R49, RZ, RZ, UR6 ;  /* 0x00000006ff317e24 */ /* 0x000fe2000f8e00ff */
[----:B------:R-:W1:Y:S01]  /*60e0*/  MUFU.EX2 R70, R70 ;  /* 0x0000004600467308 */ /* 0x000e620000000800 */
[----:B------:R2:W-:Y:S06]  /*60f0*/  BAR.ARV R35, 0x100 ;  /* 0x000400230000751d */ /* 0x0005ec0000002000 */
[----:B------:R1:W-:Y:S01]  /*6100*/  @!P1 SYNCS.ARRIVE.TRANS64.RED.A1T0 RZ, [R43+URZ], RZ ;  /* 0x000000ff2bff99a7 */ /* 0x0003e2000810043f */
[----:B------:R-:W3:Y:S01]  /*6110*/  MUFU.EX2 R148, R148 ;  /* 0x0000009400947308 */ /* 0x000ee20000000800 */
[----:B0-----:R-:W-:Y:S01]  /*6120*/  FFMA.FTZ R45, R8, R0, R33 ;  /* 0x00000000082d7223 */ /* 0x001fe20000010021 */
[----:B------:R-:W-:Y:S01]  /*6130*/  @!P1 LEA R0, R49, UR39, 0x3 ;  /* 0x0000002731009c11 */ /* 0x000fe2000f8e18ff */
[-CC-:B------:R-:W-:Y:S01]  /*6140*/  FFMA.FTZ R140, R69, R24.reuse, -R75.reuse ;  /* 0x00000018458c7223 */ /* 0x180fe2000001084b */
[-C--:B------:R-:W-:Y:S01]  /*6150*/  FFMA.FTZ R142, R73, R24.reuse, -R75 ;  /* 0x00000018498e7223 */ /* 0x080fe2000001084b */
[----:B------:R-:W-:Y:S01]  /*6160*/  FADD.FTZ R45, R10, R45 ;  /* 0x0000002d0a2d7221 */ /* 0x000fe20000010000 */
[-C--:B------:R-:W-:Y:S01]  /*6170*/  FFMA.FTZ R136, R77, R24.reuse, -R75 ;  /* 0x000000184d887223 */ /* 0x080fe2000001084b */
[----:B--2---:R-:W-:Y:S01]  /*6180*/  @!P1 VIADD R35, R0, 0x16860 ;  /* 0x0001686000239836 */ /* 0x004fe20000000000 */
[----:B------:R-:W0:Y:S01]  /*6190*/  MUFU.EX2 R150, R150 ;  /* 0x0000009600967308 */ /* 0x000e220000000800 */
[----:B-1----:R-:W-:Y:S01]  /*61a0*/  FFMA.FTZ R43, R70, R3, R13 ;  /* 0x00000003462b7223 */ /* 0x002fe2000001000d */
[----:B------:R-:W-:Y:S01]  /*61b0*/  FADD.FTZ R72, R12, R45 ;  /* 0x0000002d0c487221 */ /* 0x000fe20000010000 */
[-C--:B------:R-:W-:Y:S01]  /*61c0*/  FFMA.FTZ R138, R81, R24.reuse, -R75 ;  /* 0x00000018518a7223 */ /* 0x080fe2000001084b */
[----:B------:R-:W-:Y:S01]  /*61d0*/  @!P1 PRMT R45, RZ, 0x654, R35 ;  /* 0x00000654ff2d9816 */ /* 0x000fe20000000023 */
[-CC-:B------:R-:W-:Y:S01]  /*61e0*/  FFMA.FTZ R132, R85, R24.reuse, -R75.reuse ;  /* 0x0000001855847223 */ /* 0x180fe2000001084b */
[-CC-:B------:R-:W-:Y:S01]  /*61f0*/  FFMA.FTZ R3, R51, R24.reuse, -R75.reuse ;  /* 0x0000001833037223 */ /* 0x180fe2000001084b */
[-C--:B------:R-:W-:Y:S01]  /*6200*/  FFMA.FTZ R128, R133, R24.reuse, -R75 ;  /* 0x0000001885807223 */ /* 0x080fe2000001084b */
[----:B------:R-:W1:Y:S01]  /*6210*/  MUFU.EX2 R15, R15 ;  /* 0x0000000f000f7308 */ /* 0x000e620000000800 */
[C---:B---3--:R-:W-:Y:S01]  /*6220*/  FADD.FTZ R43, R148.reuse, R43 ;  /* 0x0000002b942b7221 */ /* 0x048fe20000010000 */
[----:B------:R2:W-:Y:S01]  /*6230*/  @!P1 SYNCS.ARRIVE.TRANS64.RED.A1T0 RZ, [R45+URZ], RZ ;  /* 0x000000ff2dff99a7 */ /* 0x0005e2000810043f */
[----:B------:R-:W-:Y:S01]  /*6240*/  F2FP.BF16.F32.PACK_AB R148, R148, R13 ;  /* 0x0000000d9494723e */ /* 0x000fe200000010ff */
[-CC-:B------:R-:W-:Y:S01]  /*6250*/  FFMA.FTZ R130, R44, R24.reuse, -R75.reuse ;  /* 0x000000182c827223 */ /* 0x180fe2000001084b */
[-CC-:B------:R-:W-:Y:S01]  /*6260*/  FFMA.FTZ R124, R48, R24.reuse, -R75.reuse ;  /* 0x00000018307c7223 */ /* 0x180fe2000001084b */
[-CC-:B------:R-:W-:Y:S01]  /*6270*/  FFMA.FTZ R50, R50, R24.reuse, -R75.reuse ;  /* 0x0000001832327223 */ /* 0x180fe2000001084b */
[-C--:B------:R-:W-:Y:S01]  /*6280*/  FFMA.FTZ R126, R52, R24.reuse, -R75 ;  /* 0x00000018347e7223 */ /* 0x080fe2000001084b */
[----:B------:R-:W3:Y:S01]  /*6290*/  MUFU.EX2 R144, R144 ;  /* 0x0000009000907308 */ /* 0x000ee20000000800 */
[----:B0-----:R-:W-:Y:S01]  /*62a0*/  FADD.FTZ R0, R150, R43 ;  /* 0x0000002b96007221 */ /* 0x001fe20000010000 */
[----:B------:R-:W-:Y:S01]  /*62b0*/  FADD.FTZ R43, R17, R72 ;  /* 0x00000048112b7221 */ /* 0x000fe20000010000 */
[-CC-:B------:R-:W-:Y:S01]  /*62c0*/  FFMA.FTZ R66, R66, R24.reuse, -R75.reuse ;  /* 0x0000001842427223 */ /* 0x180fe2000001084b */
[-CC-:B------:R-:W-:Y:S01]  /*62d0*/  FFMA.FTZ R56, R56, R24.reuse, -R75.reuse ;  /* 0x0000001838387223 */ /* 0x180fe2000001084b */
[-CC-:B------:R-:W-:Y:S01]  /*62e0*/  FFMA.FTZ R68, R68, R24.reuse, -R75.reuse ;  /* 0x0000001844447223 */ /* 0x180fe2000001084b */
[-CC-:B------:R-:W-:Y:S01]  /*62f0*/  FFMA.FTZ R62, R62, R24.reuse, -R75.reuse ;  /* 0x000000183e3e7223 */ /* 0x180fe2000001084b */
[----:B------:R-:W-:Y:S01]  /*6300*/  FFMA.FTZ R64, R64, R24, -R75 ;  /* 0x0000001840407223 */ /* 0x000fe2000001084b */
[----:B------:R-:W0:Y:S01]  /*6310*/  MUFU.EX2 R11, R11 ;  /* 0x0000000b000b7308 */ /* 0x000e220000000800 */
[C---:B-1----:R-:W-:Y:S01]  /*6320*/  FADD.FTZ R35, R15.reuse, R0 ;  /* 0x000000000f237221 */ /* 0x042fe20000010000 */
[----:B------:R-:W-:Y:S01]  /*6330*/  F2FP.BF16.F32.PACK_AB R150, R15, R150 ;  /* 0x000000960f96723e */ /* 0x000fe200000010ff */
[----:B------:R-:W-:Y:S01]  /*6340*/  UMOV UR6, UR4 ;  /* 0x0000000400067c82 */ /* 0x000fe20008000000 */
[----:B------:R-:W-:Y:S01]  /*6350*/  PLOP3.LUT P3, PT, PT, PT, UP1, 0x80, 0x0 ;  /* 0x000000000000781c */ /* 0x000fe20003f6f018 */
[-C--:B------:R-:W-:Y:S01]  /*6360*/  FMUL.FTZ R90, R90, R8.reuse ;  /* 0x000000085a5a7220 */ /* 0x080fe20000410000 */
[-C--:B------:R-:W-:Y:S01]  /*6370*/  FMUL.FTZ R91, R91, R8.reuse ;  /* 0x000000085b5b7220 */ /* 0x080fe20000410000 */
[----:B------:R-:W-:Y:S01]  /*6380*/  FMUL.FTZ R94, R94, R8 ;  /* 0x000000085e5e7220 */ /* 0x000fe20000410000 */
[----:B------:R-:W1:Y:S01]  /*6390*/  MUFU.EX2 R146, R146 ;  /* 0x0000009200927308 */ /* 0x000e620000000800 */
[----:B---3--:R-:W-:Y:S01]  /*63a0*/  FADD.FTZ R0, R144, R35 ;  /* 0x0000002390007221 */ /* 0x008fe20000010000 */
[----:B------:R-:W-:Y:S01]  /*63b0*/  FFMA.FTZ R35, R42, R24, -R75 ;  /* 0x000000182a237223 */ /* 0x000fe2000001084b */
[----:B------:R-:W-:Y:S01]  /*63c0*/  FADD.FTZ R42, R14, R43 ;  /* 0x0000002b0e2a7221 */ /* 0x000fe20000010000 */
[-C--:B------:R-:W-:Y:S01]  /*63d0*/  FMUL.FTZ R95, R95, R8.reuse ;  /* 0x000000085f5f7220 */ /* 0x080fe20000410000 */
[-C--:B------:R-:W-:Y:S01]  /*63e0*/  FMUL.FTZ R98, R98, R8.reuse ;  /* 0x0000000862627220 */ /* 0x080fe20000410000 */
[----:B------:R-:W-:Y:S01]  /*63f0*/  FMUL.FTZ R99, R99, R8 ;  /* 0x0000000863637220 */ /* 0x000fe20000410000 */
[----:B--2---:R-:W-:Y:S01]  /*6400*/  FADD.FTZ R45, R25, R42 ;  /* 0x0000002a192d7221 */ /* 0x004fe20000010000 */
[----:B------:R-:W2:Y:S01]  /*6410*/  MUFU.EX2 R19, R19 ;  /* 0x0000001300137308 */ /* 0x000ea20000000800 */
[C---:B0-----:R-:W-:Y:S01]  /*6420*/  FADD.FTZ R43, R11.reuse, R0 ;  /* 0x000000000b2b7221 */ /* 0x041fe20000010000 */
[----:B------:R-:W-:Y:S01]  /*6430*/  F2FP.BF16.F32.PACK_AB R144, R11, R144 ;  /* 0x000000900b90723e */ /* 0x000fe200000010ff */
[----:B------:R-:W-:Y:S01]  /*6440*/  FADD.FTZ R42, R20, R45 ;  /* 0x0000002d142a7221 */ /* 0x000fe20000010000 */
[-C--:B------:R-:W-:Y:S01]  /*6450*/  FMUL.FTZ R102, R102, R8.reuse ;  /* 0x0000000866667220 */ /* 0x080fe20000410000 */
[-C--:B------:R-:W-:Y:S01]  /*6460*/  FMUL.FTZ R103, R103, R8.reuse ;  /* 0x0000000867677220 */ /* 0x080fe20000410000 */
[-C--:B------:R-:W-:Y:S01]  /*6470*/  FMUL.FTZ R106, R106, R8.reuse ;  /* 0x000000086a6a7220 */ /* 0x080fe20000410000 */
[----:B------:R-:W-:Y:S01]  /*6480*/  FMUL.FTZ R107, R107, R8 ;  /* 0x000000086b6b7220 */ /* 0x000fe20000410000 */
[----:B------:R-:W0:Y:S01]  /*6490*/  MUFU.EX2 R140, R140 ;  /* 0x0000008c008c7308 */ /* 0x000e220000000800 */
[----:B-1----:R-:W-:Y:S01]  /*64a0*/  FADD.FTZ R0, R146, R43 ;  /* 0x0000002b92007221 */ /* 0x002fe20000010000 */
[----:B------:R-:W-:Y:S01]  /*64b0*/  FFMA.FTZ R43, R46, R24, -R75 ;  /* 0x000000182e2b7223 */ /* 0x000fe2000001084b */
[-C--:B------:R-:W-:Y:S01]  /*64c0*/  FMUL.FTZ R110, R110, R8.reuse ;  /* 0x000000086e6e7220 */ /* 0x080fe20000410000 */
[-C--:B------:R-:W-:Y:S01]  /*64d0*/  FMUL.FTZ R111, R111, R8.reuse ;  /* 0x000000086f6f7220 */ /* 0x080fe20000410000 */
[-C--:B------:R-:W-:Y:S01]  /*64e0*/  FMUL.FTZ R114, R114, R8.reuse ;  /* 0x0000000872727220 */ /* 0x080fe20000410000 */
[-C--:B------:R-:W-:Y:S01]  /*64f0*/  FMUL.FTZ R115, R115, R8.reuse ;  /* 0x0000000873737220 */ /* 0x080fe20000410000 */
[-C--:B------:R-:W-:Y:S01]  /*6500*/  FMUL.FTZ R118, R118, R8.reuse ;  /* 0x0000000876767220 */ /* 0x080fe20000410000 */
[----:B------:R-:W1:Y:S01]  /*6510*/  MUFU.EX2 R21, R21 ;  /* 0x0000001500157308 */ /* 0x000e620000000800 */
[----:B--2---:R-:W-:Y:S01]  /*6520*/  FADD.FTZ R45, R19, R0 ;  /* 0x00000000132d7221 */ /* 0x004fe20000010000 */
[----:B------:R-:W-:Y:S01]  /*6530*/  FMUL.FTZ R119, R119, R8 ;  /* 0x0000000877777220 */ /* 0x000fe20000410000 */
[----:B------:R-:W-:Y:S01]  /*6540*/  F2FP.BF16.F32.PACK_AB R146, R19, R146 ;  /* 0x000000921392723e */ /* 0x000fe200000010ff */
[----:B------:R-:W-:Y:S01]  /*6550*/  FMUL.FTZ R88, R88, R70 ;  /* 0x0000004658587220 */ /* 0x000fe20000410000 */
[----:B------:R-:W-:Y:S01]  /*6560*/  F2FP.BF16.F32.PACK_AB R133, R53, R30 ;  /* 0x0000001e3585723e */ /* 0x000fe200000010ff */
        /* <DEDUP_REMOVED lines=9> */
[----:B------:R-:W-:Y:S01]  /*6600*/  FMUL.FTZ R104, R104, R70 ;  /* 0x0000004668687220 */ /* 0x000fe20000410000 */
[----:B------:R-:W0:Y:S01]  /*6610*/  MUFU.EX2 R37, R37 ;  /* 0x0000002500257308 */ /* 0x000e220000000800 */
[C---:B-1----:R-:W-:Y:S01]  /*6620*/  FADD.FTZ R45, R21.reuse, R0 ;  /* 0x00000000152d7221 */ /* 0x042fe20000010000 */
[----:B------:R-:W-:Y:S01]  /*6630*/  F2FP.BF16.F32.PACK_AB R140, R21, R140 ;  /* 0x0000008c158c723e */ /* 0x000fe200000010ff */
[-C--:B------:R-:W-:Y:S01]  /*6640*/  FMUL.FTZ R105, R105, R70.reuse ;  /* 0x0000004669697220 */ /* 0x080fe20000410000 */
[-C--:B------:R-:W-:Y:S01]  /*6650*/  FMUL.FTZ R108, R108, R70.reuse ;  /* 0x000000466c6c7220 */ /* 0x080fe20000410000 */
[-C--:B------:R-:W-:Y:S01]  /*6660*/  FMUL.FTZ R109, R109, R70.reuse ;  /* 0x000000466d6d7220 */ /* 0x080fe20000410000 */
[-C--:B------:R-:W-:Y:S01]  /*6670*/  FMUL.FTZ R112, R112, R70.reuse ;  /* 0x0000004670707220 */ /* 0x080fe20000410000 */
[-C--:B------:R-:W-:Y:S01]  /*6680*/  FMUL.FTZ R113, R113, R70.reuse ;  /* 0x0000004671717220 */ /* 0x080fe20000410000 */
[----:B------:R1:W-:Y:S01]  /*6690*/  MUFU.EX2 R9, R47 ;  /* 0x0000002f00097308 */ /* 0x0003e20000000800 */
[----:B--2---:R-:W-:Y:S01]  /*66a0*/  FADD.FTZ R0, R142, R45 ;  /* 0x0000002d8e007221 */ /* 0x004fe20000010000 */
[-C--:B------:R-:W-:Y:S01]  /*66b0*/  FMUL.FTZ R116, R116, R70.reuse ;  /* 0x0000004674747220 */ /* 0x080fe20000410000 */
[----:B------:R-:W-:Y:S01]  /*66c0*/  FMUL.FTZ R117, R117, R70 ;  /* 0x0000004675757220 */ /* 0x000fe20000410000 */
[----:B------:R-:W-:-:S04]  /*66d0*/  IMAD.MOV.U32 R8, RZ, RZ, R55 ;  /* 0x000000ffff087224 */ /* 0x000fc800078e0037 */
[----:B------:R-:W2:Y:S01]  /*66e0*/  MUFU.EX2 R136, R136 ;  /* 0x0000008800887308 */ /* 0x000ea20000000800 */
[----:B-1----:R-:W-:Y:S01]  /*66f0*/  FADD.FTZ R47, R27, R42 ;  /* 0x0000002a1b2f7221 */ /* 0x002fe20000010000 */
[C---:B0-----:R-:W-:Y:S01]  /*6700*/  FADD.FTZ R45, R37.reuse, R0 ;  /* 0x00000000252d7221 */ /* 0x041fe20000010000 */
[----:B------:R-:W-:Y:S02]  /*6710*/  F2FP.BF16.F32.PACK_AB R142, R37, R142 ;  /* 0x0000008e258e723e */ /* 0x000fe400000010ff */
[----:B------:R-:W-:-:S03]  /*6720*/  FADD.FTZ R42, R22, R47 ;  /* 0x0000002f162a7221 */ /* 0x000fc60000010000 */
[----:B------:R-:W0:Y:S01]  /*6730*/  MUFU.EX2 R39, R39 ;  /* 0x0000002700277308 */ /* 0x000e220000000800 */
[----:B------:R-:W-:-:S04]  /*6740*/  FADD.FTZ R47, R29, R42 ;  /* 0x0000002a1d2f7221 */ /* 0x000fc80000010000 */
[----:B------:R-:W-:-:S03]  /*6750*/  FADD.FTZ R42, R18, R47 ;  /* 0x0000002f122a7221 */ /* 0x000fc60000010000 */
[----:B------:R-:W1:Y:S01]  /*6760*/  MUFU.EX2 R138, R138 ;  /* 0x0000008a008a7308 */ /* 0x000e620000000800 */
[----:B------:R-:W-:Y:S01]  /*6770*/  FADD.FTZ R42, R31, R42 ;  /* 0x0000002a1f2a7221 */ /* 0x000fe20000010000 */
[----:B--2---:R-:W-:-:S03]  /*6780*/  FADD.FTZ R0, R136, R45 ;  /* 0x0000002d88007221 */ /* 0x004fc60000010000 */
[----:B------:R-:W-:Y:S01]  /*6790*/  FADD.FTZ R33, R137, R42 ;  /* 0x0000002a89217221 */ /* 0x000fe20000010000 */
[C---:B------:R-:W-:Y:S02]  /*67a0*/  F2FP.BF16.F32.PACK_AB R137, R26.reuse, R137 ;  /* 0x000000891a89723e */ /* 0x040fe400000010ff */
[----:B------:R-:W2:Y:S01]  /*67b0*/  MUFU.EX2 R41, R41 ;  /* 0x0000002900297308 */ /* 0x000ea20000000800 */
[C---:B0-----:R-:W-:Y:S01]  /*67c0*/  FADD.FTZ R45, R39.reuse, R0 ;  /* 0x00000000272d7221 */ /* 0x041fe20000010000 */
[----:B------:R-:W-:Y:S01]  /*67d0*/  FADD.FTZ R0, R26, R33 ;  /* 0x000000211a007221 */ /* 0x000fe20000010000 */
[----:B------:R-:W-:-:S03]  /*67e0*/  F2FP.BF16.F32.PACK_AB R136, R39, R136 ;  /* 0x000000882788723e */ /* 0x000fc600000010ff */
[----:B------:R-:W-:Y:S01]  /*67f0*/  FADD.FTZ R13, R139, R0 ;  /* 0x000000008b0d7221 */ /* 0x000fe20000010000 */
[----:B------:R-:W-:Y:S01]  /*6800*/  F2FP.BF16.F32.PACK_AB R139, R28, R139 ;  /* 0x0000008b1c8b723e */ /* 0x000fe200000010ff */
[----:B------:R-:W0:Y:S01]  /*6810*/  MUFU.EX2 R132, R132 ;  /* 0x0000008400847308 */ /* 0x000e220000000800 */
[----:B-1----:R-:W-:Y:S01]  /*6820*/  FADD.FTZ R10, R138, R45 ;  /* 0x0000002d8a0a7221 */ /* 0x002fe20000010000 */
[----:B------:R-:W-:-:S06]  /*6830*/  FADD.FTZ R13, R28, R13 ;  /* 0x0000000d1c0d7221 */ /* 0x000fcc0000010000 */
[----:B------:R-:W1:Y:S01]  /*6840*/  MUFU.EX2 R134, R134 ;  /* 0x0000008600867308 */ /* 0x000e620000000800 */
[C---:B--2---:R-:W-:Y:S01]  /*6850*/  FADD.FTZ R15, R41.reuse, R10 ;  /* 0x0000000a290f7221 */ /* 0x044fe20000010000 */
[----:B------:R-:W-:Y:S01]  /*6860*/  FADD.FTZ R10, R30, R13 ;  /* 0x0000000d1e0a7221 */ /* 0x000fe20000010000 */
[----:B------:R-:W-:-:S03]  /*6870*/  F2FP.BF16.F32.PACK_AB R138, R41, R138 ;  /* 0x0000008a298a723e */ /* 0x000fc600000010ff */
[----:B------:R-:W-:Y:S02]  /*6880*/  FADD.FTZ R10, R53, R10 ;  /* 0x0000000a350a7221 */ /* 0x000fe40000010000 */
[----:B------:R-:W2:Y:S01]  /*6890*/  MUFU.EX2 R3, R3 ;  /* 0x0000000300037308 */ /* 0x000ea20000000800 */
[----:B0-----:R-:W-:Y:S01]  /*68a0*/  FADD.FTZ R0, R132, R15 ;  /* 0x0000000f84007221 */ /* 0x001fe20000010000 */
[----:B------:R-:W-:-:S03]  /*68b0*/  F2FP.BF16.F32.PACK_AB R132, R9, R132 ;  /* 0x000000840984723e */ /* 0x000fc600000010ff */
[----:B------:R-:W-:-:S03]  /*68c0*/  FADD.FTZ R11, R9, R0 ;  /* 0x00000000090b7221 */ /* 0x000fc60000010000 */
[----:B------:R-:W0:Y:S01]  /*68d0*/  MUFU.EX2 R128, R128 ;  /* 0x0000008000807308 */ /* 0x000e220000000800 */
[----:B-1----:R-:W-:Y:S01]  /*68e0*/  FADD.FTZ R0, R134, R11 ;  /* 0x0000000b86007221 */ /* 0x002fe20000010000 */
[----:B------:R-:W-:Y:S01]  /*68f0*/  FADD.FTZ R11, R135, R10 ;  /* 0x0000000a870b7221 */ /* 0x000fe20000010000 */
[----:B------:R-:W-:-:S03]  /*6900*/  F2FP.BF16.F32.PACK_AB R135, R32, R135 ;  /* 0x000000872087723e */ /* 0x000fc600000010ff */
[----:B------:R-:W-:Y:S02]  /*6910*/  FADD.FTZ R11, R32, R11 ;  /* 0x0000000b200b7221 */ /* 0x000fe40000010000 */
[----:B------:R-:W1:Y:S01]  /*6920*/  MUFU.EX2 R57, R57 ;  /* 0x0000003900397308 */ /* 0x000e620000000800 */
[C---:B--2---:R-:W-:Y:S01]  /*6930*/  FADD.FTZ R13, R3.reuse, R0 ;  /* 0x00000000030d7221 */ /* 0x044fe20000010000 */
[----:B------:R-:W-:Y:S01]  /*6940*/  FADD.FTZ R10, R34, R11 ;  /* 0x0000000b220a7221 */ /* 0x000fe20000010000 */
[----:B------:R-:W-:-:S05]  /*6950*/  F2FP.BF16.F32.PACK_AB R134, R3, R134 ;  /* 0x000000860386723e */ /* 0x000fca00000010ff */
        /* <DEDUP_REMOVED lines=54> */
[----:B------:R-:W-:Y:S02]  /*6cc0*/  IMAD.MOV.U32 R9, RZ, RZ, R23 ;  /* 0x000000ffff097224 */ /* 0x000fe400078e0017 */
[C---:B-1----:R-:W-:Y:S01]  /*6cd0*/  FADD.FTZ R3, R64.reuse, R3 ;  /* 0x0000000340037221 */ /* 0x042fe20000010000 */
[----:B------:R-:W-:Y:S01]  /*6ce0*/  F2FP.BF16.F32.PACK_AB R122, R64, R62 ;  /* 0x0000003e407a723e */ /* 0x000fe200000010ff */
[----:B------:R-:W-:Y:S06]  /*6cf0*/  @P3 BRA `(.L_x_1871) ;  /* 0xffffffd000883947 */ /* 0x000fec000383ffff */
.L_x_1862:
[----:B------:R-:W-:-:S06]  /*6d00*/  UISETP.GE.AND UP0, UPT, UR26, UR38, UPT ;  /* 0x000000261a00728c */ /* 0x000fcc000bf06270 */
[----:B------:R-:W-:-:S13]  /*6d10*/  PLOP3.LUT P2, PT, PT, PT, UP0, 0x80, 0x0 ;  /* 0x000000000000781c */ /* 0x000fda0003f4f008 */
[----:B------:R-:W-:Y:S05]  /*6d20*/  @!P2 BRA `(.L_x_1872) ;  /* 0x000000240034a947 */ /* 0x000fea0003800000 */
[----:B------:R-:W-:Y:S01]  /*6d30*/  ISETP.GE.U32.AND P2, PT, R2, 0x180, PT ;  /* 0x000001800200780c */ /* 0x000fe20003f46070 */
[----:B------:R-:W-:Y:S01]  /*6d40*/  IMAD.MOV.U32 R4, RZ, RZ, R23 ;  /* 0x000000ffff047224 */ /* 0x000fe200078e0017 */
[C---:B------:R-:W-:Y:S01]  /*6d50*/  IADD3 R8, R16.reuse, 0x9, RZ ;  /* 0x0000000910087810 */ /* 0x040fe20007ffe0ff */
[----:B------:R-:W-:Y:S01]  /*6d60*/  IMAD.MOV.U32 R5, RZ, RZ, R55 ;  /* 0x000000ffff057224 */ /* 0x000fe200078e0037 */
[----:B------:R-:W-:Y:S01]  /*6d70*/  UMOV UR7, UR5 ;  /* 0x0000000500077c82 */ /* 0x000fe20008000000 */
[----:B------:R-:W-:Y:S01]  /*6d80*/  VIADD R16, R16, 0x8 ;  /* 0x0000000810107836 */ /* 0x000fe20000000000 */
[----:B------:R-:W-:Y:S01]  /*6d90*/  SEL R8, R8, 0x9, !P2 ;  /* 0x0000000908087807 */ /* 0x000fe20005000000 */
[----:B------:R-:W-:Y:S01]  /*6da0*/  UMOV UR6, UR4 ;  /* 0x0000000400067c82 */ /* 0x000fe20008000000 */
[----:B------:R-:W-:-:S05]  /*6db0*/  ULDC UR25, c[0x0][0x9d8] ;  /* 0x0002760000197ab9 */ /* 0x000fca0000000800 */
.L_x_1881:
        /* <DEDUP_REMOVED lines=9> */
.L_x_1874:
[----:B------:R-:W-:Y:S01]  /*6e50*/  ULEA UR10, UR4, UR39, 0x3 ;  /* 0x00000027040a7291 */ /* 0x000fe2000f8e183f */
[----:B------:R-:W-:-:S05]  /*6e60*/  IMAD.U32 R9, RZ, RZ, UR5 ;  /* 0x00000005ff097e24 */ /* 0x000fca000f8e00ff */
[----:B------:R-:W-:-:S04]  /*6e70*/  SHF.L.U32 R9, R9, 0x1f, RZ ;  /* 0x0000001f09097819 */ /* 0x000fc800000006ff */
[----:B------:R0:W1:Y:S01]  /*6e80*/  SYNCS.PHASECHK.TRANS64.TRYWAIT P2, [UR10+0x16830], R9 ;  /* 0x01683009ff0075a7 */ /* 0x000062000804014a */
[----:B------:R-:W-:Y:S05]  /*6e90*/  @!P0 BRA `(.L_x_1875) ;  /* 0x0000000000048947 */ /* 0x000fea0003800000 */
[----:B------:R-:W-:Y:S01]  /*6ea0*/  BPT.TRAP 0x1 ;  /* 0x000000040000795c */ /* 0x000fe20000300000 */
.L_x_1875:
[----:B-1----:R-:W-:Y:S05]  /*6eb0*/  @P2 BRA `(.L_x_1873) ;  /* 0x0000000000082947 */ /* 0x002fea0003800000 */
[----:B------:R-:W1:Y:S02]  /*6ec0*/  SYNCS.PHASECHK.TRANS64.TRYWAIT P2, [UR10+0x16830], R9 ;  /* 0x01683009ff0075a7 */ /* 0x000e64000804014a */
[----:B-1----:R-:W-:Y:S05]  /*6ed0*/  @!P2 BRA `(.L_x_1876) ;  /* 0x00000074002ca947 */ /* 0x002fea0003800000 */
.L_x_1873:
        /* <DEDUP_REMOVED lines=26> */
.L_x_1878:
[----:B------:R-:W-:Y:S01]  /*7080*/  ULEA UR10, UR6, UR39, 0x3 ;  /* 0x00000027060a7291 */ /* 0x000fe2000f8e183f */
[----:B01----:R-:W-:-:S05]  /*7090*/  IMAD.U32 R9, RZ, RZ, UR7 ;  /* 0x00000007ff097e24 */ /* 0x003fca000f8e00ff */
[----:B------:R-:W-:-:S04]  /*70a0*/  SHF.L.U32 R9, R9, 0x1f, RZ ;  /* 0x0000001f09097819 */ /* 0x000fc800000006ff */
[----:B------:R0:W1:Y:S01]  /*70b0*/  SYNCS.PHASECHK.TRANS64.TRYWAIT P2, [UR10+0x16850], R9 ;  /* 0x01685009ff0075a7 */ /* 0x000062000804014a */
[----:B------:R-:W-:Y:S05]  /*70c0*/  @!P0 BRA `(.L_x_1879) ;  /* 0x0000000000048947 */ /* 0x000fea0003800000 */
[----:B------:R-:W-:Y:S01]  /*70d0*/  BPT.TRAP 0x1 ;  /* 0x000000040000795c */ /* 0x000fe20000300000 */
.L_x_1879:
[----:B-1----:R-:W-:Y:S05]  /*70e0*/  @P2 BRA `(.L_x_1877) ;  /* 0x0000000000082947 */ /* 0x002fea0003800000 */
[----:B------:R-:W1:Y:S02]  /*70f0*/  SYNCS.PHASECHK.TRANS64.TRYWAIT P2, [UR10+0x16850], R9 ;  /* 0x01685009ff0075a7 */ /* 0x000e64000804014a */
[----:B-1----:R-:W-:Y:S05]  /*7100*/  @!P2 BRA `(.L_x_1880) ;  /* 0x0000007000b8a947 */ /* 0x002fea0003800000 */
.L_x_1877:
[----:B------:R-:W-:Y:S01]  /*7110*/  UIADD3 UR7, UR39, 0x400, URZ ;  /* 0x0000040027077890 */ /* 0x000fe2000fffe03f */
[----:B------:R-:W-:Y:S01]  /*7120*/  WARPGROUP.ARRIVE ;  /* 0x00000000000079c5 */ /* 0x000fe20000000000 */
[----:B------:R-:W-:Y:S01]  /*7130*/  UMOV UR11, 0x40000040 ;  /* 0x40000040000b7882 */ /* 0x000fe20000000000 */
[----:B------:R-:W-:Y:S01]  /*7140*/  UMOV UR15, 0x40000040 ;  /* 0x40000040000f7882 */ /* 0x000fe20000000000 */
[----:B------:R-:W-:Y:S01]  /*7150*/  USHF.R.U32.HI UR7, URZ, 0x4, UR7 ;  /* 0x000000043f077899 */ /* 0x000fe20008011607 */
[----:B-1----:R-:W-:Y:S01]  /*7160*/  FMUL.FTZ R10, R24, UR25 ;  /* 0x00000019180a7c20 */ /* 0x002fe20008410000 */
[----:B------:R-:W-:Y:S01]  /*7170*/  FMUL.FTZ R11, R25, UR25 ;  /* 0x00000019190b7c20 */ /* 0x000fe20008410000 */
[----:B------:R-:W-:Y:S01]  /*7180*/  FMUL.FTZ R13, R28, UR25 ;  /* 0x000000191c0d7c20 */ /* 0x000fe20008410000 */
[----:B------:R-:W-:Y:S01]  /*7190*/  ULOP3.LUT UR7, UR7, 0x3fff, URZ, 0xc0, !UPT ;  /* 0x00003fff07077892 */ /* 0x000fe2000f8ec03f */
[----:B------:R-:W-:Y:S01]  /*71a0*/  FMUL.FTZ R15, R29, UR25 ;  /* 0x000000191d0f7c20 */ /* 0x000fe20008410000 */
[----:B------:R-:W-:Y:S01]  /*71b0*/  FMUL.FTZ R18, R32, UR25 ;  /* 0x0000001920127c20 */ /* 0x000fe20008410000 */
[----:B------:R-:W1:Y:S01]  /*71c0*/  MUFU.TANH R10, R10 ;  /* 0x0000000a000a7308 */ /* 0x000e620000002400 */
[----:B------:R-:W-:Y:S01]  /*71d0*/  ULEA UR10, UR6, UR7, 0xa ;  /* 0x00000007060a7291 */ /* 0x000fe2000f8e503f */
[----:B------:R-:W-:Y:S01]  /*71e0*/  FMUL.FTZ R19, R33, UR25 ;  /* 0x0000001921137c20 */ /* 0x000fe20008410000 */
[----:B------:R-:W-:Y:S01]  /*71f0*/  FMUL.FTZ R23, R36, UR25 ;  /* 0x0000001924177c20 */ /* 0x000fe20008410000 */
[----:B------:R-:W-:Y:S01]  /*7200*/  FMUL.FTZ R12, R27, UR25 ;  /* 0x000000191b0c7c20 */ /* 0x000fe20008410000 */
[----:B------:R-:W-:Y:S01]  /*7210*/  UIADD3 UR14, UR10, 0x80, URZ ;  /* 0x000000800a0e7890 */ /* 0x000fe2000fffe03f */
[----:B------:R-:W-:Y:S01]  /*7220*/  FMUL.FTZ R27, R37, UR25 ;  /* 0x00000019251b7c20 */ /* 0x000fe20008410000 */
[----:B------:R-:W-:Y:S01]  /*7230*/  FMUL.FTZ R17, R31, UR25 ;  /* 0x000000191f117c20 */ /* 0x000fe20008410000 */
[----:B------:R-:W2:Y:S01]  /*7240*/  MUFU.TANH R11, R11 ;  /* 0x0000000b000b7308 */ /* 0x000ea20000002400 */
[----:B------:R-:W-:Y:S01]  /*7250*/  FMUL.FTZ R31, R40, UR25 ;  /* 0x00000019281f7c20 */ /* 0x000fe20008410000 */
[----:B------:R-:W-:Y:S01]  /*7260*/  HGMMA.64x64x16.F32.BF16 R88, R148, gdesc[UR8].tnspB, R88, gsb0 ;  /* 0x40e0000894587df0 */ /* 0x000fe20008001858 */
[----:B------:R-:W-:Y:S01]  /*7270*/  FMUL.FTZ R22, R55, UR25 ;  /* 0x0000001937167c20 */ /* 0x000fe20008410000 */
[----:B------:R-:W-:Y:S01]  /*7280*/  FMUL.FTZ R33, R41, UR25 ;  /* 0x0000001929217c20 */ /* 0x000fe20008410000 */
[----:B------:R-:W-:Y:S01]  /*7290*/  FMUL.FTZ R29, R39, UR25 ;  /* 0x00000019271d7c20 */ /* 0x000fe20008410000 */
[----:B------:R-:W-:Y:S01]  /*72a0*/  FMUL.FTZ R39, R44, UR25 ;  /* 0x000000192c277c20 */ /* 0x000fe20008410000 */
[----:B------:R-:W-:Y:S01]  /*72b0*/  FMUL.FTZ R37, R43, UR25 ;  /* 0x000000192b257c20 */ /* 0x000fe20008410000 */
[----:B------:R-:W3:Y:S01]  /*72c0*/  MUFU.TANH R13, R13 ;  /* 0x0000000d000d7308 */ /* 0x000ee20000002400 */
        /* <DEDUP_REMOVED lines=9> */
[----:B0-----:R-:W-:Y:S01]  /*7360*/  FMUL.FTZ R9, R26, UR25 ;  /* 0x000000191a097c20 */ /* 0x001fe20008410000 */
[----:B------:R-:W-:Y:S01]  /*7370*/  FMUL.FTZ R26, R56, UR25 ;  /* 0x00000019381a7c20 */ /* 0x000fe20008410000 */
[----:B------:R-:W-:Y:S01]  /*7380*/  FMUL.FTZ R57, R57, UR25 ;  /* 0x0000001939397c20 */ /* 0x000fe20008410000 */
[----:B------:R-:W-:Y:S01]  /*7390*/  FMUL.FTZ R14, R30, UR25 ;  /* 0x000000191e0e7c20 */ /* 0x000fe20008410000 */
[----:B------:R-:W-:Y:S01]  /*73a0*/  FMUL.FTZ R30, R60, UR25 ;  /* 0x000000193c1e7c20 */ /* 0x000fe20008410000 */
[----:B------:R-:W-:Y:S01]  /*73b0*/  FMUL.FTZ R61, R61, UR25 ;  /* 0x000000193d3d7c20 */ /* 0x000fe20008410000 */
[----:B------:R-:W0:Y:S01]  /*73c0*/  MUFU.TANH R18, R18 ;  /* 0x0000001200127308 */ /* 0x000e220000002400 */
[----:B---3--:R-:W-:Y:S01]  /*73d0*/  FMNMX.FTZ R24, R13, R24, !PT ;  /* 0x000000180d187209 */ /* 0x008fe20007810000 */
[----:B------:R-:W-:Y:S01]  /*73e0*/  FMUL.FTZ R20, R34, UR25 ;  /* 0x0000001922147c20 */ /* 0x000fe20008410000 */
[----:B------:R-:W-:Y:S01]  /*73f0*/  FMUL.FTZ R34, R64, UR25 ;  /* 0x0000001940227c20 */ /* 0x000fe20008410000 */
[----:B------:R-:W-:Y:S01]  /*7400*/  FMUL.FTZ R65, R65, UR25 ;  /* 0x0000001941417c20 */ /* 0x000fe20008410000 */
[----:B------:R-:W-:Y:S01]  /*7410*/  FMUL.FTZ R36, R68, UR25 ;  /* 0x0000001944247c20 */ /* 0x000fe20008410000 */
[----:B------:R-:W-:Y:S01]  /*7420*/  FMUL.FTZ R69, R69, UR25 ;  /* 0x0000001945457c20 */ /* 0x000fe20008410000 */
[----:B------:R-:W-:Y:S01]  /*7430*/  FMUL.FTZ R73, R73, UR25 ;  /* 0x0000001949497c20 */ /* 0x000fe20008410000 */
[----:B------:R-:W2:Y:S01]  /*7440*/  MUFU.TANH R19, R19 ;  /* 0x0000001300137308 */ /* 0x000ea20000002400 */
        /* <DEDUP_REMOVED lines=34> */
[----:B------:R-:W-:Y:S01]  /*7670*/  UMOV UR11, 0x40000040 ;  /* 0x40000040000b7882 */ /* 0x000fe20000000000 */
[----:B------:R-:W-:-:S02]  /*7680*/  UISETP.GT.AND UP0, UPT, UR26, UR38, UPT ;  /* 0x000000261a00728c */ /* 0x000fc4000bf04270 */
[----:B------:R-:W-:Y:S02]  /*7690*/  UIADD3 UR26, UR26, -0x1, URZ ;  /* 0xffffffff1a1a7890 */ /* 0x000fe4000fffe03f */
[----:B------:R-:W0:Y:S01]  /*76a0*/  MUFU.TANH R39, R39 ;  /* 0x0000002700277308 */ /* 0x000e220000002400 */
[----:B--2---:R-:W-:Y:S01]  /*76b0*/  FMNMX.FTZ R24, R31, R24, !PT ;  /* 0x000000181f187209 */ /* 0x004fe20007810000 */
[----:B------:R-:W-:Y:S01]  /*76c0*/  UMOV UR7, UR5 ;  /* 0x0000000500077c82 */ /* 0x000fe20008000000 */
[----:B------:R-:W-:Y:S01]  /*76d0*/  PLOP3.LUT P2, PT, PT, PT, UP0, 0x80, 0x0 ;  /* 0x000000000000781c */ /* 0x000fe20003f4f008 */
[----:B------:R-:W-:Y:S02]  /*76e0*/  WARPGROUP.DEPBAR.LE gsb0, 0x0 ;  /* 0x00008000000079c5 */ /* 0x000fe40000010000 */
[----:B------:R-:W-:Y:S02]  /*76f0*/  WARPGROUP.ARRIVE ;  /* 0x00000000000079c5 */ /* 0x000fe40000000000 */
[----:B------:R-:W2:Y:S01]  /*7700*/  MUFU.TANH R43, R43 ;  /* 0x0000002b002b7308 */ /* 0x000ea20000002400 */
[----:B-1----:R-:W-:Y:S01]  /*7710*/  FMNMX.FTZ R24, R33, R24, !PT ;  /* 0x0000001821187209 */ /* 0x002fe20007810000 */
[----:B------:R-:W-:Y:S01]  /*7720*/  FMUL.FTZ R149, R72, UR25 ;  /* 0x0000001948957c20 */ /* 0x000fe20008410000 */
[----:B------:R-:W-:Y:S01]  /*7730*/  FMUL.FTZ R151, R76, UR25 ;  /* 0x000000194c977c20 */ /* 0x000fe20008410000 */
[----:B------:R-:W-:Y:S01]  /*7740*/  HGMMA.64x64x16.F32.BF16 R88, R144, gdesc[UR12].tnspB, R88, gsb0 ;  /* 0x40e0000c90587df0 */ /* 0x000fe20008001858 */
[----:B------:R-:W-:Y:S01]  /*7750*/  UIADD3 UR14, UR10, 0x100, URZ ;  /* 0x000001000a0e7890 */ /* 0x000fe2000fffe03f */
[----:B0-----:R-:W-:Y:S01]  /*7760*/  FMNMX.FTZ R24, R39, R24, !PT ;  /* 0x0000001827187209 */ /* 0x001fe20007810000 */
        /* <DEDUP_REMOVED lines=53> */
[----:B------:R-:W-:Y:S01]  /*7ac0*/  UIADD3 UR14, UR10, 0x200, URZ ;  /* 0x000002000a0e7890 */ /* 0x000fe2000fffe03f */
[----:B-1----:R-:W-:Y:S01]  /*7ad0*/  FMNMX.FTZ R24, R85, R24, !PT ;  /* 0x0000001855187209 */ /* 0x002fe20007810000 */
        /* <DEDUP_REMOVED lines=14> */
[C---:B--2---:R-:W-:Y:S01]  /*7bc0*/  FMUL.FTZ R50, R55.reuse, R24 ;  /* 0x0000001837327220 */ /* 0x044fe20000410000 */
[----:B------:R-:W-:-:S03]  /*7bd0*/  FADD.FTZ R5, -R55, R5 ;  /* 0x0000000537057221 */ /* 0x000fc60000010100 */
[--C-:B------:R-:W-:Y:S01]  /*7be0*/  FFMA.FTZ R150, R13, R24, -R50.reuse ;  /* 0x000000180d967223 */ /* 0x100fe20000010832 */
[----:B------:R-:W-:Y:S01]  /*7bf0*/  FMNMX.FTZ R13, R9, R4, !PT ;  /* 0x00000004090d7209 */ /* 0x000fe20007810000 */
[-C--:B------:R-:W-:Y:S01]  /*7c00*/  FMUL.FTZ R44, R5, R24.reuse ;  /* 0x00000018052c7220 */ /* 0x080fe20000410000 */
[-CC-:B------:R-:W-:Y:S01]  /*7c10*/  FFMA.FTZ R5, R10, R24.reuse, -R50.reuse ;  /* 0x000000180a057223 */ /* 0x180fe20000010832 */
[-CC-:B------:R-:W-:Y:S01]  /*7c20*/  FFMA.FTZ R148, R11, R24.reuse, -R50.reuse ;  /* 0x000000180b947223 */ /* 0x180fe20000010832 */
[----:B-1----:R-:W-:Y:S01]  /*7c30*/  FMNMX.FTZ R13, R12, R13, !PT ;  /* 0x0000000d0c0d7209 */ /* 0x002fe20007810000 */
[-CC-:B------:R-:W-:Y:S01]  /*7c40*/  FFMA.FTZ R11, R15, R24.reuse, -R50.reuse ;  /* 0x000000180f0b7223 */ /* 0x180fe20000010832 */
[----:B------:R-:W1:Y:S01]  /*7c50*/  MUFU.TANH R37, R37 ;  /* 0x0000002500257308 */ /* 0x000e620000002400 */
[-CC-:B------:R-:W-:Y:S01]  /*7c60*/  FFMA.FTZ R146, R23, R24.reuse, -R50.reuse ;  /* 0x0000001817927223 */ /* 0x180fe20000010832 */
[----:B------:R-:W-:Y:S02]  /*7c70*/  WARPGROUP.DEPBAR.LE gsb0, 0x0 ;  /* 0x00008000000079c5 */ /* 0x000fe40000010000 */
[----:B------:R-:W-:Y:S01]  /*7c80*/  WARPGROUP.ARRIVE ;  /* 0x00000000000079c5 */ /* 0x000fe20000000000 */
[----:B---3--:R-:W-:Y:S01]  /*7c90*/  FMNMX.FTZ R10, R14, R13, !PT ;  /* 0x0000000d0e0a7209 */ /* 0x008fe20007810000 */
[-CC-:B------:R-:W-:Y:S01]  /*7ca0*/  FFMA.FTZ R144, R18, R24.reuse, -R50.reuse ;  /* 0x0000001812907223 */ /* 0x180fe20000010832 */
[--C-:B------:R-:W-:Y:S01]  /*7cb0*/  FFMA.FTZ R18, R19, R24, -R50.reuse ;  /* 0x0000001813127223 */ /* 0x100fe20000010832 */
[----:B------:R-:W2:Y:S01]  /*7cc0*/  MUFU.TANH R41, R41 ;  /* 0x0000002900297308 */ /* 0x000ea20000002400 */
[----:B----4-:R-:W-:Y:S01]  /*7cd0*/  FMNMX.FTZ R15, R17, R10, !PT ;  /* 0x0000000a110f7209 */ /* 0x010fe20007810000 */
[----:B------:R-:W-:Y:S01]  /*7ce0*/  HGMMA.64x64x16.F32.BF16 R88, R132, gdesc[UR12].tnspB, R88, gsb0 ;  /* 0x40e0000c84587df0 */ /* 0x000fe20008001858 */
[----:B------:R-:W-:Y:S01]  /*7cf0*/  UIADD3 UR14, UR10, 0x280, URZ ;  /* 0x000002800a0e7890 */ /* 0x000fe2000fffe03f */
[-CC-:B------:R-:W-:Y:S01]  /*7d00*/  FFMA.FTZ R19, R27, R24.reuse, -R50.reuse ;  /* 0x000000181b137223 */ /* 0x180fe20000010832 */
[----:B------:R-:W-:Y:S01]  /*7d10*/  UMOV UR15, 0x40000040 ;  /* 0x40000040000f7882 */ /* 0x000fe20000000000 */
[----:B-----5:R-:W-:Y:S01]  /*7d20*/  FMNMX.FTZ R10, R20, R15, !PT ;  /* 0x0000000f140a7209 */ /* 0x020fe20007810000 */
        /* <DEDUP_REMOVED lines=15> */
[----:B0-----:R-:W-:Y:S01]  /*7e20*/  FMNMX.FTZ R10, R35, R10, !PT ;  /* 0x0000000a230a7209 */ /* 0x001fe20007810000 */
[-CC-:B------:R-:W-:Y:S01]  /*7e30*/  FFMA.FTZ R47, R65, R24.reuse, -R50.reuse ;  /* 0x00000018412f7223 */ /* 0x180fe20000010832 */
[----:B------:R-:W0:Y:S01]  /*7e40*/  MUFU.TANH R51, R51 ;  /* 0x0000003300337308 */ /* 0x000e220000002400 */
[--C-:B------:R-:W-:Y:S01]  /*7e50*/  FFMA.FTZ R53, R69, R24, -R50.reuse ;  /* 0x0000001845357223 */ /* 0x100fe20000010832 */
[----:B-1----:R-:W-:Y:S01]  /*7e60*/  FMNMX.FTZ R10, R37, R10, !PT ;  /* 0x0000000a250a7209 */ /* 0x002fe20007810000 */
[-CC-:B------:R-:W-:Y:S01]  /*7e70*/  FFMA.FTZ R31, R153, R24.reuse, -R50.reuse ;  /* 0x00000018991f7223 */ /* 0x180fe20000010832 */
[-CC-:B------:R-:W-:Y:S01]  /*7e80*/  FFMA.FTZ R138, R155, R24.reuse, -R50.reuse ;  /* 0x000000189b8a7223 */ /* 0x180fe20000010832 */
[--C-:B------:R-:W-:Y:S01]  /*7e90*/  FFMA.FTZ R61, R77, R24, -R50.reuse ;  /* 0x000000184d3d7223 */ /* 0x100fe20000010832 */
[----:B--2---:R-:W-:Y:S01]  /*7ea0*/  FMNMX.FTZ R10, R41, R10, !PT ;  /* 0x0000000a290a7209 */ /* 0x004fe20007810000 */
[-CC-:B------:R-:W-:Y:S01]  /*7eb0*/  FFMA.FTZ R65, R81, R24.reuse, -R50.reuse ;  /* 0x0000001851417223 */ /* 0x180fe20000010832 */
[----:B------:R-:W1:Y:S01]  /*7ec0*/  MUFU.TANH R157, R157 ;  /* 0x0000009d009d7308 */ /* 0x000e620000002400 */
[----:B------:R-:W-:Y:S01]  /*7ed0*/  FFMA.FTZ R69, R85, R24, -R50 ;  /* 0x0000001855457223 */ /* 0x000fe20000010832 */
[----:B---3--:R-:W-:-:S04]  /*7ee0*/  FMNMX.FTZ R10, R45, R10, !PT ;  /* 0x0000000a2d0a7209 */ /* 0x008fc80007810000 */
[----:B----4-:R-:W-:Y:S02]  /*7ef0*/  FMNMX.FTZ R10, R49, R10, !PT ;  /* 0x0000000a310a7209 */ /* 0x010fe40007810000 */
[----:B------:R-:W2:Y:S02]  /*7f00*/  MUFU.TANH R22, R22 ;  /* 0x0000001600167308 */ /* 0x000ea40000002400 */
[----:B0-----:R-:W-:-:S06]  /*7f10*/  FMNMX.FTZ R10, R51, R10, !PT ;  /* 0x0000000a330a7209 */ /* 0x001fcc0007810000 */
        /* <DEDUP_REMOVED lines=12> */
[-CC-:B------:R-:W-:Y:S01]  /*7fe0*/  FFMA.FTZ R134, R30, R24.reuse, -R50.reuse ;  /* 0x000000181e867223 */ /* 0x180fe20000010832 */
[-CC-:B------:R-:W-:Y:S01]  /*7ff0*/  FFMA.FTZ R132, R26, R24.reuse, -R50.reuse ;  /* 0x000000181a847223 */ /* 0x180fe20000010832 */
[----:B------:R-:W-:Y:S01]  /*8000*/  FFMA.FTZ R26, R149, R24, -R50 ;  /* 0x00000018951a7223 */ /* 0x000fe20000010832 */
[----:B------:R-:W-:Y:S01]  /*8010*/  HGMMA.64x64x16.F32.BF16 R88, R128, gdesc[UR12].tnspB, R88, gsb0 ;  /* 0x40e0000c80587df0 */ /* 0x000fe20008001858 */
[----:B------:R-:W-:Y:S01]  /*8020*/  UIADD3 UR14, UR10, 0x300, URZ ;  /* 0x000003000a0e7890 */ /* 0x000fe2000fffe03f */
[----:B0-----:R-:W-:Y:S01]  /*8030*/  FMNMX.FTZ R10, R63, R10, !PT ;  /* 0x0000000a3f0a7209 */ /* 0x001fe20007810000 */
[----:B------:R-:W0:Y:S01]  /*8040*/  MUFU.TANH R67, R67 ;  /* 0x0000004300437308 */ /* 0x000e220000002400 */
[----:B------:R-:W-:Y:S01]  /*8050*/  UMOV UR15, 0x40000040 ;  /* 0x40000040000f7882 */ /* 0x000fe20000000000 */
[----:B------:R-:W-:-:S06]  /*8060*/  UIADD3 UR10, UR10, 0x380, URZ ;  /* 0x000003800a0a7890 */ /* 0x000fcc000fffe03f */
        /* <DEDUP_REMOVED lines=22> */
[----:B------:R-:W-:Y:S06]  /*81d0*/  HGMMA.64x64x16.F32.BF16 R88, R124, gdesc[UR12].tnspB, R88, gsb0 ;  /* 0x40e0000c7c587df0 */ /* 0x000fec0008001858 */
[----:B------:R1:W-:Y:S01]  /*81e0*/  MUFU.EX2 R13, R18 ;  /* 0x00000012000d7308 */ /* 0x0003e20000000800 */
[----:B0-----:R-:W-:-:S07]  /*81f0*/  FMNMX.FTZ R10, R141, R10, !PT ;  /* 0x0000000a8d0a7209 */ /* 0x001fce0007810000 */
[----:B------:R-:W-:Y:S01]  /*8200*/  MUFU.EX2 R44, R44 ;  /* 0x0000002c002c7308 */ /* 0x000fe20000000800 */
[----:B--2---:R-:W-:Y:S01]  /*8210*/  FMNMX.FTZ R23, R87, R10, !PT ;  /* 0x0000000a57177209 */ /* 0x004fe20007810000 */
[-CC-:B-1----:R-:W-:Y:S01]  /*8220*/  FFMA.FTZ R18, R36, R24.reuse, -R50.reuse ;  /* 0x0000001824127223 */ /* 0x182fe20000010832 */
[-CC-:B------:R-:W-:Y:S01]  /*8230*/  FFMA.FTZ R10, R34, R24.reuse, -R50.reuse ;  /* 0x00000018220a7223 */ /* 0x180fe20000010832 */
[--C-:B------:R-:W-:Y:S02]  /*8240*/  FFMA.FTZ R34, R38, R24, -R50.reuse ;  /* 0x0000001826227223 */ /* 0x100fe40000010832 */
[----:B------:R-:W0:Y:S02]  /*8250*/  SHFL.BFLY PT, R30, R23, 0x2, 0x1f ;  /* 0x0c401f00171e7f89 */ /* 0x000e2400000e0000 */
[----:B------:R-:W1:Y:S08]  /*8260*/  MUFU.EX2 R5, R5 ;  /* 0x0000000500057308 */ /* 0x000e700000000800 */
[----:B------:R-:W2:Y:S08]  /*8270*/  MUFU.EX2 R148, R148 ;  /* 0x0000009400947308 */ /* 0x000eb00000000800 */
[----:B------:R-:W3:Y:S01]  /*8280*/  MUFU.EX2 R150, R150 ;  /* 0x0000009600967308 */ /* 0x000ee20000000800 */
[----:B-1----:R-:W-:Y:S01]  /*8290*/  FFMA.FTZ R3, R44, R3, R5 ;  /* 0x000000032c037223 */ /* 0x002fe20000010005 */
[----:B0-----:R-:W-:Y:S01]  /*82a0*/  FMNMX.FTZ R36, R23, R30, !PT ;  /* 0x0000001e17247209 */ /* 0x001fe20007810000 */
[----:B------:R-:W-:-:S05]  /*82b0*/  FFMA.FTZ R30, R151, R24, -R50 ;  /* 0x00000018971e7223 */ /* 0x000fca0000010832 */
[----:B------:R-:W0:Y:S01]  /*82c0*/  MUFU.EX2 R11, R11 ;  /* 0x0000000b000b7308 */ /* 0x000e220000000800 */
[C---:B--2---:R-:W-:Y:S01]  /*82d0*/  FADD.FTZ R3, R148.reuse, R3 ;  /* 0x0000000394037221 */ /* 0x044fe20000010000 */
[----:B------:R-:W-:Y:S01]  /*82e0*/  F2FP.BF16.F32.PACK_AB R148, R148, R5 ;  /* 0x000000059494723e */ /* 0x000fe200000010ff */
[----:B------:R-:W1:Y:S05]  /*82f0*/  SHFL.BFLY PT, R23, R36, 0x1, 0x1f ;  /* 0x0c201f0024177f89 */ /* 0x000e6a00000e0000 */
[----:B------:R-:W-:Y:S01]  /*8300*/  MUFU.EX2 R144, R144 ;  /* 0x0000009000907308 */ /* 0x000fe20000000800 */
[----:B---3--:R-:W-:-:S07]  /*8310*/  FADD.FTZ R54, R150, R3 ;  /* 0x0000000396367221 */ /* 0x008fce0000010000 */
[----:B------:R-:W-:Y:S01]  /*8320*/  MUFU.EX2 R146, R146 ;  /* 0x0000009200927308 */ /* 0x000fe20000000800 */
[----:B0-----:R-:W-:-:S07]  /*8330*/  F2FP.BF16.F32.PACK_AB R150, R11, R150 ;  /* 0x000000960b96723e */ /* 0x001fce00000010ff */
[----:B------:R-:W-:Y:S01]  /*8340*/  MUFU.EX2 R19, R19 ;  /* 0x0000001300137308 */ /* 0x000fe20000000800 */
[----:B-1----:R-:W-:-:S05]  /*8350*/  FMNMX.FTZ R23, R36, R23, !PT ;  /* 0x0000001724177209 */ /* 0x002fca0007810000 */
[CC--:B------:R-:W-:Y:S01]  /*8360*/  FMUL.FTZ R38, R23.reuse, R24.reuse ;  /* 0x0000001817267220 */ /* 0x0c0fe20000410000 */
[----:B------:R-:W-:Y:S02]  /*8370*/  WARPGROUP.DEPBAR.LE gsb0, 0x0 ;  /* 0x00008000000079c5 */ /* 0x000fe40000010000 */
[----:B------:R-:W-:Y:S01]  /*8380*/  WARPGROUP.ARRIVE ;  /* 0x00000000000079c5 */ /* 0x000fe20000000000 */
[----:B------:R-:W-:Y:S01]  /*8390*/  FADD.FTZ R73, -R23, R4 ;  /* 0x0000000417497221 */ /* 0x000fe20000010100 */
[-CC-:B------:R-:W-:Y:S01]  /*83a0*/  FFMA.FTZ R149, R12, R24.reuse, -R38.reuse ;  /* 0x000000180c957223 */ /* 0x180fe20000010826 */
[-CC-:B------:R-:W-:Y:S01]  /*83b0*/  FFMA.FTZ R12, R17, R24.reuse, -R38.reuse ;  /* 0x00000018110c7223 */ /* 0x180fe20000010826 */
[-CC-:B------:R-:W-:Y:S01]  /*83c0*/  FFMA.FTZ R17, R25, R24.reuse, -R38.reuse ;  /* 0x0000001819117223 */ /* 0x180fe20000010826 */
[-C--:B------:R-:W-:Y:S01]  /*83d0*/  FMUL.FTZ R73, R73, R24.reuse ;  /* 0x0000001849497220 */ /* 0x080fe20000410000 */
[----:B------:R-:W-:Y:S01]  /*83e0*/  HGMMA.64x64x16.F32.BF16 R88, R120, gdesc[UR8].tnspB, R88, gsb0 ;  /* 0x40e0000878587df0 */ /* 0x000fe20008001858 */
[----:B------:R-:W-:Y:S01]  /*83f0*/  FFMA.FTZ R4, R9, R24, -R38 ;  /* 0x0000001809047223 */ /* 0x000fe20000010826 */
[----:B------:R-:W-:-:S02]  /*8400*/  IMAD.U32 R25, RZ, RZ, UR4 ;  /* 0x00000004ff197e24 */ /* 0x000fc4000f8e00ff */
[-CC-:B------:R-:W-:Y:S01]  /*8410*/  FFMA.FTZ R151, R14, R24.reuse, -R38.reuse ;  /* 0x000000180e977223 */ /* 0x180fe20000010826 */
[----:B------:R-:W-:Y:S01]  /*8420*/  MUFU.EX2 R149, R149 ;  /* 0x0000009500957308 */ /* 0x000fe20000000800 */
[-CC-:B------:R-:W-:Y:S01]  /*8430*/  FFMA.FTZ R9, R20, R24.reuse, -R38.reuse ;  /* 0x0000001814097223 */ /* 0x180fe20000010826 */
[-CC-:B------:R-:W-:Y:S01]  /*8440*/  FFMA.FTZ R14, R21, R24.reuse, -R38.reuse ;  /* 0x00000018150e7223 */ /* 0x180fe20000010826 */
[----:B------:R-:W-:Y:S01]  /*8450*/  @!P1 LEA R25, R25, UR39, 0x3 ;  /* 0x0000002719199c11 */ /* 0x000fe2000f8e18ff */
[-CC-:B------:R-:W-:Y:S01]  /*8460*/  FFMA.FTZ R135, R32, R24.reuse, -R38.reuse ;  /* 0x0000001820877223 */ /* 0x180fe20000010826 */
[-CC-:B------:R-:W-:Y:S01]  /*8470*/  FFMA.FTZ R20, R29, R24.reuse, -R38.reuse ;  /* 0x000000181d147223 */ /* 0x180fe20000010826 */
[-CC-:B------:R-:W-:Y:S01]  /*8480*/  FFMA.FTZ R21, R35, R24.reuse, -R38.reuse ;  /* 0x0000001823157223 */ /* 0x180fe20000010826 */
[----:B------:R-:W-:Y:S01]  /*8490*/  @!P1 IADD3 R25, R25, 0x16840, RZ ;  /* 0x0001684019199810 */ /* 0x000fe20007ffe0ff */
[----:B------:R-:W-:Y:S01]  /*84a0*/  MUFU.EX2 R73, R73 ;  /* 0x0000004900497308 */ /* 0x000fe20000000800 */
[-CC-:B------:R-:W-:Y:S01]  /*84b0*/  FFMA.FTZ R143, R41, R24.reuse, -R38.reuse ;  /* 0x00000018298f7223 */ /* 0x180fe20000010826 */
[-CC-:B------:R-:W-:Y:S01]  /*84c0*/  FFMA.FTZ R50, R45, R24.reuse, -R38.reuse ;  /* 0x000000182d327223 */ /* 0x180fe20000010826 */
[----:B------:R-:W-:Y:S01]  /*84d0*/  @!P1 PRMT R25, RZ, 0x654, R25 ;  /* 0x00000654ff199816 */ /* 0x000fe20000000019 */
        /* <DEDUP_REMOVED lines=12> */
[----:B------:R-:W1:Y:S01]  /*85a0*/  MUFU.EX2 R151, R151 ;  /* 0x0000009700977308 */ /* 0x000e620000000800 */
[-CC-:B------:R-:W-:Y:S01]  /*85b0*/  FFMA.FTZ R46, R46, R24.reuse, -R38.reuse ;  /* 0x000000182e2e7223 */ /* 0x180fe20000010826 */
[-CC-:B------:R-:W-:Y:S01]  /*85c0*/  FFMA.FTZ R79, R79, R24.reuse, -R38.reuse ;  /* 0x000000184f4f7223 */ /* 0x180fe20000010826 */
[-CC-:B------:R-:W-:Y:S01]  /*85d0*/  FFMA.FTZ R48, R48, R24.reuse, -R38.reuse ;  /* 0x0000001830307223 */ /* 0x180fe20000010826 */
[----:B------:R-:W-:-:S04]  /*85e0*/  FFMA.FTZ R83, R83, R24, -R38 ;  /* 0x0000001853537223 */ /* 0x000fc80000010826 */
[----:B------:R-:W2:Y:S01]  /*85f0*/  MUFU.EX2 R12, R12 ;  /* 0x0000000c000c7308 */ /* 0x000ea20000000800 */
[----:B0-----:R-:W-:-:S04]  /*8600*/  FFMA.FTZ R0, R73, R0, R4 ;  /* 0x0000000049007223 */ /* 0x001fc80000010004 */
[----:B------:R-:W-:Y:S01]  /*8610*/  FADD.FTZ R32, R149, R0 ;  /* 0x0000000095207221 */ /* 0x000fe20000010000 */
[----:B------:R-:W-:Y:S01]  /*8620*/  FFMA.FTZ R0, R63, R24, -R38 ;  /* 0x000000183f007223 */ /* 0x000fe20000010826 */
[----:B------:R-:W-:Y:S01]  /*8630*/  F2FP.BF16.F32.PACK_AB R149, R149, R4 ;  /* 0x000000049595723e */ /* 0x000fe200000010ff */
[----:B------:R-:W0:Y:S01]  /*8640*/  MUFU.EX2 R9, R9 ;  /* 0x0000000900097308 */ /* 0x000e220000000800 */
[----:B-1----:R-:W-:-:S07]  /*8650*/  FADD.FTZ R3, R151, R32 ;  /* 0x0000002097037221 */ /* 0x002fce0000010000 */
[----:B------:R-:W1:Y:S01]  /*8660*/  MUFU.EX2 R14, R14 ;  /* 0x0000000e000e7308 */ /* 0x000e620000000800 */
[C---:B--2---:R-:W-:Y:S01]  /*8670*/  FADD.FTZ R32, R12.reuse, R3 ;  /* 0x000000030c207221 */ /* 0x044fe20000010000 */
[----:B------:R-:W-:-:S06]  /*8680*/  F2FP.BF16.F32.PACK_AB R151, R12, R151 ;  /* 0x000000970c97723e */ /* 0x000fcc00000010ff */
[----:B------:R-:W-:Y:S01]  /*8690*/  MUFU.EX2 R17, R17 ;  /* 0x0000001100117308 */ /* 0x000fe20000000800 */
[----:B0-----:R-:W-:Y:S01]  /*86a0*/  FADD.FTZ R3, R9, R32 ;  /* 0x0000002009037221 */ /* 0x001fe20000010000 */
[----:B------:R-:W-:-:S06]  /*86b0*/  FFMA.FTZ R32, R67, R24, -R38 ;  /* 0x0000001843207223 */ /* 0x000fcc0000010826 */
[----:B------:R-:W0:Y:S01]  /*86c0*/  MUFU.EX2 R20, R20 ;  /* 0x0000001400147308 */ /* 0x000e220000000800 */
[----:B-1----:R-:W-:-:S07]  /*86d0*/  F2FP.BF16.F32.PACK_AB R145, R14, R9 ;  /* 0x000000090e91723e */ /* 0x002fce00000010ff */
[----:B------:R1:W-:Y:S01]  /*86e0*/  MUFU.EX2 R36, R40 ;  /* 0x0000002800247308 */ /* 0x0003e20000000800 */
[----:B------:R-:W-:Y:S02]  /*86f0*/  WARPGROUP.DEPBAR.LE gsb0, 0x0 ;  /* 0x00008000000079c5 */ /* 0x000fe40000010000 */
[----:B------:R2:W-:Y:S06]  /*8700*/  BAR.ARV R8, 0x100 ;  /* 0x000400080000751d */ /* 0x0005ec0000002000 */
[----:B------:R3:W-:Y:S01]  /*8710*/  @!P1 SYNCS.ARRIVE.TRANS64.RED.A1T0 RZ, [R25+URZ], RZ ;  /* 0x000000ff19ff99a7 */ /* 0x0007e2000810043f */
[----:B-1----:R-:W-:Y:S01]  /*8720*/  FFMA.FTZ R40, R37, R24, -R38 ;  /* 0x0000001825287223 */ /* 0x002fe20000010826 */
[----:B------:R-:W1:Y:S01]  /*8730*/  MUFU.EX2 R140, R140 ;  /* 0x0000008c008c7308 */ /* 0x000e620000000800 */
[----:B0-----:R-:W-:Y:S01]  /*8740*/  F2FP.BF16.F32.PACK_AB R147, R20, R17 ;  /* 0x000000111493723e */ /* 0x001fe200000010ff */
[-C--:B------:R-:W-:Y:S01]  /*8750*/  FMUL.FTZ R88, R88, R44.reuse ;  /* 0x0000002c58587220 */ /* 0x080fe20000410000 */
[-C--:B------:R-:W-:Y:S01]  /*8760*/  FMUL.FTZ R89, R89, R44.reuse ;  /* 0x0000002c59597220 */ /* 0x080fe20000410000 */
[-C--:B------:R-:W-:Y:S01]  /*8770*/  FMUL.FTZ R92, R92, R44.reuse ;  /* 0x0000002c5c5c7220 */ /* 0x080fe20000410000 */
[-C--:B------:R-:W-:Y:S01]  /*8780*/  FMUL.FTZ R93, R93, R44.reuse ;  /* 0x0000002c5d5d7220 */ /* 0x080fe20000410000 */
[----:B---3--:R-:W-:Y:S01]  /*8790*/  IMAD.U32 R25, RZ, RZ, UR6 ;  /* 0x00000006ff197e24 */ /* 0x008fe2000f8e00ff */
[----:B------:R-:W-:Y:S01]  /*87a0*/  UMOV UR6, UR4 ;  /* 0x0000000400067c82 */ /* 0x000fe20008000000 */
[----:B------:R-:W0:Y:S01]  /*87b0*/  MUFU.EX2 R21, R21 ;  /* 0x0000001500157308 */ /* 0x000e220000000800 */
[-C--:B------:R-:W-:Y:S01]  /*87c0*/  FMUL.FTZ R96, R96, R44.reuse ;  /* 0x0000002c60607220 */ /* 0x080fe20000410000 */
[-C--:B------:R-:W-:Y:S01]  /*87d0*/  FMUL.FTZ R97, R97, R44.reuse ;  /* 0x0000002c61617220 */ /* 0x080fe20000410000 */
[----:B------:R-:W-:Y:S01]  /*87e0*/  @!P1 LEA R25, R25, UR39, 0x3 ;  /* 0x0000002719199c11 */ /* 0x000fe2000f8e18ff */
[-C--:B------:R-:W-:Y:S01]  /*87f0*/  FMUL.FTZ R100, R100, R44.reuse ;  /* 0x0000002c64647220 */ /* 0x080fe20000410000 */
[-C--:B------:R-:W-:Y:S01]  /*8800*/  FMUL.FTZ R101, R101, R44.reuse ;  /* 0x0000002c65657220 */ /* 0x080fe20000410000 */
[-C--:B------:R-:W-:Y:S01]  /*8810*/  FMUL.FTZ R104, R104, R44.reuse ;  /* 0x0000002c68687220 */ /* 0x080fe20000410000 */
[-C--:B------:R-:W-:Y:S01]  /*8820*/  FMUL.FTZ R105, R105, R44.reuse ;  /* 0x0000002c69697220 */ /* 0x080fe20000410000 */
[----:B------:R-:W-:Y:S01]  /*8830*/  @!P1 VIADD R25, R25, 0x16860 ;  /* 0x0001686019199836 */ /* 0x000fe20000000000 */
[----:B------:R-:W3:Y:S01]  /*8840*/  MUFU.EX2 R27, R27 ;  /* 0x0000001b001b7308 */ /* 0x000ee20000000800 */
[-C--:B------:R-:W-:Y:S01]  /*8850*/  FMUL.FTZ R108, R108, R44.reuse ;  /* 0x0000002c6c6c7220 */ /* 0x080fe20000410000 */
[-C--:B------:R-:W-:Y:S01]  /*8860*/  FMUL.FTZ R109, R109, R44.reuse ;  /* 0x0000002c6d6d7220 */ /* 0x080fe20000410000 */
[-C--:B------:R-:W-:Y:S01]  /*8870*/  FMUL.FTZ R112, R112, R44.reuse ;  /* 0x0000002c70707220 */ /* 0x080fe20000410000 */
[----:B------:R-:W-:Y:S01]  /*8880*/  @!P1 PRMT R29, RZ, 0x654, R25 ;  /* 0x00000654ff1d9816 */ /* 0x000fe20000000019 */
[----:B------:R-:W-:Y:S01]  /*8890*/  FADD.FTZ R25, R11, R54 ;  /* 0x000000360b197221 */ /* 0x000fe20000010000 */
[-C--:B------:R-:W-:Y:S01]  /*88a0*/  FMUL.FTZ R113, R113, R44.reuse ;  /* 0x0000002c71717220 */ /* 0x080fe20000410000 */
[----:B------:R-:W-:Y:S01]  /*88b0*/  FMUL.FTZ R116, R116, R44 ;  /* 0x0000002c74747220 */ /* 0x000fe20000410000 */
[----:B------:R-:W4:Y:S01]  /*88c0*/  MUFU.EX2 R40, R40 ;  /* 0x0000002800287308 */ /* 0x000f220000000800 */
[----:B------:R-:W-:Y:S01]  /*88d0*/  FADD.FTZ R54, R144, R25 ;  /* 0x0000001990367221 */ /* 0x000fe20000010000 */
[----:B------:R5:W-:Y:S01]  /*88e0*/  @!P1 SYNCS.ARRIVE.TRANS64.RED.A1T0 RZ, [R29+URZ], RZ ;  /* 0x000000ff1dff99a7 */ /* 0x000be2000810043f */
[----:B------:R-:W-:Y:S01]  /*88f0*/  F2FP.BF16.F32.PACK_AB R144, R13, R144 ;  /* 0x000000900d90723e */ /* 0x000fe200000010ff */
[----:B------:R-:W-:Y:S01]  /*8900*/  FMUL.FTZ R117, R117, R44 ;  /* 0x0000002c75757220 */ /* 0x000fe20000410000 */
[----:B------:R-:W-:Y:S01]  /*8910*/  FADD.FTZ R25, R13, R54 ;  /* 0x000000360d197221 */ /* 0x000fe20000010000 */
[----:B------:R-:W-:Y:S01]  /*8920*/  FADD.FTZ R54, R14, R3 ;  /* 0x000000030e367221 */ /* 0x000fe20000010000 */
[-C--:B------:R-:W-:Y:S01]  /*8930*/  FMUL.FTZ R90, R90, R73.reuse ;  /* 0x000000495a5a7220 */ /* 0x080fe20000410000 */
[----:B------:R-:W2:Y:S01]  /*8940*/  MUFU.EX2 R142, R142 ;  /* 0x0000008e008e7308 */ /* 0x000ea20000000800 */
[----:B------:R-:W-:Y:S01]  /*8950*/  FADD.FTZ R56, R146, R25 ;  /* 0x0000001992387221 */ /* 0x000fe20000010000 */
[----:B------:R-:W-:Y:S01]  /*8960*/  FADD.FTZ R3, R17, R54 ;  /* 0x0000003611037221 */ /* 0x000fe20000010000 */
[----:B------:R-:W-:Y:S01]  /*8970*/  F2FP.BF16.F32.PACK_AB R146, R19, R146 ;  /* 0x000000921392723e */ /* 0x000fe200000010ff */
[-C--:B------:R-:W-:Y:S01]  /*8980*/  FMUL.FTZ R91, R91, R73.reuse ;  /* 0x000000495b5b7220 */ /* 0x080fe20000410000 */
[----:B------:R-:W-:Y:S01]  /*8990*/  FADD.FTZ R25, R19, R56 ;  /* 0x0000003813197221 */ /* 0x000fe20000010000 */
[----:B------:R-:W-:Y:S01]  /*89a0*/  FADD.FTZ R42, R20, R3 ;  /* 0x00000003142a7221 */ /* 0x000fe20000010000 */
[-C--:B------:R-:W-:Y:S01]  /*89b0*/  FMUL.FTZ R94, R94, R73.reuse ;  /* 0x000000495e5e7220 */ /* 0x080fe20000410000 */
[----:B------:R-:W5:Y:S01]  /*89c0*/  MUFU.EX2 R143, R143 ;  /* 0x0000008f008f7308 */ /* 0x000f620000000800 */
[----:B-1----:R-:W-:Y:S01]  /*89d0*/  FADD.FTZ R54, R140, R25 ;  /* 0x000000198c367221 */ /* 0x002fe20000010000 */
[----:B0-----:R-:W-:Y:S01]  /*89e0*/  FADD.FTZ R3, R21, R42 ;  /* 0x0000002a15037221 */ /* 0x001fe20000010000 */
[----:B---3--:R-:W-:Y:S01]  /*89f0*/  F2FP.BF16.F32.PACK_AB R140, R27, R140 ;  /* 0x0000008c1b8c723e */ /* 0x008fe200000010ff */
[----:B------:R-:W-:Y:S01]  /*8a00*/  FMUL.FTZ R95, R95, R73 ;  /* 0x000000495f5f7220 */ /* 0x000fe20000410000 */
[----:B------:R-:W-:Y:S01]  /*8a10*/  FADD.FTZ R25, R27, R54 ;  /* 0x000000361b197221 */ /* 0x000fe20000010000 */
[----:B----4-:R-:W-:Y:S01]  /*8a20*/  FADD.FTZ R42, R40, R3 ;  /* 0x00000003282a7221 */ /* 0x010fe20000010000 */
[-CC-:B------:R-:W-:Y:S01]  /*8a30*/  FFMA.FTZ R3, R141, R24.reuse, -R38.reuse ;  /* 0x000000188d037223 */ /* 0x180fe20000010826 */
[----:B------:R-:W0:Y:S01]  /*8a40*/  MUFU.EX2 R15, R15 ;  /* 0x0000000f000f7308 */ /* 0x000e220000000800 */
[----:B--2---:R-:W-:Y:S01]  /*8a50*/  FADD.FTZ R54, R142, R25 ;  /* 0x000000198e367221 */ /* 0x004fe20000010000 */
[----:B------:R-:W-:Y:S01]  /*8a60*/  FFMA.FTZ R38, R87, R24, -R38 ;  /* 0x0000001857267223 */ /* 0x000fe20000010826 */
[----:B------:R-:W-:Y:S01]  /*8a70*/  F2FP.BF16.F32.PACK_AB R141, R40, R21 ;  /* 0x00000015288d723e */ /* 0x000fe200000010ff */
[-C--:B------:R-:W-:Y:S01]  /*8a80*/  FMUL.FTZ R98, R98, R73.reuse ;  /* 0x0000004962627220 */ /* 0x080fe20000410000 */
[-C--:B------:R-:W-:Y:S01]  /*8a90*/  FMUL.FTZ R99, R99, R73.reuse ;  /* 0x0000004963637220 */ /* 0x080fe20000410000 */
[-C--:B------:R-:W-:Y:S01]  /*8aa0*/  FMUL.FTZ R102, R102, R73.reuse ;  /* 0x0000004966667220 */ /* 0x080fe20000410000 */
[-C--:B------:R-:W-:Y:S01]  /*8ab0*/  FMUL.FTZ R103, R103, R73.reuse ;  /* 0x0000004967677220 */ /* 0x080fe20000410000 */
[----:B------:R-:W1:Y:S01]  /*8ac0*/  MUFU.EX2 R50, R50 ;  /* 0x0000003200327308 */ /* 0x000e620000000800 */
[----:B-----5:R-:W-:Y:S01]  /*8ad0*/  FADD.FTZ R25, R143, R42 ;  /* 0x0000002a8f197221 */ /* 0x020fe20000010000 */
[-C--:B------:R-:W-:Y:S01]  /*8ae0*/  FMUL.FTZ R106, R106, R73.reuse ;  /* 0x000000496a6a7220 */ /* 0x080fe20000410000 */
[-C--:B------:R-:W-:Y:S01]  /*8af0*/  FMUL.FTZ R107, R107, R73.reuse ;  /* 0x000000496b6b7220 */ /* 0x080fe20000410000 */
[-C--:B------:R-:W-:Y:S01]  /*8b00*/  FMUL.FTZ R110, R110, R73.reuse ;  /* 0x000000496e6e7220 */ /* 0x080fe20000410000 */
[-C--:B------:R-:W-:Y:S01]  /*8b10*/  FMUL.FTZ R111, R111, R73.reuse ;  /* 0x000000496f6f7220 */ /* 0x080fe20000410000 */
[-C--:B------:R-:W-:Y:S01]  /*8b20*/  FMUL.FTZ R114, R114, R73.reuse ;  /* 0x0000004972727220 */ /* 0x080fe20000410000 */
[-C--:B------:R-:W-:Y:S01]  /*8b30*/  FMUL.FTZ R115, R115, R73.reuse ;  /* 0x0000004973737220 */ /* 0x080fe20000410000 */
[----:B------:R-:W2:Y:S01]  /*8b40*/  MUFU.EX2 R136, R136 ;  /* 0x0000008800887308 */ /* 0x000ea20000000800 */
[C---:B0-----:R-:W-:Y:S01]  /*8b50*/  FADD.FTZ R29, R15.reuse, R54 ;  /* 0x000000360f1d7221 */ /* 0x041fe20000010000 */
[----:B------:R-:W-:Y:S01]  /*8b60*/  F2FP.BF16.F32.PACK_AB R142, R15, R142 ;  /* 0x0000008e0f8e723e */ /* 0x000fe200000010ff */
[-C--:B------:R-:W-:Y:S01]  /*8b70*/  FMUL.FTZ R118, R118, R73.reuse ;  /* 0x0000004976767220 */ /* 0x080fe20000410000 */
[----:B------:R-:W-:-:S04]  /*8b80*/  FMUL.FTZ R119, R119, R73 ;  /* 0x0000004977777220 */ /* 0x000fc80000410000 */
        /* <DEDUP_REMOVED lines=84> */
[----:B-1----:R-:W-:Y:S01]  /*90d0*/  FADD.FTZ R0, R34, R5 ;  /* 0x0000000522007221 */ /* 0x002fe20000010000 */
[----:B------:R-:W-:-:S06]  /*90e0*/  IMAD.MOV.U32 R5, RZ, RZ, R55 ;  /* 0x000000ffff057224 */ /* 0x000fcc00078e0037 */
        /* <DEDUP_REMOVED lines=15> */
[----:B------:R-:W-:Y:S01]  /*91e0*/  IMAD.MOV.U32 R4, RZ, RZ, R23 ;  /* 0x000000ffff047224 */ /* 0x000fe200078e0017 */
[----:B------:R-:W-:Y:S06]  /*91f0*/  @P2 BRA `(.L_x_1881) ;  /* 0xffffffd800f02947 */ /* 0x000fec000383ffff */
.L_x_1872:
[----:B------:R-:W-:Y:S06]  /*9200*/  BAR.ARV 0x8, 0x200 ;  /* 0x0208000000007b1d */ /* 0x000fec0000002000 */
[----:B------:R-:W-:Y:S05]  /*9210*/  @!P0 BRA `(.L_x_1882) ;  /* 0x0000000000048947 */ /* 0x000fea0003800000 */
[----:B------:R-:W-:Y:S01]  /*9220*/  BPT.TRAP 0x1 ;  /* 0x000000040000795c */ /* 0x000fe20000300000 */
.L_x_1882:
[----:B------:R-:W-:Y:S01]  /*9230*/  ULEA UR7, UR4, UR39, 0x3 ;  /* 0x0000002704077291 */ /* 0x000fe2000f8e183f */
[----:B------:R-:W-:-:S05]  /*9240*/  IMAD.U32 R4, RZ, RZ, UR5 ;  /* 0x00000005ff047e24 */ /* 0x000fca000f8e00ff */
[----:B------:R-:W-:-:S04]  /*9250*/  SHF.L.U32 R4, R4, 0x1f, RZ ;  /* 0x0000001f04047819 */ /* 0x000fc800000006ff */
[----:B------:R0:W1:Y:S01]  /*9260*/  SYNCS.PHASECHK.TRANS64.TRYWAIT P2, [UR7+0x16850], R4 ;  /* 0x01685004ff0075a7 */ /* 0x0000620008040147 */
[----:B------:R-:W-:Y:S05]  /*9270*/  @!P0 BRA `(.L_x_1883) ;  /* 0x0000000000048947 */ /* 0x000fea0003800000 */
[----:B------:R-:W-:Y:S01]  /*9280*/  BPT.TRAP 0x1 ;  /* 0x000000040000795c */ /* 0x000fe20000300000 */
.L_x_1883:
[----:B-1----:R-:W-:Y:S05]  /*9290*/  @P2 BRA `(.L_x_1884) ;  /* 0x0000000000082947 */ /* 0x002fea0003800000 */
[----:B------:R-:W1:Y:S02]  /*92a0*/  SYNCS.PHASECHK.TRANS64.TRYWAIT P0, [UR7+0x16850], R4 ;  /* 0x01685004ff0075a7 */ /* 0x000e640008000147 */
[----:B-1----:R-:W-:Y:S05]  /*92b0*/  @!P0 BRA `(.L_x_1885) ;  /* 0x0000005000648947 */ /* 0x002fea0003800000 */
.L_x_1884:
        /* <DEDUP_REMOVED lines=8> */
[----:B------:R-:W-:-:S03]  /*9340*/  @!P1 VIADD R9, R9, 0x16860 ;  /* 0x0001686009099836 */ /* 0x000fc60000000000 */
[----:B------:R-:W-:Y:S02]  /*9350*/  ULEA UR4, UR4, UR39, 0xa ;  /* 0x0000002704047291 */ /* 0x000fe4000f8e503f */
        /* <DEDUP_REMOVED lines=8> */
[----:B------:R-:W-:Y:S02]  /*93e0*/  IMAD.MOV.U32 R3, RZ, RZ, -0x800000 ;  /* 0xff800000ff037424 */ /* 0x000fe400078e00ff */
[----:B-1----:R-:W-:Y:S01]  /*93f0*/  FADD.FTZ R6, R5, R0 ;  /* 0x0000000005067221 */ /* 0x002fe20000010000 */
[----:B------:R-:W-:Y:S01]  /*9400*/  IMAD.MOV.U32 R0, RZ, RZ, -0x800000 ;  /* 0xff800000ff007424 */ /* 0x000fe200078e00ff */
[----:B------:R-:W0:Y:S04]  /*9410*/  SHFL.BFLY PT, R5, R4, 0x1, 0x1f ;  /* 0x0c201f0004057f89 */ /* 0x000e2800000e0000 */
[----:B------:R-:W1:Y:S01]  /*9420*/  SHFL.BFLY PT, R7, R6, 0x1, 0x1f ;  /* 0x0c201f0006077f89 */ /* 0x000e6200000e0000 */
[----:B0-----:R-:W-:Y:S01]  /*9430*/  FADD.FTZ R10, R4, R5 ;  /* 0x00000005040a7221 */ /* 0x001fe20000010000 */
[----:B------:R-:W-:Y:S01]  /*9440*/  MOV R5, RZ ;  /* 0x000000ff00057202 */ /* 0x000fe20000000f00 */
[----:B-1----:R-:W-:-:S03]  /*9450*/  FADD.FTZ R11, R6, R7 ;  /* 0x00000007060b7221 */ /* 0x002fc60000010000 */
[----:B------:R-:W-:Y:S01]  /*9460*/  FSETP.NE.FTZ.AND P0, PT, R10, RZ, PT ;  /* 0x000000ff0a00720b */ /* 0x000fe20003f15000 */
[----:B------:R-:W-:Y:S01]  /*9470*/  IMAD.MOV.U32 R6, RZ, RZ, RZ ;  /* 0x000000ffff067224 */ /* 0x000fe200078e00ff */
[----:B------:R-:W-:-:S11]  /*9480*/  FSETP.NE.FTZ.AND P2, PT, R11, RZ, PT ;  /* 0x000000ff0b00720b */ /* 0x000fd60003f55000 */
[----:B------:R-:W0:Y:S01]  /*9490*/  @P0 MUFU.LG2 R7, R10 ;  /* 0x0000000a00070308 */ /* 0x000e220000000c00 */
[C---:B------:R-:W-:Y:S01]  /*94a0*/  @P0 FMUL.FTZ R4, R24.reuse, 0.69314718246459960938 ;  /* 0x3f31721818040820 */ /* 0x040fe20000410000 */
[----:B------:R-:W-:-:S06]  /*94b0*/  @P2 FMUL.FTZ R13, R24, 0.69314718246459960938 ;  /* 0x3f317218180d2820 */ /* 0x000fcc0000410000 */
        /* <DEDUP_REMOVED lines=80> */
.L_x_1855:
[----:B------:R-:W-:Y:S05]  /*99c0*/  @P0 BRA `(.L_x_1886) ;  /* 0x0000000c00c80947 */ /* 0x000fea0003800000 */
[----:B------:R-:W-:Y:S01]  /*99d0*/  IADD3 R2, R2, -0x80, RZ ;  /* 0xffffff8002027810 */ /* 0x000fe20007ffe0ff */
[----:B------:R-:W0:Y:S01]  /*99e0*/  LDC R17, c[0x0][0xbe8] ;  /* 0x0002fa00ff117b82 */ /* 0x000e220000000800 */
[----:B------:R-:W1:Y:S01]  /*99f0*/  S2R R19, SR_CTAID.X ;  /* 0x0000000000137919 */ /* 0x000e620000002500 */
[----:B------:R-:W-:Y:S01]  /*9a00*/  USHF.R.S32.HI UR7, URZ, 0x1f, UR36 ;  /* 0x0000001f3f077899 */ /* 0x000fe20008011424 */
[----:B------:R-:W-:Y:S01]  /*9a10*/  SHF.R.S32.HI R5, RZ, 0x1f, R2 ;  /* 0x0000001fff057819 */ /* 0x000fe20000011402 */
[----:B------:R-:W-:Y:S01]  /*9a20*/  ULDC.64 UR8, c[0x0][0xbd0] ;  /* 0x0002f40000087ab9 */ /* 0x000fe20000000a00 */
[----:B------:R-:W-:Y:S01]  /*9a30*/  IMAD R16, RZ, RZ, -UR36 ;  /* 0x80000024ff107e24 */ /* 0x000fe2000f8e02ff */
[----:B------:R-:W-:Y:S01]  /*9a40*/  UIMAD UR6, UR7, UR8, URZ ;  /* 0x00000008070672a4 */ /* 0x000fe2000f8e023f */
[CC--:B------:R-:W-:Y:S01]  /*9a50*/  LEA.HI R4, R5.reuse, R2.reuse, RZ, 0x7 ;  /* 0x0000000205047211 */ /* 0x0c0fe200078f38ff */
[----:B------:R-:W2:Y:S01]  /*9a60*/  S2UR UR12, SR_CTAID.Z ;  /* 0x00000000000c79c3 */ /* 0x000ea20000002700 */
[----:B------:R-:W-:Y:S01]  /*9a70*/  LEA.HI R8, R5, R2, RZ, 0x2 ;  /* 0x0000000205087211 */ /* 0x000fe200078f10ff */
[----:B------:R-:W-:Y:S01]  /*9a80*/  UIMAD.WIDE.U32 UR4, UR36, UR8, URZ ;  /* 0x00000008240472a5 */ /* 0x000fe2000f8e003f */
[----:B------:R-:W-:Y:S01]  /*9a90*/  LOP3.LUT R7, R4, 0xffffff80, RZ, 0xc0, !PT ;  /* 0xffffff8004077812 */ /* 0x000fe200078ec0ff */
[----:B------:R-:W-:Y:S01]  /*9aa0*/  UIMAD UR6, UR36, UR9, UR6 ;  /* 0x00000009240672a4 */ /* 0x000fe2000f8e0206 */
[----:B------:R-:W-:Y:S01]  /*9ab0*/  SHF.R.S32.HI R4, RZ, 0x7, R4 ;  /* 0x00000007ff047819 */ /* 0x000fe20000011404 */
[----:B------:R-:W-:Y:S01]  /*9ac0*/  BSSY B0, `(.L_x_1887) ;  /* 0x00000ae000007945 */ /* 0x000fe20003800000 */
[----:B------:R-:W-:Y:S01]  /*9ad0*/  LOP3.LUT R13, R8, 0xfffffffc, RZ, 0xc0, !PT ;  /* 0xfffffffc080d7812 */ /* 0x000fe200078ec0ff */
[----:B------:R-:W-:Y:S01]  /*9ae0*/  IMAD.IADD R22, R2, 0x1, -R7 ;  /* 0x0000000102167824 */ /* 0x000fe200078e0a07 */
[----:B------:R-:W3:Y:S01]  /*9af0*/  S2UR UR11, SR_CTAID.Y ;  /* 0x00000000000b79c3 */ /* 0x000ee20000002600 */
[----:B------:R-:W-:Y:S01]  /*9b00*/  IMAD.HI R5, R4, 0x55555556, RZ ;  /* 0x5555555604057827 */ /* 0x000fe200078e02ff */
[----:B------:R-:W-:-:S02]  /*9b10*/  UIADD3 UR6, UR5, UR6, URZ ;  /* 0x0000000605067290 */ /* 0x000fc4000fffe03f */
[----:B------:R-:W-:Y:S01]  /*9b20*/  SHF.R.S32.HI R9, RZ, 0x1f, R22 ;  /* 0x0000001fff097819 */ /* 0x000fe20000011416 */
[----:B------:R-:W-:Y:S01]  /*9b30*/  IMAD.IADD R13, R2, 0x1, -R13 ;  /* 0x00000001020d7824 */ /* 0x000fe200078e0a0d */
[----:B------:R-:W-:Y:S01]  /*9b40*/  LEA.HI R5, R5, R5, RZ, 0x1 ;  /* 0x0000000505057211 */ /* 0x000fe200078f08ff */
[----:B------:R-:W-:Y:S01]  /*9b50*/  ULDC.64 UR8, c[0x0][0xb38] ;  /* 0x0002ce0000087ab9 */ /* 0x000fe20000000a00 */
[-C--:B------:R-:W-:Y:S01]  /*9b60*/  LEA.HI R23, R9, R22.reuse, RZ, 0x2 ;  /* 0x0000001609177211 */ /* 0x080fe200078f10ff */
[----:B------:R-:W3:Y:S01]  /*9b70*/  LDC R21, c[0x0][0xc50] ;  /* 0x00031400ff157b82 */ /* 0x000ee20000000800 */
[----:B0-----:R-:W-:Y:S01]  /*9b80*/  ISETP.NE.AND P0, PT, R17, 0x1, PT ;  /* 0x000000011100780c */ /* 0x001fe20003f05270 */
[----:B------:R-:W-:Y:S01]  /*9b90*/  UIMAD UR7, UR7, UR8, URZ ;  /* 0x00000008070772a4 */ /* 0x000fe2000f8e023f */
[--C-:B------:R-:W-:Y:S02]  /*9ba0*/  SHF.R.S32.HI R6, RZ, 0x2, R23.reuse ;  /* 0x00000002ff067819 */ /* 0x100fe40000011417 */
[----:B------:R-:W-:Y:S01]  /*9bb0*/  SHF.R.S32.HI R7, RZ, 0x1f, R23 ;  /* 0x0000001fff077819 */ /* 0x000fe20000011417 */
[----:B--2---:R-:W-:Y:S01]  /*9bc0*/  USHF.R.S32.HI UR10, URZ, 0x1f, UR12 ;  /* 0x0000001f3f0a7899 */ /* 0x004fe2000801140c */
[----:B------:R-:W-:Y:S01]  /*9bd0*/  LEA.HI R9, R9, R22, RZ, 0x5 ;  /* 0x0000001609097211 */ /* 0x000fe200078f28ff */
[----:B------:R-:W0:Y:S01]  /*9be0*/  LDC.64 R14, c[0x0][0xb40] ;  /* 0x0002d000ff0e7b82 */ /* 0x000e220000000a00 */
[----:B------:R-:W-:-:S02]  /*9bf0*/  LEA.HI R7, R7, R6, RZ, 0x3 ;  /* 0x0000000607077211 */ /* 0x000fc400078f18ff */
[----:B------:R-:W-:Y:S02]  /*9c00*/  SHF.R.S32.HI R9, RZ, 0x5, R9 ;  /* 0x00000005ff097819 */ /* 0x000fe40000011409 */
[----:B------:R-:W-:Y:S01]  /*9c10*/  LOP3.LUT R11, R7, 0xfffffff8, RZ, 0xc0, !PT ;  /* 0xfffffff8070b7812 */ /* 0x000fe200078ec0ff */
[----:B------:R-:W-:Y:S01]  /*9c20*/  IMAD R7, R5, -0x3, R4 ;  /* 0xfffffffd05077824 */ /* 0x000fe200078e0204 */
[----:B------:R-:W-:Y:S01]  /*9c30*/  LEA.HI R4, R13, R13, RZ, 0x1 ;  /* 0x0000000d0d047211 */ /* 0x000fe200078f08ff */
[----:B------:R-:W2:Y:S01]  /*9c40*/  @P0 LDC R27, c[0x0][0xbec] ;  /* 0x0002fb00ff1b0b82 */ /* 0x000ea20000000800 */
[----:B------:R-:W-:Y:S01]  /*9c50*/  IMAD.U32 R5, RZ, RZ, UR5 ;  /* 0x00000005ff057e24 */ /* 0x000fe2000f8e00ff */
[----:B------:R-:W-:Y:S01]  /*9c60*/  LOP3.LUT R23, R23, 0x7ffffffc, RZ, 0xc0, !PT ;  /* 0x7ffffffc17177812 */ /* 0x000fe200078ec0ff */
[----:B------:R-:W-:Y:S01]  /*9c70*/  IMAD.IADD R2, R6, 0x1, -R11 ;  /* 0x0000000106027824 */ /* 0x000fe200078e0a0b */
[----:B------:R-:W-:Y:S01]  /*9c80*/  LOP3.LUT R4, R4, 0x1ffffffe, RZ, 0xc0, !PT ;  /* 0x1ffffffe04047812 */ /* 0x000fe200078ec0ff */
[----:B------:R-:W-:Y:S01]  /*9c90*/  IMAD.U32 R5, RZ, RZ, UR6 ;  /* 0x00000006ff057e24 */ /* 0x000fe2000f8e00ff */
[----:B------:R-:W-:Y:S01]  /*9ca0*/  UIMAD UR6, UR36, UR9, UR7 ;  /* 0x00000009240672a4 */ /* 0x000fe2000f8e0207 */
[----:B------:R-:W-:Y:S01]  /*9cb0*/  IMAD R2, R9, 0x10, R2 ;  /* 0x0000001009027824 */ /* 0x000fe200078e0202 */
[----:B------:R-:W4:Y:S01]  /*9cc0*/  LDC.64 R10, c[0x0][0xbd8] ;  /* 0x0002f600ff0a7b82 */ /* 0x000f220000000a00 */
[----:B------:R-:W-:Y:S01]  /*9cd0*/  IMAD.IADD R25, R13, 0x1, -R4 ;  /* 0x000000010d197824 */ /* 0x000fe200078e0a04 */
[----:B------:R-:W-:Y:S01]  /*9ce0*/  MOV R4, UR4 ;  /* 0x0000000400047c02 */ /* 0x000fe20008000f00 */
[----:B------:R-:W-:Y:S01]  /*9cf0*/  IMAD R2, R7, 0x40, R2 ;  /* 0x0000004007027824 */ /* 0x000fe200078e0202 */
[----:B------:R-:W-:Y:S01]  /*9d00*/  UIMAD.WIDE.U32 UR4, UR36, UR8, URZ ;  /* 0x00000008240472a5 */ /* 0x000fe2000f8e003f */
[----:B---3--:R-:W-:-:S02]  /*9d10*/  IMAD R21, R21, R16, UR11 ;  /* 0x0000000b15157e24 */ /* 0x008fc4000f8e0210 */
[--C-:B------:R-:W-:Y:S01]  /*9d20*/  IMAD R6, R25, 0x8, R2.reuse ;  /* 0x0000000819067824 */ /* 0x100fe200078e0202 */
[----:B------:R-:W3:Y:S01]  /*9d30*/  @P0 LDC R9, c[0x0][0xbec] ;  /* 0x0002fb00ff090b82 */ /* 0x000ee20000000800 */
[----:B------:R-:W-:Y:S02]  /*9d40*/  UIADD3 UR6, UR5, UR6, URZ ;  /* 0x0000000605067290 */ /* 0x000fe4000fffe03f */
[----:B------:R-:W-:Y:S01]  /*9d50*/  MOV R7, UR5 ;  /* 0x0000000500077c02 */ /* 0x000fe20008000f00 */
[----:B0-----:R-:W-:Y:S01]  /*9d60*/  IMAD R12, R14, UR10, RZ ;  /* 0x0000000a0e0c7c24 */ /* 0x001fe2000f8e02ff */
[----:B------:R-:W-:Y:S01]  /*9d70*/  ULDC.64 UR8, c[0x0][0xb28] ;  /* 0x0002ca0000087ab9 */ /* 0x000fe20000000a00 */
[----:B-1----:R-:W-:Y:S02]  /*9d80*/  IMAD R2, R19, 0xc0, R2 ;  /* 0x000000c013027824 */ /* 0x002fe400078e0202 */
[----:B------:R-:W-:Y:S01]  /*9d90*/  IMAD.U32 R7, RZ, RZ, UR6 ;  /* 0x00000006ff077e24 */ /* 0x000fe2000f8e00ff */
[----:B------:R-:W0:Y:S01]  /*9da0*/  @P0 LDC R13, c[0x0][0xbf0] ;  /* 0x0002fc00ff0d0b82 */ /* 0x000e220000000800 */
[----:B------:R-:W-:Y:S01]  /*9db0*/  ULDC.64 UR6, c[0x0][0xb48] ;  /* 0x0002d20000067ab9 */ /* 0x000fe20000000a00 */
[----:B------:R-:W-:-:S02]  /*9dc0*/  VIADD R16, R2, 0x8 ;  /* 0x0000000802107836 */ /* 0x000fc40000000000 */
[----:B----4-:R-:W-:-:S04]  /*9dd0*/  IMAD R8, R10, UR10, RZ ;  /* 0x0000000a0a087c24 */ /* 0x010fc8000f8e02ff */
[----:B------:R-:W1:Y:S01]  /*9de0*/  @P0 LDC R18, c[0x0][0xbf0] ;  /* 0x0002fc00ff120b82 */ /* 0x000e620000000800 */
[----:B------:R-:W-:-:S04]  /*9df0*/  IMAD.WIDE.U32 R4, R10, UR12, R4 ;  /* 0x0000000c0a047c25 */ /* 0x000fc8000f8e0004 */
[----:B------:R-:W-:Y:S02]  /*9e00*/  IMAD R11, R11, UR12, R8 ;  /* 0x0000000c0b0b7c24 */ /* 0x000fe4000f8e0208 */
[----:B------:R-:W-:Y:S02]  /*9e10*/  IMAD R8, R19, 0xc0, R6 ;  /* 0x000000c013087824 */ /* 0x000fe400078e0206 */
[----:B------:R-:W-:Y:S01]  /*9e20*/  IMAD.U32 R6, RZ, RZ, UR4 ;  /* 0x00000004ff067e24 */ /* 0x000fe2000f8e00ff */
[----:B------:R-:W-:Y:S01]  /*9e30*/  ULDC.64 UR4, c[0x0][0xbe0] ;  /* 0x0002f80000047ab9 */ /* 0x000fe20000000a00 */
[----:B---3--:R-:W-:-:S04]  /*9e40*/  @P0 IMAD.HI.U32 R10, R8, R9, RZ ;  /* 0x00000009080a0227 */ /* 0x008fc800078e00ff */
[----:B------:R-:W-:Y:S01]  /*9e50*/  IMAD.MOV.U32 R9, RZ, RZ, R8 ;  /* 0x000000ffff097224 */ /* 0x000fe200078e0008 */
[----:B0-----:R-:W-:Y:S01]  /*9e60*/  @P0 SHF.R.U32.HI R9, RZ, R13, R10 ;  /* 0x0000000dff090219 */ /* 0x001fe2000001160a */
[----:B------:R-:W-:Y:S01]  /*9e70*/  IMAD R13, R15, UR12, R12 ;  /* 0x0000000c0f0d7c24 */ /* 0x000fe2000f8e020c */
[----:B------:R-:W-:Y:S01]  /*9e80*/  SHF.R.S32.HI R12, RZ, 0x1f, R21 ;  /* 0x0000001fff0c7819 */ /* 0x000fe20000011415 */
[----:B------:R-:W-:-:S04]  /*9e90*/  IMAD.WIDE.U32 R6, R14, UR12, R6 ;  /* 0x0000000c0e067c25 */ /* 0x000fc8000f8e0006 */
[----:B------:R-:W-:Y:S01]  /*9ea0*/  IMAD.IADD R5, R5, 0x1, R11 ;  /* 0x0000000105057824 */ /* 0x000fe200078e020b */
[----:B------:R-:W-:Y:S01]  /*9eb0*/  IADD3 R7, R7, R13, RZ ;  /* 0x0000000d07077210 */ /* 0x000fe20007ffe0ff */
[----:B--2---:R-:W-:-:S04]  /*9ec0*/  @P0 IMAD.HI.U32 R27, R8, R27, RZ ;  /* 0x0000001b081b0227 */ /* 0x004fc800078e00ff */
[----:B------:R-:W-:Y:S02]  /*9ed0*/  IMAD R13, R12, UR6, RZ ;  /* 0x000000060c0d7c24 */ /* 0x000fe4000f8e02ff */
[----:B------:R-:W-:-:S04]  /*9ee0*/  IMAD.WIDE.U32 R4, R21, UR4, R4 ;  /* 0x0000000415047c25 */ /* 0x000fc8000f8e0004 */
[----:B------:R-:W-:Y:S01]  /*9ef0*/  IMAD.MOV.U32 R11, RZ, RZ, R8 ;  /* 0x000000ffff0b7224 */ /* 0x000fe200078e0008 */
[----:B-1----:R-:W-:Y:S01]  /*9f00*/  @P0 SHF.R.U32.HI R11, RZ, R18, R27 ;  /* 0x00000012ff0b0219 */ /* 0x002fe2000001161b */
[----:B------:R-:W-:Y:S01]  /*9f10*/  IMAD R10, R12, UR4, RZ ;  /* 0x000000040c0a7c24 */ /* 0x000fe2000f8e02ff */
[----:B------:R-:W-:Y:S01]  /*9f20*/  BAR.SYNC.DEFER_BLOCKING 0x1, 0x180 ;  /* 0x0046000000007b1d */ /* 0x000fe20000010000 */
[C---:B------:R-:W-:Y:S01]  /*9f30*/  IMAD R15, R21.reuse, UR7, R13 ;  /* 0x00000007150f7c24 */ /* 0x040fe2000f8e020d */
[--C-:B------:R-:W-:Y:S01]  /*9f40*/  SHF.R.S32.HI R13, RZ, 0x1f, R9.reuse ;  /* 0x0000001fff0d7819 */ /* 0x100fe20000011409 */
[----:B------:R-:W-:Y:S01]  /*9f50*/  IMAD R12, R21, UR5, R10 ;  /* 0x00000005150c7c24 */ /* 0x000fe2000f8e020a */
[----:B------:R-:W-:Y:S01]  /*9f60*/  IADD3 R4, P0, R9, R4, RZ ;  /* 0x0000000409047210 */ /* 0x000fe20007f1e0ff */
[----:B------:R-:W-:Y:S01]  /*9f70*/  IMAD.MOV R9, RZ, RZ, -R9 ;  /* 0x000000ffff097224 */ /* 0x000fe200078e0a09 */
        /* <DEDUP_REMOVED lines=28> */
[----:B------:R-:W-:Y:S01]  /*a140*/  IADD3 R5, R7, R15, RZ ;  /* 0x0000000f07057210 */ /* 0x000fe20007ffe0ff */
[----:B------:R-:W-:Y:S01]  /*a150*/  IMAD R17, R17, UR6, RZ ;  /* 0x0000000611117c24 */ /* 0x000fe2000f8e02ff */
[----:B------:R-:W-:Y:S01]  /*a160*/  LEA R18, P1, R6, UR8, 0x2 ;  /* 0x0000000806127c11 */ /* 0x000fe2000f8210ff */
[----:B0-----:R-:W-:Y:S01]  /*a170*/  ULEA UR4, UR5, UR4, 0x18 ;  /* 0x0000000405047291 */ /* 0x001fe2000f8ec03f */
        /* <DEDUP_REMOVED lines=23> */
[C---:B------:R-:W-:Y:S01]  /*a2f0*/  VIADD R4, R19.reuse, 0x10 ;  /* 0x0000001013047836 */ /* 0x040fe20000000000 */
[C---:B------:R-:W-:Y:S01]  /*a300*/  IADD3 R5, R19.reuse, 0x18, RZ ;  /* 0x0000001813057810 */ /* 0x040fe20007ffe0ff */
[C---:B------:R-:W-:Y:S02]  /*a310*/  VIADD R6, R19.reuse, 0x20 ;  /* 0x0000002013067836 */ /* 0x040fe40000000000 */
[C---:B------:R-:W-:Y:S01]  /*a320*/  VIADD R7, R19.reuse, 0x28 ;  /* 0x0000002813077836 */ /* 0x040fe20000000000 */
[----:B------:R-:W-:Y:S01]  /*a330*/  ISETP.GE.AND P1, PT, R4, UR4, PT ;  /* 0x0000000404007c0c */ /* 0x000fe2000bf26270 */
[----:B------:R-:W-:Y:S01]  /*a340*/  VIADD R9, R19, 0x30 ;  /* 0x0000003013097836 */ /* 0x000fe20000000000 */
[----:B------:R-:W-:Y:S01]  /*a350*/  ISETP.GE.AND P2, PT, R5, UR4, PT ;  /* 0x0000000405007c0c */ /* 0x000fe2000bf46270 */
[----:B------:R-:W-:Y:S01]  /*a360*/  VIADD R11, R19, 0x38 ;  /* 0x00000038130b7836 */ /* 0x000fe20000000000 */
[----:B------:R-:W-:-:S02]  /*a370*/  ISETP.GE.AND P3, PT, R6, UR4, PT ;  /* 0x0000000406007c0c */ /* 0x000fc4000bf66270 */
[----:B------:R-:W-:Y:S01]  /*a380*/  ISETP.GE.AND P4, PT, R7, UR4, PT ;  /* 0x0000000407007c0c */ /* 0x000fe2000bf86270 */
[----:B---34-:R-:W-:Y:S01]  /*a390*/  @!P0 IMAD.WIDE R2, R19, 0x4, R14 ;  /* 0x0000000413028825 */ /* 0x018fe200078e020e */
[----:B------:R-:W-:Y:S02]  /*a3a0*/  ISETP.GE.AND P5, PT, R9, UR4, PT ;  /* 0x0000000409007c0c */ /* 0x000fe4000bfa6270 */
[----:B------:R-:W-:Y:S02]  /*a3b0*/  ISETP.GE.AND P6, PT, R11, UR4, PT ;  /* 0x000000040b007c0c */ /* 0x000fe4000bfc6270 */
[----:B------:R0:W-:Y:S01]  /*a3c0*/  @!P0 ST.E.64 desc[UR46][R2.64], R88 ;  /* 0x0000005802008985 */ /* 0x0001e2000c101b2e */
[----:B------:R-:W-:Y:S02]  /*a3d0*/  ISETP.GE.AND P0, PT, R0, UR4, PT ;  /* 0x0000000400007c0c */ /* 0x000fe4000bf06270 */
[----:B------:R-:W-:Y:S02]  /*a3e0*/  @!P1 LEA.HI R4, R4, R4, RZ, 0x1 ;  /* 0x0000000404049211 */ /* 0x000fe400078f08ff */
[----:B------:R-:W-:-:S02]  /*a3f0*/  @!P3 LEA.HI R6, R6, R6, RZ, 0x1 ;  /* 0x000000060606b211 */ /* 0x000fc400078f08ff */
[----:B------:R-:W-:Y:S02]  /*a400*/  @!P4 LEA.HI R8, R7, R7, RZ, 0x1 ;  /* 0x000000070708c211 */ /* 0x000fe400078f08ff */
[----:B------:R-:W-:Y:S02]  /*a410*/  @!P5 LEA.HI R10, R9, R9, RZ, 0x1 ;  /* 0x00000009090ad211 */ /* 0x000fe400078f08ff */
[----:B------:R-:W-:Y:S02]  /*a420*/  @!P6 LEA.HI R12, R11, R11, RZ, 0x1 ;  /* 0x0000000b0b0ce211 */ /* 0x000fe400078f08ff */
[----:B------:R-:W-:Y:S02]  /*a430*/  @!P3 LOP3.LUT R9, R6, 0xfffffffe, RZ, 0xc0, !PT ;  /* 0xfffffffe0609b812 */ /* 0x000fe400078ec0ff */
[----:B------:R-:W-:Y:S02]  /*a440*/  @!P0 LEA.HI R0, R0, R0, RZ, 0x1 ;  /* 0x0000000000008211 */ /* 0x000fe400078f08ff */
[----:B0-----:R-:W-:-:S02]  /*a450*/  @!P2 LEA.HI R2, R5, R5, RZ, 0x1 ;  /* 0x000000050502a211 */ /* 0x001fc400078f08ff */
[----:B------:R-:W-:Y:S02]  /*a460*/  @!P0 LOP3.LUT R3, R0, 0xfffffffe, RZ, 0xc0, !PT ;  /* 0xfffffffe00038812 */ /* 0x000fe400078ec0ff */
[----:B------:R-:W-:Y:S02]  /*a470*/  @!P1 LOP3.LUT R5, R4, 0xfffffffe, RZ, 0xc0, !PT ;  /* 0xfffffffe04059812 */ /* 0x000fe400078ec0ff */
[----:B------:R-:W-:Y:S01]  /*a480*/  @!P2 LOP3.LUT R7, R2, 0xfffffffe, RZ, 0xc0, !PT ;  /* 0xfffffffe0207a812 */ /* 0x000fe200078ec0ff */
[--C-:B------:R-:W-:Y:S01]  /*a490*/  @!P0 IMAD.WIDE R2, R3, 0x4, R14.reuse ;  /* 0x0000000403028825 */ /* 0x100fe200078e020e */
[----:B------:R-:W-:Y:S02]  /*a4a0*/  @!P4 LOP3.LUT R11, R8, 0xfffffffe, RZ, 0xc0, !PT ;  /* 0xfffffffe080bc812 */ /* 0x000fe400078ec0ff */
[----:B------:R-:W-:Y:S01]  /*a4b0*/  @!P5 LOP3.LUT R13, R10, 0xfffffffe, RZ, 0xc0, !PT ;  /* 0xfffffffe0a0dd812 */ /* 0x000fe200078ec0ff */
[--C-:B------:R-:W-:Y:S01]  /*a4c0*/  @!P1 IMAD.WIDE R4, R5, 0x4, R14.reuse ;  /* 0x0000000405049825 */ /* 0x100fe200078e020e */
[----:B------:R-:W-:Y:S01]  /*a4d0*/  @!P6 LOP3.LUT R21, R12, 0xfffffffe, RZ, 0xc0, !PT ;  /* 0xfffffffe0c15e812 */ /* 0x000fe200078ec0ff */
        /* <DEDUP_REMOVED lines=8> */
[----:B------:R0:W-:Y:S02]  /*a560*/  @!P4 ST.E.64 desc[UR46][R10.64], R108 ;  /* 0x0000006c0a00c985 */ /* 0x0001e4000c101b2e */
[----:B------:R-:W-:Y:S02]  /*a570*/  @!P6 IMAD.WIDE R14, R21, 0x4, R14 ;  /* 0x00000004150ee825 */ /* 0x000fe400078e020e */
[----:B------:R0:W-:Y:S04]  /*a580*/  @!P5 ST.E.64 desc[UR46][R12.64], R112 ;  /* 0x000000700c00d985 */ /* 0x0001e8000c101b2e */
[----:B------:R0:W-:Y:S02]  /*a590*/  @!P6 ST.E.64 desc[UR46][R14.64], R116 ;  /* 0x000000740e00e985 */ /* 0x0001e4000c101b2e */
.L_x_1888:
[----:B------:R-:W-:Y:S05]  /*a5a0*/  BSYNC B0 ;  /* 0x0000000000007941 */ /* 0x000fea0003800000 */
.L_x_1887:
[----:B------:R-:W-:Y:S01]  /*a5b0*/  ISETP.GE.AND P0, PT, R16, R17, PT ;  /* 0x000000111000720c */ /* 0x000fe20003f06270 */
[----:B0-----:R0:W1:Y:S04]  /*a5c0*/  SHFL.IDX PT, R13, R20, 0x1, 0x1c1f ;  /* 0x003c1f00140d7f89 */ /* 0x00106800000e0000 */
[----:B------:R0:W0:Y:S08]  /*a5d0*/  SHFL.IDX PT, R12, R18, 0x1, 0x1c1f ;  /* 0x003c1f00120c7f89 */ /* 0x00003000000e0000 */
[----:B------:R-:W-:Y:S05]  /*a5e0*/  @P0 BRA `(.L_x_1853) ;  /* 0x0000003c00000947 */ /* 0x000fea0003800000 */
[C---:B--2---:R-:W-:Y:S01]  /*a5f0*/  VIADD R0, R19.reuse, 0x8 ;  /* 0x0000000813007836 */ /* 0x044fe20000000000 */
[----:B------:R-:W-:Y:S01]  /*a600*/  ULDC UR4, c[0x0][0xac8] ;  /* 0x0002b20000047ab9 */ /* 0x000fe20000000800 */
[C---:B------:R-:W-:Y:S01]  /*a610*/  IADD3 R6, R19.reuse, 0x10, RZ ;  /* 0x0000001013067810 */ /* 0x040fe20007ffe0ff */
[C---:B------:R-:W-:Y:S01]  /*a620*/  VIADD R7, R19.reuse, 0x18 ;  /* 0x0000001813077836 */ /* 0x040fe20000000000 */
[C---:B------:R-:W-:Y:S01]  /*a630*/  ISETP.GE.AND P0, PT, R19.reuse, UR4, PT ;  /* 0x0000000413007c0c */ /* 0x040fe2000bf06270 */
[C---:B------:R-:W-:Y:S01]  /*a640*/  VIADD R8, R19.reuse, 0x20 ;  /* 0x0000002013087836 */ /* 0x040fe20000000000 */
[----:B------:R-:W-:Y:S01]  /*a650*/  ISETP.GE.AND P1, PT, R0, UR4, PT ;  /* 0x0000000400007c0c */ /* 0x000fe2000bf26270 */
[C---:B------:R-:W-:Y:S01]  /*a660*/  VIADD R9, R19.reuse, 0x28 ;  /* 0x0000002813097836 */ /* 0x040fe20000000000 */
[----:B------:R-:W-:Y:S01]  /*a670*/  ISETP.GE.AND P2, PT, R6, UR4, PT ;  /* 0x0000000406007c0c */ /* 0x000fe2000bf46270 */
[----:B------:R-:W-:Y:S01]  /*a680*/  VIADD R11, R19, 0x30 ;  /* 0x00000030130b7836 */ /* 0x000fe20000000000 */
[----:B------:R-:W-:-:S02]  /*a690*/  ISETP.GE.AND P3, PT, R7, UR4, PT ;  /* 0x0000000407007c0c */ /* 0x000fc4000bf66270 */
[----:B------:R-:W-:Y:S02]  /*a6a0*/  ISETP.GE.AND P4, PT, R8, UR4, PT ;  /* 0x0000000408007c0c */ /* 0x000fe4000bf86270 */
        /* <DEDUP_REMOVED lines=36> */
.L_x_1886:
[----:B------:R-:W-:-:S04]  /*a8f0*/  IADD3 R0, R2, -0x80, RZ ;  /* 0xffffff8002007810 */ /* 0x000fc80007ffe0ff */
        /* <DEDUP_REMOVED lines=32> */
[----:B--2---:R-:W-:Y:S01]  /*ab00*/  @P0 IMAD.HI.U32 R4, R0, R7, RZ ;  /* 0x0000000700040227 */ /* 0x004fe200078e00ff */
[----:B------:R-:W-:-:S03]  /*ab10*/  IADD3 R7, RZ, -UR36, RZ ;  /* 0x80000024ff077c10 */ /* 0x000fc6000fffe0ff */
        /* <DEDUP_REMOVED lines=24> */
.L_x_1851:
        /* <DEDUP_REMOVED lines=18> */
.L_x_1889:
[----:B------:R-:W-:Y:S01]  /*adc0*/  ULDC UR40, c[0x0][0xc50] ;  /* 0x0003140000287ab9 */ /* 0x000fe20000000800 */
[----:B------:R-:W-:Y:S01]  /*add0*/  UMOV UR36, UR6 ;  /* 0x0000000600247c82 */ /* 0x000fe20008000000 */
[----:B------:R-:W-:-:S11]  /*ade0*/  UISETP.NE.AND UP0, UPT, UR40, 0x1, UPT ;  /* 0x000000012800788c */ /* 0x000fd6000bf05270 */
[----:B------:R-:W-:Y:S01]  /*adf0*/  @UP0 ULDC UR4, c[0x0][0xc54] ;  /* 0x0003150000040ab9 */ /* 0x000fe20000000800 */
[----:B------:R-:W-:Y:S01]  /*ae00*/  @UP0 ULDC UR7, c[0x0][0xc58] ;  /* 0x0003160000070ab9 */ /* 0x000fe20000000800 */
[----:B------:R-:W-:-:S04]  /*ae10*/  UIMAD.WIDE.U32 UR4, UR6, UR4, URZ ;  /* 0x00000004060472a5 */ /* 0x000fc8000f8e003f */
[----:B------:R-:W-:-:S12]  /*ae20*/  @UP0 USHF.R.U32.HI UR36, URZ, UR7, UR5 ;  /* 0x000000073f240299 */ /* 0x000fd80008011605 */
.L_x_1890:
[----:B------:R-:W-:Y:S01]  /*ae30*/  ISETP.GE.AND P0, PT, R22, RZ, PT ;  /* 0x000000ff1600720c */ /* 0x000fe20003f06270 */
[----:B------:R-:W-:Y:S01]  /*ae40*/  UIADD3 UR4, -UR36, URZ, URZ ;  /* 0x0000003f24047290 */ /* 0x000fe2000fffe13f */
[----:B------:R-:W-:Y:S01]  /*ae50*/  MOV R3, 0x1 ;  /* 0x0000000100037802 */ /* 0x000fe20000000f00 */
[----:B------:R-:W-:Y:S02]  /*ae60*/  IMAD.MOV.U32 R0, RZ, RZ, RZ ;  /* 0x000000ffff007224 */ /* 0x000fe400078e00ff */
[----:B------:R-:W-:Y:S01]  /*ae70*/  UIMAD UR40, UR40, UR4, UR6 ;  /* 0x00000004282872a4 */ /* 0x000fe2000f8e0206 */
[----:B------:R-:W-:-:S07]  /*ae80*/  IMAD.MOV.U32 R4, RZ, RZ, 0x1 ;  /* 0x00000001ff047424 */ /* 0x000fce00078e00ff */
[----:B------:R-:W-:Y:S05]  /*ae90*/  @!P0 BRA `(.L_x_1891) ;  /* 0x0000003000208947 */ /* 0x000fea0003800000 */
[----:B------:R-:W0:Y:S01]  /*aea0*/  S2UR UR4, SR_CTAID.X ;  /* 0x00000000000479c3 */ /* 0x000e220000002500 */
[----:B------:R-:W-:Y:S01]  /*aeb0*/  ULDC UR5, c[0x0][0x448] ;  /* 0x0001120000057ab9 */ /* 0x000fe20000000800 */
[----:B------:R-:W-:Y:S01]  /*aec0*/  ULDC.64 UR6, c[0x0][0x418] ;  /* 0x0001060000067ab9 */ /* 0x000fe20000000a00 */
[----:B------:R-:W-:Y:S02]  /*aed0*/  UISETP.NE.AND UP1, UPT, UR5, 0x1, UPT ;  /* 0x000000010500788c */ /* 0x000fe4000bf25270 */
[----:B------:R-:W-:Y:S01]  /*aee0*/  UISETP.NE.U32.AND UP0, UPT, UR6, URZ, UPT ;  /* 0x0000003f0600728c */ /* 0x000fe2000bf05070 */
[----:B------:R-:W-:Y:S01]  /*aef0*/  UMOV UR8, 0xc0 ;  /* 0x000000c000087882 */ /* 0x000fe20000000000 */
[----:B------:R-:W-:Y:S02]  /*af00*/  ULDC UR5, c[0x0][0x288] ;  /* 0x0000a20000057ab9 */ /* 0x000fe40000000800 */
[----:B------:R-:W-:Y:S01]  /*af10*/  UISETP.NE.AND.EX UP0, UPT, UR7, URZ, UPT, UP0 ;  /* 0x0000003f0700728c */ /* 0x000fe2000bf05300 */
[----:B------:R-:W-:Y:S01]  /*af20*/  ULDC UR6, c[0x0][0x424] ;  /* 0x0001090000067ab9 */ /* 0x000fe20000000800 */
[----:B------:R-:W-:-:S02]  /*af30*/  UIADD3 UR10, -UR5, 0x80, URZ ;  /* 0x00000080050a7890 */ /* 0x000fc4000fffe13f */
[----:B------:R-:W-:Y:S01]  /*af40*/  USEL UR7, UR6, 0x1, UP0 ;  /* 0x0000000106077887 */ /* 0x000fe20008000000 */
[----:B------:R-:W-:Y:S01]  /*af50*/  ULDC UR9, c[0x0][0x2f0] ;  /* 0x0000bc0000097ab9 */ /* 0x000fe20000000800 */
[----:B------:R-:W-:Y:S02]  /*af60*/  UMOV UR43, URZ ;  /* 0x0000003f002b7c82 */ /* 0x000fe40008000000 */
[----:B------:R-:W-:Y:S02]  /*af70*/  UIMAD UR10, UR7, UR9, UR10 ;  /* 0x00000009070a72a4 */ /* 0x000fe4000f8e020a */
[----:B------:R-:W-:Y:S02]  /*af80*/  UIMAD UR7, UR7, UR9, 0x7f ;  /* 0x0000007f070774a4 */ /* 0x000fe4000f8e0209 */
[----:B------:R-:W-:Y:S02]  /*af90*/  USHF.R.U32.HI UR9, URZ, 0x10, UR40 ;  /* 0x000000103f097899 */ /* 0x000fe40008011628 */
[----:B0-----:R-:W-:-:S02]  /*afa0*/  UIMAD UR8, UR4, UR8, 0xbf ;  /* 0x000000bf040874a4 */ /* 0x001fc4000f8e0208 */
[----:B------:R-:W-:Y:S01]  /*afb0*/  ULOP3.LUT UR40, UR40, 0xffff, URZ, 0xc0, !UPT ;  /* 0x0000ffff28287892 */ /* 0x000fe2000f8ec03f */
[----:B------:R-:W-:Y:S02]  /*afc0*/  @UP1 ULDC UR4, c[0x0][0x44c] ;  /* 0x0001130000041ab9 */ /* 0x000fe40000000800 */
[----:B------:R-:W-:Y:S02]  /*afd0*/  UIMAD.WIDE.U32 UR4, UR8, UR4, URZ ;  /* 0x00000004080472a5 */ /* 0x000fe4000f8e003f */
[----:B------:R-:W-:Y:S01]  /*afe0*/  UMOV UR6, UR8 ;  /* 0x0000000800067c82 */ /* 0x000fe20008000000 */
[----:B------:R-:W-:Y:S02]  /*aff0*/  @UP1 ULDC UR8, c[0x0][0x450] ;  /* 0x0001140000081ab9 */ /* 0x000fe40000000800 */
[----:B------:R-:W-:Y:S02]  /*b000*/  @UP1 USHF.R.U32.HI UR6, URZ, UR8, UR5 ;  /* 0x000000083f061299 */ /* 0x000fe40008011605 */
[----:B------:R-:W-:-:S02]  /*b010*/  USHF.R.S32.HI UR5, URZ, 0x1f, UR7 ;  /* 0x0000001f3f057899 */ /* 0x000fc40008011407 */
[----:B------:R-:W-:Y:S02]  /*b020*/  UIADD3 UR6, UR10, UR6, URZ ;  /* 0x000000060a067290 */ /* 0x000fe4000fffe03f */
[----:B------:R-:W-:Y:S02]  /*b030*/  ULEA.HI UR5, UR5, UR7, URZ, 0x7 ;  /* 0x0000000705057291 */ /* 0x000fe4000f8f383f */
[----:B------:R-:W-:Y:S02]  /*b040*/  USHF.R.S32.HI UR4, URZ, 0x1f, UR6 ;  /* 0x0000001f3f047899 */ /* 0x000fe40008011406 */
[----:B------:R-:W-:Y:S02]  /*b050*/  USHF.R.S32.HI UR5, URZ, 0x7, UR5 ;  /* 0x000000073f057899 */ /* 0x000fe40008011405 */
[----:B------:R-:W-:-:S04]  /*b060*/  ULEA.HI UR4, UR4, UR6, URZ, 0x7 ;  /* 0x0000000604047291 */ /* 0x000fc8000f8f383f */
        /* <DEDUP_REMOVED lines=12> */
[----:B------:R-:W-:Y:S01]  /*b130*/  MOV R6, UR6 ;  /* 0x0000000600067c02 */ /* 0x000fe20008000f00 */
[----:B------:R-:W-:Y:S01]  /*b140*/  ULOP3.LUT UR6, UR6, UR9, URZ, 0x3c, !UPT ;  /* 0x0000000906067292 */ /* 0x000fe2000f8e3c3f */
[----:B------:R-:W-:Y:S02]  /*b150*/  R2UR UR10, R0 ;  /* 0x00000000000a72ca */ /* 0x000fe400000e0000 */
[----:B------:R-:W-:Y:S02]  /*b160*/  IABS R6, R6 ;  /* 0x0000000600067213 */ /* 0x000fe40000000000 */
[----:B------:R-:W-:-:S03]  /*b170*/  IABS R7, R5 ;  /* 0x0000000500077213 */ /* 0x000fc60000000000 */
        /* <DEDUP_REMOVED lines=24> */
.L_x_1892:
[----:B------:R-:W-:Y:S01]  /*b300*/  UIMAD UR39, UR40, UR43, URZ ;  /* 0x0000002b282772a4 */ /* 0x000fe2000f8e023f */
[----:B------:R-:W-:Y:S02]  /*b310*/  IMAD.U32 R19, RZ, RZ, UR41 ;  /* 0x00000029ff137e24 */ /* 0x000fe4000f8e00ff */
[----:B------:R-:W-:-:S03]  /*b320*/  IMAD.MOV.U32 R4, RZ, RZ, 0x1 ;  /* 0x00000001ff047424 */ /* 0x000fc600078e00ff */
[----:B------:R-:W-:-:S05]  /*b330*/  IMAD.U32 R0, RZ, RZ, UR39 ;  /* 0x00000027ff007e24 */ /* 0x000fca000f8e00ff */
[----:B------:R-:W-:Y:S02]  /*b340*/  VIADDMNMX R19, R0, UR43, R19, PT ;  /* 0x0000002b00137c46 */ /* 0x000fe4000b800113 */
[----:B------:R-:W-:Y:S02]  /*b350*/  MOV R0, RZ ;  /* 0x000000ff00007202 */ /* 0x000fe40000000f00 */
        /* <DEDUP_REMOVED lines=18> */
[----:B------:R-:W-:Y:S01]  /*b480*/  MOV R13, RZ ;  /* 0x000000ff000d7202 */ /* 0x000fe20000000f00 */
[----:B------:R-:W-:-:S02]  /*b490*/  IMAD.U32 R10, RZ, RZ, UR4 ;  /* 0x00000004ff0a7e24 */ /* 0x000fc4000f8e00ff */
[----:B------:R-:W-:Y:S02]  /*b4a0*/  IMAD.U32 R11, RZ, RZ, UR5 ;  /* 0x00000005ff0b7e24 */ /* 0x000fe4000f8e00ff */
[----:B------:R-:W-:Y:S02]  /*b4b0*/  IMAD.MOV.U32 R8, RZ, RZ, 0x70 ;  /* 0x00000070ff087424 */ /* 0x000fe400078e00ff */
[----:B------:R-:W-:-:S07]  /*b4c0*/  IMAD.MOV.U32 R12, RZ, RZ, 0x1 ;  /* 0x00000001ff0c7424 */ /* 0x000fce00078e00ff */
[----:B------:R-:W-:-:S07]  /*b4d0*/  LEPC R20, `(.L_x_1893) ;  /* 0x000000001014794e */ /* 0x000fce0000000000 */
[----:B0-----:R-:W-:Y:S05]  /*b4e0*/  CALL.ABS.NOINC R14 ;  /* 0x000000000e007343 */ /* 0x001fea0003c00000 */
.L_x_1893:
        /* <DEDUP_REMOVED lines=20> */
.L_x_1895:
[----:B------:R0:W1:Y:S01]  /*b630*/  LDC.64 R14, c[0x4][R18] ;  /* 0x01000000120e7b82 */ /* 0x0000620000000a00 */
[----:B------:R-:W-:Y:S01]  /*b640*/  ULDC.64 UR4, c[0x4][0xa8] ;  /* 0x01002a0000047ab9 */ /* 0x000fe20000000a00 */
[----:B------:R-:W-:Y:S01]  /*b650*/  ULDC.64 UR6, c[0x4][0xb0] ;  /* 0x01002c0000067ab9 */ /* 0x000fe20000000a00 */
[----:B------:R-:W-:Y:S01]  /*b660*/  MOV R4, UR4 ;  /* 0x0000000400047c02 */ /* 0x000fe20008000f00 */
        /* <DEDUP_REMOVED lines=11> */
.L_x_1894:
        /* <DEDUP_REMOVED lines=9> */
[----:B------:R-:W-:Y:S02]  /*b7b0*/  IADD3 R25, R19, -0x1, RZ ;  /* 0xffffffff13197810 */ /* 0x000fe40007ffe0ff */
[----:B0-----:R-:W-:-:S04]  /*b7c0*/  ISETP.NE.U32.AND P0, PT, R4, RZ, PT ;  /* 0x000000ff0400720c */ /* 0x001fc80003f05070 */
[----:B------:R-:W-:-:S04]  /*b7d0*/  ISETP.NE.AND.EX P1, PT, R5, RZ, PT, P0 ;  /* 0x000000ff0500720c */ /* 0x000fc80003f25300 */
[----:B------:R-:W-:Y:S02]  /*b7e0*/  P2R R26, PR, RZ, 0x2 ;  /* 0x00000002ff1a7803 */ /* 0x000fe40000000000 */
[----:B--2---:R-:W-:Y:S02]  /*b7f0*/  SHF.R.S32.HI R23, RZ, 0x1f, R18 ;  /* 0x0000001fff177819 */ /* 0x004fe40000011412 */
[----:B------:R-:W-:Y:S01]  /*b800*/  SEL R24, R18, RZ, !P1 ;  /* 0x000000ff12187207 */ /* 0x000fe20004800000 */
[----:B------:R-:W-:Y:S06]  /*b810*/  BRA.DIV UR4, `(.L_x_1896) ;  /* 0x0000002e04247947 */ /* 0x000fec000b800000 */
[----:B------:R0:W1:Y:S02]  /*b820*/  SHFL.IDX PT, R14, R16, RZ, 0x1f ;  /* 0x00001fff100e7589 */ /* 0x00006400000e0000 */
.L_x_1964:
[----:B-1----:R-:W-:Y:S02]  /*b830*/  ISETP.NE.AND P0, PT, R14, RZ, PT ;  /* 0x000000ff0e00720c */ /* 0x002fe40003f05270 */
[----:B------:R-:W-:-:S04]  /*b840*/  PLOP3.LUT P2, PT, PT, PT, PT, 0x8, 0x0 ;  /* 0x000000000000781c */ /* 0x000fc80003f4e170 */
[----:B------:R-:W-:-:S07]  /*b850*/  P2R R27, PR, RZ, 0x4 ;  /* 0x00000004ff1b7803 */ /* 0x000fce0000000000 */
[----:B------:R-:W-:Y:S05]  /*b860*/  @P0 BRA `(.L_x_1897) ;  /* 0x0000000000cc0947 */ /* 0x000fea0003800000 */
[----:B------:R-:W-:-:S03]  /*b870*/  UMOV UR4, 0xffffffff ;  /* 0xffffffff00047882 */ /* 0x000fc60000000000 */
[----:B------:R-:W-:Y:S05]  /*b880*/  BRA.DIV UR4, `(.L_x_1898) ;  /* 0x0000002e04287947 */ /* 0x000fea000b800000 */
[----:B------:R-:W-:-:S13]  /*b890*/  ELECT P6, URZ, PT ;  /* 0x00000000003f782f */ /* 0x000fda00038c0000 */
.L_x_1967:
        /* <DEDUP_REMOVED lines=16> */
[----:B------:R-:W-:-:S03]  /*b9a0*/  IMAD.WIDE.U32 R6, R18, UR4, R6 ;  /* 0x0000000412067c25 */ /* 0x000fc6000f8e0006 */
[----:B------:R-:W-:Y:S02]  /*b9b0*/  LEA R4, P0, R6, R4, 0x2 ;  /* 0x0000000406047211 */ /* 0x000fe400078010ff */
[----:B------:R-:W-:-:S04]  /*b9c0*/  IADD3 R7, R7, R9, RZ ;  /* 0x0000000907077210 */ /* 0x000fc80007ffe0ff */
[----:B------:R-:W-:-:S05]  /*b9d0*/  LEA.HI.X R5, R6, R5, R7, 0x2, P0 ;  /* 0x0000000506057211 */ /* 0x000fca00000f1407 */
[----:B------:R1:W5:Y:S01]  /*b9e0*/  LDG.E R24, desc[UR46][R4.64] ;  /* 0x0000002e04187981 */ /* 0x000362000c1e1900 */
[----:B------:R-:W-:-:S04]  /*b9f0*/  IMAD.MOV R3, RZ, RZ, -R3 ;  /* 0x000000ffff037224 */ /* 0x000fc800078e0a03 */
[----:B------:R-:W-:-:S07]  /*ba00*/  IMAD R25, R8, R3, R25 ;  /* 0x0000000308197224 */ /* 0x000fce00078e0219 */
.L_x_1899:
[----:B------:R-:W2:Y:S01]  /*ba10*/  SYNCS.PHASECHK.TRANS64.TRYWAIT P0, [UR38+0x16840], R0 ;  /* 0x01684000ff0075a7 */ /* 0x000ea20008000166 */
[----:B------:R-:W-:Y:S01]  /*ba20*/  ISETP.NE.AND P1, PT, R17, RZ, PT ;  /* 0x000000ff1100720c */ /* 0x000fe20003f25270 */
[----:B--2---:R-:W-:-:S12]  /*ba30*/  @!P0 BRA `(.L_x_1900) ;  /* 0x0000002800dc8947 */ /* 0x004fd80003800000 */
.L_x_1968:
[----:B------:R-:W-:Y:S05]  /*ba40*/  @P1 BRA `(.L_x_1901) ;  /* 0x0000000000141947 */ /* 0x000fea0003800000 */
[----:B------:R-:W-:Y:S01]  /*ba50*/  LOP3.LUT P0, RZ, R2, 0x1f, RZ, 0xc0, !PT ;  /* 0x0000001f02ff7812 */ /* 0x000fe2000780c0ff */
[----:B--2---:R-:W-:-:S04]  /*ba60*/  IMAD.MOV.U32 R0, RZ, RZ, 0x4000 ;  /* 0x00004000ff007424 */ /* 0x004fc800078e00ff */
[----:B------:R3:W-:Y:S08]  /*ba70*/  SYNCS.ARRIVE.TRANS64 RZ, [UR38+0x16830], R0 ;  /* 0x01683000ffff79a7 */ /* 0x0007f00008000026 */
[----:B---3--:R-:W-:Y:S05]  /*ba80*/  @!P0 BRA `(.L_x_1901) ;  /* 0x0000000000048947 */ /* 0x008fea0003800000 */
[----:B------:R-:W-:Y:S01]  /*ba90*/  BPT.TRAP 0x1 ;  /* 0x000000040000795c */ /* 0x000fe20000300000 */
.L_x_1901:
        /* <DEDUP_REMOVED lines=11> */
[----:B------:R-:W-:Y:S01]  /*bb50*/  USHF.L.U32 UR11, UR11, 0x7, URZ ;  /* 0x000000070b0b7899 */ /* 0x000fe2000800063f */
[----:B------:R-:W-:Y:S01]  /*bb60*/  UMOV UR10, URZ ;  /* 0x0000003f000a7c82 */ /* 0x000fe20008000000 */
[----:B------:R-:W-:-:S07]  /*bb70*/  UMOV UR12, UR36 ;  /* 0x00000024000c7c82 */ /* 0x000fce0008000000 */
[----:B------:R3:W-:Y:S02]  /*bb80*/  UTMALDG.4D [UR8], [UR4], desc[UR6] ;  /* 0x00000608040075b4 */ /* 0x0007e40008019000 */
[----:B---3--:R-:W-:Y:S01]  /*bb90*/  NOP ;  /* 0x0000000000007918 */ /* 0x008fe20000000000 */
.L_x_1897:
        /* <DEDUP_REMOVED lines=16> */
[----:B-1----:R-:W-:Y:S01]  /*bca0*/  IMAD.U32 R4, RZ, RZ, UR4 ;  /* 0x00000004ff047e24 */ /* 0x002fe2000f8e00ff */
[----:B------:R-:W-:Y:S01]  /*bcb0*/  MOV R6, UR6 ;  /* 0x0000000600067c02 */ /* 0x000fe20008000f00 */
[----:B------:R-:W-:Y:S01]  /*bcc0*/  IMAD.U32 R5, RZ, RZ, UR5 ;  /* 0x00000005ff057e24 */ /* 0x000fe2000f8e00ff */
[----:B------:R-:W1:Y:S01]  /*bcd0*/  LDC.64 R14, c[0x4][R14] ;  /* 0x010000000e0e7b82 */ /* 0x000e620000000a00 */
[----:B------:R-:W-:Y:S01]  /*bce0*/  ULDC.64 UR4, c[0x4][0x20] ;  /* 0x0100080000047ab9 */ /* 0x000fe20000000a00 */
[----:B------:R-:W-:Y:S01]  /*bcf0*/  IMAD.U32 R7, RZ, RZ, UR7 ;  /* 0x00000007ff077e24 */ /* 0x000fe2000f8e00ff */
[----:B------:R-:W-:Y:S01]  /*bd00*/  MOV R12, 0x1 ;  /* 0x00000001000c7802 */ /* 0x000fe20000000f00 */
[----:B------:R-:W-:-:S02]  /*bd10*/  IMAD.U32 R10, RZ, RZ, UR4 ;  /* 0x00000004ff0a7e24 */ /* 0x000fc4000f8e00ff */
[----:B------:R-:W-:Y:S02]  /*bd20*/  IMAD.U32 R11, RZ, RZ, UR5 ;  /* 0x00000005ff0b7e24 */ /* 0x000fe4000f8e00ff */
[----:B------:R-:W-:Y:S02]  /*bd30*/  IMAD.MOV.U32 R8, RZ, RZ, 0x70 ;  /* 0x00000070ff087424 */ /* 0x000fe400078e00ff */
[----:B------:R-:W-:-:S07]  /*bd40*/  IMAD.MOV.U32 R13, RZ, RZ, RZ ;  /* 0x000000ffff0d7224 */ /* 0x000fce00078e00ff */
[----:B------:R-:W-:-:S07]  /*bd50*/  LEPC R20, `(.L_x_1902) ;  /* 0x000000001014794e */ /* 0x000fce0000000000 */
[----:B012---:R-:W-:Y:S05]  /*bd60*/  CALL.ABS.NOINC R14 ;  /* 0x000000000e007343 */ /* 0x007fea0003c00000 */
.L_x_1902:
[----:B--2---:R-:W2:Y:S01]  /*bd70*/  LDC R0, c[0x0][0x448] ;  /* 0x00011200ff007b82 */ /* 0x004ea20000000800 */
[----:B------:R-:W3:Y:S01]  /*bd80*/  S2R R9, SR_CTAID.X ;  /* 0x0000000000097919 */ /* 0x000ee20000002500 */
[----:B------:R-:W-:Y:S01]  /*bd90*/  IMAD.SHL.U32 R3, R2, 0x10, RZ ;  /* 0x0000001002037824 */ /* 0x000fe200078e00ff */
[----:B------:R-:W-:Y:S01]  /*bda0*/  SHF.R.U32.HI R12, RZ, 0x3, R17 ;  /* 0x00000003ff0c7819 */ /* 0x000fe20000011611 */
[----:B------:R-:W-:Y:S01]  /*bdb0*/  UMOV UR44, UR48 ;  /* 0x00000030002c7c82 */ /* 0x000fe20008000000 */
[----:B------:R-:W-:Y:S01]  /*bdc0*/  ULDC.64 UR4, c[0x0][0x2d0] ;  /* 0x0000b40000047ab9 */ /* 0x000fe20000000a00 */
[----:B------:R-:W-:Y:S01]  /*bdd0*/  ULDC.64 UR6, c[0x0][0x2c8] ;  /* 0x0000b20000067ab9 */ /* 0x000fe20000000a00 */
[----:B-1----:R-:W-:Y:S01]  /*bde0*/  LOP3.LUT R4, R12, 0x70, R3, 0xf8, !PT ;  /* 0x000000700c047812 */ /* 0x002fe200078ef803 */
[----:B------:R-:W-:Y:S01]  /*bdf0*/  IMAD.SHL.U32 R20, R2, 0x8, RZ ;  /* 0x0000000802147824 */ /* 0x000fe200078e00ff */
[----:B--2---:R-:W-:-:S03]  /*be00*/  ISETP.NE.AND P0, PT, R0, 0x1, PT ;  /* 0x000000010000780c */ /* 0x004fc60003f05270 */
[----:B---3--:R-:W-:Y:S02]  /*be10*/  IMAD R13, R9, 0xc0, R4 ;  /* 0x000000c0090d7824 */ /* 0x008fe400078e0204 */
[----:B------:R-:W1:Y:S02]  /*be20*/  LDC.64 R4, c[0x0][0x2e0] ;  /* 0x0000b800ff047b82 */ /* 0x000e640000000a00 */
[----:B------:R-:W-:Y:S02]  /*be30*/  VIADD R11, R13, 0x80 ;  /* 0x000000800d0b7836 */ /* 0x000fe40000000000 */
[----:B------:R-:W-:-:S04]  /*be40*/  IMAD.MOV.U32 R15, RZ, RZ, R13 ;  /* 0x000000ffff0f7224 */ /* 0x000fc800078e000d */
[----:B------:R-:W2:Y:S08]  /*be50*/  @P0 LDC R6, c[0x0][0x44c] ;  /* 0x00011300ff060b82 */ /* 0x000eb00000000800 */
[----:B------:R-:W3:Y:S08]  /*be60*/  @P0 LDC R8, c[0x0][0x450] ;  /* 0x00011400ff080b82 */ /* 0x000ef00000000800 */
[----:B------:R-:W4:Y:S01]  /*be70*/  @P0 LDC R10, c[0x0][0x44c] ;  /* 0x00011300ff0a0b82 */ /* 0x000f220000000800 */
[----:B-1----:R-:W-:-:S04]  /*be80*/  IMAD R29, R29, R4, RZ ;  /* 0x000000041d1d7224 */ /* 0x002fc800078e02ff */
[C---:B------:R-:W-:Y:S02]  /*be90*/  IMAD R29, R22.reuse, R5, R29 ;  /* 0x00000005161d7224 */ /* 0x040fe400078e021d */
[----:B------:R-:W-:Y:S01]  /*bea0*/  IMAD.WIDE.U32 R4, R22, R4, UR44 ;  /* 0x0000002c16047e25 */ /* 0x000fe2000f8e0004 */
[----:B------:R-:W1:Y:S03]  /*beb0*/  @P0 LDC R7, c[0x0][0x450] ;  /* 0x00011400ff070b82 */ /* 0x000e660000000800 */
[----:B--2---:R-:W-:-:S04]  /*bec0*/  @P0 IMAD.HI.U32 R3, R13, R6, RZ ;  /* 0x000000060d030227 */ /* 0x004fc800078e00ff */
[----:B------:R-:W-:Y:S01]  /*bed0*/  IMAD.IADD R5, R5, 0x1, R29 ;  /* 0x0000000105057824 */ /* 0x000fe200078e021d */
[----:B---3--:R-:W-:Y:S02]  /*bee0*/  @P0 SHF.R.U32.HI R15, RZ, R8, R3 ;  /* 0x00000008ff0f0219 */ /* 0x008fe40000011603 */
[----:B------:R-:W-:-:S03]  /*bef0*/  MOV R3, R11 ;  /* 0x0000000b00037202 */ /* 0x000fc60000000f00 */
[----:B------:R-:W-:Y:S02]  /*bf00*/  IMAD.MOV R8, RZ, RZ, -R15 ;  /* 0x000000ffff087224 */ /* 0x000fe400078e0a0f */
[----:B----4-:R-:W-:-:S04]  /*bf10*/  @P0 IMAD.HI.U32 R6, R11, R10, RZ ;  /* 0x0000000a0b060227 */ /* 0x010fc800078e00ff */
[----:B------:R-:W-:Y:S01]  /*bf20*/  IMAD R13, R0, R8, R13 ;  /* 0x00000008000d7224 */ /* 0x000fe200078e020d */
[----:B-1----:R-:W-:Y:S02]  /*bf30*/  @P0 SHF.R.U32.HI R3, RZ, R7, R6 ;  /* 0x00000007ff030219 */ /* 0x002fe40000011606 */
[----:B------:R-:W-:Y:S02]  /*bf40*/  SHF.R.S32.HI R6, RZ, 0x1f, R15 ;  /* 0x0000001fff067819 */ /* 0x000fe4000001140f */
[--C-:B------:R-:W-:Y:S01]  /*bf50*/  SHF.R.S32.HI R10, RZ, 0x1f, R3.reuse ;  /* 0x0000001fff0a7819 */ /* 0x100fe20000011403 */
[----:B------:R-:W-:Y:S02]  /*bf60*/  IMAD.MOV R8, RZ, RZ, -R3 ;  /* 0x000000ffff087224 */ /* 0x000fe400078e0a03 */
[----:B------:R-:W-:Y:S02]  /*bf70*/  IMAD R6, R6, UR4, RZ ;  /* 0x0000000406067c24 */ /* 0x000fe4000f8e02ff */
[----:B------:R-:W-:Y:S01]  /*bf80*/  IMAD R11, R0, R8, R11 ;  /* 0x00000008000b7224 */ /* 0x000fe200078e020b */
[----:B------:R-:W-:Y:S01]  /*bf90*/  SHF.R.S32.HI R8, RZ, 0x1f, R13 ;  /* 0x0000001fff087819 */ /* 0x000fe2000001140d */
[----:B------:R-:W-:-:S02]  /*bfa0*/  IMAD R10, R10, UR4, RZ ;  /* 0x000000040a0a7c24 */ /* 0x000fc4000f8e02ff */
[C---:B------:R-:W-:Y:S02]  /*bfb0*/  IMAD R21, R15.reuse, UR5, R6 ;  /* 0x000000050f157c24 */ /* 0x040fe4000f8e0206 */
[----:B------:R-:W-:Y:S02]  /*bfc0*/  IMAD R8, R8, UR6, RZ ;  /* 0x0000000608087c24 */ /* 0x000fe4000f8e02ff */
[----:B------:R-:W-:-:S04]  /*bfd0*/  IMAD.WIDE.U32 R6, R15, UR4, R4 ;  /* 0x000000040f067c25 */ /* 0x000fc8000f8e0004 */
[----:B------:R-:W-:-:S04]  /*bfe0*/  IMAD.WIDE.U32 R4, R3, UR4, R4 ;  /* 0x0000000403047c25 */ /* 0x000fc8000f8e0004 */
[----:B------:R-:W-:Y:S01]  /*bff0*/  IMAD R15, R3, UR5, R10 ;  /* 0x00000005030f7c24 */ /* 0x000fe2000f8e020a */
[----:B------:R-:W-:Y:S01]  /*c000*/  ULDC.64 UR4, c[0x0][0x280] ;  /* 0x0000a00000047ab9 */ /* 0x000fe20000000a00 */
[----:B------:R-:W-:Y:S01]  /*c010*/  IMAD R3, R13, UR7, R8 ;  /* 0x000000070d037c24 */ /* 0x000fe2000f8e0208 */
[----:B------:R-:W-:Y:S01]  /*c020*/  SHF.R.S32.HI R8, RZ, 0x1f, R11 ;  /* 0x0000001fff087819 */ /* 0x000fe2000001140b */
[----:B------:R-:W-:Y:S01]  /*c030*/  IMAD.IADD R7, R7, 0x1, R21 ;  /* 0x0000000107077824 */ /* 0x000fe200078e0215 */
[----:B------:R-:W-:Y:S01]  /*c040*/  IADD3 R5, R5, R15, RZ ;  /* 0x0000000f05057210 */ /* 0x000fe20007ffe0ff */
[----:B------:R-:W-:Y:S02]  /*c050*/  IMAD.SHL.U32 R10, R17, 0x8, RZ ;  /* 0x00000008110a7824 */ /* 0x000fe400078e00ff */
[----:B------:R-:W-:-:S04]  /*c060*/  IMAD.WIDE.U32 R6, R13, UR6, R6 ;  /* 0x000000060d067c25 */ /* 0x000fc8000f8e0006 */
[----:B------:R-:W-:Y:S02]  /*c070*/  IMAD R8, R8, UR6, RZ ;  /* 0x0000000608087c24 */ /* 0x000fe4000f8e02ff */
[----:B------:R-:W-:Y:S02]  /*c080*/  IMAD.IADD R3, R7, 0x1, R3 ;  /* 0x0000000107037824 */ /* 0x000fe400078e0203 */
[C---:B------:R-:W-:Y:S01]  /*c090*/  IMAD R13, R11.reuse, UR7, R8 ;  /* 0x000000070b0d7c24 */ /* 0x040fe2000f8e0208 */
[----:B------:R-:W-:Y:S01]  /*c0a0*/  LEA R8, P0, R6, UR4, 0x1 ;  /* 0x0000000406087c11 */ /* 0x000fe2000f8008ff */
[----:B------:R-:W-:-:S03]  /*c0b0*/  IMAD.WIDE.U32 R4, R11, UR6, R4 ;  /* 0x000000060b047c25 */ /* 0x000fc6000f8e0004 */
[----:B------:R-:W-:Y:S01]  /*c0c0*/  LEA.HI.X R7, R6, UR5, R3, 0x1, P0 ;  /* 0x0000000506077c11 */ /* 0x000fe200080f0c03 */
[----:B------:R-:W-:Y:S01]  /*c0d0*/  IMAD.IADD R3, R5, 0x1, R13 ;  /* 0x0000000105037824 */ /* 0x000fe200078e020d */
[----:B------:R-:W-:Y:S01]  /*c0e0*/  LEA R6, P0, R4, UR4, 0x1 ;  /* 0x0000000404067c11 */ /* 0x000fe2000f8008ff */
[----:B------:R-:W-:Y:S01]  /*c0f0*/  ULDC UR4, c[0x0][0x2b8] ;  /* 0x0000ae0000047ab9 */ /* 0x000fe20000000800 */
[C---:B------:R-:W-:Y:S02]  /*c100*/  LOP3.LUT R5, R20.reuse, 0x1f8, RZ, 0xc0, !PT ;  /* 0x000001f814057812 */ /* 0x040fe400078ec0ff */
[----:B------:R-:W-:Y:S02]  /*c110*/  LOP3.LUT R20, R20, 0x38, RZ, 0xc0, !PT ;  /* 0x0000003814147812 */ /* 0x000fe400078ec0ff */
[----:B------:R-:W-:Y:S02]  /*c120*/  LEA.HI.X R3, R4, UR5, R3, 0x1, P0 ;  /* 0x0000000504037c11 */ /* 0x000fe400080f0c03 */
[----:B------:R-:W-:Y:S01]  /*c130*/  ISETP.GE.AND P0, PT, R20, UR4, PT ;  /* 0x0000000414007c0c */ /* 0x000fe2000bf06270 */
[----:B------:R-:W-:Y:S01]  /*c140*/  UMOV UR4, 0xffffffff ;  /* 0xffffffff00047882 */ /* 0x000fe20000000000 */
[----:B------:R-:W-:-:S04]  /*c150*/  LOP3.LUT R5, R5, 0x38, R2, 0x78, !PT ;  /* 0x0000003805057812 */ /* 0x000fc800078e7802 */
[----:B------:R-:W-:Y:S01]  /*c160*/  LOP3.LUT R10, R5, 0x200, R10, 0xf8, !PT ;  /* 0x00000200050a7812 */ /* 0x000fe200078ef80a */
[----:B------:R-:W-:Y:S06]  /*c170*/  BRA.DIV UR4, `(.L_x_1903) ;  /* 0x0000002604247947 */ /* 0x000fec000b800000 */
[----:B------:R-:W1:Y:S01]  /*c180*/  SHFL.IDX PT, R14, R8, RZ, 0x181f ;  /* 0x00181fff080e7589 */ /* 0x000e6200000e0000 */
[----:B------:R-:W-:Y:S01]  /*c190*/  ULDC UR4, c[0x0][0x288] ;  /* 0x0000a20000047ab9 */ /* 0x000fe20000000800 */
[----:B------:R-:W-:Y:S02]  /*c1a0*/  IMAD R9, R9, 0xc0, R12 ;  /* 0x000000c009097824 */ /* 0x000fe400078e020c */
        /* <DEDUP_REMOVED lines=8> */
[----:B-1----:R-:W-:-:S04]  /*c230*/  @!P1 LEA R14, P2, R20, R14, 0x1 ;  /* 0x0000000e140e9211 */ /* 0x002fc800078408ff */
[----:B--2---:R-:W-:Y:S01]  /*c240*/  @!P1 IADD3.X R5, RZ, R4, RZ, P2, !PT ;  /* 0x00000004ff059210 */ /* 0x004fe200017fe4ff */
[----:B------:R-:W-:Y:S02]  /*c250*/  @!P1 IMAD.MOV.U32 R4, RZ, RZ, R14 ;  /* 0x000000ffff049224 */ /* 0x000fe400078e000e */
[----:B------:R-:W1:Y:S04]  /*c260*/  SHFL.IDX PT, R14, R8, 0x1, 0x181f ;  /* 0x00381f00080e7f89 */ /* 0x000e6800000e0000 */
[----:B------:R2:W-:Y:S01]  /*c270*/  @!P1 LDGSTS.E.BYPASS.LTC128B.128 [R29+0x8400], desc[UR46][R4.64], !P0 ;  /* 0x08400000041d9fae */ /* 0x0005e2000c101d6e */
[----:B------:R-:W-:Y:S01]  /*c280*/  ISETP.GE.AND P1, PT, R11, R0, PT ;  /* 0x000000000b00720c */ /* 0x000fe20003f26270 */
[----:B------:R-:W-:-:S05]  /*c290*/  VIADD R11, R9, 0x20 ;  /* 0x00000020090b7836 */ /* 0x000fca0000000000 */
[----:B------:R-:W-:Y:S01]  /*c2a0*/  ISETP.GE.AND P2, PT, R11, R0, PT ;  /* 0x000000000b00720c */ /* 0x000fe20003f46270 */
[----:B------:R-:W-:-:S06]  /*c2b0*/  VIADD R11, R9, 0x30 ;  /* 0x00000030090b7836 */ /* 0x000fcc0000000000 */
[----:B--2---:R-:W-:Y:S02]  /*c2c0*/  @!P1 LEA R29, R10, UR38, 0x1 ;  /* 0x000000260a1d9c11 */ /* 0x004fe4000f8e08ff */
[C---:B-1----:R-:W-:Y:S02]  /*c2d0*/  @!P1 LEA R4, P3, R20.reuse, R14, 0x1 ;  /* 0x0000000e14049211 */ /* 0x042fe400078608ff */
[----:B------:R-:W1:Y:S03]  /*c2e0*/  SHFL.IDX PT, R14, R8, 0x3, 0x181f ;  /* 0x00781f00080e7f89 */ /* 0x000e6600000e0000 */
[----:B------:R-:W-:Y:S02]  /*c2f0*/  @!P1 IMAD.X R5, RZ, RZ, R22, P3 ;  /* 0x000000ffff059224 */ /* 0x000fe400018e0616 */
[----:B------:R-:W2:Y:S04]  /*c300*/  SHFL.IDX PT, R22, R7, 0x3, 0x181f ;  /* 0x00781f0007167f89 */ /* 0x000ea800000e0000 */
[----:B------:R3:W-:Y:S02]  /*c310*/  @!P1 LDGSTS.E.BYPASS.LTC128B.128 [R29+0x8c00], desc[UR46][R4.64], !P0 ;  /* 0x08c00000041d9fae */ /* 0x0007e4000c101d6e */
[----:B---3--:R-:W-:-:S02]  /*c320*/  @!P2 LEA R4, P1, R20, R28, 0x1 ;  /* 0x0000001c1404a211 */ /* 0x008fc400078208ff */
[----:B------:R-:W3:Y:S01]  /*c330*/  SHFL.IDX PT, R29, R8, 0x4, 0x181f ;  /* 0x00981f00081d7f89 */ /* 0x000ee200000e0000 */
[----:B------:R-:W-:Y:S02]  /*c340*/  @!P2 LEA R28, R10, UR38, 0x1 ;  /* 0x000000260a1cac11 */ /* 0x000fe4000f8e08ff */
[----:B------:R-:W-:Y:S02]  /*c350*/  @!P2 IADD3.X R5, RZ, R21, RZ, P1, !PT ;  /* 0x00000015ff05a210 */ /* 0x000fe40000ffe4ff */
[----:B------:R-:W-:Y:S01]  /*c360*/  ISETP.GE.AND P1, PT, R11, R0, PT ;  /* 0x000000000b00720c */ /* 0x000fe20003f26270 */
[----:B------:R-:W4:Y:S01]  /*c370*/  SHFL.IDX PT, R21, R7, 0x4, 0x181f ;  /* 0x00981f0007157f89 */ /* 0x000f2200000e0000 */
[----:B------:R-:W-:-:S03]  /*c380*/  VIADD R11, R9, 0x40 ;  /* 0x00000040090b7836 */ /* 0x000fc60000000000 */
[----:B------:R1:W-:Y:S02]  /*c390*/  @!P2 LDGSTS.E.BYPASS.LTC128B.128 [R28+0x9400], desc[UR46][R4.64], !P0 ;  /* 0x09400000041cafae */ /* 0x0003e4000c101d6e */
[----:B------:R-:W-:Y:S02]  /*c3a0*/  ISETP.GE.AND P2, PT, R11, R0, PT ;  /* 0x000000000b00720c */ /* 0x000fe40003f46270 */
[----:B------:R-:W-:-:S04]  /*c3b0*/  IADD3 R11, R9, 0x50, RZ ;  /* 0x00000050090b7810 */ /* 0x000fc80007ffe0ff */
[----:B-1----:R-:W-:Y:S02]  /*c3c0*/  @!P1 LEA R4, P3, R20, R14, 0x1 ;  /* 0x0000000e14049211 */ /* 0x002fe400078608ff */
[----:B------:R-:W-:Y:S01]  /*c3d0*/  @!P1 LEA R28, R10, UR38, 0x1 ;  /* 0x000000260a1c9c11 */ /* 0x000fe2000f8e08ff */
[----:B------:R-:W1:Y:S02]  /*c3e0*/  SHFL.IDX PT, R14, R8, 0x5, 0x181f ;  /* 0x00b81f00080e7f89 */ /* 0x000e6400000e0000 */
[----:B--2---:R-:W-:Y:S02]  /*c3f0*/  @!P1 IMAD.X R5, RZ, RZ, R22, P3 ;  /* 0x000000ffff059224 */ /* 0x004fe400018e0616 */
[----:B------:R-:W2:Y:S04]  /*c400*/  SHFL.IDX PT, R22, R7, 0x5, 0x181f ;  /* 0x00b81f0007167f89 */ /* 0x000ea800000e0000 */
[----:B------:R3:W-:Y:S02]  /*c410*/  @!P1 LDGSTS.E.BYPASS.LTC128B.128 [R28+0x9c00], desc[UR46][R4.64], !P0 ;  /* 0x09c00000041c9fae */ /* 0x0007e4000c101d6e */
[----:B---3--:R-:W-:-:S02]  /*c420*/  @!P2 LEA R4, P1, R20, R29, 0x1 ;  /* 0x0000001d1404a211 */ /* 0x008fc400078208ff */
[----:B------:R-:W3:Y:S03]  /*c430*/  SHFL.IDX PT, R29, R8, 0x6, 0x181f ;  /* 0x00d81f00081d7f89 */ /* 0x000ee600000e0000 */
[----:B----4-:R-:W-:Y:S01]  /*c440*/  @!P2 IMAD.X R5, RZ, RZ, R21, P1 ;  /* 0x000000ffff05a224 */ /* 0x010fe200008e0615 */
[----:B------:R-:W-:Y:S02]  /*c450*/  @!P2 LEA R21, R10, UR38, 0x1 ;  /* 0x000000260a15ac11 */ /* 0x000fe4000f8e08ff */
[-C--:B------:R-:W-:Y:S01]  /*c460*/  ISETP.GE.AND P1, PT, R11, R0.reuse, PT ;  /* 0x000000000b00720c */ /* 0x080fe20003f26270 */
[----:B------:R-:W-:Y:S02]  /*c470*/  VIADD R11, R9, 0x60 ;  /* 0x00000060090b7836 */ /* 0x000fe40000000000 */
[----:B------:R4:W-:Y:S03]  /*c480*/  @!P2 LDGSTS.E.BYPASS.LTC128B.128 [R21+0xa400], desc[UR46][R4.64], !P0 ;  /* 0x0a4000000415afae */ /* 0x0009e6000c101d6e */
[----:B------:R-:W-:Y:S01]  /*c490*/  ISETP.GE.AND P2, PT, R11, R0, PT ;  /* 0x000000000b00720c */ /* 0x000fe20003f46270 */
[----:B------:R-:W-:Y:S01]  /*c4a0*/  VIADD R11, R9, 0x70 ;  /* 0x00000070090b7836 */ /* 0x000fe20000000000 */
[----:B----4-:R-:W4:Y:S05]  /*c4b0*/  SHFL.IDX PT, R21, R7, 0x6, 0x181f ;  /* 0x00d81f0007157f89 */ /* 0x010f2a00000e0000 */
[----:B-1----:R-:W-:-:S02]  /*c4c0*/  @!P1 LEA R4, P3, R20, R14, 0x1 ;  /* 0x0000000e14049211 */ /* 0x002fc400078608ff */
[----:B------:R-:W1:Y:S04]  /*c4d0*/  SHFL.IDX PT, R14, R8, 0x7, 0x181f ;  /* 0x00f81f00080e7f89 */ /* 0x000e6800000e0000 */
[C---:B------:R-:W-:Y:S01]  /*c4e0*/  @!P2 LEA R28, R10.reuse, UR38, 0x1 ;  /* 0x000000260a1cac11 */ /* 0x040fe2000f8e08ff */
[----:B--2---:R-:W-:Y:S01]  /*c4f0*/  @!P1 IMAD.X R5, RZ, RZ, R22, P3 ;  /* 0x000000ffff059224 */ /* 0x004fe200018e0616 */
[----:B------:R-:W-:Y:S01]  /*c500*/  @!P1 LEA R22, R10, UR38, 0x1 ;  /* 0x000000260a169c11 */ /* 0x000fe2000f8e08ff */
[----:B------:R-:W2:Y:S04]  /*c510*/  SHFL.IDX PT, R7, R7, 0x7, 0x181f ;  /* 0x00f81f0007077f89 */ /* 0x000ea800000e0000 */
[----:B------:R3:W-:Y:S04]  /*c520*/  @!P1 LDGSTS.E.BYPASS.LTC128B.128 [R22+0xac00], desc[UR46][R4.64], !P0 ;  /* 0x0ac0000004169fae */ /* 0x0007e8000c101d6e */
[----:B------:R-:W-:Y:S01]  /*c530*/  SHFL.IDX PT, R8, R3, 0x1, 0x181f ;  /* 0x00381f0003087f89 */ /* 0x000fe200000e0000 */
[----:B---3--:R-:W-:-:S03]  /*c540*/  @!P2 LEA R4, P1, R20, R29, 0x1 ;  /* 0x0000001d1404a211 */ /* 0x008fc600078208ff */
[----:B------:R-:W3:Y:S02]  /*c550*/  SHFL.IDX PT, R29, R6, RZ, 0x181f ;  /* 0x00181fff061d7589 */ /* 0x000ee400000e0000 */
[----:B----4-:R-:W-:Y:S01]  /*c560*/  @!P2 IMAD.X R5, RZ, RZ, R21, P1 ;  /* 0x000000ffff05a224 */ /* 0x010fe200008e0615 */
[----:B------:R-:W-:Y:S01]  /*c570*/  ISETP.GE.AND P1, PT, R11, R0, PT ;  /* 0x000000000b00720c */ /* 0x000fe20003f26270 */
[----:B------:R-:W4:Y:S01]  /*c580*/  SHFL.IDX PT, R21, R3, RZ, 0x181f ;  /* 0x00181fff03157589 */ /* 0x000f2200000e0000 */
[----:B------:R-:W-:-:S03]  /*c590*/  IADD3 R11, R9, 0x80, RZ ;  /* 0x00000080090b7810 */ /* 0x000fc60007ffe0ff */
[----:B------:R1:W-:Y:S01]  /*c5a0*/  @!P2 LDGSTS.E.BYPASS.LTC128B.128 [R28+0xb400], desc[UR46][R4.64], !P0 ;  /* 0x0b400000041cafae */ /* 0x0003e2000c101d6e */
[----:B------:R-:W-:Y:S01]  /*c5b0*/  ISETP.GE.AND P2, PT, R11, R0, PT ;  /* 0x000000000b00720c */ /* 0x000fe20003f46270 */
[----:B------:R-:W-:-:S06]  /*c5c0*/  VIADD R11, R9, 0xa0 ;  /* 0x000000a0090b7836 */ /* 0x000fcc0000000000 */
[----:B------:R-:W-:Y:S02]  /*c5d0*/  @!P1 LEA R22, R10, UR38, 0x1 ;  /* 0x000000260a169c11 */ /* 0x000fe4000f8e08ff */
[----:B-1----:R-:W-:Y:S02]  /*c5e0*/  @!P1 LEA R4, P3, R20, R14, 0x1 ;  /* 0x0000000e14049211 */ /* 0x002fe400078608ff */
[----:B------:R-:W1:Y:S03]  /*c5f0*/  SHFL.IDX PT, R14, R6, 0x1, 0x181f ;  /* 0x00381f00060e7f89 */ /* 0x000e6600000e0000 */
[----:B--2---:R-:W-:Y:S02]  /*c600*/  @!P1 IMAD.X R5, RZ, RZ, R7, P3 ;  /* 0x000000ffff059224 */ /* 0x004fe400018e0607 */
[----:B------:R-:W-:-:S03]  /*c610*/  VIADD R7, R9, 0x90 ;  /* 0x0000009009077836 */ /* 0x000fc60000000000 */
[----:B------:R3:W-:Y:S02]  /*c620*/  @!P1 LDGSTS.E.BYPASS.LTC128B.128 [R22+0xbc00], desc[UR46][R4.64], !P0 ;  /* 0x0bc0000004169fae */ /* 0x0007e4000c101d6e */
[----:B---3--:R-:W-:Y:S02]  /*c630*/  @!P2 LEA R4, P1, R20, R29, 0x1 ;  /* 0x0000001d1404a211 */ /* 0x008fe400078208ff */
[----:B------:R-:W-:-:S03]  /*c640*/  @!P2 LEA R29, R10, UR38, 0x1 ;  /* 0x000000260a1dac11 */ /* 0x000fc6000f8e08ff */
[----:B----4-:R-:W-:Y:S01]  /*c650*/  @!P2 IMAD.X R5, RZ, RZ, R21, P1 ;  /* 0x000000ffff05a224 */ /* 0x010fe200008e0615 */
[-C--:B------:R-:W-:Y:S01]  /*c660*/  ISETP.GE.AND P1, PT, R7, R0.reuse, PT ;  /* 0x000000000700720c */ /* 0x080fe20003f26270 */
[----:B------:R-:W2:Y:S04]  /*c670*/  SHFL.IDX PT, R21, R6, 0x2, 0x181f ;  /* 0x00581f0006157f89 */ /* 0x000ea800000e0000 */
[----:B------:R-:W3:Y:S04]  /*c680*/  SHFL.IDX PT, R7, R3, 0x2, 0x181f ;  /* 0x00581f0003077f89 */ /* 0x000ee800000e0000 */
[----:B------:R1:W-:Y:S01]  /*c690*/  @!P2 LDGSTS.E.BYPASS.LTC128B.128 [R29+0xc400], desc[UR46][R4.64], !P0 ;  /* 0x0c400000041dafae */ /* 0x0003e2000c101d6e */
[----:B------:R-:W-:-:S03]  /*c6a0*/  ISETP.GE.AND P2, PT, R11, R0, PT ;  /* 0x000000000b00720c */ /* 0x000fc60003f46270 */
[----:B------:R-:W4:Y:S01]  /*c6b0*/  SHFL.IDX PT, R3, R3, 0x3, 0x181f ;  /* 0x00781f0003037f89 */ /* 0x000f2200000e0000 */
[----:B-1----:R-:W-:Y:S02]  /*c6c0*/  @!P1 LEA R4, P3, R20, R14, 0x1 ;  /* 0x0000000e14049211 */ /* 0x002fe400078608ff */
[----:B------:R-:W-:Y:S01]  /*c6d0*/  @!P1 LEA R29, R10, UR38, 0x1 ;  /* 0x000000260a1d9c11 */ /* 0x000fe2000f8e08ff */
[----:B------:R1:W0:Y:S01]  /*c6e0*/  SHFL.IDX PT, R14, R6, 0x3, 0x181f ;  /* 0x00781f00060e7f89 */ /* 0x00022200000e0000 */
[----:B------:R-:W-:-:S05]  /*c6f0*/  @!P1 IADD3.X R5, RZ, R8, RZ, P3, !PT ;  /* 0x00000008ff059210 */ /* 0x000fca0001ffe4ff */
[----:B------:R2:W-:Y:S02]  /*c700*/  @!P1 LDGSTS.E.BYPASS.LTC128B.128 [R29+0xcc00], desc[UR46][R4.64], !P0 ;  /* 0x0cc00000041d9fae */ /* 0x0005e4000c101d6e */
[----:B--2---:R-:W-:-:S05]  /*c710*/  @!P2 LEA R4, P1, R20, R21, 0x1 ;  /* 0x000000151404a211 */ /* 0x004fca00078208ff */
[----:B---3--:R-:W-:Y:S01]  /*c720*/  @!P2 IMAD.X R5, RZ, RZ, R7, P1 ;  /* 0x000000ffff05a224 */ /* 0x008fe200008e0607 */
[----:B------:R-:W-:-:S05]  /*c730*/  @!P2 LEA R7, R10, UR38, 0x1 ;  /* 0x000000260a07ac11 */ /* 0x000fca000f8e08ff */
[----:B0---4-:R1:W-:Y:S02]  /*c740*/  @!P2 LDGSTS.E.BYPASS.LTC128B.128 [R7+0xd400], desc[UR46][R4.64], !P0 ;  /* 0x0d4000000407afae */ /* 0x0113e4000c101d6e */
.L_x_1993:
[----:B------:R-:W-:-:S05]  /*c750*/  VIADD R9, R9, 0xb0 ;  /* 0x000000b009097836 */ /* 0x000fca0000000000 */
[----:B------:R-:W-:Y:S01]  /*c760*/  ISETP.GE.AND P1, PT, R9, R0, PT ;  /* 0x000000000900720c */ /* 0x000fe20003f26270 */
[----:B------:R-:W-:-:S05]  /*c770*/  IMAD.MOV.U32 R0, RZ, RZ, 0x1 ;  /* 0x00000001ff007424 */ /* 0x000fca00078e00ff */
[----:B------:R-:W-:-:S07]  /*c780*/  SHF.L.U32 R0, R0, 0x1f, RZ ;  /* 0x0000001f00007819 */ /* 0x000fce00000006ff */
[----:B------:R-:W-:-:S05]  /*c790*/  @!P1 LEA R20, P2, R20, R14, 0x1 ;  /* 0x0000000e14149211 */ /* 0x000fca00078408ff */
[----:B------:R-:W-:Y:S01]  /*c7a0*/  @!P1 IMAD.X R21, RZ, RZ, R3, P2 ;  /* 0x000000ffff159224 */ /* 0x000fe200010e0603 */
[----:B------:R-:W-:-:S05]  /*c7b0*/  @!P1 LEA R3, R10, UR38, 0x1 ;  /* 0x000000260a039c11 */ /* 0x000fca000f8e08ff */
        /* <DEDUP_REMOVED lines=9> */
[----:B0-----:R-:W-:-:S04]  /*c850*/  IADD3 R3, R19, -0x2, RZ ;  /* 0xfffffffe13037810 */ /* 0x001fc80007ffe0ff */
[----:B------:R-:W-:Y:S01]  /*c860*/  ISETP.GE.AND P1, PT, R3, UR39, PT ;  /* 0x0000002703007c0c */ /* 0x000fe2000bf26270 */
[----:B------:R-:W0:Y:S02]  /*c870*/  SYNCS.PHASECHK.TRANS64.TRYWAIT P0, [UR38+0x16820], R0 ;  /* 0x01682000ff0075a7 */ /* 0x000e240008000166 */
[----:B0-----:R-:W-:Y:S10]  /*c880*/  @!P0 BRA `(.L_x_1904) ;  /* 0x0000002800f88947 */ /* 0x001ff40003800000 */
.L_x_1994:
[----:B------:R-:W-:Y:S02]  /*c890*/  IMAD.MOV.U32 R12, RZ, RZ, 0x1 ;  /* 0x00000001ff0c7424 */ /* 0x000fe400078e00ff */
[----:B0-----:R-:W-:Y:S01]  /*c8a0*/  IMAD.MOV.U32 R0, RZ, RZ, RZ ;  /* 0x000000ffff007224 */ /* 0x001fe200078e00ff */
[----:B------:R-:W-:Y:S06]  /*c8b0*/  @!P1 BRA `(.L_x_1905) ;  /* 0x0000001000e09947 */ /* 0x000fec0003800000 */
[----:B------:R-:W-:Y:S01]  /*c8c0*/  UIADD3 UR4, UR40, 0x1, URZ ;  /* 0x0000000128047890 */ /* 0x000fe2000fffe03f */
[----:B-1----:R-:W-:Y:S01]  /*c8d0*/  LOP3.LUT R4, RZ, UR39, RZ, 0x33, !PT ;  /* 0x00000027ff047c12 */ /* 0x002fe2000f8e33ff */
[----:B------:R-:W-:Y:S01]  /*c8e0*/  IMAD.MOV.U32 R6, RZ, RZ, R24 ;  /* 0x000000ffff067224 */ /* 0x000fe200078e0018 */
[----:B------:R-:W-:Y:S01]  /*c8f0*/  LOP3.LUT R8, R2, 0x1f, RZ, 0xc0, !PT ;  /* 0x0000001f02087812 */ /* 0x000fe200078ec0ff */
[----:B------:R-:W-:Y:S01]  /*c900*/  UIMAD UR4, UR4, UR43, URZ ;  /* 0x0000002b040472a4 */ /* 0x000fe2000f8e023f */
[----:B------:R-:W-:-:S03]  /*c910*/  MOV R12, 0x1 ;  /* 0x00000001000c7802 */ /* 0x000fc60000000f00 */
[----:B------:R-:W-:-:S04]  /*c920*/  UISETP.LT.AND UP0, UPT, UR41, UR4, UPT ;  /* 0x000000042900728c */ /* 0x000fc8000bf01270 */
[----:B------:R-:W-:-:S06]  /*c930*/  USEL UR4, UR41, UR4, UP0 ;  /* 0x0000000429047287 */ /* 0x000fcc0008000000 */
[----:B------:R-:W-:-:S05]  /*c940*/  IMAD R5, RZ, RZ, -UR4 ;  /* 0x80000004ff057e24 */ /* 0x000fca000f8e02ff */
[----:B------:R-:W-:-:S04]  /*c950*/  VIADDMNMX R4, R5, 0x1, R4, !PT ;  /* 0x0000000105047846 */ /* 0x000fc80007800104 */
[----:B------:R-:W-:Y:S02]  /*c960*/  R2UR UR5, R4 ;  /* 0x00000000040572ca */ /* 0x000fe400000e0000 */
[----:B------:R-:W-:-:S11]  /*c970*/  LOP3.LUT R4, RZ, UR4, RZ, 0x33, !PT ;  /* 0x00000004ff047c12 */ /* 0x000fd6000f8e33ff */
[----:B------:R-:W-:Y:S02]  /*c980*/  UIADD3 UR6, UR5, -0x2, URZ ;  /* 0xfffffffe05067890 */ /* 0x000fe4000fffe03f */
[----:B------:R-:W-:-:S04]  /*c990*/  UIADD3 UR4, UR4, UR5, URZ ;  /* 0x0000000504047290 */ /* 0x000fc8000fffe03f */
[----:B------:R-:W-:Y:S02]  /*c9a0*/  ISETP.NE.AND P0, PT, R4, UR6, PT ;  /* 0x0000000604007c0c */ /* 0x000fe4000bf05270 */
[----:B------:R-:W-:-:S05]  /*c9b0*/  IMAD.U32 R9, RZ, RZ, UR4 ;  /* 0x00000004ff097e24 */ /* 0x000fca000f8e00ff */
[----:B------:R-:W-:-:S06]  /*c9c0*/  LOP3.LUT R9, R9, 0x1, RZ, 0xc0, !PT ;  /* 0x0000000109097812 */ /* 0x000fcc00078ec0ff */
[----:B------:R-:W-:Y:S05]  /*c9d0*/  @!P0 BRA `(.L_x_1906) ;  /* 0x0000000c001c8947 */ /* 0x000fea0003800000 */
[----:B------:R-:W-:Y:S01]  /*c9e0*/  R2UR UR5, R9 ;  /* 0x00000000090572ca */ /* 0x000fe200000e0000 */
[----:B------:R-:W-:Y:S01]  /*c9f0*/  BSSY B0, `(.L_x_1906) ;  /* 0x00000c5000007945 */ /* 0x000fe20003800000 */
[----:B------:R-:W-:Y:S02]  /*ca00*/  IMAD.MOV.U32 R10, RZ, RZ, 0x1 ;  /* 0x00000001ff0a7424 */ /* 0x000fe400078e00ff */
[----:B------:R-:W-:-:S09]  /*ca10*/  IMAD.MOV.U32 R6, RZ, RZ, R24 ;  /* 0x000000ffff067224 */ /* 0x000fd200078e0018 */
[----:B------:R-:W-:-:S06]  /*ca20*/  UIADD3 UR4, UR4, -UR5, URZ ;  /* 0x8000000504047290 */ /* 0x000fcc000fffe03f */
[----:B------:R-:W-:-:S07]  /*ca30*/  IMAD.U32 R11, RZ, RZ, UR4 ;  /* 0x00000004ff0b7e24 */ /* 0x000fce000f8e00ff */
.L_x_1933:
[----:B------:R-:W-:Y:S01]  /*ca40*/  ISETP.NE.AND P0, PT, R27, RZ, PT ;  /* 0x000000ff1b00720c */ /* 0x000fe20003f05270 */
[----:B------:R-:W-:Y:S01]  /*ca50*/  BSSY B1, `(.L_x_1907) ;  /* 0x000005c000017945 */ /* 0x000fe20003800000 */
[----:B------:R-:W-:-:S04]  /*ca60*/  IADD3 R11, R11, -0x2, RZ ;  /* 0xfffffffe0b0b7810 */ /* 0x000fc80007ffe0ff */
[----:B------:R-:W-:-:S07]  /*ca70*/  ISETP.NE.AND P1, PT, R11, RZ, PT ;  /* 0x000000ff0b00720c */ /* 0x000fce0003f25270 */
[----:B------:R-:W-:Y:S06]  /*ca80*/  @!P0 BRA `(.L_x_1908) ;  /* 0x0000000400608947 */ /* 0x000fec0003800000 */
[----:B------:R-:W-:Y:S01]  /*ca90*/  ISETP.NE.AND P0, PT, R26, RZ, PT ;  /* 0x000000ff1a00720c */ /* 0x000fe20003f05270 */
[----:B------:R-:W-:Y:S01]  /*caa0*/  IMAD.MOV.U32 R14, RZ, RZ, R3 ;  /* 0x000000ffff0e7224 */ /* 0x000fe200078e0003 */
        /* <DEDUP_REMOVED lines=21> */
.L_x_1909:
[----:B------:R-:W1:Y:S01]  /*cc00*/  SYNCS.PHASECHK.TRANS64.TRYWAIT P0, [UR38+0x16848], R12 ;  /* 0x0168480cff0075a7 */ /* 0x000e620008000166 */
[----:B------:R-:W-:Y:S01]  /*cc10*/  BSSY B2, `(.L_x_1910) ;  /* 0x0000003000027945 */ /* 0x000fe20003800000 */
[----:B------:R-:W-:-:S03]  /*cc20*/  ISETP.NE.AND P2, PT, R17, RZ, PT ;  /* 0x000000ff1100720c */ /* 0x000fc60003f45270 */
[----:B-1----:R-:W-:Y:S10]  /*cc30*/  @!P0 BRA `(.L_x_1911) ;  /* 0x0000002800248947 */ /* 0x002ff40003800000 */
.L_x_1995:
[----:B------:R-:W-:Y:S05]  /*cc40*/  BSYNC B2 ;  /* 0x0000000000027941 */ /* 0x000fea0003800000 */
.L_x_1910:
[----:B------:R-:W-:Y:S04]  /*cc50*/  BSSY B2, `(.L_x_1912) ;  /* 0x0000007000027945 */ /* 0x000fe80003800000 */
[----:B------:R-:W-:Y:S05]  /*cc60*/  @P2 BRA `(.L_x_1913) ;  /* 0x0000000000142947 */ /* 0x000fea0003800000 */
[----:B------:R-:W-:Y:S01]  /*cc70*/  ISETP.NE.AND P0, PT, R8, RZ, PT ;  /* 0x000000ff0800720c */ /* 0x000fe20003f05270 */
[----:B0-----:R-:W-:-:S04]  /*cc80*/  IMAD.MOV.U32 R4, RZ, RZ, 0x4000 ;  /* 0x00004000ff047424 */ /* 0x001fc800078e00ff */
[----:B------:R1:W-:Y:S08]  /*cc90*/  SYNCS.ARRIVE.TRANS64 RZ, [UR38+0x16838], R4 ;  /* 0x01683804ffff79a7 */ /* 0x0003f00008000026 */
[----:B-1----:R-:W-:Y:S05]  /*cca0*/  @!P0 BRA `(.L_x_1913) ;  /* 0x0000000000048947 */ /* 0x002fea0003800000 */
[----:B------:R-:W-:Y:S01]  /*ccb0*/  BPT.TRAP 0x1 ;  /* 0x000000040000795c */ /* 0x000fe20000300000 */
.L_x_1913:
[----:B------:R-:W-:Y:S05]  /*ccc0*/  BSYNC B2 ;  /* 0x0000000000027941 */ /* 0x000fea0003800000 */
.L_x_1912:
        /* <DEDUP_REMOVED lines=11> */
.L_x_1914:
        /* <DEDUP_REMOVED lines=10> */
.L_x_1996:
[----:B------:R-:W-:Y:S05]  /*ce20*/  BSYNC B2 ;  /* 0x0000000000027941 */ /* 0x000fea0003800000 */
.L_x_1915:
[----:B------:R-:W-:Y:S01]  /*ce30*/  BSSY B2, `(.L_x_1917) ;  /* 0x0000009000027945 */ /* 0x000fe20003800000 */
[----:B------:R-:W-:Y:S01]  /*ce40*/  IMAD.MOV.U32 R4, RZ, RZ, 0x0 ;  /* 0x00000000ff047424 */ /* 0x000fe200078e00ff */
[----:B0-----:R-:W-:Y:S02]  /*ce50*/  MOV R5, 0x14f00000 ;  /* 0x14f0000000057802 */ /* 0x001fe40000000f00 */
[----:B------:R-:W-:Y:S05]  /*ce60*/  @P2 BRA `(.L_x_1918) ;  /* 0x0000000000142947 */ /* 0x000fea0003800000 */
[----:B------:R-:W-:Y:S01]  /*ce70*/  ISETP.NE.AND P0, PT, R8, RZ, PT ;  /* 0x000000ff0800720c */ /* 0x000fe20003f05270 */
[----:B------:R-:W-:-:S04]  /*ce80*/  IMAD.MOV.U32 R12, RZ, RZ, 0x4000 ;  /* 0x00004000ff0c7424 */ /* 0x000fc800078e00ff */
[----:B------:R0:W-:Y:S08]  /*ce90*/  SYNCS.ARRIVE.TRANS64 RZ, [UR38+0x16850], R12 ;  /* 0x0168500cffff79a7 */ /* 0x0001f00008000026 */
[----:B0-----:R-:W-:Y:S05]  /*cea0*/  @!P0 BRA `(.L_x_1918) ;  /* 0x0000000000048947 */ /* 0x001fea0003800000 */
[----:B------:R-:W-:Y:S01]  /*ceb0*/  BPT.TRAP 0x1 ;  /* 0x000000040000795c */ /* 0x000fe20000300000 */
.L_x_1918:
[----:B------:R-:W-:Y:S05]  /*cec0*/  BSYNC B2 ;  /* 0x0000000000027941 */ /* 0x000fea0003800000 */
.L_x_1917:
        /* <DEDUP_REMOVED lines=10> */
.L_x_1919:
        /* <DEDUP_REMOVED lines=10> */
.L_x_1908:
[----:B------:R-:W-:Y:S05]  /*d010*/  BSYNC B1 ;  /* 0x0000000000017941 */ /* 0x000fea0003800000 */
.L_x_1907:
[----:B------:R-:W-:Y:S01]  /*d020*/  ISETP.NE.AND P0, PT, R27, RZ, PT ;  /* 0x000000ff1b00720c */ /* 0x000fe20003f05270 */
[----:B------:R-:W-:Y:S01]  /*d030*/  BSSY B1, `(.L_x_1920) ;  /* 0x000005d000017945 */ /* 0x000fe20003800000 */
[----:B------:R-:W-:-:S11]  /*d040*/  LOP3.LUT R12, R10, 0x1, RZ, 0x3c, !PT ;  /* 0x000000010a0c7812 */ /* 0x000fd600078e3cff */
        /* <DEDUP_REMOVED lines=24> */
.L_x_1922:
[----:B------:R-:W1:Y:S01]  /*d1d0*/  SYNCS.PHASECHK.TRANS64.TRYWAIT P0, [UR38+0x16840], R14 ;  /* 0x0168400eff0075a7 */ /* 0x000e620008000166 */
[----:B------:R-:W-:Y:S01]  /*d1e0*/  BSSY B2, `(.L_x_1923) ;  /* 0x0000003000027945 */ /* 0x000fe20003800000 */
[----:B------:R-:W-:-:S03]  /*d1f0*/  ISETP.NE.AND P2, PT, R17, RZ, PT ;  /* 0x000000ff1100720c */ /* 0x000fc60003f45270 */
[----:B-1----:R-:W-:Y:S10]  /*d200*/  @!P0 BRA `(.L_x_1924) ;  /* 0x0000002000e08947 */ /* 0x002ff40003800000 */
.L_x_1997:
[----:B------:R-:W-:Y:S05]  /*d210*/  BSYNC B2 ;  /* 0x0000000000027941 */ /* 0x000fea0003800000 */
.L_x_1923:
[----:B------:R-:W-:Y:S04]  /*d220*/  BSSY B2, `(.L_x_1925) ;  /* 0x0000007000027945 */ /* 0x000fe80003800000 */
[----:B------:R-:W-:Y:S05]  /*d230*/  @P2 BRA `(.L_x_1926) ;  /* 0x0000000000142947 */ /* 0x000fea0003800000 */
[----:B------:R-:W-:Y:S02]  /*d240*/  ISETP.NE.AND P0, PT, R8, RZ, PT ;  /* 0x000000ff0800720c */ /* 0x000fe40003f05270 */
[----:B0-----:R-:W-:-:S04]  /*d250*/  MOV R4, 0x4000 ;  /* 0x0000400000047802 */ /* 0x001fc80000000f00 */
[----:B------:R1:W-:Y:S07]  /*d260*/  SYNCS.ARRIVE.TRANS64 RZ, [UR38+0x16830], R4 ;  /* 0x01683004ffff79a7 */ /* 0x0003ee0008000026 */
[----:B------:R-:W-:Y:S05]  /*d270*/  @!P0 BRA `(.L_x_1926) ;  /* 0x0000000000048947 */ /* 0x000fea0003800000 */
[----:B------:R-:W-:Y:S01]  /*d280*/  BPT.TRAP 0x1 ;  /* 0x000000040000795c */ /* 0x000fe20000300000 */
.L_x_1926:
[----:B------:R-:W-:Y:S05]  /*d290*/  BSYNC B2 ;  /* 0x0000000000027941 */ /* 0x000fea0003800000 */
.L_x_1925:
[----:B------:R-:W-:Y:S01]  /*d2a0*/  IMAD.MOV.U32 R7, RZ, RZ, RZ ;  /* 0x000000ffff077224 */ /* 0x000fe200078e00ff */
[----:B------:R-:W-:Y:S01]  /*d2b0*/  ULDC.64 UR4, c[0x0][0x198] ;  /* 0x0000660000047ab9 */ /* 0x000fe20000000a00 */
[----:B------:R-:W-:Y:S01]  /*d2c0*/  PLOP3.LUT P0, PT, PT, PT, PT, 0x80, 0x0 ;  /* 0x000000000000781c */ /* 0x000fe20003f0f070 */
[----:B------:R-:W-:Y:S01]  /*d2d0*/  UIADD3 UR4, UP0, UR4, 0x370, URZ ;  /* 0x0000037004047890 */ /* 0x000fe2000ff1e03f */
[----:B01----:R-:W-:Y:S01]  /*d2e0*/  IMAD.SHL.U32 R4, R13, 0x80, RZ ;  /* 0x000000800d047824 */ /* 0x003fe200078e00ff */
[----:B------:R-:W-:Y:S01]  /*d2f0*/  R2UR UR10, R7 ;  /* 0x00000000070a72ca */ /* 0x000fe200000e0000 */
[----:B------:R-:W-:Y:S02]  /*d300*/  UIADD3 UR8, UR38, 0xe400, URZ ;  /* 0x0000e40026087890 */ /* 0x000fe4000fffe03f */
[----:B------:R-:W-:Y:S02]  /*d310*/  UIADD3 UR9, UR38, 0x16830, URZ ;  /* 0x0001683026097890 */ /* 0x000fe4000fffe03f */
[----:B------:R-:W-:Y:S01]  /*d320*/  UIADD3.X UR5, URZ, UR5, URZ, UP0, !UPT ;  /* 0x000000053f057290 */ /* 0x000fe200087fe43f */
[----:B------:R-:W-:Y:S01]  /*d330*/  UMOV UR6, 0x0 ;  /* 0x0000000000067882 */ /* 0x000fe20000000000 */
[----:B------:R-:W-:-:S10]  /*d340*/  UMOV UR7, 0x14f00000 ;  /* 0x14f0000000077882 */ /* 0x000fd40000000000 */
.L_x_1927:
        /* <DEDUP_REMOVED lines=12> */
.L_x_1998:
[----:B------:R-:W-:Y:S05]  /*d410*/  BSYNC B2 ;  /* 0x0000000000027941 */ /* 0x000fea0003800000 */
.L_x_1928:
[----:B------:R-:W-:Y:S01]  /*d420*/  BSSY B2, `(.L_x_1930) ;  /* 0x0000009000027945 */ /* 0x000fe20003800000 */
[----:B0-----:R-:W-:Y:S02]  /*d430*/  IMAD.MOV.U32 R4, RZ, RZ, 0x0 ;  /* 0x00000000ff047424 */ /* 0x001fe400078e00ff */
[----:B------:R-:W-:Y:S01]  /*d440*/  IMAD.MOV.U32 R5, RZ, RZ, 0x14f00000 ;  /* 0x14f00000ff057424 */ /* 0x000fe200078e00ff */
[----:B------:R-:W-:Y:S06]  /*d450*/  @P2 BRA `(.L_x_1931) ;  /* 0x0000000000142947 */ /* 0x000fec0003800000 */
[----:B------:R-:W-:Y:S02]  /*d460*/  ISETP.NE.AND P0, PT, R8, RZ, PT ;  /* 0x000000ff0800720c */ /* 0x000fe40003f05270 */
[----:B------:R-:W-:-:S04]  /*d470*/  MOV R10, 0x4000 ;  /* 0x00004000000a7802 */ /* 0x000fc80000000f00 */
[----:B------:R0:W-:Y:S07]  /*d480*/  SYNCS.ARRIVE.TRANS64 RZ, [UR38+0x16858], R10 ;  /* 0x0168580affff79a7 */ /* 0x0001ee0008000026 */
[----:B------:R-:W-:Y:S05]  /*d490*/  @!P0 BRA `(.L_x_1931) ;  /* 0x0000000000048947 */ /* 0x000fea0003800000 */
[----:B------:R-:W-:Y:S01]  /*d4a0*/  BPT.TRAP 0x1 ;  /* 0x000000040000795c */ /* 0x000fe20000300000 */
.L_x_1931:
[----:B------:R-:W-:Y:S05]  /*d4b0*/  BSYNC B2 ;  /* 0x0000000000027941 */ /* 0x000fea0003800000 */
.L_x_1930:
        /* <DEDUP_REMOVED lines=10> */
.L_x_1932:
        /* <DEDUP_REMOVED lines=10> */
.L_x_1921:
[----:B------:R-:W-:Y:S05]  /*d600*/  BSYNC B1 ;  /* 0x0000000000017941 */ /* 0x000fea0003800000 */
.L_x_1920:
[----:B------:R-:W-:Y:S01]  /*d610*/  VIADD R3, R3, 0xfffffffe ;  /* 0xfffffffe03037836 */ /* 0x000fe20000000000 */
[----:B0-----:R-:W-:Y:S01]  /*d620*/  MOV R10, R12 ;  /* 0x0000000c000a7202 */ /* 0x001fe20000000f00 */
[----:B------:R-:W-:Y:S06]  /*d630*/  @P1 BRA `(.L_x_1933) ;  /* 0xfffffff400001947 */ /* 0x000fec000383ffff */
[----:B------:R-:W-:Y:S05]  /*d640*/  BSYNC B0 ;  /* 0x0000000000007941 */ /* 0x000fea0003800000 */
.L_x_1906:
        /* <DEDUP_REMOVED lines=28> */
.L_x_1935:
[----:B------:R-:W1:Y:S01]  /*d810*/  SYNCS.PHASECHK.TRANS64.TRYWAIT P0, [UR38+0x16848], R9 ;  /* 0x01684809ff0075a7 */ /* 0x000e620008000166 */
[----:B------:R-:W-:Y:S01]  /*d820*/  BSSY B1, `(.L_x_1936) ;  /* 0x0000003000017945 */ /* 0x000fe20003800000 */
[----:B------:R-:W-:-:S03]  /*d830*/  ISETP.NE.AND P1, PT, R17, RZ, PT ;  /* 0x000000ff1100720c */ /* 0x000fc60003f25270 */
[----:B-1----:R-:W-:Y:S10]  /*d840*/  @!P0 BRA `(.L_x_1937) ;  /* 0x0000001c00808947 */ /* 0x002ff40003800000 */
.L_x_1999:
[----:B------:R-:W-:Y:S05]  /*d850*/  BSYNC B1 ;  /* 0x0000000000017941 */ /* 0x000fea0003800000 */
.L_x_1936:
[----:B------:R-:W-:Y:S04]  /*d860*/  BSSY B1, `(.L_x_1938) ;  /* 0x0000007000017945 */ /* 0x000fe80003800000 */
[----:B------:R-:W-:Y:S05]  /*d870*/  @P1 BRA `(.L_x_1939) ;  /* 0x0000000000141947 */ /* 0x000fea0003800000 */
[----:B------:R-:W-:Y:S01]  /*d880*/  ISETP.NE.AND P0, PT, R8, RZ, PT ;  /* 0x000000ff0800720c */ /* 0x000fe20003f05270 */
[----:B0-----:R-:W-:-:S04]  /*d890*/  IMAD.MOV.U32 R4, RZ, RZ, 0x4000 ;  /* 0x00004000ff047424 */ /* 0x001fc800078e00ff */
[----:B------:R1:W-:Y:S08]  /*d8a0*/  SYNCS.ARRIVE.TRANS64 RZ, [UR38+0x16838], R4 ;  /* 0x01683804ffff79a7 */ /* 0x0003f00008000026 */
[----:B-1----:R-:W-:Y:S05]  /*d8b0*/  @!P0 BRA `(.L_x_1939) ;  /* 0x0000000000048947 */ /* 0x002fea0003800000 */
[----:B------:R-:W-:Y:S01]  /*d8c0*/  BPT.TRAP 0x1 ;  /* 0x000000040000795c */ /* 0x000fe20000300000 */
.L_x_1939:
[----:B------:R-:W-:Y:S05]  /*d8d0*/  BSYNC B1 ;  /* 0x0000000000017941 */ /* 0x000fea0003800000 */
.L_x_1938:
        /* <DEDUP_REMOVED lines=11> */
.L_x_1940:
        /* <DEDUP_REMOVED lines=11> */
.L_x_2000:
[----:B------:R-:W-:Y:S05]  /*da40*/  BSYNC B1 ;  /* 0x0000000000017941 */ /* 0x000fea0003800000 */
.L_x_1941:
[----:B------:R-:W-:Y:S01]  /*da50*/  BSSY B1, `(.L_x_1943) ;  /* 0x0000009000017945 */ /* 0x000fe20003800000 */
[----:B0-----:R-:W-:Y:S01]  /*da60*/  IMAD.MOV.U32 R4, RZ, RZ, 0x0 ;  /* 0x00000000ff047424 */ /* 0x001fe200078e00ff */
[----:B------:R-:W-:Y:S02]  /*da70*/  MOV R5, 0x14f00000 ;  /* 0x14f0000000057802 */ /* 0x000fe40000000f00 */
[----:B------:R-:W-:Y:S05]  /*da80*/  @P1 BRA `(.L_x_1944) ;  /* 0x0000000000141947 */ /* 0x000fea0003800000 */
[----:B------:R-:W-:Y:S01]  /*da90*/  ISETP.NE.AND P0, PT, R8, RZ, PT ;  /* 0x000000ff0800720c */ /* 0x000fe20003f05270 */
[----:B------:R-:W-:-:S04]  /*daa0*/  IMAD.MOV.U32 R9, RZ, RZ, 0x4000 ;  /* 0x00004000ff097424 */ /* 0x000fc800078e00ff */
[----:B------:R0:W-:Y:S08]  /*dab0*/  SYNCS.ARRIVE.TRANS64 RZ, [UR38+0x16850], R9 ;  /* 0x01685009ffff79a7 */ /* 0x0001f00008000026 */
[----:B0-----:R-:W-:Y:S05]  /*dac0*/  @!P0 BRA `(.L_x_1944) ;  /* 0x0000000000048947 */ /* 0x001fea0003800000 */
[----:B------:R-:W-:Y:S01]  /*dad0*/  BPT.TRAP 0x1 ;  /* 0x000000040000795c */ /* 0x000fe20000300000 */
.L_x_1944:
[----:B------:R-:W-:Y:S05]  /*dae0*/  BSYNC B1 ;  /* 0x0000000000017941 */ /* 0x000fea0003800000 */
.L_x_1943:
        /* <DEDUP_REMOVED lines=10> */
.L_x_1945:
        /* <DEDUP_REMOVED lines=10> */
.L_x_1934:
[----:B------:R-:W-:Y:S05]  /*dc30*/  BSYNC B0 ;  /* 0x0000000000007941 */ /* 0x000fea0003800000 */
.L_x_1905:
[----:B------:R-:W-:Y:S01]  /*dc40*/  ISETP.NE.AND P0, PT, R27, RZ, PT ;  /* 0x000000ff1b00720c */ /* 0x000fe20003f05270 */
[----:B------:R-:W-:-:S12]  /*dc50*/  BSSY B0, `(.L_x_1946) ;  /* 0x0000026000007945 */ /* 0x000fd80003800000 */
[----:B------:R-:W-:Y:S05]  /*dc60*/  @!P0 BRA `(.L_x_1947) ;  /* 0x0000000000908947 */ /* 0x000fea0003800000 */
[----:B-1----:R-:W-:Y:S01]  /*dc70*/  LEA R4, R0, UR38, 0x3 ;  /* 0x0000002600047c11 */ /* 0x002fe2000f8e18ff */
[----:B------:R-:W-:Y:S01]  /*dc80*/  BSSY B1, `(.L_x_1948) ;  /* 0x0000005000017945 */ /* 0x000fe20003800000 */
[----:B------:R-:W-:Y:S02]  /*dc90*/  SHF.L.U32 R3, R12, 0x1f, RZ ;  /* 0x0000001f0c037819 */ /* 0x000fe400000006ff */
[----:B------:R-:W-:Y:S02]  /*dca0*/  ISETP.NE.AND P1, PT, R17, RZ, PT ;  /* 0x000000ff1100720c */ /* 0x000fe40003f25270 */
[----:B------:R-:W0:Y:S02]  /*dcb0*/  SYNCS.PHASECHK.TRANS64.TRYWAIT P0, [R4+URZ+0x16860], R3 ;  /* 0x01686003040075a7 */ /* 0x000e24000800017f */
[----:B0-----:R-:W-:Y:S09]  /*dcc0*/  @!P0 BRA `(.L_x_1949) ;  /* 0x0000001800908947 */ /* 0x001ff20003800000 */
.L_x_2001:
[----:B------:R-:W-:Y:S05]  /*dcd0*/  BSYNC B1 ;  /* 0x0000000000017941 */ /* 0x000fea0003800000 */
.L_x_1948:
[----:B------:R-:W-:Y:S04]  /*dce0*/  BSSY B1, `(.L_x_1950) ;  /* 0x0000007000017945 */ /* 0x000fe80003800000 */
[----:B------:R-:W-:Y:S05]  /*dcf0*/  @P1 BRA `(.L_x_1951) ;  /* 0x0000000000141947 */ /* 0x000fea0003800000 */
[----:B------:R-:W-:Y:S02]  /*dd00*/  LOP3.LUT P0, RZ, R2, 0x1f, RZ, 0xc0, !PT ;  /* 0x0000001f02ff7812 */ /* 0x000fe4000780c0ff */
[----:B0-----:R-:W-:-:S04]  /*dd10*/  MOV R3, 0x4000 ;  /* 0x0000400000037802 */ /* 0x001fc80000000f00 */
[----:B------:R1:W-:Y:S07]  /*dd20*/  SYNCS.ARRIVE.TRANS64 RZ, [R4+URZ+0x16850], R3 ;  /* 0x0168500304ff79a7 */ /* 0x0003ee000800003f */
[----:B------:R-:W-:Y:S05]  /*dd30*/  @!P0 BRA `(.L_x_1951) ;  /* 0x0000000000048947 */ /* 0x000fea0003800000 */
[----:B------:R-:W-:Y:S01]  /*dd40*/  BPT.TRAP 0x1 ;  /* 0x000000040000795c */ /* 0x000fe20000300000 */
.L_x_1951:
[----:B------:R-:W-:Y:S05]  /*dd50*/  BSYNC B1 ;  /* 0x0000000000017941 */ /* 0x000fea0003800000 */
.L_x_1950:
        /* <DEDUP_REMOVED lines=13> */
.L_x_1952:
        /* <DEDUP_REMOVED lines=8> */
.L_x_1947:
[----:B------:R-:W-:Y:S05]  /*deb0*/  BSYNC B0 ;  /* 0x0000000000007941 */ /* 0x000fea0003800000 */
.L_x_1946:
[----:B------:R-:W-:Y:S02]  /*dec0*/  VIADD R0, R0, 0x1 ;  /* 0x0000000100007836 */ /* 0x000fe40000000000 */
[----:B01----:R-:W-:-:S03]  /*ded0*/  IMAD.MOV.U32 R4, RZ, RZ, RZ ;  /* 0x000000ffff047224 */ /* 0x003fc600078e00ff */
[----:B------:R-:W-:-:S04]  /*dee0*/  ISETP.NE.AND P0, PT, R0, 0x2, PT ;  /* 0x000000020000780c */ /* 0x000fc80003f05270 */
[----:B------:R-:W-:Y:S02]  /*def0*/  SEL R3, RZ, 0x1, P0 ;  /* 0x00000001ff037807 */ /* 0x000fe40000000000 */
[----:B------:R-:W-:Y:S02]  /*df00*/  SEL R0, R0, RZ, P0 ;  /* 0x000000ff00007207 */ /* 0x000fe40000000000 */
[----:B------:R-:W-:-:S07]  /*df10*/  LOP3.LUT R3, R12, R3, RZ, 0x3c, !PT ;  /* 0x000000030c037212 */ /* 0x000fce00078e3cff */
.L_x_1891:
[----:B------:R-:W0:Y:S01]  /*df20*/  S2R R5, SR_CgaCtaId ;  /* 0x0000000000057919 */ /* 0x000e220000008800 */
[----:B------:R-:W-:Y:S02]  /*df30*/  MOV R2, 0x400 ;  /* 0x0000040000027802 */ /* 0x000fe40000000f00 */
[----:B------:R-:W-:Y:S02]  /*df40*/  SHF.L.U32 R4, R4, 0x1f, RZ ;  /* 0x0000001f04047819 */ /* 0x000fe400000006ff */
[----:B0-----:R-:W-:-:S04]  /*df50*/  LEA R7, R5, R2, 0x18 ;  /* 0x0000000205077211 */ /* 0x001fc800078ec0ff */
[----:B------:R-:W0:Y:S02]  /*df60*/  SYNCS.PHASECHK.TRANS64.TRYWAIT P0, [R7+URZ+0x16820], R4 ;  /* 0x01682004070075a7 */ /* 0x000e24000800017f */
[----:B0-----:R-:W-:Y:S05]  /*df70*/  @!P0 BRA `(.L_x_1953) ;  /* 0x0000001400f88947 */ /* 0x001fea0003800000 */
.L_x_2002:
[----:B------:R-:W-:-:S03]  /*df80*/  UMOV UR4, 0xffffffff ;  /* 0xffffffff00047882 */ /* 0x000fc60000000000 */
[----:B------:R-:W-:Y:S05]  /*df90*/  BRA.DIV UR4, `(.L_x_1954) ;  /* 0x0000001a04047947 */ /* 0x000fea000b800000 */
[----:B------:R1:W2:Y:S02]  /*dfa0*/  SHFL.IDX PT, R14, R16, RZ, 0x1f ;  /* 0x00001fff100e7589 */ /* 0x0002a400000e0000 */
.L_x_2005:
[----:B--2---:R-:W-:-:S13]  /*dfb0*/  ISETP.NE.AND P0, PT, R14, RZ, PT ;  /* 0x000000ff0e00720c */ /* 0x004fda0003f05270 */
[----:B------:R-:W-:Y:S05]  /*dfc0*/  @P0 BRA `(.L_x_1853) ;  /* 0x0000000000880947 */ /* 0x000fea0003800000 */
[----:B------:R-:W-:-:S03]  /*dfd0*/  UMOV UR4, 0xffffffff ;  /* 0xffffffff00047882 */ /* 0x000fc60000000000 */
[----:B------:R-:W-:Y:S05]  /*dfe0*/  BRA.DIV UR4, `(.L_x_1955) ;  /* 0x0000001a04187947 */ /* 0x000fea000b800000 */
[----:B------:R-:W-:-:S13]  /*dff0*/  ELECT P6, URZ, PT ;  /* 0x00000000003f782f */ /* 0x000fda00038c0000 */
.L_x_2008:
[----:B------:R-:W-:Y:S05]  /*e000*/  @!P6 BRA `(.L_x_1853) ;  /* 0x000000000078e947 */ /* 0x000fea0003800000 */
[----:B------:R-:W-:-:S06]  /*e010*/  ULOP3.LUT UR4, UR42, 0x2, URZ, 0xfc, !UPT ;  /* 0x000000022a047892 */ /* 0x000fcc000f8efc3f */
[----:B------:R-:W-:-:S05]  /*e020*/  IMAD.U32 R2, RZ, RZ, UR4 ;  /* 0x00000004ff027e24 */ /* 0x000fca000f8e00ff */
[----:B------:R-:W-:-:S13]  /*e030*/  ISETP.NE.AND P2, PT, R2, 0x3, PT ;  /* 0x000000030200780c */ /* 0x000fda0003f45270 */
[----:B------:R-:W-:Y:S05]  /*e040*/  @!P2 BRA `(.L_x_1956) ;  /* 0x000000000004a947 */ /* 0x000fea0003800000 */
[----:B------:R-:W-:Y:S01]  /*e050*/  BPT.TRAP 0x1 ;  /* 0x000000040000795c */ /* 0x000fe20000300000 */
.L_x_1956:
[----:B------:R-:W-:Y:S01]  /*e060*/  IADD3 R9, R7, 0x16840, RZ ;  /* 0x0001684007097810 */ /* 0x000fe20007ffe0ff */
[----:B------:R-:W-:Y:S01]  /*e070*/  VIADD R2, R0, 0x1 ;  /* 0x0000000100027836 */ /* 0x000fe20000000000 */
[----:B------:R-:W-:-:S03]  /*e080*/  SHF.L.U32 R5, R3, 0x1f, RZ ;  /* 0x0000001f03057819 */ /* 0x000fc600000006ff */
[----:B------:R-:W-:Y:S01]  /*e090*/  IMAD R6, R0, 0x8, R9 ;  /* 0x0000000800067824 */ /* 0x000fe200078e0209 */
[----:B------:R-:W-:-:S03]  /*e0a0*/  ISETP.NE.AND P1, PT, R2, 0x2, PT ;  /* 0x000000020200780c */ /* 0x000fc60003f25270 */
[----:B------:R-:W2:Y:S01]  /*e0b0*/  SYNCS.PHASECHK.TRANS64.TRYWAIT P0, [R6+URZ], R5 ;  /* 0x00000005060075a7 */ /* 0x000ea2000800017f */
[----:B0-----:R-:W-:Y:S02]  /*e0c0*/  SEL R4, RZ, 0x1, P1 ;  /* 0x00000001ff047807 */ /* 0x001fe40000800000 */
[----:B------:R-:W-:Y:S02]  /*e0d0*/  SEL R8, R2, RZ, P1 ;  /* 0x000000ff02087207 */ /* 0x000fe40000800000 */
[----:B------:R-:W-:-:S03]  /*e0e0*/  LOP3.LUT R2, R3, R4, RZ, 0x3c, !PT ;  /* 0x0000000403027212 */ /* 0x000fc600078e3cff */
[----:B------:R-:W-:Y:S01]  /*e0f0*/  IMAD R3, R8, 0x8, R9 ;  /* 0x0000000808037824 */ /* 0x000fe200078e0209 */
[----:B------:R-:W-:Y:S01]  /*e100*/  SHF.L.U32 R2, R2, 0x1f, RZ ;  /* 0x0000001f02027819 */ /* 0x000fe200000006ff */
[----:B--2---:R-:W-:Y:S06]  /*e110*/  @!P0 BRA `(.L_x_1957) ;  /* 0x0000001400ec8947 */ /* 0x004fec0003800000 */
.L_x_2009:
[----:B------:R-:W2:Y:S02]  /*e120*/  SYNCS.PHASECHK.TRANS64.TRYWAIT P0, [R3+URZ], R2 ;  /* 0x00000002030075a7 */ /* 0x000ea4000800017f */
[----:B--2---:R-:W-:Y:S05]  /*e130*/  @!P0 BRA `(.L_x_1958) ;  /* 0x0000001400f88947 */ /* 0x004fea0003800000 */
.L_x_2010:
[----:B------:R-:W-:Y:S05]  /*e140*/  @!P2 BRA `(.L_x_1959) ;  /* 0x000000000004a947 */ /* 0x000fea0003800000 */
[----:B------:R-:W-:Y:S01]  /*e150*/  BPT.TRAP 0x1 ;  /* 0x000000040000795c */ /* 0x000fe20000300000 */
.L_x_1959:
[----:B--2---:R-:W-:-:S05]  /*e160*/  VIADD R3, R7, 0x16860 ;  /* 0x0001686007037836 */ /* 0x004fca0000000000 */
[----:B------:R-:W-:-:S04]  /*e170*/  LEA R0, R0, R3, 0x3 ;  /* 0x0000000300007211 */ /* 0x000fc800078e18ff */
[----:B------:R-:W2:Y:S02]  /*e180*/  SYNCS.PHASECHK.TRANS64.TRYWAIT P0, [R0+URZ], R5 ;  /* 0x00000005000075a7 */ /* 0x000ea4000800017f */
[----:B--2---:R-:W-:Y:S05]  /*e190*/  @!P0 BRA `(.L_x_1960) ;  /* 0x0000001400f48947 */ /* 0x004fea0003800000 */
.L_x_2011:
[----:B------:R-:W-:-:S07]  /*e1a0*/  IMAD R3, R8, 0x8, R3 ;  /* 0x0000000808037824 */ /* 0x000fce00078e0203 */
.L_x_1961:
[----:B---3--:R3:W4:Y:S02]  /*e1b0*/  SYNCS.PHASECHK.TRANS64.TRYWAIT P0, [R3+URZ], R2 ;  /* 0x00000002030075a7 */ /* 0x008724000800017f */
[----:B----4-:R-:W-:Y:S05]  /*e1c0*/  @!P0 NANOSLEEP.SYNCS 0x989680 ;  /* 0x009896800000895d */ /* 0x010fea0003900000 */
[----:B------:R-:W4:Y:S02]  /*e1d0*/  @!P0 SYNCS.PHASECHK.TRANS64 P0, [R3+URZ], R2 ;  /* 0x00000002030085a7 */ /* 0x000f24000800007f */
[----:B----4-:R-:W-:Y:S05]  /*e1e0*/  @!P0 BRA `(.L_x_1961) ;  /* 0xfffffffc00f08947 */ /* 0x010fea000383ffff */
.L_x_1853:
[----:B------:R-:W-:Y:S05]  /*e1f0*/  BSYNC B6 ;  /* 0x0000000000067941 */ /* 0x000fea0003800000 */
.L_x_1850:
[----:B------:R-:W-:Y:S05]  /*e200*/  EXIT ;  /* 0x000000000000794d */ /* 0x000fea0003800000 */
.L_x_1857:
[----:B0-----:R-:W-:-:S04]  /*e210*/  IMAD.U32 R3, RZ, RZ, UR39 ;  /* 0x00000027ff037e24 */ /* 0x001fc8000f8e00ff */
[----:B------:R0:W1:Y:S03]  /*e220*/  SYNCS.PHASECHK.TRANS64.TRYWAIT P0, [R3+URZ+0x16800], R0 ;  /* 0x01680000030075a7 */ /* 0x000066000800017f */
[----:B-1----:R-:W-:Y:S05]  /*e230*/  @!P0 NANOSLEEP.SYNCS 0x989680 ;  /* 0x009896800000895d */ /* 0x002fea0003900000 */
[----:B------:R-:W1:Y:S02]  /*e240*/  @!P0 SYNCS.PHASECHK.TRANS64 P0, [R3+URZ+0x16800], R0 ;  /* 0x01680000030085a7 */ /* 0x000e64000800007f */
[----:B-1----:R-:W-:Y:S05]  /*e250*/  @!P0 BRA `(.L_x_1857) ;  /* 0xfffffffc00ec8947 */ /* 0x002fea000383ffff */
[----:B------:R-:W-:Y:S05]  /*e260*/  BRA `(.L_x_1962) ;  /* 0xffffff3000347947 */ /* 0x000fea000383ffff */
.L_x_1861:
[----:B-1----:R-:W-:-:S04]  /*e270*/  IMAD.U32 R3, RZ, RZ, UR39 ;  /* 0x00000027ff037e24 */ /* 0x002fc8000f8e00ff */
[----:B------:R1:W2:Y:S03]  /*e280*/  SYNCS.PHASECHK.TRANS64.TRYWAIT P2, [R3+URZ+0x16830], R0 ;  /* 0x01683000030075a7 */ /* 0x0002a6000804017f */
[----:B--2---:R-:W-:Y:S05]  /*e290*/  @!P2 NANOSLEEP.SYNCS 0x989680 ;  /* 0x009896800000a95d */ /* 0x004fea0003900000 */
[----:B------:R-:W2:Y:S02]  /*e2a0*/  @!P2 SYNCS.PHASECHK.TRANS64 P2, [R3+URZ+0x16830], R0 ;  /* 0x016830000300a5a7 */ /* 0x000ea4000804007f */
[----:B--2---:R-:W-:Y:S05]  /*e2b0*/  @!P2 BRA `(.L_x_1861) ;  /* 0xfffffffc00eca947 */ /* 0x004fea000383ffff */
[----:B------:R-:W-:Y:S05]  /*e2c0*/  BRA `(.L_x_1860) ;  /* 0xffffff3000547947 */ /* 0x000fea000383ffff */
.L_x_1866:
[----:B-1----:R-:W-:-:S04]  /*e2d0*/  IMAD.U32 R11, RZ, RZ, UR10 ;  /* 0x0000000aff0b7e24 */ /* 0x002fc8000f8e00ff */
[----:B------:R1:W2:Y:S03]  /*e2e0*/  SYNCS.PHASECHK.TRANS64.TRYWAIT P3, [R11+URZ+0x16830], R10 ;  /* 0x0168300a0b0075a7 */ /* 0x0002a6000806017f */
[----:B--2---:R-:W-:Y:S05]  /*e2f0*/  @!P3 NANOSLEEP.SYNCS 0x989680 ;  /* 0x009896800000b95d */ /* 0x004fea0003900000 */
[----:B------:R-:W2:Y:S02]  /*e300*/  @!P3 SYNCS.PHASECHK.TRANS64 P3, [R11+URZ+0x16830], R10 ;  /* 0x0168300a0b00b5a7 */ /* 0x000ea4000806007f */
[----:B--2---:R-:W-:Y:S05]  /*e310*/  @!P3 BRA `(.L_x_1866) ;  /* 0xfffffffc00ecb947 */ /* 0x004fea000383ffff */
[----:B------:R-:W-:Y:S05]  /*e320*/  BRA `(.L_x_1863) ;  /* 0xffffff5c00447947 */ /* 0x000fea000383ffff */
.L_x_1870:
[----:B-1----:R-:W-:-:S04]  /*e330*/  MOV R11, UR10 ;  /* 0x0000000a000b7c02 */ /* 0x002fc80008000f00 */
[----:B------:R1:W2:Y:S03]  /*e340*/  SYNCS.PHASECHK.TRANS64.TRYWAIT P3, [R11+URZ+0x16850], R10 ;  /* 0x0168500a0b0075a7 */ /* 0x0002a6000806017f */
[----:B--2---:R-:W-:Y:S05]  /*e350*/  @!P3 NANOSLEEP.SYNCS 0x989680 ;  /* 0x009896800000b95d */ /* 0x004fea0003900000 */
[----:B------:R-:W2:Y:S02]  /*e360*/  @!P3 SYNCS.PHASECHK.TRANS64 P3, [R11+URZ+0x16850], R10 ;  /* 0x0168500a0b00b5a7 */ /* 0x000ea4000806007f */
[----:B--2---:R-:W-:Y:S05]  /*e370*/  @!P3 BRA `(.L_x_1870) ;  /* 0xfffffffc00ecb947 */ /* 0x004fea000383ffff */
[----:B------:R-:W-:Y:S05]  /*e380*/  BRA `(.L_x_1867) ;  /* 0xffffff5c00bc7947 */ /* 0x000fea000383ffff */
.L_x_1876:
[----:B-1----:R-:W-:-:S04]  /*e390*/  IMAD.U32 R10, RZ, RZ, UR10 ;  /* 0x0000000aff0a7e24 */ /* 0x002fc8000f8e00ff */
[----:B------:R1:W2:Y:S03]  /*e3a0*/  SYNCS.PHASECHK.TRANS64.TRYWAIT P2, [R10+URZ+0x16830], R9 ;  /* 0x016830090a0075a7 */ /* 0x0002a6000804017f */
[----:B--2---:R-:W-:Y:S05]  /*e3b0*/  @!P2 NANOSLEEP.SYNCS 0x989680 ;  /* 0x009896800000a95d */ /* 0x004fea0003900000 */
[----:B------:R-:W2:Y:S02]  /*e3c0*/  @!P2 SYNCS.PHASECHK.TRANS64 P2, [R10+URZ+0x16830], R9 ;  /* 0x016830090a00a5a7 */ /* 0x000ea4000804007f */
[----:B--2---:R-:W-:Y:S05]  /*e3d0*/  @!P2 BRA `(.L_x_1876) ;  /* 0xfffffffc00eca947 */ /* 0x004fea000383ffff */
[----:B------:R-:W-:Y:S05]  /*e3e0*/  BRA `(.L_x_1873) ;  /* 0xffffff8800bc7947 */ /* 0x000fea000383ffff */
.L_x_1880:
[----:B-1----:R-:W-:-:S04]  /*e3f0*/  IMAD.U32 R10, RZ, RZ, UR10 ;  /* 0x0000000aff0a7e24 */ /* 0x002fc8000f8e00ff */
[----:B------:R1:W2:Y:S03]  /*e400*/  SYNCS.PHASECHK.TRANS64.TRYWAIT P2, [R10+URZ+0x16850], R9 ;  /* 0x016850090a0075a7 */ /* 0x0002a6000804017f */
[----:B--2---:R-:W-:Y:S05]  /*e410*/  @!P2 NANOSLEEP.SYNCS 0x989680 ;  /* 0x009896800000a95d */ /* 0x004fea0003900000 */
[----:B------:R-:W2:Y:S02]  /*e420*/  @!P2 SYNCS.PHASECHK.TRANS64 P2, [R10+URZ+0x16850], R9 ;  /* 0x016850090a00a5a7 */ /* 0x000ea4000804007f */
[----:B--2---:R-:W-:Y:S05]  /*e430*/  @!P2 BRA `(.L_x_1880) ;  /* 0xfffffffc00eca947 */ /* 0x004fea000383ffff */
[----:B------:R-:W-:Y:S05]  /*e440*/  BRA `(.L_x_1877) ;  /* 0xffffff8c00307947 */ /* 0x000fea000383ffff */
.L_x_1885:
[----:B-1----:R-:W-:-:S04]  /*e450*/  IMAD.U32 R5, RZ, RZ, UR7 ;  /* 0x00000007ff057e24 */ /* 0x002fc8000f8e00ff */
[----:B------:R1:W2:Y:S03]  /*e460*/  SYNCS.PHASECHK.TRANS64.TRYWAIT P0, [R5+URZ+0x16850], R4 ;  /* 0x01685004050075a7 */ /* 0x0002a6000800017f */
[----:B--2---:R-:W-:Y:S05]  /*e470*/  @!P0 NANOSLEEP.SYNCS 0x989680 ;  /* 0x009896800000895d */ /* 0x004fea0003900000 */
[----:B------:R-:W2:Y:S02]  /*e480*/  @!P0 SYNCS.PHASECHK.TRANS64 P0, [R5+URZ+0x16850], R4 ;  /* 0x01685004050085a7 */ /* 0x000ea4000800007f */
[----:B--2---:R-:W-:Y:S05]  /*e490*/  @!P0 BRA `(.L_x_1885) ;  /* 0xfffffffc00ec8947 */ /* 0x004fea000383ffff */
[----:B------:R-:W-:Y:S05]  /*e4a0*/  BRA `(.L_x_1884) ;  /* 0xffffffac00847947 */ /* 0x000fea000383ffff */
.L_x_1896:
[----:B------:R-:W-:Y:S01]  /*e4b0*/  IMAD.MOV.U32 R13, RZ, RZ, R16 ;  /* 0x000000ffff0d7224 */ /* 0x000fe200078e0010 */
[----:B------:R-:W-:Y:S01]  /*e4c0*/  MOV R12, RZ ;  /* 0x000000ff000c7202 */ /* 0x000fe20000000f00 */
[----:B------:R-:W-:Y:S02]  /*e4d0*/  IMAD.MOV.U32 R11, RZ, RZ, 0x1f ;  /* 0x0000001fff0b7424 */ /* 0x000fe400078e00ff */
[----:B------:R-:W-:-:S07]  /*e4e0*/  IMAD.MOV.U32 R15, RZ, RZ, -0x1 ;  /* 0xffffffffff0f7424 */ /* 0x000fce00078e00ff */
[----:B------:R-:W-:Y:S05]  /*e4f0*/  WARPSYNC.COLLECTIVE R15, `(.L_x_1963) ;  /* 0x000000000f087348 */ /* 0x000fea0003c00000 */
[----:B------:R0:W1:Y:S02]  /*e500*/  SHFL.IDX P6, R14, R13, R12, R11 ;  /* 0x0000000c0d0e7389 */ /* 0x00006400000c000b */
[----:B01----:R-:W-:Y:S01]  /*e510*/  ENDCOLLECTIVE ;  /* 0x000000000000791b */ /* 0x003fe20003800000 */
.L_x_1963:
[----:B------:R-:W-:Y:S05]  /*e520*/  BRA `(.L_x_1964) ;  /* 0xffffffd000c07947 */ /* 0x000fea000383ffff */
.L_x_1898:
[----:B------:R-:W-:Y:S01]  /*e530*/  BSSY B0, `(.L_x_1965) ;  /* 0x0000006000007945 */ /* 0x000fe20003800000 */
[----:B------:R-:W-:-:S07]  /*e540*/  IMAD.MOV.U32 R15, RZ, RZ, -0x1 ;  /* 0xffffffffff0f7424 */ /* 0x000fce00078e00ff */
[----:B0-----:R-:W-:Y:S05]  /*e550*/  WARPSYNC.COLLECTIVE R15, `(.L_x_1966) ;  /* 0x000000000f0c7348 */ /* 0x001fea0003c00000 */
[----:B------:R-:W-:Y:S02]  /*e560*/  ELECT P6, UR62, PT ;  /* 0x00000000003e782f */ /* 0x000fe400038c0000 */
[----:B------:R-:W-:Y:S01]  /*e570*/  MOV R14, UR62 ;  /* 0x0000003e000e7c02 */ /* 0x000fe20008000f00 */
[----:B0-----:R-:W-:Y:S10]  /*e580*/  ENDCOLLECTIVE ;  /* 0x000000000000791b */ /* 0x001ff40003800000 */
.L_x_1966:
[----:B------:R-:W-:Y:S05]  /*e590*/  BSYNC B0 ;  /* 0x0000000000007941 */ /* 0x000fea0003800000 */
.L_x_1965:
[----:B------:R-:W-:Y:S05]  /*e5a0*/  BRA `(.L_x_1967) ;  /* 0xffffffd000bc7947 */ /* 0x000fea000383ffff */
.L_x_1900:
[----:B--2---:R-:W-:-:S04]  /*e5b0*/  IMAD.U32 R3, RZ, RZ, UR38 ;  /* 0x00000026ff037e24 */ /* 0x004fc8000f8e00ff */
[----:B------:R2:W3:Y:S03]  /*e5c0*/  SYNCS.PHASECHK.TRANS64.TRYWAIT P0, [R3+URZ+0x16840], R0 ;  /* 0x01684000030075a7 */ /* 0x0004e6000800017f */
[----:B---3--:R-:W-:Y:S05]  /*e5d0*/  @!P0 NANOSLEEP.SYNCS 0x989680 ;  /* 0x009896800000895d */ /* 0x008fea0003900000 */
[----:B------:R-:W3:Y:S02]  /*e5e0*/  @!P0 SYNCS.PHASECHK.TRANS64 P0, [R3+URZ+0x16840], R0 ;  /* 0x01684000030085a7 */ /* 0x000ee4000800007f */
[----:B---3--:R-:W-:Y:S05]  /*e5f0*/  @!P0 BRA `(.L_x_1900) ;  /* 0xfffffffc00ec8947 */ /* 0x008fea000383ffff */
[----:B------:R-:W-:Y:S05]  /*e600*/  BRA `(.L_x_1968) ;  /* 0xffffffd4000c7947 */ /* 0x000fea000383ffff */
.L_x_1903:
[----:B------:R-:W-:Y:S01]  /*e610*/  IMAD R9, R9, 0xc0, R12 ;  /* 0x000000c009097824 */ /* 0x000fe200078e020c */
[----:B------:R-:W-:Y:S01]  /*e620*/  MOV R13, R7 ;  /* 0x00000007000d7202 */ /* 0x000fe20000000f00 */
[----:B------:R-:W-:Y:S02]  /*e630*/  IMAD.MOV.U32 R12, RZ, RZ, RZ ;  /* 0x000000ffff0c7224 */ /* 0x000fe400078e00ff */
[----:B------:R-:W-:Y:S02]  /*e640*/  IMAD.MOV.U32 R11, RZ, RZ, 0x181f ;  /* 0x0000181fff0b7424 */ /* 0x000fe400078e00ff */
[----:B------:R-:W-:Y:S02]  /*e650*/  IMAD.MOV.U32 R15, RZ, RZ, -0x1 ;  /* 0xffffffffff0f7424 */ /* 0x000fe400078e00ff */
[----:B------:R-:W-:-:S07]  /*e660*/  VIADD R21, R9, 0x10 ;  /* 0x0000001009157836 */ /* 0x000fce0000000000 */
[----:B0-----:R-:W-:Y:S05]  /*e670*/  WARPSYNC.COLLECTIVE R15, `(.L_x_1969) ;  /* 0x000000000f087348 */ /* 0x001fea0003c00000 */
[----:B------:R1:W2:Y:S02]  /*e680*/  SHFL.IDX P6, R14, R13, R12, R11 ;  /* 0x0000000c0d0e7389 */ /* 0x0002a400000c000b */
[----:B012---:R-:W-:Y:S01]  /*e690*/  ENDCOLLECTIVE ;  /* 0x000000000000791b */ /* 0x007fe20003800000 */
.L_x_1969:
[----:B------:R-:W-:Y:S01]  /*e6a0*/  MOV R13, R8 ;  /* 0x00000008000d7202 */ /* 0x000fe20000000f00 */
[----:B------:R-:W-:-:S07]  /*e6b0*/  IMAD.MOV.U32 R4, RZ, RZ, R14 ;  /* 0x000000ffff047224 */ /* 0x000fce00078e000e */
[----:B------:R-:W-:Y:S05]  /*e6c0*/  WARPSYNC.COLLECTIVE R15, `(.L_x_1970) ;  /* 0x000000000f087348 */ /* 0x000fea0003c00000 */
[----:B------:R0:W1:Y:S02]  /*e6d0*/  SHFL.IDX P6, R14, R13, R12, R11 ;  /* 0x0000000c0d0e7389 */ /* 0x00006400000c000b */
[----:B01----:R-:W-:Y:S01]  /*e6e0*/  ENDCOLLECTIVE ;  /* 0x000000000000791b */ /* 0x003fe20003800000 */
.L_x_1970:
[----:B------:R-:W-:Y:S02]  /*e6f0*/  ULDC UR4, c[0x0][0x288] ;  /* 0x0000a20000047ab9 */ /* 0x000fe40000000800 */
[----:B------:R-:W-:-:S05]  /*e700*/  IMAD R0, R0, UR4, RZ ;  /* 0x0000000400007c24 */ /* 0x000fca000f8e02ff */
[----:B------:R-:W-:Y:S01]  /*e710*/  ISETP.GE.AND P1, PT, R9, R0, PT ;  /* 0x000000000900720c */ /* 0x000fe20003f26270 */
[----:B------:R-:W-:Y:S01]  /*e720*/  IMAD.MOV.U32 R13, RZ, RZ, R7 ;  /* 0x000000ffff0d7224 */ /* 0x000fe200078e0007 */
[----:B------:R-:W-:-:S11]  /*e730*/  MOV R12, 0x1 ;  /* 0x00000001000c7802 */ /* 0x000fd60000000f00 */
[----:B------:R-:W-:Y:S02]  /*e740*/  @!P1 LEA R29, R10, UR38, 0x1 ;  /* 0x000000260a1d9c11 */ /* 0x000fe4000f8e08ff */
[----:B------:R-:W-:-:S05]  /*e750*/  @!P1 LEA R14, P2, R20, R14, 0x1 ;  /* 0x0000000e140e9211 */ /* 0x000fca00078408ff */
[----:B------:R-:W-:Y:S02]  /*e760*/  @!P1 IMAD.X R5, RZ, RZ, R4, P2 ;  /* 0x000000ffff059224 */ /* 0x000fe400010e0604 */
[----:B------:R-:W-:-:S07]  /*e770*/  @!P1 IMAD.MOV.U32 R4, RZ, RZ, R14 ;  /* 0x000000ffff049224 */ /* 0x000fce00078e000e */
[----:B------:R-:W-:Y:S05]  /*e780*/  WARPSYNC.COLLECTIVE R15, `(.L_x_1971) ;  /* 0x000000000f087348 */ /* 0x000fea0003c00000 */
[----:B------:R0:W1:Y:S02]  /*e790*/  SHFL.IDX P6, R14, R13, R12, R11 ;  /* 0x0000000c0d0e7389 */ /* 0x00006400000c000b */
[----:B01----:R-:W-:Y:S01]  /*e7a0*/  ENDCOLLECTIVE ;  /* 0x000000000000791b */ /* 0x003fe20003800000 */
.L_x_1971:
[----:B------:R-:W-:Y:S01]  /*e7b0*/  @!PT LDS RZ, [RZ] ;  /* 0x00000000fffff984 */ /* 0x000fe20000000800 */
[----:B------:R-:W-:Y:S01]  /*e7c0*/  @!PT LDS RZ, [RZ] ;  /* 0x00000000fffff984 */ /* 0x000fe20000000800 */
[----:B------:R-:W-:Y:S01]  /*e7d0*/  @!PT LDS RZ, [RZ] ;  /* 0x00000000fffff984 */ /* 0x000fe20000000800 */
[----:B------:R0:W-:Y:S01]  /*e7e0*/  @!P1 LDGSTS.E.BYPASS.LTC128B.128 [R29+0x8400], desc[UR46][R4.64], !P0 ;  /* 0x08400000041d9fae */ /* 0x0001e2000c101d6e */
[----:B------:R-:W-:Y:S01]  /*e7f0*/  ISETP.GE.AND P1, PT, R21, R0, PT ;  /* 0x000000001500720c */ /* 0x000fe20003f26270 */
[----:B------:R-:W-:-:S05]  /*e800*/  VIADD R21, R9, 0x20 ;  /* 0x0000002009157836 */ /* 0x000fca0000000000 */
[----:B------:R-:W-:Y:S01]  /*e810*/  ISETP.GE.AND P2, PT, R21, R0, PT ;  /* 0x000000001500720c */ /* 0x000fe20003f46270 */
[----:B------:R-:W-:-:S06]  /*e820*/  IMAD.MOV.U32 R13, RZ, RZ, R8 ;  /* 0x000000ffff0d7224 */ /* 0x000fcc00078e0008 */
[----:B0-----:R-:W-:Y:S01]  /*e830*/  @!P1 LEA R29, R10, UR38, 0x1 ;  /* 0x000000260a1d9c11 */ /* 0x001fe2000f8e08ff */
[----:B------:R-:W-:-:S07]  /*e840*/  IMAD.MOV.U32 R22, RZ, RZ, R14 ;  /* 0x000000ffff167224 */ /* 0x000fce00078e000e */
[----:B------:R-:W-:Y:S05]  /*e850*/  WARPSYNC.COLLECTIVE R15, `(.L_x_1972) ;  /* 0x000000000f087348 */ /* 0x000fea0003c00000 */
[----:B------:R0:W1:Y:S02]  /*e860*/  SHFL.IDX P6, R14, R13, R12, R11 ;  /* 0x0000000c0d0e7389 */ /* 0x00006400000c000b */
[----:B01----:R-:W-:Y:S01]  /*e870*/  ENDCOLLECTIVE ;  /* 0x000000000000791b */ /* 0x003fe20003800000 */
.L_x_1972:
[----:B------:R-:W-:Y:S01]  /*e880*/  MOV R13, R7 ;  /* 0x00000007000d7202 */ /* 0x000fe20000000f00 */
[----:B------:R-:W-:Y:S01]  /*e890*/  IMAD.MOV.U32 R12, RZ, RZ, 0x2 ;  /* 0x00000002ff0c7424 */ /* 0x000fe200078e00ff */
[----:B------:R-:W-:-:S13]  /*e8a0*/  @!P1 LEA R4, P3, R20, R14, 0x1 ;  /* 0x0000000e14049211 */ /* 0x000fda00078608ff */
[----:B------:R-:W-:Y:S05]  /*e8b0*/  WARPSYNC.COLLECTIVE R15, `(.L_x_1973) ;  /* 0x000000000f087348 */ /* 0x000fea0003c00000 */
[----:B------:R0:W1:Y:S02]  /*e8c0*/  SHFL.IDX P6, R14, R13, R12, R11 ;  /* 0x0000000c0d0e7389 */ /* 0x00006400000c000b */
[----:B01----:R-:W-:Y:S01]  /*e8d0*/  ENDCOLLECTIVE ;  /* 0x000000000000791b */ /* 0x003fe20003800000 */
.L_x_1973:
        /* <DEDUP_REMOVED lines=10> */
.L_x_1974:
[----:B------:R-:W-:Y:S02]  /*e980*/  IMAD.MOV.U32 R13, RZ, RZ, R7 ;  /* 0x000000ffff0d7224 */ /* 0x000fe400078e0007 */
[----:B------:R-:W-:Y:S02]  /*e990*/  IMAD.MOV.U32 R12, RZ, RZ, 0x3 ;  /* 0x00000003ff0c7424 */ /* 0x000fe400078e00ff */
[----:B------:R-:W-:-:S07]  /*e9a0*/  IMAD.MOV.U32 R28, RZ, RZ, R14 ;  /* 0x000000ffff1c7224 */ /* 0x000fce00078e000e */
[----:B------:R-:W-:Y:S05]  /*e9b0*/  WARPSYNC.COLLECTIVE R15, `(.L_x_1975) ;  /* 0x000000000f087348 */ /* 0x000fea0003c00000 */
[----:B------:R0:W1:Y:S02]  /*e9c0*/  SHFL.IDX P6, R14, R13, R12, R11 ;  /* 0x0000000c0d0e7389 */ /* 0x00006400000c000b */
[----:B01----:R-:W-:Y:S01]  /*e9d0*/  ENDCOLLECTIVE ;  /* 0x000000000000791b */ /* 0x003fe20003800000 */
.L_x_1975:
[----:B------:R-:W-:Y:S02]  /*e9e0*/  @!P2 LEA R4, P1, R20, R28, 0x1 ;  /* 0x0000001c1404a211 */ /* 0x000fe400078208ff */
[----:B------:R-:W-:Y:S02]  /*e9f0*/  @!P2 LEA R28, R10, UR38, 0x1 ;  /* 0x000000260a1cac11 */ /* 0x000fe4000f8e08ff */
[----:B------:R-:W-:Y:S01]  /*ea00*/  @!P2 IADD3.X R5, RZ, R21, RZ, P1, !PT ;  /* 0x00000015ff05a210 */ /* 0x000fe20000ffe4ff */
[----:B------:R-:W-:-:S04]  /*ea10*/  VIADD R21, R9, 0x30 ;  /* 0x0000003009157836 */ /* 0x000fc80000000000 */
[----:B------:R-:W-:Y:S01]  /*ea20*/  @!PT LDS RZ, [RZ] ;  /* 0x00000000fffff984 */ /* 0x000fe20000000800 */
[----:B------:R-:W-:Y:S01]  /*ea30*/  @!PT LDS RZ, [RZ] ;  /* 0x00000000fffff984 */ /* 0x000fe20000000800 */
[----:B------:R-:W-:Y:S01]  /*ea40*/  @!PT LDS RZ, [RZ] ;  /* 0x00000000fffff984 */ /* 0x000fe20000000800 */
[----:B------:R0:W-:Y:S01]  /*ea50*/  @!P2 LDGSTS.E.BYPASS.LTC128B.128 [R28+0x9400], desc[UR46][R4.64], !P0 ;  /* 0x09400000041cafae */ /* 0x0001e2000c101d6e */
[----:B------:R-:W-:Y:S01]  /*ea60*/  ISETP.GE.AND P1, PT, R21, R0, PT ;  /* 0x000000001500720c */ /* 0x000fe20003f26270 */
[----:B------:R-:W-:Y:S01]  /*ea70*/  VIADD R21, R9, 0x40 ;  /* 0x0000004009157836 */ /* 0x000fe20000000000 */
[----:B------:R-:W-:-:S04]  /*ea80*/  MOV R13, R8 ;  /* 0x00000008000d7202 */ /* 0x000fc80000000f00 */
[----:B------:R-:W-:Y:S01]  /*ea90*/  ISETP.GE.AND P2, PT, R21, R0, PT ;  /* 0x000000001500720c */ /* 0x000fe20003f46270 */
[----:B------:R-:W-:-:S12]  /*eaa0*/  IMAD.MOV.U32 R22, RZ, RZ, R14 ;  /* 0x000000ffff167224 */ /* 0x000fd800078e000e */
[----:B0-----:R-:W-:Y:S05]  /*eab0*/  WARPSYNC.COLLECTIVE R15, `(.L_x_1976) ;  /* 0x000000000f087348 */ /* 0x001fea0003c00000 */
[----:B------:R1:W2:Y:S02]  /*eac0*/  SHFL.IDX P6, R14, R13, R12, R11 ;  /* 0x0000000c0d0e7389 */ /* 0x0002a400000c000b */
[----:B012---:R-:W-:Y:S01]  /*ead0*/  ENDCOLLECTIVE ;  /* 0x000000000000791b */ /* 0x007fe20003800000 */
.L_x_1976:
[----:B------:R-:W-:Y:S01]  /*eae0*/  @!P1 LEA R28, R10, UR38, 0x1 ;  /* 0x000000260a1c9c11 */ /* 0x000fe2000f8e08ff */
[----:B------:R-:W-:Y:S02]  /*eaf0*/  IMAD.MOV.U32 R13, RZ, RZ, R7 ;  /* 0x000000ffff0d7224 */ /* 0x000fe400078e0007 */
[----:B------:R-:W-:Y:S01]  /*eb00*/  IMAD.MOV.U32 R12, RZ, RZ, 0x4 ;  /* 0x00000004ff0c7424 */ /* 0x000fe200078e00ff */
[----:B------:R-:W-:-:S13]  /*eb10*/  @!P1 LEA R4, P3, R20, R14, 0x1 ;  /* 0x0000000e14049211 */ /* 0x000fda00078608ff */
[----:B------:R-:W-:Y:S05]  /*eb20*/  WARPSYNC.COLLECTIVE R15, `(.L_x_1977) ;  /* 0x000000000f087348 */ /* 0x000fea0003c00000 */
[----:B------:R0:W1:Y:S02]  /*eb30*/  SHFL.IDX P6, R14, R13, R12, R11 ;  /* 0x0000000c0d0e7389 */ /* 0x00006400000c000b */
[----:B01----:R-:W-:Y:S01]  /*eb40*/  ENDCOLLECTIVE ;  /* 0x000000000000791b */ /* 0x003fe20003800000 */
.L_x_1977:
[----:B------:R-:W-:-:S05]  /*eb50*/  @!P1 IMAD.X R5, RZ, RZ, R22, P3 ;  /* 0x000000ffff059224 */ /* 0x000fca00018e0616 */
        /* <DEDUP_REMOVED lines=9> */
.L_x_1978:
[----:B------:R-:W-:Y:S01]  /*ebf0*/  MOV R13, R7 ;  /* 0x00000007000d7202 */ /* 0x000fe20000000f00 */
[----:B------:R-:W-:Y:S02]  /*ec00*/  IMAD.MOV.U32 R12, RZ, RZ, 0x5 ;  /* 0x00000005ff0c7424 */ /* 0x000fe400078e00ff */
[----:B------:R-:W-:-:S07]  /*ec10*/  IMAD.MOV.U32 R29, RZ, RZ, R14 ;  /* 0x000000ffff1d7224 */ /* 0x000fce00078e000e */
[----:B------:R-:W-:Y:S05]  /*ec20*/  WARPSYNC.COLLECTIVE R15, `(.L_x_1979) ;  /* 0x000000000f087348 */ /* 0x000fea0003c00000 */
[----:B------:R0:W1:Y:S02]  /*ec30*/  SHFL.IDX P6, R14, R13, R12, R11 ;  /* 0x0000000c0d0e7389 */ /* 0x00006400000c000b */
[----:B01----:R-:W-:Y:S01]  /*ec40*/  ENDCOLLECTIVE ;  /* 0x000000000000791b */ /* 0x003fe20003800000 */
.L_x_1979:
[----:B------:R-:W-:Y:S01]  /*ec50*/  @!P2 LEA R4, P1, R20, R29, 0x1 ;  /* 0x0000001d1404a211 */ /* 0x000fe200078208ff */
[----:B------:R-:W-:-:S04]  /*ec60*/  VIADD R29, R9, 0x50 ;  /* 0x00000050091d7836 */ /* 0x000fc80000000000 */
[----:B------:R-:W-:Y:S01]  /*ec70*/  @!P2 IMAD.X R5, RZ, RZ, R21, P1 ;  /* 0x000000ffff05a224 */ /* 0x000fe200008e0615 */
[----:B------:R-:W-:Y:S02]  /*ec80*/  ISETP.GE.AND P1, PT, R29, R0, PT ;  /* 0x000000001d00720c */ /* 0x000fe40003f26270 */
[----:B------:R-:W-:Y:S01]  /*ec90*/  @!P2 LEA R21, R10, UR38, 0x1 ;  /* 0x000000260a15ac11 */ /* 0x000fe2000f8e08ff */
        /* <DEDUP_REMOVED lines=9> */
.L_x_1980:
[----:B------:R-:W-:-:S04]  /*ed30*/  IADD3 R21, R9, 0x60, RZ ;  /* 0x0000006009157810 */ /* 0x000fc80007ffe0ff */
[----:B------:R-:W-:Y:S01]  /*ed40*/  ISETP.GE.AND P2, PT, R21, R0, PT ;  /* 0x000000001500720c */ /* 0x000fe20003f46270 */
[----:B------:R-:W-:Y:S02]  /*ed50*/  IMAD.MOV.U32 R13, RZ, RZ, R7 ;  /* 0x000000ffff0d7224 */ /* 0x000fe400078e0007 */
[----:B------:R-:W-:-:S10]  /*ed60*/  IMAD.MOV.U32 R12, RZ, RZ, 0x6 ;  /* 0x00000006ff0c7424 */ /* 0x000fd400078e00ff */
[----:B------:R-:W-:Y:S02]  /*ed70*/  @!P2 LEA R28, R10, UR38, 0x1 ;  /* 0x000000260a1cac11 */ /* 0x000fe4000f8e08ff */
[----:B------:R-:W-:-:S13]  /*ed80*/  @!P1 LEA R4, P3, R20, R14, 0x1 ;  /* 0x0000000e14049211 */ /* 0x000fda00078608ff */
[----:B------:R-:W-:Y:S05]  /*ed90*/  WARPSYNC.COLLECTIVE R15, `(.L_x_1981) ;  /* 0x000000000f087348 */ /* 0x000fea0003c00000 */
[----:B------:R0:W1:Y:S02]  /*eda0*/  SHFL.IDX P6, R14, R13, R12, R11 ;  /* 0x0000000c0d0e7389 */ /* 0x00006400000c000b */
[----:B01----:R-:W-:Y:S01]  /*edb0*/  ENDCOLLECTIVE ;  /* 0x000000000000791b */ /* 0x003fe20003800000 */
.L_x_1981:
[----:B------:R-:W-:Y:S01]  /*edc0*/  @!P1 IMAD.X R5, RZ, RZ, R22, P3 ;  /* 0x000000ffff059224 */ /* 0x000fe200018e0616 */
[----:B------:R-:W-:-:S05]  /*edd0*/  @!P1 LEA R22, R10, UR38, 0x1 ;  /* 0x000000260a169c11 */ /* 0x000fca000f8e08ff */
        /* <DEDUP_REMOVED lines=9> */
.L_x_1982:
[----:B------:R-:W-:Y:S02]  /*ee70*/  IMAD.MOV.U32 R13, RZ, RZ, R7 ;  /* 0x000000ffff0d7224 */ /* 0x000fe400078e0007 */
[----:B------:R-:W-:Y:S01]  /*ee80*/  IMAD.MOV.U32 R12, RZ, RZ, 0x7 ;  /* 0x00000007ff0c7424 */ /* 0x000fe200078e00ff */
[----:B------:R-:W-:-:S07]  /*ee90*/  MOV R29, R14 ;  /* 0x0000000e001d7202 */ /* 0x000fce0000000f00 */
[----:B------:R-:W-:Y:S05]  /*eea0*/  WARPSYNC.COLLECTIVE R15, `(.L_x_1983) ;  /* 0x000000000f087348 */ /* 0x000fea0003c00000 */
[----:B------:R0:W1:Y:S02]  /*eeb0*/  SHFL.IDX P6, R14, R13, R12, R11 ;  /* 0x0000000c0d0e7389 */ /* 0x00006400000c000b */
[----:B01----:R-:W-:Y:S01]  /*eec0*/  ENDCOLLECTIVE ;  /* 0x000000000000791b */ /* 0x003fe20003800000 */
.L_x_1983:
[----:B------:R-:W-:-:S05]  /*eed0*/  @!P2 LEA R4, P1, R20, R29, 0x1 ;  /* 0x0000001d1404a211 */ /* 0x000fca00078208ff */
[----:B------:R-:W-:-:S05]  /*eee0*/  @!P2 IMAD.X R5, RZ, RZ, R21, P1 ;  /* 0x000000ffff05a224 */ /* 0x000fca00008e0615 */
[----:B------:R-:W-:Y:S01]  /*eef0*/  @!PT LDS RZ, [RZ] ;  /* 0x00000000fffff984 */ /* 0x000fe20000000800 */
[----:B------:R-:W-:Y:S01]  /*ef00*/  @!PT LDS RZ, [RZ] ;  /* 0x00000000fffff984 */ /* 0x000fe20000000800 */
[----:B------:R-:W-:Y:S01]  /*ef10*/  @!PT LDS RZ, [RZ] ;  /* 0x00000000fffff984 */ /* 0x000fe20000000800 */
[----:B------:R0:W-:Y:S01]  /*ef20*/  @!P2 LDGSTS.E.BYPASS.LTC128B.128 [R28+0xb400], desc[UR46][R4.64], !P0 ;  /* 0x0b400000041cafae */ /* 0x0001e2000c101d6e */
[----:B------:R-:W-:Y:S01]  /*ef30*/  MOV R13, R8 ;  /* 0x00000008000d7202 */ /* 0x000fe20000000f00 */
[----:B------:R-:W-:-:S07]  /*ef40*/  IMAD.MOV.U32 R7, RZ, RZ, R14 ;  /* 0x000000ffff077224 */ /* 0x000fce00078e000e */
[----:B0-----:R-:W-:Y:S05]  /*ef50*/  WARPSYNC.COLLECTIVE R15, `(.L_x_1984) ;  /* 0x000000000f087348 */ /* 0x001fea0003c00000 */
[----:B------:R1:W2:Y:S02]  /*ef60*/  SHFL.IDX P6, R14, R13, R12, R11 ;  /* 0x0000000c0d0e7389 */ /* 0x0002a400000c000b */
[----:B012---:R-:W-:Y:S01]  /*ef70*/  ENDCOLLECTIVE ;  /* 0x000000000000791b */ /* 0x007fe20003800000 */
.L_x_1984:
[----:B------:R-:W-:-:S05]  /*ef80*/  VIADD R5, R9, 0x70 ;  /* 0x0000007009057836 */ /* 0x000fca0000000000 */
[----:B------:R-:W-:Y:S01]  /*ef90*/  ISETP.GE.AND P1, PT, R5, R0, PT ;  /* 0x000000000500720c */ /* 0x000fe20003f26270 */
[----:B------:R-:W-:Y:S01]  /*efa0*/  IMAD.MOV.U32 R13, RZ, RZ, R3 ;  /* 0x000000ffff0d7224 */ /* 0x000fe200078e0003 */
[----:B------:R-:W-:-:S11]  /*efb0*/  MOV R12, RZ ;  /* 0x000000ff000c7202 */ /* 0x000fd60000000f00 */
[----:B------:R-:W-:Y:S02]  /*efc0*/  @!P1 LEA R22, R10, UR38, 0x1 ;  /* 0x000000260a169c11 */ /* 0x000fe4000f8e08ff */
[----:B------:R-:W-:-:S13]  /*efd0*/  @!P1 LEA R4, P3, R20, R14, 0x1 ;  /* 0x0000000e14049211 */ /* 0x000fda00078608ff */
[----:B------:R-:W-:Y:S05]  /*efe0*/  WARPSYNC.COLLECTIVE R15, `(.L_x_1985) ;  /* 0x000000000f087348 */ /* 0x000fea0003c00000 */
[----:B------:R0:W1:Y:S02]  /*eff0*/  SHFL.IDX P6, R14, R13, R12, R11 ;  /* 0x0000000c0d0e7389 */ /* 0x00006400000c000b */
[----:B01----:R-:W-:Y:S01]  /*f000*/  ENDCOLLECTIVE ;  /* 0x000000000000791b */ /* 0x003fe20003800000 */
.L_x_1985:
[----:B------:R-:W-:Y:S02]  /*f010*/  @!P1 IMAD.X R5, RZ, RZ, R7, P3 ;  /* 0x000000ffff059224 */ /* 0x000fe400018e0607 */
[----:B------:R-:W-:-:S03]  /*f020*/  VIADD R7, R9, 0x80 ;  /* 0x0000008009077836 */ /* 0x000fc60000000000 */
[----:B------:R-:W-:Y:S01]  /*f030*/  @!PT LDS RZ, [RZ] ;  /* 0x00000000fffff984 */ /* 0x000fe20000000800 */
[----:B------:R-:W-:Y:S01]  /*f040*/  @!PT LDS RZ, [RZ] ;  /* 0x00000000fffff984 */ /* 0x000fe20000000800 */
[----:B------:R-:W-:Y:S01]  /*f050*/  @!PT LDS RZ, [RZ] ;  /* 0x00000000fffff984 */ /* 0x000fe20000000800 */
[----:B------:R0:W-:Y:S02]  /*f060*/  @!P1 LDGSTS.E.BYPASS.LTC128B.128 [R22+0xbc00], desc[UR46][R4.64], !P0 ;  /* 0x0bc0000004169fae */ /* 0x0001e4000c101d6e */
[----:B------:R-:W-:Y:S02]  /*f070*/  ISETP.GE.AND P2, PT, R7, R0, PT ;  /* 0x000000000700720c */ /* 0x000fe40003f46270 */
[----:B------:R-:W-:Y:S01]  /*f080*/  IADD3 R7, R9, 0x90, RZ ;  /* 0x0000009009077810 */ /* 0x000fe20007ffe0ff */
[----:B------:R-:W-:Y:S02]  /*f090*/  IMAD.MOV.U32 R13, RZ, RZ, R6 ;  /* 0x000000ffff0d7224 */ /* 0x000fe400078e0006 */
[----:B------:R-:W-:-:S08]  /*f0a0*/  IMAD.MOV.U32 R21, RZ, RZ, R14 ;  /* 0x000000ffff157224 */ /* 0x000fd000078e000e */
[----:B0-----:R-:W-:Y:S05]  /*f0b0*/  WARPSYNC.COLLECTIVE R15, `(.L_x_1986) ;  /* 0x000000000f087348 */ /* 0x001fea0003c00000 */
[----:B------:R1:W2:Y:S02]  /*f0c0*/  SHFL.IDX P6, R14, R13, R12, R11 ;  /* 0x0000000c0d0e7389 */ /* 0x0002a400000c000b */
[----:B012---:R-:W-:Y:S01]  /*f0d0*/  ENDCOLLECTIVE ;  /* 0x000000000000791b */ /* 0x007fe20003800000 */
.L_x_1986:
[----:B------:R-:W-:Y:S02]  /*f0e0*/  IMAD.MOV.U32 R13, RZ, RZ, R3 ;  /* 0x000000ffff0d7224 */ /* 0x000fe400078e0003 */
[----:B------:R-:W-:Y:S02]  /*f0f0*/  IMAD.MOV.U32 R12, RZ, RZ, 0x1 ;  /* 0x00000001ff0c7424 */ /* 0x000fe400078e00ff */
[----:B------:R-:W-:-:S07]  /*f100*/  IMAD.MOV.U32 R29, RZ, RZ, R14 ;  /* 0x000000ffff1d7224 */ /* 0x000fce00078e000e */
[----:B------:R-:W-:Y:S05]  /*f110*/  WARPSYNC.COLLECTIVE R15, `(.L_x_1987) ;  /* 0x000000000f087348 */ /* 0x000fea0003c00000 */
[----:B------:R0:W1:Y:S02]  /*f120*/  SHFL.IDX P6, R14, R13, R12, R11 ;  /* 0x0000000c0d0e7389 */ /* 0x00006400000c000b */
[----:B01----:R-:W-:Y:S01]  /*f130*/  ENDCOLLECTIVE ;  /* 0x000000000000791b */ /* 0x003fe20003800000 */
.L_x_1987:
        /* <DEDUP_REMOVED lines=8> */
[----:B------:R-:W-:Y:S02]  /*f1c0*/  IMAD.MOV.U32 R13, RZ, RZ, R6 ;  /* 0x000000ffff0d7224 */ /* 0x000fe400078e0006 */
[----:B------:R-:W-:-:S06]  /*f1d0*/  IMAD.MOV.U32 R8, RZ, RZ, R14 ;  /* 0x000000ffff087224 */ /* 0x000fcc00078e000e */
[----:B0-----:R-:W-:-:S07]  /*f1e0*/  @!P1 LEA R29, R10, UR38, 0x1 ;  /* 0x000000260a1d9c11 */ /* 0x001fce000f8e08ff */
[----:B------:R-:W-:Y:S05]  /*f1f0*/  WARPSYNC.COLLECTIVE R15, `(.L_x_1988) ;  /* 0x000000000f087348 */ /* 0x000fea0003c00000 */
[----:B------:R0:W1:Y:S02]  /*f200*/  SHFL.IDX P6, R14, R13, R12, R11 ;  /* 0x0000000c0d0e7389 */ /* 0x00006400000c000b */
[----:B01----:R-:W-:Y:S01]  /*f210*/  ENDCOLLECTIVE ;  /* 0x000000000000791b */ /* 0x003fe20003800000 */
.L_x_1988:
[----:B------:R-:W-:Y:S02]  /*f220*/  IMAD.MOV.U32 R13, RZ, RZ, R3 ;  /* 0x000000ffff0d7224 */ /* 0x000fe400078e0003 */
[----:B------:R-:W-:Y:S01]  /*f230*/  IMAD.MOV.U32 R12, RZ, RZ, 0x2 ;  /* 0x00000002ff0c7424 */ /* 0x000fe200078e00ff */
[----:B------:R-:W-:-:S13]  /*f240*/  @!P1 LEA R4, P3, R20, R14, 0x1 ;  /* 0x0000000e14049211 */ /* 0x000fda00078608ff */
[----:B------:R-:W-:Y:S05]  /*f250*/  WARPSYNC.COLLECTIVE R15, `(.L_x_1989) ;  /* 0x000000000f087348 */ /* 0x000fea0003c00000 */
[----:B------:R0:W1:Y:S02]  /*f260*/  SHFL.IDX P6, R14, R13, R12, R11 ;  /* 0x0000000c0d0e7389 */ /* 0x00006400000c000b */
[----:B01----:R-:W-:Y:S01]  /*f270*/  ENDCOLLECTIVE ;  /* 0x000000000000791b */ /* 0x003fe20003800000 */
.L_x_1989:
[----:B------:R-:W-:-:S05]  /*f280*/  @!P1 IADD3.X R5, RZ, R8, RZ, P3, !PT ;  /* 0x00000008ff059210 */ /* 0x000fca0001ffe4ff */
[----:B------:R-:W-:Y:S01]  /*f290*/  @!PT LDS RZ, [RZ] ;  /* 0x00000000fffff984 */ /* 0x000fe20000000800 */
[----:B------:R-:W-:Y:S01]  /*f2a0*/  @!PT LDS RZ, [RZ] ;  /* 0x00000000fffff984 */ /* 0x000fe20000000800 */
[----:B------:R-:W-:Y:S01]  /*f2b0*/  @!PT LDS RZ, [RZ] ;  /* 0x00000000fffff984 */ /* 0x000fe20000000800 */
[----:B------:R0:W-:Y:S01]  /*f2c0*/  @!P1 LDGSTS.E.BYPASS.LTC128B.128 [R29+0xcc00], desc[UR46][R4.64], !P0 ;  /* 0x0cc00000041d9fae */ /* 0x0001e2000c101d6e */
[----:B------:R-:W-:Y:S02]  /*f2d0*/  IMAD.MOV.U32 R13, RZ, RZ, R6 ;  /* 0x000000ffff0d7224 */ /* 0x000fe400078e0006 */
[----:B0-----:R-:W-:Y:S02]  /*f2e0*/  VIADD R5, R9, 0xa0 ;  /* 0x000000a009057836 */ /* 0x001fe40000000000 */
[----:B------:R-:W-:-:S03]  /*f2f0*/  IMAD.MOV.U32 R7, RZ, RZ, R14 ;  /* 0x000000ffff077224 */ /* 0x000fc600078e000e */
[----:B------:R-:W-:-:S13]  /*f300*/  ISETP.GE.AND P2, PT, R5, R0, PT ;  /* 0x000000000500720c */ /* 0x000fda0003f46270 */
[----:B------:R-:W-:Y:S05]  /*f310*/  WARPSYNC.COLLECTIVE R15, `(.L_x_1990) ;  /* 0x000000000f087348 */ /* 0x000fea0003c00000 */
[----:B------:R0:W1:Y:S02]  /*f320*/  SHFL.IDX P6, R14, R13, R12, R11 ;  /* 0x0000000c0d0e7389 */ /* 0x00006400000c000b */
[----:B01----:R-:W-:Y:S01]  /*f330*/  ENDCOLLECTIVE ;  /* 0x000000000000791b */ /* 0x003fe20003800000 */
.L_x_1990:
[----:B------:R-:W-:Y:S02]  /*f340*/  IMAD.MOV.U32 R13, RZ, RZ, R3 ;  /* 0x000000ffff0d7224 */ /* 0x000fe400078e0003 */
[----:B------:R-:W-:Y:S01]  /*f350*/  IMAD.MOV.U32 R12, RZ, RZ, 0x3 ;  /* 0x00000003ff0c7424 */ /* 0x000fe200078e00ff */
[----:B------:R-:W-:-:S07]  /*f360*/  MOV R21, R14 ;  /* 0x0000000e00157202 */ /* 0x000fce0000000f00 */
[----:B------:R-:W-:Y:S05]  /*f370*/  WARPSYNC.COLLECTIVE R15, `(.L_x_1991) ;  /* 0x000000000f087348 */ /* 0x000fea0003c00000 */
[----:B------:R0:W1:Y:S02]  /*f380*/  SHFL.IDX P6, R14, R13, R12, R11 ;  /* 0x0000000c0d0e7389 */ /* 0x00006400000c000b */
[----:B01----:R-:W-:Y:S01]  /*f390*/  ENDCOLLECTIVE ;  /* 0x000000000000791b */ /* 0x003fe20003800000 */
.L_x_1991:
[----:B------:R-:W-:-:S05]  /*f3a0*/  @!P2 LEA R4, P1, R20, R21, 0x1 ;  /* 0x000000151404a211 */ /* 0x000fca00078208ff */
[----:B------:R-:W-:Y:S01]  /*f3b0*/  @!P2 IMAD.X R5, RZ, RZ, R7, P1 ;  /* 0x000000ffff05a224 */ /* 0x000fe200008e0607 */
        /* <DEDUP_REMOVED lines=10> */
.L_x_1992:
[----:B------:R-:W-:Y:S05]  /*f460*/  BRA `(.L_x_1993) ;  /* 0xffffffd000b87947 */ /* 0x000fea000383ffff */
.L_x_1904:
[----:B01----:R-:W-:-:S04]  /*f470*/  IMAD.U32 R5, RZ, RZ, UR38 ;  /* 0x00000026ff057e24 */ /* 0x003fc8000f8e00ff */
[----:B------:R0:W1:Y:S03]  /*f480*/  SYNCS.PHASECHK.TRANS64.TRYWAIT P0, [R5+URZ+0x16820], R0 ;  /* 0x01682000050075a7 */ /* 0x000066000800017f */
[----:B-1----:R-:W-:Y:S05]  /*f490*/  @!P0 NANOSLEEP.SYNCS 0x989680 ;  /* 0x009896800000895d */ /* 0x002fea0003900000 */
[----:B------:R-:W1:Y:S02]  /*f4a0*/  @!P0 SYNCS.PHASECHK.TRANS64 P0, [R5+URZ+0x16820], R0 ;  /* 0x01682000050085a7 */ /* 0x000e64000800007f */
[----:B-1----:R-:W-:Y:S05]  /*f4b0*/  @!P0 BRA `(.L_x_1904) ;  /* 0xfffffffc00ec8947 */ /* 0x002fea000383ffff */
[----:B------:R-:W-:Y:S05]  /*f4c0*/  BRA `(.L_x_1994) ;  /* 0xffffffd000f07947 */ /* 0x000fea000383ffff */
.L_x_1911:
[----:B0-----:R-:W-:-:S04]  /*f4d0*/  IMAD.U32 R5, RZ, RZ, UR38 ;  /* 0x00000026ff057e24 */ /* 0x001fc8000f8e00ff */
[----:B------:R0:W1:Y:S03]  /*f4e0*/  SYNCS.PHASECHK.TRANS64.TRYWAIT P0, [R5+URZ+0x16848], R12 ;  /* 0x0168480c050075a7 */ /* 0x000066000800017f */
[----:B-1----:R-:W-:Y:S05]  /*f4f0*/  @!P0 NANOSLEEP.SYNCS 0x989680 ;  /* 0x009896800000895d */ /* 0x002fea0003900000 */
[----:B------:R-:W1:Y:S02]  /*f500*/  @!P0 SYNCS.PHASECHK.TRANS64 P0, [R5+URZ+0x16848], R12 ;  /* 0x0168480c050085a7 */ /* 0x000e64000800007f */
[----:B-1----:R-:W-:Y:S05]  /*f510*/  @!P0 BRA `(.L_x_1911) ;  /* 0xfffffffc00ec8947 */ /* 0x002fea000383ffff */
[----:B------:R-:W-:Y:S05]  /*f520*/  BRA `(.L_x_1995) ;  /* 0xffffffd400c47947 */ /* 0x000fea000383ffff */
.L_x_1916:
[----:B0-----:R-:W-:-:S04]  /*f530*/  IMAD.U32 R5, RZ, RZ, UR38 ;  /* 0x00000026ff057e24 */ /* 0x001fc8000f8e00ff */
[----:B------:R0:W1:Y:S03]  /*f540*/  SYNCS.PHASECHK.TRANS64.TRYWAIT P0, [R5+URZ+0x16860], R12 ;  /* 0x0168600c050075a7 */ /* 0x000066000800017f */
[----:B-1----:R-:W-:Y:S05]  /*f550*/  @!P0 NANOSLEEP.SYNCS 0x989680 ;  /* 0x009896800000895d */ /* 0x002fea0003900000 */
[----:B------:R-:W1:Y:S02]  /*f560*/  @!P0 SYNCS.PHASECHK.TRANS64 P0, [R5+URZ+0x16860], R12 ;  /* 0x0168600c050085a7 */ /* 0x000e64000800007f */
[----:B-1----:R-:W-:Y:S05]  /*f570*/  @!P0 BRA `(.L_x_1916) ;  /* 0xfffffffc00ec8947 */ /* 0x002fea000383ffff */
[----:B------:R-:W-:Y:S05]  /*f580*/  BRA `(.L_x_1996) ;  /* 0xffffffd800247947 */ /* 0x000fea000383ffff */
.L_x_1924:
[----:B0-----:R-:W-:-:S04]  /*f590*/  MOV R5, UR38 ;  /* 0x0000002600057c02 */ /* 0x001fc80008000f00 */
[----:B------:R0:W1:Y:S03]  /*f5a0*/  SYNCS.PHASECHK.TRANS64.TRYWAIT P0, [R5+URZ+0x16840], R14 ;  /* 0x0168400e050075a7 */ /* 0x000066000800017f */
[----:B-1----:R-:W-:Y:S05]  /*f5b0*/  @!P0 NANOSLEEP.SYNCS 0x989680 ;  /* 0x009896800000895d */ /* 0x002fea0003900000 */
[----:B------:R-:W1:Y:S02]  /*f5c0*/  @!P0 SYNCS.PHASECHK.TRANS64 P0, [R5+URZ+0x16840], R14 ;  /* 0x0168400e050085a7 */ /* 0x000e64000800007f */
[----:B-1----:R-:W-:Y:S05]  /*f5d0*/  @!P0 BRA `(.L_x_1924) ;  /* 0xfffffffc00ec8947 */ /* 0x002fea000383ffff */
[----:B------:R-:W-:Y:S05]  /*f5e0*/  BRA `(.L_x_1997) ;  /* 0xffffffdc00087947 */ /* 0x000fea000383ffff */
.L_x_1929:
[----:B0-----:R-:W-:-:S04]  /*f5f0*/  IMAD.U32 R5, RZ, RZ, UR38 ;  /* 0x00000026ff057e24 */ /* 0x001fc8000f8e00ff */
[----:B------:R0:W1:Y:S03]  /*f600*/  SYNCS.PHASECHK.TRANS64.TRYWAIT P0, [R5+URZ+0x16868], R4 ;  /* 0x01686804050075a7 */ /* 0x000066000800017f */
[----:B-1----:R-:W-:Y:S05]  /*f610*/  @!P0 NANOSLEEP.SYNCS 0x989680 ;  /* 0x009896800000895d */ /* 0x002fea0003900000 */
[----:B------:R-:W1:Y:S02]  /*f620*/  @!P0 SYNCS.PHASECHK.TRANS64 P0, [R5+URZ+0x16868], R4 ;  /* 0x01686804050085a7 */ /* 0x000e64000800007f */
[----:B-1----:R-:W-:Y:S05]  /*f630*/  @!P0 BRA `(.L_x_1929) ;  /* 0xfffffffc00ec8947 */ /* 0x002fea000383ffff */
[----:B------:R-:W-:Y:S05]  /*f640*/  BRA `(.L_x_1998) ;  /* 0xffffffdc00707947 */ /* 0x000fea000383ffff */
.L_x_1937:
[----:B0-----:R-:W-:-:S04]  /*f650*/  IMAD.U32 R4, RZ, RZ, UR38 ;  /* 0x00000026ff047e24 */ /* 0x001fc8000f8e00ff */
[----:B------:R0:W1:Y:S03]  /*f660*/  SYNCS.PHASECHK.TRANS64.TRYWAIT P0, [R4+URZ+0x16848], R9 ;  /* 0x01684809040075a7 */ /* 0x000066000800017f */
[----:B-1----:R-:W-:Y:S05]  /*f670*/  @!P0 NANOSLEEP.SYNCS 0x989680 ;  /* 0x009896800000895d */ /* 0x002fea0003900000 */
[----:B------:R-:W1:Y:S02]  /*f680*/  @!P0 SYNCS.PHASECHK.TRANS64 P0, [R4+URZ+0x16848], R9 ;  /* 0x01684809040085a7 */ /* 0x000e64000800007f */
[----:B-1----:R-:W-:Y:S05]  /*f690*/  @!P0 BRA `(.L_x_1937) ;  /* 0xfffffffc00ec8947 */ /* 0x002fea000383ffff */
[----:B------:R-:W-:Y:S05]  /*f6a0*/  BRA `(.L_x_1999) ;  /* 0xffffffe000687947 */ /* 0x000fea000383ffff */
.L_x_1942:
[----:B0-----:R-:W-:-:S04]  /*f6b0*/  IMAD.U32 R4, RZ, RZ, UR38 ;  /* 0x00000026ff047e24 */ /* 0x001fc8000f8e00ff */
[----:B------:R0:W1:Y:S03]  /*f6c0*/  SYNCS.PHASECHK.TRANS64.TRYWAIT P0, [R4+URZ+0x16860], R9 ;  /* 0x01686009040075a7 */ /* 0x000066000800017f */
[----:B-1----:R-:W-:Y:S05]  /*f6d0*/  @!P0 NANOSLEEP.SYNCS 0x989680 ;  /* 0x009896800000895d */ /* 0x002fea0003900000 */
[----:B------:R-:W1:Y:S02]  /*f6e0*/  @!P0 SYNCS.PHASECHK.TRANS64 P0, [R4+URZ+0x16860], R9 ;  /* 0x01686009040085a7 */ /* 0x000e64000800007f */
[----:B-1----:R-:W-:Y:S05]  /*f6f0*/  @!P0 BRA `(.L_x_1942) ;  /* 0xfffffffc00ec8947 */ /* 0x002fea000383ffff */
[----:B------:R-:W-:Y:S05]  /*f700*/  BRA `(.L_x_2000) ;  /* 0xffffffe000cc7947 */ /* 0x000fea000383ffff */
.L_x_1949:
[----:B0-----:R0:W1:Y:S02]  /*f710*/  SYNCS.PHASECHK.TRANS64.TRYWAIT P0, [R4+URZ+0x16860], R3 ;  /* 0x01686003040075a7 */ /* 0x001064000800017f */
[----:B-1----:R-:W-:Y:S05]  /*f720*/  @!P0 NANOSLEEP.SYNCS 0x989680 ;  /* 0x009896800000895d */ /* 0x002fea0003900000 */
[----:B------:R-:W1:Y:S02]  /*f730*/  @!P0 SYNCS.PHASECHK.TRANS64 P0, [R4+URZ+0x16860], R3 ;  /* 0x01686003040085a7 */ /* 0x000e64000800007f */
[----:B-1----:R-:W-:Y:S05]  /*f740*/  @!P0 BRA `(.L_x_1949) ;  /* 0xfffffffc00f08947 */ /* 0x002fea000383ffff */
[----:B------:R-:W-:Y:S05]  /*f750*/  BRA `(.L_x_2001) ;  /* 0xffffffe4005c7947 */ /* 0x000fea000383ffff */
.L_x_1953:
[----:B0-----:R0:W1:Y:S02]  /*f760*/  SYNCS.PHASECHK.TRANS64.TRYWAIT P0, [R7+URZ+0x16820], R4 ;  /* 0x01682004070075a7 */ /* 0x001064000800017f */
[----:B-1----:R-:W-:Y:S05]  /*f770*/  @!P0 NANOSLEEP.SYNCS 0x989680 ;  /* 0x009896800000895d */ /* 0x002fea0003900000 */
[----:B------:R-:W1:Y:S02]  /*f780*/  @!P0 SYNCS.PHASECHK.TRANS64 P0, [R7+URZ+0x16820], R4 ;  /* 0x01682004070085a7 */ /* 0x000e64000800007f */
[----:B-1----:R-:W-:Y:S05]  /*f790*/  @!P0 BRA `(.L_x_1953) ;  /* 0xfffffffc00f08947 */ /* 0x002fea000383ffff */
[----:B------:R-:W-:Y:S05]  /*f7a0*/  BRA `(.L_x_2002) ;  /* 0xffffffe400f47947 */ /* 0x000fea000383ffff */
.L_x_1954:
[----:B------:R-:W-:Y:S01]  /*f7b0*/  BSSY B0, `(.L_x_2003) ;  /* 0x0000008000007945 */ /* 0x000fe20003800000 */
[----:B------:R-:W-:Y:S01]  /*f7c0*/  IMAD.MOV.U32 R13, RZ, RZ, R16 ;  /* 0x000000ffff0d7224 */ /* 0x000fe200078e0010 */
[----:B------:R-:W-:Y:S01]  /*f7d0*/  MOV R12, RZ ;  /* 0x000000ff000c7202 */ /* 0x000fe20000000f00 */
[----:B------:R-:W-:Y:S02]  /*f7e0*/  IMAD.MOV.U32 R11, RZ, RZ, 0x1f ;  /* 0x0000001fff0b7424 */ /* 0x000fe400078e00ff */
[----:B------:R-:W-:-:S07]  /*f7f0*/  IMAD.MOV.U32 R15, RZ, RZ, -0x1 ;  /* 0xffffffffff0f7424 */ /* 0x000fce00078e00ff */
[----:B0-----:R-:W-:Y:S05]  /*f800*/  WARPSYNC.COLLECTIVE R15, `(.L_x_2004) ;  /* 0x000000000f087348 */ /* 0x001fea0003c00000 */
[----:B------:R1:W2:Y:S02]  /*f810*/  SHFL.IDX P6, R14, R13, R12, R11 ;  /* 0x0000000c0d0e7389 */ /* 0x0002a400000c000b */
[----:B012---:R-:W-:Y:S01]  /*f820*/  ENDCOLLECTIVE ;  /* 0x000000000000791b */ /* 0x007fe20003800000 */
.L_x_2004:
[----:B------:R-:W-:Y:S05]  /*f830*/  BSYNC B0 ;  /* 0x0000000000007941 */ /* 0x000fea0003800000 */
.L_x_2003:
[----:B------:R-:W-:Y:S05]  /*f840*/  BRA `(.L_x_2005) ;  /* 0xffffffe400d87947 */ /* 0x000fea000383ffff */
.L_x_1955:
[----:B------:R-:W-:Y:S01]  /*f850*/  BSSY B0, `(.L_x_2006) ;  /* 0x0000006000007945 */ /* 0x000fe20003800000 */
[----:B------:R-:W-:-:S07]  /*f860*/  IMAD.MOV.U32 R15, RZ, RZ, -0x1 ;  /* 0xffffffffff0f7424 */ /* 0x000fce00078e00ff */
[----:B01----:R-:W-:Y:S05]  /*f870*/  WARPSYNC.COLLECTIVE R15, `(.L_x_2007) ;  /* 0x000000000f0c7348 */ /* 0x003fea0003c00000 */
[----:B------:R-:W-:Y:S02]  /*f880*/  ELECT P6, UR62, PT ;  /* 0x00000000003e782f */ /* 0x000fe400038c0000 */
[----:B------:R-:W-:Y:S01]  /*f890*/  MOV R14, UR62 ;  /* 0x0000003e000e7c02 */ /* 0x000fe20008000f00 */
[----:B01----:R-:W-:Y:S10]  /*f8a0*/  ENDCOLLECTIVE ;  /* 0x000000000000791b */ /* 0x003ff40003800000 */
.L_x_2007:
[----:B------:R-:W-:Y:S05]  /*f8b0*/  BSYNC B0 ;  /* 0x0000000000007941 */ /* 0x000fea0003800000 */
.L_x_2006:
[----:B------:R-:W-:Y:S05]  /*f8c0*/  BRA `(.L_x_2008) ;  /* 0xffffffe400cc7947 */ /* 0x000fea000383ffff */
.L_x_1957:
[----:B0-----:R0:W2:Y:S02]  /*f8d0*/  SYNCS.PHASECHK.TRANS64.TRYWAIT P0, [R6+URZ], R5 ;  /* 0x00000005060075a7 */ /* 0x0010a4000800017f */
[----:B--2---:R-:W-:Y:S05]  /*f8e0*/  @!P0 NANOSLEEP.SYNCS 0x989680 ;  /* 0x009896800000895d */ /* 0x004fea0003900000 */
[----:B------:R-:W2:Y:S02]  /*f8f0*/  @!P0 SYNCS.PHASECHK.TRANS64 P0, [R6+URZ], R5 ;  /* 0x00000005060085a7 */ /* 0x000ea4000800007f */
[----:B--2---:R-:W-:Y:S05]  /*f900*/  @!P0 BRA `(.L_x_1957) ;  /* 0xfffffffc00f08947 */ /* 0x004fea000383ffff */
[----:B------:R-:W-:Y:S05]  /*f910*/  BRA `(.L_x_2009) ;  /* 0xffffffe800007947 */ /* 0x000fea000383ffff */
.L_x_1958:
[----:B--2---:R2:W3:Y:S02]  /*f920*/  SYNCS.PHASECHK.TRANS64.TRYWAIT P0, [R3+URZ], R2 ;  /* 0x00000002030075a7 */ /* 0x0044e4000800017f */
[----:B---3--:R-:W-:Y:S05]  /*f930*/  @!P0 NANOSLEEP.SYNCS 0x989680 ;  /* 0x009896800000895d */ /* 0x008fea0003900000 */
[----:B------:R-:W3:Y:S02]  /*f940*/  @!P0 SYNCS.PHASECHK.TRANS64 P0, [R3+URZ], R2 ;  /* 0x00000002030085a7 */ /* 0x000ee4000800007f */
[----:B---3--:R-:W-:Y:S05]  /*f950*/  @!P0 BRA `(.L_x_1958) ;  /* 0xfffffffc00f08947 */ /* 0x008fea000383ffff */
[----:B------:R-:W-:Y:S05]  /*f960*/  BRA `(.L_x_2010) ;  /* 0xffffffe400f47947 */ /* 0x000fea000383ffff */
.L_x_1960:
[----:B--2---:R2:W3:Y:S02]  /*f970*/  SYNCS.PHASECHK.TRANS64.TRYWAIT P0, [R0+URZ], R5 ;  /* 0x00000005000075a7 */ /* 0x0044e4000800017f */
[----:B---3--:R-:W-:Y:S05]  /*f980*/  @!P0 NANOSLEEP.SYNCS 0x989680 ;  /* 0x009896800000895d */ /* 0x008fea0003900000 */
[----:B------:R-:W3:Y:S02]  /*f990*/  @!P0 SYNCS.PHASECHK.TRANS64 P0, [R0+URZ], R5 ;  /* 0x00000005000085a7 */ /* 0x000ee4000800007f */
[----:B---3--:R-:W-:Y:S05]  /*f9a0*/  @!P0 BRA `(.L_x_1960) ;  /* 0xfffffffc00f08947 */ /* 0x008fea000383ffff */
[----:B------:R-:W-:Y:S05]  /*f9b0*/  BRA `(.L_x_2011) ;  /* 0xffffffe400f87947 */ /* 0x000fea000383ffff */
.L_x_2012:
        /* <DEDUP_REMOVED lines=12> */
.L_x_2707:


//--------------------- .text._ZN7cutlass13device_kernelIN5flash11enable_sm90INS1_16FlashAttnFwdSm90INS1_25CollectiveMainloopFwdSm90ILi2EN4cute5tupleIJNS5_1CILi1EEES8_S8_EEENS6_IJNS7_ILi192EEENS7_ILi128EEENS7_ILi64EEEEEELi64ENS_10bfloat16_tEfNS_4arch4Sm90ELb1ELb0ELb1ELb1ELb0ELb0ELb0ELb1ELb1ELb1ELb1ELb0EEENS1_21CollectiveEpilogueFwdINS6_IJSA_SC_SB_EEES9_SE_SG_Li384ELb1ELb1ELb1ELb0EEENS1_36VarlenDynamicPersistentTileSchedulerILi192ELi128ELi384ELi128ELb1ELb1ELb1ELb1ELb1ELb1EEEEEEEEEvNT_6ParamsE --------------------------
	.section	.text._ZN7cutlass13device_kernelIN5flash11enable_sm90INS1_16FlashAttnFwdSm90INS1_25CollectiveMainloopFwdSm90ILi2EN4cute5tupleIJNS5_1CILi1EEES8_S8_EEENS6_IJNS7_ILi192EEENS7_ILi128EEENS7_ILi64EEEEEELi64ENS_10bfloat16_tEfNS_4arch4Sm90ELb1ELb0ELb1ELb1ELb0ELb0ELb0ELb1ELb1ELb1ELb1ELb0EEENS1_21CollectiveEpilogueFwdINS6_IJSA_SC_SB_EEES9_SE_SG_Li384ELb1ELb1ELb1ELb0EEENS1_36VarlenDynamicPersistentTileSchedulerILi192ELi128ELi384ELi128ELb1ELb1ELb1ELb1ELb1ELb1EEEEEEEEEvNT_6ParamsE,"ax",@progbits
	.align	128
.text._ZN7cutlass13device_kernelIN5flash11enable_sm90INS1_16FlashAttnFwdSm90INS1_25CollectiveMainloopFwdSm90ILi2EN4cute5tupleIJNS5_1CILi1EEES8_S8_EEENS6_IJNS7_ILi192EEENS7_ILi128EEENS7_ILi64EEEEEELi64ENS_10bfloat16_tEfNS_4arch4Sm90ELb1ELb0ELb1ELb1ELb0ELb0ELb0ELb1ELb1ELb1ELb1ELb0EEENS1_21CollectiveEpilogueFwdINS6_IJSA_SC_SB_EEES9_SE_SG_Li384ELb1ELb1ELb1ELb0EEENS1_36VarlenDynamicPersistentTileSchedulerILi192ELi128ELi384ELi128ELb1ELb1ELb1ELb1ELb1ELb1EEEEEEEEEvNT_6ParamsE:
        .type           _ZN7cutlass13device_kernelIN5flash11enable_sm90INS1_16FlashAttnFwdSm90INS1_25CollectiveMainloopFwdSm90ILi2EN4cute5tupleIJNS5_1CILi1EEES8_S8_EEENS6_IJNS7_ILi192EEENS7_ILi128EEENS7_ILi64EEEEEELi64ENS_10bfloat16_tEfNS_4arch4Sm90ELb1ELb0ELb1ELb1ELb0ELb0ELb0ELb1ELb1ELb1ELb1ELb0EEENS1_21CollectiveEpilogueFwdINS6_IJSA_SC_SB_EEES9_SE_SG_Li384ELb1ELb1ELb1ELb0EEENS1_36VarlenDynamicPersistentTileSchedulerILi192ELi128ELi384ELi128ELb1ELb1ELb1ELb1ELb1ELb1EEEEEEEEEvNT_6ParamsE,@function
        .size           _ZN7cutlass13device_kernelIN5flash11enable_sm90INS1_16FlashAttnFwdSm90INS1_25CollectiveMainloopFwdSm90ILi2EN4cute5tupleIJNS5_1CILi1EEES8_S8_EEENS6_IJNS7_ILi192EEENS7_ILi128EEENS7_ILi64EEEEEELi64ENS_10bfloat16_tEfNS_4arch4Sm90ELb1ELb0ELb1ELb1ELb0ELb0ELb0ELb1ELb1ELb1ELb1ELb0EEENS1_21CollectiveEpilogueFwdINS6_IJSA_SC_SB_EEES9_SE_SG_Li384ELb1ELb1ELb1ELb0EEENS1_36VarlenDynamicPersistentTileSchedulerILi192ELi128ELi384ELi128ELb1ELb1ELb1ELb1ELb1ELb1EEEEEEEEEvNT_6ParamsE,(.L_x_2708 - _ZN7cutlass13device_kernelIN5flash11enable_sm90INS1_16FlashAttnFwdSm90INS1_25CollectiveMainloopFwdSm90ILi2EN4cute5tupleIJNS5_1CILi1EEES8_S8_EEENS6_IJNS7_ILi192EEENS7_ILi128EEENS7_ILi64EEEEEELi64ENS_10bfloat16_tEfNS_4arch4Sm90ELb1ELb0ELb1ELb1ELb0ELb0ELb0ELb1ELb1ELb1ELb1ELb0EEENS1_21CollectiveEpilogueFwdINS6_IJSA_SC_SB_EEES9_SE_SG_Li384ELb1ELb1ELb1ELb0EEENS1_36VarlenDynamicPersistentTileSchedulerILi192ELi128ELi384ELi128ELb1ELb1ELb1ELb1ELb1ELb1EEEEEEEEEvNT_6ParamsE)
        .other          _ZN7cutlass13device_kernelIN5flash11enable_sm90INS1_16FlashAttnFwdSm90INS1_25CollectiveMainloopFwdSm90ILi2EN4cute5tupleIJNS5_1CILi1EEES8_S8_EEENS6_IJNS7_ILi192EEENS7_ILi128EEENS7_ILi64EEEEEELi64ENS_10bfloat16_tEfNS_4arch4Sm90ELb1ELb0ELb1ELb1ELb0ELb0ELb0ELb1ELb1ELb1ELb1ELb0EEENS1_21CollectiveEpilogueFwdINS6_IJSA_SC_SB_EEES9_SE_SG_Li384ELb1ELb1ELb1ELb0EEENS1_36VarlenDynamicPersistentTileSchedulerILi192ELi128ELi384ELi128ELb1ELb1ELb1ELb1ELb1ELb1EEEEEEEEEvNT_6ParamsE,@"STO_CUDA_ENTRY STV_DEFAULT"
_ZN7cutlass13device_kernelIN5flash11enable_sm90INS1_16FlashAttnFwdSm90INS1_25CollectiveMainloopFwdSm90ILi2EN4cute5tupleIJNS5_1CILi1EEES8_S8_EEENS6_IJNS7_ILi192EEENS7_ILi128EEENS7_ILi64EEEEEELi64ENS_10bfloat16_tEfNS_4arch4Sm90ELb1ELb0ELb1ELb1ELb0ELb0ELb0ELb1ELb1ELb1ELb1ELb0EEENS1_21CollectiveEpilogueFwdINS6_IJSA_SC_SB_EEES9_SE_SG_Li384ELb1ELb1ELb1ELb0EEENS1_36VarlenDynamicPersistentTileSchedulerILi192ELi128ELi384ELi128ELb1ELb1ELb1ELb1ELb1ELb1EEEEEEEEEvNT_6ParamsE:
        /* <DEDUP_REMOVED lines=17> */
.L_x_2014:
[----:B------:R-:W-:Y:S05]  /*0110*/  BSYNC B0 ;  /* 0x0000000000007941 */ /* 0x000fea0003800000 */
.L_x_2013:
        /* <DEDUP_REMOVED lines=40> */
.L_x_2015:
        /* <DEDUP_REMOVED lines=22> */
.L_x_2016:
        /* <DEDUP_REMOVED lines=18> */
.L_x_2017:
        /* <DEDUP_REMOVED lines=22> */
.L_x_2018:
        /* <DEDUP_REMOVED lines=22> */
.L_x_2019:
        /* <DEDUP_REMOVED lines=8> */
.L_x_2021:
        /* <DEDUP_REMOVED lines=18> */
[----:B------:R-:W2:Y:S01]  /*0a80*/  LDL R12, [R1+0x40] ;  /* 0x00004000010c7983 */ /* 0x000ea20000100800 */
[----:B------:R-:W-:-:S05]  /*0a90*/  VIADD R17, R2, 0xffffff80 ;  /* 0xffffff8002117836 */ /* 0x000fca0000000000 */
[----:B------:R-:W-:-:S04]  /*0aa0*/  SHF.R.S32.HI R0, RZ, 0x1f, R17 ;  /* 0x0000001fff007819 */ /* 0x000fc80000011411 */
[----:B------:R-:W-:-:S04]  /*0ab0*/  LEA.HI R2, R0, R17, RZ, 0x7 ;  /* 0x0000001100027211 */ /* 0x000fc800078f38ff */
[----:B------:R-:W-:-:S05]  /*0ac0*/  LOP3.LUT R3, R2, 0xffffff80, RZ, 0xc0, !PT ;  /* 0xffffff8002037812 */ /* 0x000fca00078ec0ff */
[----:B------:R-:W-:Y:S01]  /*0ad0*/  IMAD.IADD R16, R17, 0x1, -R3 ;  /* 0x0000000111107824 */ /* 0x000fe200078e0a03 */
[CC--:B------:R-:W-:Y:S02]  /*0ae0*/  LEA.HI R4, R0.reuse, R17.reuse, RZ, 0x5 ;  /* 0x0000001100047211 */ /* 0x0c0fe400078f28ff */
[----:B------:R-:W-:Y:S02]  /*0af0*/  LEA.HI R3, R0, R17, RZ, 0x4 ;  /* 0x0000001100037211 */ /* 0x000fe400078f20ff */
[----:B------:R-:W-:Y:S01]  /*0b00*/  SHF.R.S32.HI R6, RZ, 0x1f, R16 ;  /* 0x0000001fff067819 */ /* 0x000fe20000011410 */
[----:B------:R-:W-:Y:S01]  /*0b10*/  IMAD.SHL.U32 R5, R4, 0x20, RZ ;  /* 0x0000002004057824 */ /* 0x000fe200078e00ff */
[----:B------:R-:W-:Y:S02]  /*0b20*/  LOP3.LUT R4, R3, 0x3fffff0, RZ, 0xc0, !PT ;  /* 0x03fffff003047812 */ /* 0x000fe400078ec0ff */
[----:B------:R-:W-:Y:S02]  /*0b30*/  LEA.HI R7, R6, R16, RZ, 0x2 ;  /* 0x0000001006077211 */ /* 0x000fe400078f10ff */
[----:B------:R-:W-:-:S02]  /*0b40*/  LOP3.LUT R5, R5, 0xfffffc00, RZ, 0xc0, !PT ;  /* 0xfffffc0005057812 */ /* 0x000fc400078ec0ff */
[--C-:B------:R-:W-:Y:S02]  /*0b50*/  SHF.R.S32.HI R8, RZ, 0x2, R7.reuse ;  /* 0x00000002ff087819 */ /* 0x100fe40000011407 */
[----:B------:R-:W-:Y:S01]  /*0b60*/  SHF.R.S32.HI R9, RZ, 0x1f, R7 ;  /* 0x0000001fff097819 */ /* 0x000fe20000011407 */
[----:B------:R-:W-:Y:S01]  /*0b70*/  IMAD.IADD R4, R17, 0x1, -R4 ;  /* 0x0000000111047824 */ /* 0x000fe200078e0a04 */
[----:B------:R-:W-:Y:S02]  /*0b80*/  SHF.R.S32.HI R11, RZ, 0x7, R2 ;  /* 0x00000007ff0b7819 */ /* 0x000fe40000011402 */
[----:B------:R-:W-:Y:S02]  /*0b90*/  SHF.R.S32.HI R2, RZ, 0x4, R3 ;  /* 0x00000004ff027819 */ /* 0x000fe40000011403 */
[----:B------:R-:W-:Y:S01]  /*0ba0*/  LEA.HI R9, R9, R8, RZ, 0x3 ;  /* 0x0000000809097211 */ /* 0x000fe200078f18ff */
[----:B------:R-:W-:Y:S01]  /*0bb0*/  IMAD R4, R4, 0x40, R5 ;  /* 0x0000004004047824 */ /* 0x000fe200078e0205 */
[----:B------:R-:W-:Y:S01]  /*0bc0*/  LEA.HI R3, R3, R2, RZ, 0x1 ;  /* 0x0000000203037211 */ /* 0x000fe200078f08ff */
[----:B------:R-:W-:Y:S01]  /*0bd0*/  IMAD.HI R5, R11, 0x55555556, RZ ;  /* 0x555555560b057827 */ /* 0x000fe200078e02ff */
[----:B------:R-:W-:-:S02]  /*0be0*/  LOP3.LUT R9, R9, 0xfffffff8, RZ, 0xc0, !PT ;  /* 0xfffffff809097812 */ /* 0x000fc400078ec0ff */
[----:B------:R-:W-:Y:S02]  /*0bf0*/  LEA.HI R6, R6, R16, RZ, 0x5 ;  /* 0x0000001006067211 */ /* 0x000fe400078f28ff */
[----:B------:R-:W-:Y:S01]  /*0c00*/  LOP3.LUT R3, R3, 0x1ffffffe, RZ, 0xc0, !PT ;  /* 0x1ffffffe03037812 */ /* 0x000fe200078ec0ff */
[----:B------:R-:W-:Y:S01]  /*0c10*/  IMAD.IADD R9, R8, 0x1, -R9 ;  /* 0x0000000108097824 */ /* 0x000fe200078e0a09 */
[----:B------:R-:W-:Y:S02]  /*0c20*/  LEA.HI R5, R5, R5, RZ, 0x1 ;  /* 0x0000000505057211 */ /* 0x000fe400078f08ff */
[----:B------:R-:W-:Y:S01]  /*0c30*/  SHF.R.S32.HI R6, RZ, 0x5, R6 ;  /* 0x00000005ff067819 */ /* 0x000fe20000011406 */
[----:B------:R-:W-:Y:S01]  /*0c40*/  IMAD.IADD R3, R2, 0x1, -R3 ;  /* 0x0000000102037824 */ /* 0x000fe200078e0a03 */
[----:B------:R-:W-:Y:S01]  /*0c50*/  LEA.HI R10, R0, R17, RZ, 0x2 ;  /* 0x00000011000a7211 */ /* 0x000fe200078f10ff */
[----:B------:R-:W-:Y:S02]  /*0c60*/  IMAD R5, R5, -0x3, R11 ;  /* 0xfffffffd05057824 */ /* 0x000fe400078e020b */
[----:B------:R-:W-:-:S02]  /*0c70*/  IMAD R6, R6, 0x10, R9 ;  /* 0x0000001006067824 */ /* 0x000fc400078e0209 */
[----:B------:R-:W-:Y:S01]  /*0c80*/  IMAD R3, R3, 0x8, R4 ;  /* 0x0000000803037824 */ /* 0x000fe200078e0204 */
[----:B------:R-:W-:Y:S01]  /*0c90*/  LOP3.LUT R10, R10, 0xfffffffc, RZ, 0xc0, !PT ;  /* 0xfffffffc0a0a7812 */ /* 0x000fe200078ec0ff */
[----:B------:R-:W-:Y:S01]  /*0ca0*/  IMAD R2, R5, 0x40, R6 ;  /* 0x0000004005027824 */ /* 0x000fe200078e0206 */
[----:B------:R-:W-:Y:S02]  /*0cb0*/  LEA.HI R0, R0, R17, RZ, 0x3 ;  /* 0x0000001100007211 */ /* 0x000fe400078f18ff */
[----:B------:R0:W-:Y:S01]  /*0cc0*/  STL [R1+0x48], R3 ;  /* 0x0000480301007387 */ /* 0x0001e20000100800 */
[----:B------:R-:W-:Y:S01]  /*0cd0*/  IMAD.IADD R10, R17, 0x1, -R10 ;  /* 0x00000001110a7824 */ /* 0x000fe200078e0a0a */
[----:B------:R-:W-:Y:S02]  /*0ce0*/  LOP3.LUT R156, R0, 0xfffffff8, RZ, 0xc0, !PT ;  /* 0xfffffff8009c7812 */ /* 0x000fe400078ec0ff */
[----:B------:R1:W-:Y:S01]  /*0cf0*/  STL [R1+0x44], R2 ;  /* 0x0000440201007387 */ /* 0x0003e20000100800 */
[----:B------:R-:W-:-:S03]  /*0d00*/  LOP3.LUT R7, R7, 0x7ffffffc, RZ, 0xc0, !PT ;  /* 0x7ffffffc07077812 */ /* 0x000fc600078ec0ff */
[----:B------:R1:W-:Y:S01]  /*0d10*/  STL [R1+0x24], RZ ;  /* 0x000024ff01007387 */ /* 0x0003e20000100800 */
[----:B------:R-:W-:Y:S02]  /*0d20*/  IADD3 R156, R17, -R156, RZ ;  /* 0x8000009c119c7210 */ /* 0x000fe40007ffe0ff */
[----:B------:R-:W-:Y:S01]  /*0d30*/  LEA.HI R8, R10, R10, RZ, 0x1 ;  /* 0x0000000a0a087211 */ /* 0x000fe200078f08ff */
[----:B------:R-:W-:Y:S02]  /*0d40*/  IMAD.IADD R22, R16, 0x1, -R7 ;  /* 0x0000000110167824 */ /* 0x000fe400078e0a07 */
[----:B------:R-:W-:Y:S01]  /*0d50*/  IMAD.SHL.U32 R157, R156, 0x8, RZ ;  /* 0x000000089c9d7824 */ /* 0x000fe200078e00ff */
[----:B------:R-:W-:Y:S01]  /*0d60*/  LOP3.LUT R11, R8, 0x1ffffffe, RZ, 0xc0, !PT ;  /* 0x1ffffffe080b7812 */ /* 0x000fe200078ec0ff */
[----:B------:R-:W-:Y:S01]  /*0d70*/  IMAD.SHL.U32 R22, R22, 0x2, RZ ;  /* 0x0000000216167824 */ /* 0x000fe200078e00ff */
[----:B0-----:R-:W-:Y:S02]  /*0d80*/  SHF.R.S32.HI R3, RZ, 0x3, R0 ;  /* 0x00000003ff037819 */ /* 0x001fe40000011400 */
[----:B------:R-:W-:Y:S01]  /*0d90*/  SHF.R.S32.HI R0, RZ, 0x1f, R157 ;  /* 0x0000001fff007819 */ /* 0x000fe2000001149d */
[----:B------:R-:W-:-:S02]  /*0da0*/  IMAD.IADD R11, R10, 0x1, -R11 ;  /* 0x000000010a0b7824 */ /* 0x000fc400078e0a0b */
[C---:B------:R-:W-:Y:S02]  /*0db0*/  VIADD R10, R22.reuse, 0x10 ;  /* 0x00000010160a7836 */ /* 0x040fe40000000000 */
[C---:B------:R-:W-:Y:S02]  /*0dc0*/  VIADD R9, R22.reuse, 0x18 ;  /* 0x0000001816097836 */ /* 0x040fe40000000000 */
[C---:B------:R-:W-:Y:S02]  /*0dd0*/  VIADD R8, R22.reuse, 0x20 ;  /* 0x0000002016087836 */ /* 0x040fe40000000000 */
[C---:B------:R-:W-:Y:S02]  /*0de0*/  VIADD R4, R22.reuse, 0x28 ;  /* 0x0000002816047836 */ /* 0x040fe40000000000 */
[C---:B------:R-:W-:Y:S02]  /*0df0*/  VIADD R3, R22.reuse, 0x30 ;  /* 0x0000003016037836 */ /* 0x040fe40000000000 */
[----:B------:R-:W-:Y:S01]  /*0e00*/  VIADD R0, R22, 0x38 ;  /* 0x0000003816007836 */ /* 0x000fe20000000000 */
[----:B------:R-:W-:Y:S01]  /*0e10*/  SHF.R.S32.HI R10, RZ, 0x1f, R10 ;  /* 0x0000001fff0a7819 */ /* 0x000fe2000001140a */
[----:B------:R-:W-:Y:S01]  /*0e20*/  IMAD.MOV.U32 R5, RZ, RZ, R13 ;  /* 0x000000ffff057224 */ /* 0x000fe200078e000d */
[----:B------:R-:W-:Y:S01]  /*0e30*/  SHF.R.S32.HI R9, RZ, 0x1f, R9 ;  /* 0x0000001fff097819 */ /* 0x000fe20000011409 */
[----:B------:R-:W-:Y:S01]  /*0e40*/  IMAD.MOV.U32 R6, RZ, RZ, R14 ;  /* 0x000000ffff067224 */ /* 0x000fe200078e000e */
[----:B------:R-:W-:Y:S01]  /*0e50*/  SHF.R.S32.HI R8, RZ, 0x1f, R8 ;  /* 0x0000001fff087819 */ /* 0x000fe20000011408 */
[----:B------:R-:W-:Y:S01]  /*0e60*/  IMAD.MOV.U32 R7, RZ, RZ, R15 ;  /* 0x000000ffff077224 */ /* 0x000fe200078e000f */
[----:B------:R-:W-:Y:S01]  /*0e70*/  SHF.R.S32.HI R4, RZ, 0x1f, R4 ;  /* 0x0000001fff047819 */ /* 0x000fe20000011404 */
[----:B------:R-:W-:Y:S01]  /*0e80*/  IMAD R152, R11, 0x8, R2 ;  /* 0x000000080b987824 */ /* 0x000fe200078e0202 */
[----:B------:R-:W-:-:S02]  /*0e90*/  SHF.R.S32.HI R3, RZ, 0x1f, R3 ;  /* 0x0000001fff037819 */ /* 0x000fc40000011403 */
[----:B------:R-:W-:Y:S01]  /*0ea0*/  SHF.R.S32.HI R0, RZ, 0x1f, R0 ;  /* 0x0000001fff007819 */ /* 0x000fe20000011400 */
[----:B------:R-:W-:Y:S01]  /*0eb0*/  UMOV UR36, URZ ;  /* 0x0000003f00247c82 */ /* 0x000fe20008000000 */
[----:B------:R-:W-:Y:S01]  /*0ec0*/  UMOV UR37, URZ ;  /* 0x0000003f00257c82 */ /* 0x000fe20008000000 */
[----:B--2---:R-:W-:Y:S01]  /*0ed0*/  LOP3.LUT R19, R12, 0x1, RZ, 0xfc, !PT ;  /* 0x000000010c137812 */ /* 0x004fe200078efcff */
[----:B------:R-:W-:-:S05]  /*0ee0*/  VIADD R12, R22, 0x8 ;  /* 0x00000008160c7836 */ /* 0x000fca0000000000 */
[----:B-1----:R-:W-:-:S07]  /*0ef0*/  SHF.R.S32.HI R12, RZ, 0x1f, R12 ;  /* 0x0000001fff0c7819 */ /* 0x002fce000001140c */
.L_x_2067:
[----:B012---:R-:W0:Y:S01]  /*0f00*/  LDC.64 R2, c[0x0][0xc88] ;  /* 0x00032200ff027b82 */ /* 0x007e220000000a00 */
[----:B------:R-:W-:Y:S01]  /*0f10*/  ULDC.64 UR4, c[0x0][0xa28] ;  /* 0x00028a0000047ab9 */ /* 0x000fe20000000a00 */
[----:B------:R-:W-:-:S06]  /*0f20*/  ULDC.64 UR6, c[0x0][0xa18] ;  /* 0x0002860000067ab9 */ /* 0x000fcc0000000a00 */
[----:B------:R-:W1:Y:S08]  /*0f30*/  LDC R18, c[0x0][0x288] ;  /* 0x0000a200ff127b82 */ /* 0x000e700000000800 */
[----:B------:R-:W2:Y:S01]  /*0f40*/  LDC.64 R12, c[0x0][0x418] ;  /* 0x00010600ff0c7b82 */ /* 0x000ea20000000a00 */
[----:B0-----:R-:W-:-:S07]  /*0f50*/  IMAD.WIDE R2, R7, 0x4, R2 ;  /* 0x0000000407027825 */ /* 0x001fce00078e0202 */
[----:B-----5:R-:W0:Y:S01]  /*0f60*/  LDC R11, c[0x0][0x424] ;  /* 0x00010900ff0b7b82 */ /* 0x020e220000000800 */
[----:B---3--:R-:W3:Y:S01]  /*0f70*/  LDG.E R153, desc[UR40][R2.64] ;  /* 0x0000002802997981 */ /* 0x008ee2000c1e1900 */
[----:B------:R-:W-:Y:S01]  /*0f80*/  ISETP.NE.U32.AND P1, PT, RZ, UR4, PT ;  /* 0x00000004ff007c0c */ /* 0x000fe2000bf25070 */
[----:B------:R-:W-:Y:S01]  /*0f90*/  IMAD.MOV.U32 R10, RZ, RZ, RZ ;  /* 0x000000ffff0a7224 */ /* 0x000fe200078e00ff */
[----:B------:R-:W-:-:S04]  /*0fa0*/  ISETP.NE.U32.AND P0, PT, RZ, UR6, PT ;  /* 0x00000006ff007c0c */ /* 0x000fc8000bf05070 */
[----:B----4-:R-:W4:Y:S01]  /*0fb0*/  LDC R17, c[0x0][0x2f0] ;  /* 0x0000bc00ff117b82 */ /* 0x010f220000000800 */
[----:B------:R-:W-:Y:S02]  /*0fc0*/  ISETP.NE.AND.EX P1, PT, RZ, UR5, PT, P1 ;  /* 0x00000005ff007c0c */ /* 0x000fe4000bf25310 */
[----:B------:R-:W-:Y:S02]  /*0fd0*/  ISETP.NE.AND.EX P0, PT, RZ, UR7, PT, P0 ;  /* 0x00000007ff007c0c */ /* 0x000fe4000bf05300 */
[----:B---3--:R-:W-:-:S09]  /*0fe0*/  SHF.R.S32.HI R14, RZ, 0x1f, R153 ;  /* 0x0000001fff0e7819 */ /* 0x008fd20000011499 */
[C---:B------:R-:W-:Y:S01]  /*0ff0*/  @P1 LEA R8, P2, R153.reuse, UR4, 0x2 ;  /* 0x0000000499081c11 */ /* 0x040fe2000f8410ff */
[----:B------:R3:W-:Y:S03]  /*1000*/  STL [R1], R14 ;  /* 0x0000000e01007387 */ /* 0x0007e60000100800 */
[C-C-:B------:R-:W-:Y:S02]  /*1010*/  @P1 LEA.HI.X R9, R153.reuse, UR5, R14.reuse, 0x2, P2 ;  /* 0x0000000599091c11 */ /* 0x140fe400090f140e */
[C---:B------:R-:W-:Y:S02]  /*1020*/  @P0 LEA R2, P2, R153.reuse, UR6, 0x2 ;  /* 0x0000000699020c11 */ /* 0x040fe4000f8410ff */
[----:B------:R-:W-:Y:S01]  /*1030*/  LOP3.LUT R4, R6, 0xff000000, RZ, 0xc0, !PT ;  /* 0xff00000006047812 */ /* 0x000fe200078ec0ff */
[----:B------:R3:W5:Y:S01]  /*1040*/  @P1 LDG.E R10, desc[UR40][R8.64] ;  /* 0x00000028080a1981 */ /* 0x000762000c1e1900 */
[----:B------:R-:W-:Y:S01]  /*1050*/  @P0 LEA.HI.X R3, R153, UR7, R14, 0x2, P2 ;  /* 0x0000000799030c11 */ /* 0x000fe200090f140e */
[----:B------:R-:W-:-:S04]  /*1060*/  ULDC.64 UR6, c[0x0][0xa20] ;  /* 0x0002880000067ab9 */ /* 0x000fc80000000a00 */
[----:B-1----:R3:W5:Y:S01]  /*1070*/  @P0 LDG.E R18, desc[UR40][R2.64] ;  /* 0x0000002802120981 */ /* 0x002762000c1e1900 */
[----:B--2---:R-:W-:Y:S02]  /*1080*/  ISETP.NE.U32.AND P1, PT, R12, RZ, PT ;  /* 0x000000ff0c00720c */ /* 0x004fe40003f25070 */
[----:B------:R-:W-:Y:S02]  /*1090*/  ISETP.NE.U32.AND P2, PT, RZ, UR6, PT ;  /* 0x00000006ff007c0c */ /* 0x000fe4000bf45070 */
[----:B------:R-:W-:Y:S02]  /*10a0*/  LOP3.LUT R0, R6, 0xff0000, RZ, 0xc0, !PT ;  /* 0x00ff000006007812 */ /* 0x000fe400078ec0ff */
[----:B------:R-:W-:Y:S02]  /*10b0*/  SHF.R.U32.HI R7, RZ, 0x8, R4 ;  /* 0x00000008ff077819 */ /* 0x000fe40000011604 */
[----:B------:R-:W-:Y:S02]  /*10c0*/  ISETP.NE.AND.EX P1, PT, R13, RZ, PT, P1 ;  /* 0x000000ff0d00720c */ /* 0x000fe40003f25310 */
[----:B------:R-:W-:-:S02]  /*10d0*/  ISETP.NE.AND.EX P2, PT, RZ, UR7, PT, P2 ;  /* 0x00000007ff007c0c */ /* 0x000fc4000bf45320 */
[----:B------:R-:W-:Y:S02]  /*10e0*/  LEA.HI R155, R0, R7, RZ, 0x10 ;  /* 0x00000007009b7211 */ /* 0x000fe400078f80ff */
[----:B0-----:R-:W-:Y:S01]  /*10f0*/  SEL R0, R11, 0x1, P1 ;  /* 0x000000010b007807 */ /* 0x001fe20000800000 */
[----:B---34-:R-:W-:Y:S08]  /*1100*/  @P0 BRA `(.L_x_2022) ;  /* 0x0000000000240947 */ /* 0x018ff00003800000 */
        /* <DEDUP_REMOVED lines=9> */
.L_x_2022:
[----:B------:R-:W-:Y:S01]  /*11a0*/  IMAD R17, R0, R17, RZ ;  /* 0x0000001100117224 */ /* 0x000fe200078e02ff */
[----:B------:R-:W-:Y:S01]  /*11b0*/  LOP3.LUT R154, R6, 0xffff, RZ, 0xc0, !PT ;  /* 0x0000ffff069a7812 */ /* 0x000fe200078ec0ff */
[----:B------:R-:W-:Y:S06]  /*11c0*/  @!P2 BRA `(.L_x_2023) ;  /* 0x000000000010a947 */ /* 0x000fec0003800000 */
[----:B------:R-:W-:-:S04]  /*11d0*/  LEA R2, P0, R153, UR6, 0x2 ;  /* 0x0000000699027c11 */ /* 0x000fc8000f8010ff */
[----:B------:R-:W-:-:S05]  /*11e0*/  LEA.HI.X R3, R153, UR7, R14, 0x2, P0 ;  /* 0x0000000799037c11 */ /* 0x000fca00080f140e */
[----:B------:R0:W5:Y:S01]  /*11f0*/  LDG.E R17, desc[UR40][R2.64] ;  /* 0x0000002802117981 */ /* 0x000162000c1e1900 */
[----:B------:R-:W-:Y:S05]  /*1200*/  BRA `(.L_x_2024) ;  /* 0x0000000000247947 */ /* 0x000fea0003800000 */
.L_x_2023:
[----:B------:R-:W-:Y:S02]  /*1210*/  ULDC.64 UR4, c[0x0][0xa08] ;  /* 0x0002820000047ab9 */ /* 0x000fe40000000a00 */
[----:B------:R-:W-:-:S04]  /*1220*/  ISETP.NE.U32.AND P0, PT, RZ, UR4, PT ;  /* 0x00000004ff007c0c */ /* 0x000fc8000bf05070 */
[----:B------:R-:W-:-:S13]  /*1230*/  ISETP.NE.AND.EX P0, PT, RZ, UR5, PT, P0 ;  /* 0x00000005ff007c0c */ /* 0x000fda000bf05300 */
[----:B------:R-:W-:Y:S05]  /*1240*/  @!P0 BRA `(.L_x_2024) ;  /* 0x0000000000148947 */ /* 0x000fea0003800000 */
[----:B------:R-:W0:Y:S02]  /*1250*/  LDC.64 R2, c[0x0][0xa08] ;  /* 0x00028200ff027b82 */ /* 0x000e240000000a00 */
[----:B0-----:R-:W-:-:S05]  /*1260*/  IMAD.WIDE R2, R153, 0x4, R2 ;  /* 0x0000000499027825 */ /* 0x001fca00078e0202 */
[----:B------:R-:W2:Y:S04]  /*1270*/  LDG.E R17, desc[UR40][R2.64] ;  /* 0x0000002802117981 */ /* 0x000ea8000c1e1900 */
[----:B------:R-:W2:Y:S02]  /*1280*/  LDG.E R0, desc[UR40][R2.64+0x4] ;  /* 0x0000042802007981 */ /* 0x000ea4000c1e1900 */
[----:B--2---:R-:W-:-:S07]  /*1290*/  IMAD.IADD R17, R0, 0x1, -R17 ;  /* 0x0000000100117824 */ /* 0x004fce00078e0a11 */
.L_x_2024:
[----:B------:R-:W1:Y:S01]  /*12a0*/  LDC R0, c[0x0][0x448] ;  /* 0x00011200ff007b82 */ /* 0x000e620000000800 */
[----:B------:R-:W-:Y:S01]  /*12b0*/  IMAD R16, R5, 0xc0, RZ ;  /* 0x000000c005107824 */ /* 0x000fe200078e02ff */
[----:B------:R-:W-:Y:S01]  /*12c0*/  LOP3.LUT R11, R155, 0xff, RZ, 0xc0, !PT ;  /* 0x000000ff9b0b7812 */ /* 0x000fe200078ec0ff */
[----:B-----5:R-:W-:Y:S01]  /*12d0*/  IMAD.IADD R17, R17, 0x1, -R10 ;  /* 0x0000000111117824 */ /* 0x020fe200078e0a0a */
[----:B------:R-:W-:Y:S01]  /*12e0*/  SHF.R.U32.HI R155, RZ, 0x10, R155 ;  /* 0x00000010ff9b7819 */ /* 0x000fe2000001169b */
[----:B------:R-:W-:Y:S02]  /*12f0*/  IMAD.MOV.U32 R88, RZ, RZ, RZ ;  /* 0x000000ffff587224 */ /* 0x000fe400078e00ff */
[----:B------:R2:W-:Y:S01]  /*1300*/  STL [R1+0x1c], R11 ;  /* 0x00001c0b01007387 */ /* 0x0005e20000100800 */
[----:B-1----:R-:W-:Y:S02]  /*1310*/  ISETP.NE.AND P0, PT, R0, 0x1, PT ;  /* 0x000000010000780c */ /* 0x002fe40003f05270 */
[----:B------:R-:W-:-:S11]  /*1320*/  IADD3 R0, R16, 0xbf, RZ ;  /* 0x000000bf10007810 */ /* 0x000fd60007ffe0ff */
[----:B0-----:R-:W0:Y:S08]  /*1330*/  @P0 LDC R3, c[0x0][0x44c] ;  /* 0x00011300ff030b82 */ /* 0x001e300000000800 */
[----:B------:R-:W1:Y:S01]  /*1340*/  @P0 LDC R7, c[0x0][0x450] ;  /* 0x00011400ff070b82 */ /* 0x000e620000000800 */
[----:B0-----:R-:W-:Y:S01]  /*1350*/  @P0 IMAD.HI.U32 R2, R0, R3, RZ ;  /* 0x0000000300020227 */ /* 0x001fe200078e00ff */
[----:B------:R-:W-:-:S04]  /*1360*/  IADD3 R3, R17, 0x80, -R18 ;  /* 0x0000008011037810 */ /* 0x000fc80007ffe812 */
[----:B-1----:R-:W-:Y:S01]  /*1370*/  @P0 SHF.R.U32.HI R0, RZ, R7, R2 ;  /* 0x00000007ff000219 */ /* 0x002fe20000011602 */
[----:B------:R-:W-:-:S04]  /*1380*/  VIADD R2, R17, 0x7f ;  /* 0x0000007f11027836 */ /* 0x000fc80000000000 */
[----:B------:R-:W-:Y:S01]  /*1390*/  IMAD.IADD R0, R3, 0x1, R0 ;  /* 0x0000000103007824 */ /* 0x000fe200078e0200 */
[----:B------:R-:W-:-:S04]  /*13a0*/  SHF.R.S32.HI R3, RZ, 0x1f, R2 ;  /* 0x0000001fff037819 */ /* 0x000fc80000011402 */
[----:B------:R-:W-:Y:S02]  /*13b0*/  SHF.R.S32.HI R5, RZ, 0x1f, R0 ;  /* 0x0000001fff057819 */ /* 0x000fe40000011400 */
[----:B------:R-:W-:Y:S02]  /*13c0*/  LEA.HI R3, R3, R2, RZ, 0x7 ;  /* 0x0000000203037211 */ /* 0x000fe400078f38ff */
[----:B------:R-:W-:Y:S02]  /*13d0*/  LEA.HI R5, R5, R0, RZ, 0x7 ;  /* 0x0000000005057211 */ /* 0x000fe400078f38ff */
[----:B------:R-:W-:Y:S02]  /*13e0*/  SHF.R.S32.HI R3, RZ, 0x7, R3 ;  /* 0x00000007ff037819 */ /* 0x000fe40000011403 */
[----:B------:R-:W-:-:S04]  /*13f0*/  SHF.R.S32.HI R0, RZ, 0x7, R5 ;  /* 0x00000007ff007819 */ /* 0x000fc80000011405 */
[----:B------:R-:W-:-:S04]  /*1400*/  VIMNMX R6, R3, R0, PT ;  /* 0x0000000003067248 */ /* 0x000fc80003fe0100 */
[----:B------:R-:W-:-:S13]  /*1410*/  ISETP.GE.AND P0, PT, R6, 0x1, PT ;  /* 0x000000010600780c */ /* 0x000fda0003f06270 */
[----:B--2---:R-:W-:Y:S05]  /*1420*/  @!P0 BRA `(.L_x_2025) ;  /* 0x0000000000788947 */ /* 0x004fea0003800000 */
[----:B------:R-:W0:Y:S01]  /*1430*/  LDC R0, c[0x0][0x9f0] ;  /* 0x00027c00ff007b82 */ /* 0x000e220000000800 */
[----:B------:R-:W-:-:S04]  /*1440*/  ISETP.NE.AND P0, PT, R155, RZ, PT ;  /* 0x000000ff9b00720c */ /* 0x000fc80003f05270 */
[----:B0-----:R-:W-:-:S04]  /*1450*/  SEL R9, R155, R0, P0 ;  /* 0x000000009b097207 */ /* 0x001fc80000000000 */
[-C--:B------:R-:W-:Y:S02]  /*1460*/  IABS R5, R9.reuse ;  /* 0x0000000900057213 */ /* 0x080fe40000000000 */
        /* <DEDUP_REMOVED lines=26> */
.L_x_2025:
[-C--:B------:R-:W-:Y:S01]  /*1610*/  IMAD R23, R11, R88.reuse, RZ ;  /* 0x000000580b177224 */ /* 0x080fe200078e02ff */
[----:B------:R-:W-:Y:S01]  /*1620*/  PLOP3.LUT P0, PT, PT, PT, PT, 0x80, 0x0 ;  /* 0x000000000000781c */ /* 0x000fe20003f0f070 */
[----:B------:R-:W-:Y:S01]  /*1630*/  IMAD.MOV.U32 R0, RZ, RZ, RZ ;  /* 0x000000ffff007224 */ /* 0x000fe200078e00ff */
[----:B------:R-:W-:Y:S02]  /*1640*/  MOV R28, RZ ;  /* 0x000000ff001c7202 */ /* 0x000fe40000000f00 */
[----:B------:R-:W-:Y:S02]  /*1650*/  CS2R R118, SRZ ;  /* 0x0000000000767805 */ /* 0x000fe4000001ff00 */
[----:B------:R-:W-:Y:S02]  /*1660*/  VIADDMNMX R88, R23, R88, R6, PT ;  /* 0x0000005817587246 */ /* 0x000fe40003800106 */
[----:B------:R-:W-:Y:S02]  /*1670*/  CS2R R116, SRZ ;  /* 0x0000000000747805 */ /* 0x000fe4000001ff00 */
[----:B------:R-:W-:-:S02]  /*1680*/  CS2R R114, SRZ ;  /* 0x0000000000727805 */ /* 0x000fc4000001ff00 */
[----:B------:R-:W-:Y:S02]  /*1690*/  CS2R R112, SRZ ;  /* 0x0000000000707805 */ /* 0x000fe4000001ff00 */
[----:B------:R-:W-:Y:S02]  /*16a0*/  ISETP.GT.AND P1, PT, R88, R23, PT ;  /* 0x000000175800720c */ /* 0x000fe40003f24270 */
        /* <DEDUP_REMOVED lines=20> */
[----:B------:R-:W-:-:S05]  /*17f0*/  SHF.R.S32.HI R4, RZ, 0x7, R4 ;  /* 0x00000007ff047819 */ /* 0x000fca0000011404 */
        /* <DEDUP_REMOVED lines=28> */
.L_x_2027:
[----:B------:R-:W2:Y:S01]  /*19c0*/  LDL R2, [R1+0x24] ;  /* 0x0000240001027983 */ /* 0x000ea20000100800 */
[----:B------:R-:W-:Y:S02]  /*19d0*/  ISETP.NE.AND P0, PT, R19, 0x3, PT ;  /* 0x000000031300780c */ /* 0x000fe40003f05270 */
[----:B--2---:R-:W-:-:S04]  /*19e0*/  LEA.HI R0, R2, R2, RZ, 0x1 ;  /* 0x0000000202007211 */ /* 0x004fc800078f08ff */
[----:B------:R-:W-:-:S05]  /*19f0*/  LOP3.LUT R0, R0, 0xfffffffe, RZ, 0xc0, !PT ;  /* 0xfffffffe00007812 */ /* 0x000fca00078ec0ff */
[----:B------:R-:W-:-:S05]  /*1a00*/  IMAD.IADD R0, R2, 0x1, -R0 ;  /* 0x0000000102007824 */ /* 0x000fca00078e0a00 */
[----:B------:R-:W-:-:S04]  /*1a10*/  SHF.L.U32 R0, R0, 0x1f, RZ ;  /* 0x0000001f00007819 */ /* 0x000fc800000006ff */
[----:B------:R-:W0:Y:S02]  /*1a20*/  SYNCS.PHASECHK.TRANS64.TRYWAIT P1, [UR38+0x16800], R0 ;  /* 0x01680000ff0075a7 */ /* 0x000e240008020166 */
[----:B0-----:R-:W-:Y:S05]  /*1a30*/  @!P1 BRA `(.L_x_2028) ;  /* 0x0000010800809947 */ /* 0x001fea0003800000 */
.L_x_2182:
[----:B------:R-:W-:Y:S05]  /*1a40*/  @!P0 BRA `(.L_x_2029) ;  /* 0x0000000000048947 */ /* 0x000fea0003800000 */
[----:B------:R-:W-:Y:S01]  /*1a50*/  BPT.TRAP 0x1 ;  /* 0x000000040000795c */ /* 0x000fe20000300000 */
.L_x_2029:
[----:B0-----:R-:W-:Y:S02]  /*1a60*/  IMAD.U32 R0, RZ, RZ, UR37 ;  /* 0x00000025ff007e24 */ /* 0x001fe4000f8e00ff */
[----:B------:R-:W-:-:S03]  /*1a70*/  IMAD.U32 R3, RZ, RZ, UR36 ;  /* 0x00000024ff037e24 */ /* 0x000fc6000f8e00ff */
[----:B------:R-:W-:Y:S02]  /*1a80*/  LEA R0, R0, UR38, 0x3 ;  /* 0x0000002600007c11 */ /* 0x000fe4000f8e18ff */
[----:B------:R-:W-:-:S04]  /*1a90*/  SHF.L.U32 R3, R3, 0x1f, RZ ;  /* 0x0000001f03037819 */ /* 0x000fc800000006ff */
[----:B------:R0:W1:Y:S01]  /*1aa0*/  SYNCS.PHASECHK.TRANS64.TRYWAIT P2, [R0+URZ+0x16830], R3 ;  /* 0x01683003000075a7 */ /* 0x000062000804017f */
[----:B------:R-:W-:Y:S05]  /*1ab0*/  @!P0 BRA `(.L_x_2030) ;  /* 0x0000000000048947 */ /* 0x000fea0003800000 */
[----:B------:R-:W-:Y:S01]  /*1ac0*/  BPT.TRAP 0x1 ;  /* 0x000000040000795c */ /* 0x000fe20000300000 */
.L_x_2030:
[----:B------:R-:W2:Y:S02]  /*1ad0*/  S2R R2, SR_TID.X ;  /* 0x0000000000027919 */ /* 0x000ea40000002100 */
[----:B--2---:R-:W-:Y:S01]  /*1ae0*/  LOP3.LUT P1, RZ, R2, 0x7f, RZ, 0xc0, !PT ;  /* 0x0000007f02ff7812 */ /* 0x004fe2000782c0ff */
[----:B-1----:R-:W-:-:S12]  /*1af0*/  @P2 BRA `(.L_x_2031) ;  /* 0x0000000000082947 */ /* 0x002fd80003800000 */
[----:B------:R-:W1:Y:S02]  /*1b00*/  SYNCS.PHASECHK.TRANS64.TRYWAIT P2, [R0+URZ+0x16830], R3 ;  /* 0x01683003000075a7 */ /* 0x000e64000804017f */
[----:B-1----:R-:W-:Y:S05]  /*1b10*/  @!P2 BRA `(.L_x_2032) ;  /* 0x000001080060a947 */ /* 0x002fea0003800000 */
.L_x_2031:
[----:B------:R-:W-:Y:S05]  /*1b20*/  WARPSYNC.ALL ;  /* 0x0000000000007948 */ /* 0x000fea0003800000 */
[----:B------:R-:W-:Y:S01]  /*1b30*/  UIADD3 UR4, UR38, 0xe400, URZ ;  /* 0x0000e40026047890 */ /* 0x000fe2000fffe03f */
[----:B------:R-:W-:Y:S01]  /*1b40*/  WARPGROUP.ARRIVE ;  /* 0x00000000000079c5 */ /* 0x000fe20000000000 */
[----:B------:R-:W-:Y:S01]  /*1b50*/  ULOP3.LUT UR8, UR42, 0x10000, URZ, 0xfc, !UPT ;  /* 0x000100002a087892 */ /* 0x000fe2000f8efc3f */
[----:B------:R-:W2:Y:S01]  /*1b60*/  LDC R10, c[0x0][0x448] ;  /* 0x00011200ff0a7b82 */ /* 0x000ea20000000800 */
[----:B------:R-:W-:Y:S01]  /*1b70*/  USHF.R.U32.HI UR4, URZ, 0x4, UR4 ;  /* 0x000000043f047899 */ /* 0x000fe20008011604 */
[----:B01----:R-:W-:Y:S01]  /*1b80*/  @!P1 VIADD R0, R0, 0x16840 ;  /* 0x0001684000009836 */ /* 0x003fe20000000000 */
[----:B------:R-:W-:Y:S01]  /*1b90*/  UMOV UR9, 0x40000040 ;  /* 0x4000004000097882 */ /* 0x000fe20000000000 */
[----:B------:R-:W-:Y:S01]  /*1ba0*/  UMOV UR11, 0x40000040 ;  /* 0x40000040000b7882 */ /* 0x000fe20000000000 */
[----:B------:R-:W-:-:S02]  /*1bb0*/  ULOP3.LUT UR4, UR4, 0x3fff, URZ, 0xc0, !UPT ;  /* 0x00003fff04047892 */ /* 0x000fc4000f8ec03f */
[----:B------:R-:W-:Y:S01]  /*1bc0*/  UIADD3 UR12, UR8, 0x2, URZ ;  /* 0x00000002080c7890 */ /* 0x000fe2000fffe03f */
[----:B------:R-:W-:Y:S01]  /*1bd0*/  @!P1 PRMT R0, RZ, 0x654, R0 ;  /* 0x00000654ff009816 */ /* 0x000fe20000000000 */
[----:B------:R-:W-:Y:S01]  /*1be0*/  ULOP3.LUT UR20, UR4, 0x10000, URZ, 0xfc, !UPT ;  /* 0x0001000004147892 */ /* 0x000fe2000f8efc3f */
[----:B------:R-:W-:Y:S01]  /*1bf0*/  UMOV UR13, 0x40000040 ;  /* 0x40000040000d7882 */ /* 0x000fe20000000000 */
[----:B------:R-:W-:Y:S02]  /*1c00*/  UMOV UR15, 0x40000040 ;  /* 0x40000040000f7882 */ /* 0x000fe40000000000 */
[----:B------:R-:W-:Y:S02]  /*1c10*/  ULEA UR10, UR37, UR20, 0xa ;  /* 0x00000014250a7291 */ /* 0x000fe4000f8e503f */
[----:B------:R-:W-:Y:S02]  /*1c20*/  UIADD3 UR16, UR8, 0x4, URZ ;  /* 0x0000000408107890 */ /* 0x000fe4000fffe03f */
[----:B------:R-:W-:-:S02]  /*1c30*/  UIADD3 UR14, UR10, 0x2, URZ ;  /* 0x000000020a0e7890 */ /* 0x000fc4000fffe03f */
[----:B------:R-:W-:Y:S01]  /*1c40*/  UIADD3 UR18, UR10, 0x4, URZ ;  /* 0x000000040a127890 */ /* 0x000fe2000fffe03f */
[----:B------:R-:W-:Y:S02]  /*1c50*/  UMOV UR17, 0x40000040 ;  /* 0x4000004000117882 */ /* 0x000fe40000000000 */
[----:B------:R-:W-:Y:S01]  /*1c60*/  HGMMA.64x128x16.F32.BF16 R24, gdesc[UR8], RZ, !UPT, gsb0 ;  /* 0x01e00000081879f0 */ /* 0x000fe2000c0018ff */
[----:B------:R-:W-:Y:S01]  /*1c70*/  UMOV UR19, 0x40000040 ;  /* 0x4000004000137882 */ /* 0x000fe20000000000 */
[----:B------:R-:W-:Y:S01]  /*1c80*/  UIADD3 UR4, UR8, 0x6, URZ ;  /* 0x0000000608047890 */ /* 0x000fe2000fffe03f */
[----:B--2---:R-:W-:Y:S01]  /*1c90*/  ISETP.NE.AND P2, PT, R10, 0x1, PT ;  /* 0x000000010a00780c */ /* 0x004fe20003f45270 */
[----:B------:R-:W-:Y:S01]  /*1ca0*/  UIADD3 UR6, UR10, 0x6, URZ ;  /* 0x000000060a067890 */ /* 0x000fe2000fffe03f */
[----:B------:R-:W-:Y:S01]  /*1cb0*/  UMOV UR5, 0x40000040 ;  /* 0x4000004000057882 */ /* 0x000fe20000000000 */
[----:B------:R-:W-:-:S10]  /*1cc0*/  UMOV UR7, 0x40000040 ;  /* 0x4000004000077882 */ /* 0x000fd40000000000 */
[----:B------:R-:W0:Y:S01]  /*1cd0*/  @P2 LDC R10, c[0x0][0x44c] ;  /* 0x00011300ff0a2b82 */ /* 0x000e220000000800 */
        /* <DEDUP_REMOVED lines=8> */
[----:B------:R-:W-:Y:S01]  /*1d60*/  HGMMA.64x128x16.F32.BF16 R24, gdesc[UR4], R24, gsb0 ;  /* 0x01e00000041879f0 */ /* 0x000fe20008001818 */
[----:B------:R-:W-:Y:S01]  /*1d70*/  ULDC UR6, c[0x0][0x9d8] ;  /* 0x0002760000067ab9 */ /* 0x000fe20000000800 */
[----:B------:R-:W-:Y:S01]  /*1d80*/  ULDC UR7, c[0x0][0x988] ;  /* 0x0002620000077ab9 */ /* 0x000fe20000000800 */
[----:B------:R-:W-:Y:S02]  /*1d90*/  WARPGROUP.DEPBAR.LE gsb0, 0x0 ;  /* 0x00008000000079c5 */ /* 0x000fe40000010000 */
[----:B------:R-:W-:Y:S01]  /*1da0*/  FMUL.FTZ R27, R27, UR6 ;  /* 0x000000061b1b7c20 */ /* 0x000fe20008410000 */
[----:B------:R-:W-:Y:S01]  /*1db0*/  FMUL.FTZ R13, R37, UR6 ;  /* 0x00000006250d7c20 */ /* 0x000fe20008410000 */
[----:B------:R-:W-:Y:S02]  /*1dc0*/  IMAD.IADD R37, R152, 0x1, R16 ;  /* 0x0000000198257824 */ /* 0x000fe400078e0210 */
[----:B------:R-:W-:Y:S01]  /*1dd0*/  FMUL.FTZ R39, R39, UR6 ;  /* 0x0000000627277c20 */ /* 0x000fe20008410000 */
[----:B------:R1:W-:Y:S01]  /*1de0*/  MUFU.TANH R112, R27 ;  /* 0x0000001b00707308 */ /* 0x0003e20000002400 */
[----:B------:R-:W-:Y:S01]  /*1df0*/  FMUL.FTZ R26, R26, UR6 ;  /* 0x000000061a1a7c20 */ /* 0x000fe20008410000 */
[----:B0-----:R-:W-:-:S04]  /*1e00*/  @P2 IMAD.HI.U32 R10, R37, R10, RZ ;  /* 0x0000000a250a2227 */ /* 0x001fc800078e00ff */
[----:B------:R-:W-:Y:S01]  /*1e10*/  FMUL.FTZ R30, R30, UR6 ;  /* 0x000000061e1e7c20 */ /* 0x000fe20008410000 */
[----:B------:R-:W-:Y:S01]  /*1e20*/  FMUL.FTZ R31, R31, UR6 ;  /* 0x000000061f1f7c20 */ /* 0x000fe20008410000 */
[----:B------:R-:W-:Y:S01]  /*1e30*/  FMUL.FTZ R34, R34, UR6 ;  /* 0x0000000622227c20 */ /* 0x000fe20008410000 */
[----:B------:R-:W-:Y:S01]  /*1e40*/  FMUL.FTZ R35, R35, UR6 ;  /* 0x0000000623237c20 */ /* 0x000fe20008410000 */
[----:B------:R-:W-:Y:S01]  /*1e50*/  FMUL.FTZ R38, R38, UR6 ;  /* 0x0000000626267c20 */ /* 0x000fe20008410000 */
[----:B------:R0:W-:Y:S01]  /*1e60*/  MUFU.TANH R98, R39 ;  /* 0x0000002700627308 */ /* 0x0001e20000002400 */
[----:B-1----:R-:W1:Y:S01]  /*1e70*/  @P2 LDC R27, c[0x0][0x450] ;  /* 0x00011400ff1b2b82 */ /* 0x002e620000000800 */
[----:B------:R-:W-:Y:S01]  /*1e80*/  FMUL.FTZ R21, R29, UR6 ;  /* 0x000000061d157c20 */ /* 0x000fe20008410000 */
[----:B------:R-:W-:Y:S01]  /*1e90*/  FMUL.FTZ R42, R42, UR6 ;  /* 0x000000062a2a7c20 */ /* 0x000fe20008410000 */
[----:B------:R-:W-:Y:S01]  /*1ea0*/  FMUL.FTZ R94, R43, UR6 ;  /* 0x000000062b5e7c20 */ /* 0x000fe20008410000 */
[----:B------:R-:W-:Y:S01]  /*1eb0*/  FMUL.FTZ R92, R46, UR6 ;  /* 0x000000062e5c7c20 */ /* 0x000fe20008410000 */
[----:B------:R-:W-:Y:S01]  /*1ec0*/  FMUL.FTZ R90, R47, UR6 ;  /* 0x000000062f5a7c20 */ /* 0x000fe20008410000 */
[----:B------:R-:W-:Y:S01]  /*1ed0*/  FMUL.FTZ R89, R24, UR6 ;  /* 0x0000000618597c20 */ /* 0x000fe20008410000 */
[----:B------:R2:W3:Y:S01]  /*1ee0*/  MUFU.TANH R114, R26 ;  /* 0x0000001a00727308 */ /* 0x0004e20000002400 */
[----:B0-----:R-:W-:-:S02]  /*1ef0*/  IMAD.MOV.U32 R39, RZ, RZ, -0x80 ;  /* 0xffffff80ff277424 */ /* 0x001fc400078e00ff */
[----:B------:R-:W-:Y:S01]  /*1f00*/  FMUL.FTZ R24, R28, UR6 ;  /* 0x000000061c187c20 */ /* 0x000fe20008410000 */
[----:B------:R-:W-:Y:S01]  /*1f10*/  FMUL.FTZ R28, R51, UR6 ;  /* 0x00000006331c7c20 */ /* 0x000fe20008410000 */
[----:B------:R-:W-:Y:S01]  /*1f20*/  FMUL.FTZ R8, R56, UR6 ;  /* 0x0000000638087c20 */ /* 0x000fe20008410000 */
[----:B------:R-:W-:Y:S02]  /*1f30*/  IMAD R39, R88, R39, 0x80 ;  /* 0x0000008058277424 */ /* 0x000fe400078e0227 */
[----:B------:R-:W-:Y:S01]  /*1f40*/  FMUL.FTZ R56, R55, UR6 ;  /* 0x0000000637387c20 */ /* 0x000fe20008410000 */
[----:B------:R-:W-:Y:S01]  /*1f50*/  FMUL.FTZ R58, R58, UR6 ;  /* 0x000000063a3a7c20 */ /* 0x000fe20008410000 */
[----:B------:R-:W0:Y:S01]  /*1f60*/  MUFU.TANH R30, R30 ;  /* 0x0000001e001e7308 */ /* 0x000e220000002400 */
[----:B--2---:R-:W-:Y:S01]  /*1f70*/  FMUL.FTZ R26, R50, UR6 ;  /* 0x00000006321a7c20 */ /* 0x004fe20008410000 */
[--C-:B------:R-:W-:Y:S01]  /*1f80*/  IADD3 R108, -R22, 0x1, R39.reuse ;  /* 0x00000001166c7810 */ /* 0x100fe20007ffe127 */
[----:B------:R-:W-:Y:S01]  /*1f90*/  FMUL.FTZ R70, R70, UR6 ;  /* 0x0000000646467c20 */ /* 0x000fe20008410000 */
[----:B------:R-:W-:Y:S01]  /*1fa0*/  IADD3 R39, -R22, R17, R39 ;  /* 0x0000001116277210 */ /* 0x000fe20007ffe127 */
[----:B------:R-:W-:Y:S01]  /*1fb0*/  FMUL.FTZ R5, R52, UR6 ;  /* 0x0000000634057c20 */ /* 0x000fe20008410000 */
[----:B------:R-:W-:Y:S01]  /*1fc0*/  IADD3 R108, -R18, R108, R17 ;  /* 0x0000006c126c7210 */ /* 0x000fe20007ffe111 */
[----:B------:R-:W-:Y:S01]  /*1fd0*/  FMUL.FTZ R52, R59, UR6 ;  /* 0x000000063b347c20 */ /* 0x000fe20008410000 */
[----:B------:R-:W2:Y:S01]  /*1fe0*/  MUFU.TANH R31, R31 ;  /* 0x0000001f001f7308 */ /* 0x000ea20000002400 */
[----:B-1----:R-:W-:Y:S01]  /*1ff0*/  @P2 SHF.R.U32.HI R37, RZ, R27, R10 ;  /* 0x0000001bff252219 */ /* 0x002fe2000001160a */
[----:B------:R-:W-:Y:S01]  /*2000*/  FMUL.FTZ R27, R54, UR6 ;  /* 0x00000006361b7c20 */ /* 0x000fe20008410000 */
[----:B------:R-:W-:Y:S01]  /*2010*/  FMUL.FTZ R66, R66, UR6 ;  /* 0x0000000642427c20 */ /* 0x000fe20008410000 */
[----:B------:R-:W-:Y:S01]  /*2020*/  FMUL.FTZ R54, R62, UR6 ;  /* 0x000000063e367c20 */ /* 0x000fe20008410000 */
[----:B------:R-:W-:Y:S01]  /*2030*/  FMUL.FTZ R63, R63, UR6 ;  /* 0x000000063f3f7c20 */ /* 0x000fe20008410000 */
[----:B------:R-:W1:Y:S01]  /*2040*/  SHFL.IDX PT, R10, R37, 0x1, 0x1c1f ;  /* 0x003c1f00250a7f89 */ /* 0x000e6200000e0000 */
[----:B------:R-:W-:Y:S01]  /*2050*/  FMUL.FTZ R4, R48, UR6 ;  /* 0x0000000630047c20 */ /* 0x000fe20008410000 */
[----:B------:R-:W4:Y:S01]  /*2060*/  MUFU.TANH R34, R34 ;  /* 0x0000002200227308 */ /* 0x000f220000002400 */
[----:B------:R-:W-:Y:S01]  /*2070*/  FMUL.FTZ R67, R67, UR6 ;  /* 0x0000000643437c20 */ /* 0x000fe20008410000 */
[----:B------:R-:W-:Y:S01]  /*2080*/  FMUL.FTZ R2, R44, UR6 ;  /* 0x000000062c027c20 */ /* 0x000fe20008410000 */
[----:B------:R-:W-:Y:S01]  /*2090*/  FMUL.FTZ R71, R71, UR6 ;  /* 0x0000000647477c20 */ /* 0x000fe20008410000 */
[----:B------:R-:W-:Y:S01]  /*20a0*/  FMUL.FTZ R11, R40, UR6 ;  /* 0x00000006280b7c20 */ /* 0x000fe20008410000 */
[----:B------:R-:W-:Y:S01]  /*20b0*/  FMUL.FTZ R74, R74, UR6 ;  /* 0x000000064a4a7c20 */ /* 0x000fe20008410000 */
[----:B------:R-:W-:Y:S01]  /*20c0*/  FMUL.FTZ R75, R75, UR6 ;  /* 0x000000064b4b7c20 */ /* 0x000fe20008410000 */
[----:B------:R-:W-:Y:S01]  /*20d0*/  FMUL.FTZ R78, R78, UR6 ;  /* 0x000000064e4e7c20 */ /* 0x000fe20008410000 */
[----:B------:R-:W5:Y:S01]  /*20e0*/  MUFU.TANH R35, R35 ;  /* 0x0000002300237308 */ /* 0x000f620000002400 */
        /* <DEDUP_REMOVED lines=8> */
[----:B------:R-:W5:Y:S01]  /*2170*/  SHFL.IDX PT, R37, R37, RZ, 0x1c1f ;  /* 0x001c1fff25257589 */ /* 0x000f6200000e0000 */
[----:B------:R-:W-:Y:S01]  /*2180*/  FMUL.FTZ R25, R25, UR6 ;  /* 0x0000000619197c20 */ /* 0x000fe20008410000 */
[----:B------:R-:W-:Y:S01]  /*2190*/  FMUL.FTZ R12, R41, UR6 ;  /* 0x00000006290c7c20 */ /* 0x000fe20008410000 */
[----:B------:R-:W-:Y:S01]  /*21a0*/  MOV R41, UR7 ;  /* 0x0000000700297c02 */ /* 0x000fe20008000f00 */
[----:B------:R-:W-:Y:S01]  /*21b0*/  FMUL.FTZ R20, R33, UR6 ;  /* 0x0000000621147c20 */ /* 0x000fe20008410000 */
[----:B-1----:R-:W-:Y:S01]  /*21c0*/  VIADDMNMX R10, R10, R108, R39, PT ;  /* 0x0000006c0a0a7246 */ /* 0x002fe20003800127 */
[----:B------:R-:W-:Y:S01]  /*21d0*/  FMUL.FTZ R47, R64, UR6 ;  /* 0x00000006402f7c20 */ /* 0x000fe20008410000 */
[----:B------:R-:W1:Y:S01]  /*21e0*/  MUFU.TANH R42, R42 ;  /* 0x0000002a002a7308 */ /* 0x000e620000002400 */
[----:B------:R-:W-:Y:S01]  /*21f0*/  FMUL.FTZ R6, R49, UR6 ;  /* 0x0000000631067c20 */ /* 0x000fe20008410000 */
[----:B------:R-:W-:Y:S01]  /*2200*/  ISETP.GT.AND P3, PT, R10, RZ, PT ;  /* 0x000000ff0a00720c */ /* 0x000fe20003f64270 */
[----:B------:R-:W-:Y:S01]  /*2210*/  FMUL.FTZ R49, R68, UR6 ;  /* 0x0000000644317c20 */ /* 0x000fe20008410000 */
[C---:B------:R-:W-:Y:S01]  /*2220*/  ISETP.GT.AND P4, PT, R10.reuse, 0x1, PT ;  /* 0x000000010a00780c */ /* 0x040fe20003f84270 */
[----:B------:R-:W-:Y:S01]  /*2230*/  FMUL.FTZ R7, R53, UR6 ;  /* 0x0000000635077c20 */ /* 0x000fe20008410000 */
[----:B------:R-:W-:Y:S01]  /*2240*/  ISETP.GT.AND P5, PT, R10, 0x8, PT ;  /* 0x000000080a00780c */ /* 0x000fe20003fa4270 */
[----:B------:R-:W-:Y:S01]  /*2250*/  FMUL.FTZ R53, R72, UR6 ;  /* 0x0000000648357c20 */ /* 0x000fe20008410000 */
[----:B---3--:R-:W-:Y:S01]  /*2260*/  FSEL R114, R114, -INF , P3 ;  /* 0xff80000072727808 */ /* 0x008fe20001800000 */
[----:B------:R-:W3:Y:S01]  /*2270*/  MUFU.TANH R94, R94 ;  /* 0x0000005e005e7308 */ /* 0x000ee20000002400 */
[----:B------:R-:W-:Y:S01]  /*2280*/  FSEL R112, R112, -INF , P4 ;  /* 0xff80000070707808 */ /* 0x000fe20002000000 */
[----:B------:R-:W-:Y:S01]  /*2290*/  FMUL.FTZ R3, R45, UR6 ;  /* 0x000000062d037c20 */ /* 0x000fe20008410000 */
[----:B------:R-:W-:Y:S01]  /*22a0*/  ISETP.GT.AND P3, PT, R10, 0x9, PT ;  /* 0x000000090a00780c */ /* 0x000fe20003f64270 */
[----:B------:R-:W-:Y:S01]  /*22b0*/  FMUL.FTZ R9, R57, UR6 ;  /* 0x0000000639097c20 */ /* 0x000fe20008410000 */
[----:B0-----:R-:W-:Y:S01]  /*22c0*/  FSEL R110, R30, -INF , P5 ;  /* 0xff8000001e6e7808 */ /* 0x001fe20002800000 */
[----:B------:R-:W-:Y:S01]  /*22d0*/  FMUL.FTZ R57, R76, UR6 ;  /* 0x000000064c397c20 */ /* 0x000fe20008410000 */
[----:B------:R-:W-:Y:S01]  /*22e0*/  FMNMX.FTZ R29, R114, R112, !PT ;  /* 0x00000070721d7209 */ /* 0x000fe20007810000 */
[----:B------:R-:W0:Y:S01]  /*22f0*/  MUFU.TANH R92, R92 ;  /* 0x0000005c005c7308 */ /* 0x000e220000002400 */
[----:B------:R-:W-:Y:S01]  /*2300*/  ISETP.GT.AND P4, PT, R10, 0x10, PT ;  /* 0x000000100a00780c */ /* 0x000fe20003f84270 */
[----:B------:R-:W-:Y:S01]  /*2310*/  FMUL.FTZ R33, R84, UR6 ;  /* 0x0000000654217c20 */ /* 0x000fe20008410000 */
[----:B--2---:R-:W-:Y:S01]  /*2320*/  FSEL R106, R31, -INF , P3 ;  /* 0xff8000001f6a7808 */ /* 0x004fe20001800000 */
[----:B------:R-:W-:Y:S01]  /*2330*/  FMUL.FTZ R43, R60, UR6 ;  /* 0x000000063c2b7c20 */ /* 0x000fe20008410000 */
[----:B------:R-:W-:Y:S01]  /*2340*/  FMNMX.FTZ R29, R110, R29, !PT ;  /* 0x0000001d6e1d7209 */ /* 0x000fe20007810000 */
[----:B------:R-:W-:Y:S01]  /*2350*/  FMUL.FTZ R45, R61, UR6 ;  /* 0x000000063d2d7c20 */ /* 0x000fe20008410000 */
[----:B------:R-:W-:Y:S01]  /*2360*/  ISETP.GT.AND P3, PT, R10, 0x11, PT ;  /* 0x000000110a00780c */ /* 0x000fe20003f64270 */
[----:B------:R-:W2:Y:S01]  /*2370*/  MUFU.TANH R90, R90 ;  /* 0x0000005a005a7308 */ /* 0x000ea20000002400 */
[----:B----4-:R-:W-:Y:S01]  /*2380*/  FSEL R104, R34, -INF , P4 ;  /* 0xff80000022687808 */ /* 0x010fe20002000000 */
[----:B------:R-:W-:Y:S01]  /*2390*/  FMUL.FTZ R51, R65, UR6 ;  /* 0x0000000641337c20 */ /* 0x000fe20008410000 */
[----:B------:R-:W-:Y:S01]  /*23a0*/  FMNMX.FTZ R29, R106, R29, !PT ;  /* 0x0000001d6a1d7209 */ /* 0x000fe20007810000 */
[----:B------:R-:W-:Y:S01]  /*23b0*/  FMUL.FTZ R55, R69, UR6 ;  /* 0x0000000645377c20 */ /* 0x000fe20008410000 */
[----:B------:R-:W-:Y:S01]  /*23c0*/  ISETP.GT.AND P4, PT, R10, 0x18, PT ;  /* 0x000000180a00780c */ /* 0x000fe20003f84270 */
[----:B------:R-:W-:Y:S01]  /*23d0*/  FMUL.FTZ R59, R73, UR6 ;  /* 0x00000006493b7c20 */ /* 0x000fe20008410000 */
[----:B-----5:R-:W-:Y:S01]  /*23e0*/  FSEL R102, R35, -INF , P3 ;  /* 0xff80000023667808 */ /* 0x020fe20001800000 */
[----:B------:R-:W4:Y:S01]  /*23f0*/  MUFU.TANH R26, R26 ;  /* 0x0000001a001a7308 */ /* 0x000f220000002400 */
[----:B------:R-:W-:Y:S01]  /*2400*/  FMNMX.FTZ R29, R104, R29, !PT ;  /* 0x0000001d681d7209 */ /* 0x000fe20007810000 */
[----:B------:R-:W-:Y:S01]  /*2410*/  FMUL.FTZ R61, R77, UR6 ;  /* 0x000000064d3d7c20 */ /* 0x000fe20008410000 */
[----:B------:R-:W-:Y:S01]  /*2420*/  ISETP.GT.AND P3, PT, R10, 0x19, PT ;  /* 0x000000190a00780c */ /* 0x000fe20003f64270 */
[----:B------:R-:W-:Y:S01]  /*2430*/  FMUL.FTZ R31, R81, UR6 ;  /* 0x00000006511f7c20 */ /* 0x000fe20008410000 */
[----:B------:R-:W-:Y:S01]  /*2440*/  FSEL R100, R38, -INF , P4 ;  /* 0xff80000026647808 */ /* 0x000fe20002000000 */
[----:B------:R-:W-:Y:S01]  /*2450*/  FMUL.FTZ R35, R85, UR6 ;  /* 0x0000000655237c20 */ /* 0x000fe20008410000 */
[----:B------:R-:W-:Y:S01]  /*2460*/  FMNMX.FTZ R29, R102, R29, !PT ;  /* 0x0000001d661d7209 */ /* 0x000fe20007810000 */
[----:B------:R-:W-:Y:S01]  /*2470*/  MUFU.TANH R28, R28 ;  /* 0x0000001c001c7308 */ /* 0x000fe20000002400 */
[----:B------:R-:W-:Y:S01]  /*2480*/  ISETP.GT.AND P4, PT, R10, 0x20, PT ;  /* 0x000000200a00780c */ /* 0x000fe20003f84270 */
[----:B------:R5:W-:Y:S01]  /*2490*/  @!P1 SYNCS.ARRIVE.TRANS64.RED.A1T0 RZ, [R0+URZ], RZ ;  /* 0x000000ff00ff99a7 */ /* 0x000be2000810043f */
[----:B------:R-:W-:-:S02]  /*24a0*/  FSEL R98, R98, -INF , P3 ;  /* 0xff80000062627808 */ /* 0x000fc40001800000 */
[----:B------:R-:W-:Y:S02]  /*24b0*/  FMNMX.FTZ R29, R100, R29, !PT ;  /* 0x0000001d641d7209 */ /* 0x000fe40007810000 */
[----:B------:R-:W-:Y:S01]  /*24c0*/  ISETP.GT.AND P3, PT, R10, 0x21, PT ;  /* 0x000000210a00780c */ /* 0x000fe20003f64270 */
[----:B------:R-:W5:Y:S01]  /*24d0*/  MUFU.TANH R27, R27 ;  /* 0x0000001b001b7308 */ /* 0x000f620000002400 */
[----:B-1----:R-:W-:Y:S02]  /*24e0*/  FSEL R96, R42, -INF , P4 ;  /* 0xff8000002a607808 */ /* 0x002fe40002000000 */
[----:B------:R-:W-:Y:S02]  /*24f0*/  FMNMX.FTZ R29, R98, R29, !PT ;  /* 0x0000001d621d7209 */ /* 0x000fe40007810000 */
[----:B------:R-:W-:Y:S02]  /*2500*/  ISETP.GT.AND P4, PT, R10, 0x28, PT ;  /* 0x000000280a00780c */ /* 0x000fe40003f84270 */
[----:B---3--:R-:W-:Y:S01]  /*2510*/  FSEL R94, R94, -INF , P3 ;  /* 0xff8000005e5e7808 */ /* 0x008fe20001800000 */
[----:B------:R-:W-:Y:S01]  /*2520*/  MUFU.TANH R56, R56 ;  /* 0x0000003800387308 */ /* 0x000fe20000002400 */
[----:B------:R-:W-:-:S02]  /*2530*/  FMNMX.FTZ R29, R96, R29, !PT ;  /* 0x0000001d601d7209 */ /* 0x000fc40007810000 */
[----:B------:R-:W-:Y:S02]  /*2540*/  ISETP.GT.AND P3, PT, R10, 0x29, PT ;  /* 0x000000290a00780c */ /* 0x000fe40003f64270 */
[----:B0-----:R-:W-:Y:S02]  /*2550*/  FSEL R92, R92, -INF , P4 ;  /* 0xff8000005c5c7808 */ /* 0x001fe40002000000 */
[----:B------:R-:W-:Y:S01]  /*2560*/  FMNMX.FTZ R29, R94, R29, !PT ;  /* 0x0000001d5e1d7209 */ /* 0x000fe20007810000 */
[----:B------:R-:W0:Y:S01]  /*2570*/  MUFU.TANH R58, R58 ;  /* 0x0000003a003a7308 */ /* 0x000e220000002400 */
[----:B------:R-:W-:Y:S02]  /*2580*/  ISETP.GT.AND P4, PT, R10, 0x30, PT ;  /* 0x000000300a00780c */ /* 0x000fe40003f84270 */
[----:B--2---:R-:W-:Y:S02]  /*2590*/  FSEL R90, R90, -INF , P3 ;  /* 0xff8000005a5a7808 */ /* 0x004fe40001800000 */
[----:B------:R-:W-:-:S02]  /*25a0*/  FMNMX.FTZ R29, R92, R29, !PT ;  /* 0x0000001d5c1d7209 */ /* 0x000fc40007810000 */
[----:B------:R-:W-:Y:S01]  /*25b0*/  ISETP.GT.AND P3, PT, R10, 0x31, PT ;  /* 0x000000310a00780c */ /* 0x000fe20003f64270 */
[----:B------:R4:W-:Y:S01]  /*25c0*/  MUFU.TANH R46, R70 ;  /* 0x00000046002e7308 */ /* 0x0009e20000002400 */
[----:B------:R-:W-:Y:S02]  /*25d0*/  FMNMX.FTZ R29, R90, R29, !PT ;  /* 0x0000001d5a1d7209 */ /* 0x000fe40007810000 */
[----:B------:R-:W-:-:S04]  /*25e0*/  VIADDMNMX R39, R37, R108, R39, PT ;  /* 0x0000006c25277246 */ /* 0x000fc80003800127 */
[----:B------:R-:W-:Y:S01]  /*25f0*/  ISETP.GT.AND P5, PT, R39, 0x8, PT ;  /* 0x000000082700780c */ /* 0x000fe20003fa4270 */
[----:B------:R-:W1:Y:S01]  /*2600*/  MUFU.TANH R52, R52 ;  /* 0x0000003400347308 */ /* 0x000e620000002400 */
[----:B----4-:R-:W-:Y:S02]  /*2610*/  FSEL R70, R26, -INF , P4 ;  /* 0xff8000001a467808 */ /* 0x010fe40002000000 */
[----:B------:R-:W-:Y:S02]  /*2620*/  ISETP.GT.AND P4, PT, R10, 0x38, PT ;  /* 0x000000380a00780c */ /* 0x000fe40003f84270 */
[----:B------:R-:W-:Y:S02]  /*2630*/  FMNMX.FTZ R29, R70, R29, !PT ;  /* 0x0000001d461d7209 */ /* 0x000fe40007810000 */
[----:B-----5:R-:W-:Y:S01]  /*2640*/  FSEL R62, R27, -INF , P4 ;  /* 0xff8000001b3e7808 */ /* 0x020fe20002000000 */
[----:B------:R2:W-:Y:S01]  /*2650*/  MUFU.TANH R50, R66 ;  /* 0x0000004200327308 */ /* 0x0005e20000002400 */
[----:B------:R-:W-:-:S04]  /*2660*/  ISETP.GT.AND P4, PT, R10, 0x40, PT ;  /* 0x000000400a00780c */ /* 0x000fc80003f84270 */
[----:B0-----:R-:W-:Y:S02]  /*2670*/  FSEL R58, R58, -INF , P4 ;  /* 0xff8000003a3a7808 */ /* 0x001fe40002000000 */
[----:B------:R-:W-:Y:S01]  /*2680*/  ISETP.GT.AND P4, PT, R10, 0x48, PT ;  /* 0x000000480a00780c */ /* 0x000fe20003f84270 */
[----:B------:R-:W0:Y:S01]  /*2690*/  MUFU.TANH R54, R54 ;  /* 0x0000003600367308 */ /* 0x000e220000002400 */
[----:B--2---:R-:W-:Y:S02]  /*26a0*/  FSEL R66, R28, -INF , P3 ;  /* 0xff8000001c427808 */ /* 0x004fe40001800000 */
[----:B------:R-:W-:Y:S02]  /*26b0*/  ISETP.GT.AND P3, PT, R10, 0x39, PT ;  /* 0x000000390a00780c */ /* 0x000fe40003f64270 */
[----:B------:R-:W-:Y:S02]  /*26c0*/  FMNMX.FTZ R29, R66, R29, !PT ;  /* 0x0000001d421d7209 */ /* 0x000fe40007810000 */
[----:B------:R-:W-:Y:S01]  /*26d0*/  FSEL R56, R56, -INF , P3 ;  /* 0xff80000038387808 */ /* 0x000fe20001800000 */
[----:B------:R-:W2:Y:S01]  /*26e0*/  MUFU.TANH R48, R63 ;  /* 0x0000003f00307308 */ /* 0x000ea20000002400 */
[----:B------:R-:W-:-:S02]  /*26f0*/  FMNMX.FTZ R29, R62, R29, !PT ;  /* 0x0000001d3e1d7209 */ /* 0x000fc40007810000 */
[----:B------:R-:W-:Y:S02]  /*2700*/  ISETP.GT.AND P3, PT, R10, 0x41, PT ;  /* 0x000000410a00780c */ /* 0x000fe40003f64270 */
[----:B------:R-:W-:Y:S02]  /*2710*/  FMNMX.FTZ R29, R56, R29, !PT ;  /* 0x0000001d381d7209 */ /* 0x000fe40007810000 */
[----:B-1----:R-:W-:Y:S01]  /*2720*/  FSEL R52, R52, -INF , P3 ;  /* 0xff80000034347808 */ /* 0x002fe20001800000 */
[----:B------:R-:W1:Y:S01]  /*2730*/  MUFU.TANH R44, R67 ;  /* 0x00000043002c7308 */ /* 0x000e620000002400 */
[----:B------:R-:W-:Y:S02]  /*2740*/  FMNMX.FTZ R29, R58, R29, !PT ;  /* 0x0000001d3a1d7209 */ /* 0x000fe40007810000 */
[----:B------:R-:W-:Y:S02]  /*2750*/  ISETP.GT.AND P3, PT, R10, 0x49, PT ;  /* 0x000000490a00780c */ /* 0x000fe40003f64270 */
[----:B0-----:R-:W-:-:S02]  /*2760*/  FSEL R54, R54, -INF , P4 ;  /* 0xff80000036367808 */ /* 0x001fc40002000000 */
[----:B------:R-:W-:Y:S01]  /*2770*/  FMNMX.FTZ R29, R52, R29, !PT ;  /* 0x0000001d341d7209 */ /* 0x000fe20007810000 */
[----:B------:R-:W0:Y:S01]  /*2780*/  MUFU.TANH R40, R71 ;  /* 0x0000004700287308 */ /* 0x000e220000002400 */
[----:B------:R-:W-:Y:S02]  /*2790*/  ISETP.GT.AND P4, PT, R10, 0x50, PT ;  /* 0x000000500a00780c */ /* 0x000fe40003f84270 */
[----:B--2---:R-:W-:Y:S02]  /*27a0*/  FSEL R48, R48, -INF , P3 ;  /* 0xff80000030307808 */ /* 0x004fe40001800000 */
[----:B------:R-:W-:Y:S02]  /*27b0*/  FMNMX.FTZ R29, R54, R29, !PT ;  /* 0x0000001d361d7209 */ /* 0x000fe40007810000 */
[----:B------:R-:W-:Y:S01]  /*27c0*/  ISETP.GT.AND P3, PT, R10, 0x51, PT ;  /* 0x000000510a00780c */ /* 0x000fe20003f64270 */
[----:B------:R-:W2:Y:S01]  /*27d0*/  MUFU.TANH R42, R74 ;  /* 0x0000004a002a7308 */ /* 0x000ea20000002400 */
[----:B------:R-:W-:-:S02]  /*27e0*/  FSEL R50, R50, -INF , P4 ;  /* 0xff80000032327808 */ /* 0x000fc40002000000 */
[----:B------:R-:W-:Y:S02]  /*27f0*/  FMNMX.FTZ R29, R48, R29, !PT ;  /* 0x0000001d301d7209 */ /* 0x000fe40007810000 */
[----:B------:R-:W-:Y:S02]  /*2800*/  ISETP.GT.AND P4, PT, R10, 0x58, PT ;  /* 0x000000580a00780c */ /* 0x000fe40003f84270 */
[----:B-1----:R-:W-:Y:S01]  /*2810*/  FSEL R44, R44, -INF , P3 ;  /* 0xff8000002c2c7808 */ /* 0x002fe20001800000 */
[----:B------:R-:W1:Y:S01]  /*2820*/  MUFU.TANH R26, R75 ;  /* 0x0000004b001a7308 */ /* 0x000e620000002400 */
[----:B------:R-:W-:Y:S02]  /*2830*/  FMNMX.FTZ R29, R50, R29, !PT ;  /* 0x0000001d321d7209 */ /* 0x000fe40007810000 */
[----:B------:R-:W-:Y:S02]  /*2840*/  ISETP.GT.AND P3, PT, R10, 0x59, PT ;  /* 0x000000590a00780c */ /* 0x000fe40003f64270 */
[----:B------:R-:W-:-:S02]  /*2850*/  FSEL R46, R46, -INF , P4 ;  /* 0xff8000002e2e7808 */ /* 0x000fc40002000000 */
[----:B------:R-:W-:Y:S01]  /*2860*/  FMNMX.FTZ R29, R44, R29, !PT ;  /* 0x0000001d2c1d7209 */ /* 0x000fe20007810000 */
[----:B------:R-:W3:Y:S01]  /*2870*/  MUFU.TANH R30, R78 ;  /* 0x0000004e001e7308 */ /* 0x000ee20000002400 */
[----:B------:R-:W-:Y:S02]  /*2880*/  ISETP.GT.AND P4, PT, R10, 0x60, PT ;  /* 0x000000600a00780c */ /* 0x000fe40003f84270 */
[----:B0-----:R-:W-:Y:S02]  /*2890*/  FSEL R40, R40, -INF , P3 ;  /* 0xff80000028287808 */ /* 0x001fe40001800000 */
[----:B------:R-:W-:Y:S02]  /*28a0*/  FMNMX.FTZ R29, R46, R29, !PT ;  /* 0x0000001d2e1d7209 */ /* 0x000fe40007810000 */
[----:B------:R-:W-:Y:S01]  /*28b0*/  ISETP.GT.AND P3, PT, R10, 0x61, PT ;  /* 0x000000610a00780c */ /* 0x000fe20003f64270 */
[----:B------:R-:W0:Y:S01]  /*28c0*/  MUFU.TANH R28, R79 ;  /* 0x0000004f001c7308 */ /* 0x000e220000002400 */
[----:B--2---:R-:W-:-:S02]  /*28d0*/  FSEL R42, R42, -INF , P4 ;  /* 0xff8000002a2a7808 */ /* 0x004fc40002000000 */
[----:B------:R-:W-:Y:S02]  /*28e0*/  FMNMX.FTZ R29, R40, R29, !PT ;  /* 0x0000001d281d7209 */ /* 0x000fe40007810000 */
[----:B------:R-:W-:Y:S02]  /*28f0*/  ISETP.GT.AND P4, PT, R10, 0x68, PT ;  /* 0x000000680a00780c */ /* 0x000fe40003f84270 */
[----:B-1----:R-:W-:Y:S01]  /*2900*/  FSEL R26, R26, -INF , P3 ;  /* 0xff8000001a1a7808 */ /* 0x002fe20001800000 */
[----:B------:R-:W1:Y:S01]  /*2910*/  MUFU.TANH R32, R82 ;  /* 0x0000005200207308 */ /* 0x000e620000002400 */
[----:B------:R-:W-:Y:S02]  /*2920*/  FMNMX.FTZ R29, R42, R29, !PT ;  /* 0x0000001d2a1d7209 */ /* 0x000fe40007810000 */
[----:B------:R-:W-:Y:S02]  /*2930*/  ISETP.GT.AND P3, PT, R10, 0x69, PT ;  /* 0x000000690a00780c */ /* 0x000fe40003f64270 */
[----:B---3--:R-:W-:-:S02]  /*2940*/  FSEL R30, R30, -INF , P4 ;  /* 0xff8000001e1e7808 */ /* 0x008fc40002000000 */
[----:B------:R-:W-:Y:S01]  /*2950*/  FMNMX.FTZ R29, R26, R29, !PT ;  /* 0x0000001d1a1d7209 */ /* 0x000fe20007810000 */
[----:B------:R-:W2:Y:S01]  /*2960*/  MUFU.TANH R38, R83 ;  /* 0x0000005300267308 */ /* 0x000ea20000002400 */
[----:B------:R-:W-:Y:S02]  /*2970*/  ISETP.GT.AND P4, PT, R10, 0x70, PT ;  /* 0x000000700a00780c */ /* 0x000fe40003f84270 */
[----:B0-----:R-:W-:Y:S02]  /*2980*/  FSEL R28, R28, -INF , P3 ;  /* 0xff8000001c1c7808 */ /* 0x001fe40001800000 */
[----:B------:R-:W-:Y:S02]  /*2990*/  FMNMX.FTZ R29, R30, R29, !PT ;  /* 0x0000001d1e1d7209 */ /* 0x000fe40007810000 */
[----:B------:R-:W-:Y:S01]  /*29a0*/  ISETP.GT.AND P3, PT, R10, 0x71, PT ;  /* 0x000000710a00780c */ /* 0x000fe20003f64270 */
[----:B------:R-:W0:Y:S01]  /*29b0*/  MUFU.TANH R36, R86 ;  /* 0x0000005600247308 */ /* 0x000e220000002400 */
[----:B-1----:R-:W-:-:S02]  /*29c0*/  FSEL R32, R32, -INF , P4 ;  /* 0xff80000020207808 */ /* 0x002fc40002000000 */
[----:B------:R-:W-:Y:S02]  /*29d0*/  FMNMX.FTZ R29, R28, R29, !PT ;  /* 0x0000001d1c1d7209 */ /* 0x000fe40007810000 */
[----:B------:R-:W-:Y:S02]  /*29e0*/  ISETP.GT.AND P4, PT, R10, 0x78, PT ;  /* 0x000000780a00780c */ /* 0x000fe40003f84270 */
[----:B------:R-:W-:Y:S01]  /*29f0*/  FMNMX.FTZ R29, R32, R29, !PT ;  /* 0x0000001d201d7209 */ /* 0x000fe20007810000 */
[----:B------:R-:W1:Y:S01]  /*2a00*/  MUFU.TANH R34, R87 ;  /* 0x0000005700227308 */ /* 0x000e620000002400 */
[----:B--2---:R-:W-:Y:S02]  /*2a10*/  FSEL R38, R38, -INF , P3 ;  /* 0xff80000026267808 */ /* 0x004fe40001800000 */
[----:B------:R-:W-:Y:S02]  /*2a20*/  ISETP.GT.AND P3, PT, R10, 0x79, PT ;  /* 0x000000790a00780c */ /* 0x000fe40003f64270 */
[----:B------:R-:W-:-:S03]  /*2a30*/  FMNMX.FTZ R29, R38, R29, !PT ;  /* 0x0000001d261d7209 */ /* 0x000fc60007810000 */
[----:B------:R-:W-:Y:S01]  /*2a40*/  MUFU.TANH R89, R89 ;  /* 0x0000005900597308 */ /* 0x000fe20000002400 */
[----:B0-----:R-:W-:Y:S02]  /*2a50*/  FSEL R36, R36, -INF , P4 ;  /* 0xff80000024247808 */ /* 0x001fe40002000000 */
[----:B------:R-:W-:Y:S02]  /*2a60*/  ISETP.GT.AND P4, PT, R39, 0x1, PT ;  /* 0x000000012700780c */ /* 0x000fe40003f84270 */
[----:B------:R-:W-:-:S03]  /*2a70*/  FMNMX.FTZ R29, R36, R29, !PT ;  /* 0x0000001d241d7209 */ /* 0x000fc60007810000 */
[----:B------:R-:W0:Y:S01]  /*2a80*/  MUFU.TANH R25, R25 ;  /* 0x0000001900197308 */ /* 0x000e220000002400 */
[----:B-1----:R-:W-:-:S04]  /*2a90*/  FSEL R34, R34, -INF , P3 ;  /* 0xff80000022227808 */ /* 0x002fc80001800000 */
[----:B------:R-:W-:-:S03]  /*2aa0*/  FMNMX.FTZ R29, R34, R29, !PT ;  /* 0x0000001d221d7209 */ /* 0x000fc60007810000 */
[----:B------:R-:W1:Y:S02]  /*2ab0*/  MUFU.TANH R24, R24 ;  /* 0x0000001800187308 */ /* 0x000e640000002400 */
[----:B------:R-:W2:Y:S06]  /*2ac0*/  SHFL.BFLY PT, R10, R29, 0x2, 0x1f ;  /* 0x0c401f001d0a7f89 */ /* 0x000eac00000e0000 */
[----:B------:R-:W-:Y:S01]  /*2ad0*/  MUFU.TANH R21, R21 ;  /* 0x0000001500157308 */ /* 0x000fe20000002400 */
[----:B0-----:R-:W-:Y:S02]  /*2ae0*/  FSEL R25, R25, -INF , P4 ;  /* 0xff80000019197808 */ /* 0x001fe40002000000 */
[----:B------:R-:W-:-:S05]  /*2af0*/  ISETP.GT.AND P4, PT, R39, 0x10, PT ;  /* 0x000000102700780c */ /* 0x000fca0003f84270 */
[----:B------:R-:W0:Y:S01]  /*2b00*/  MUFU.TANH R15, R15 ;  /* 0x0000000f000f7308 */ /* 0x000e220000002400 */
[----:B-1----:R-:W-:-:S07]  /*2b10*/  FSEL R68, R24, -INF , P5 ;  /* 0xff80000018447808 */ /* 0x002fce0002800000 */
[----:B------:R-:W-:Y:S01]  /*2b20*/  MUFU.TANH R20, R20 ;  /* 0x0000001400147308 */ /* 0x000fe20000002400 */
[----:B--2---:R-:W-:Y:S01]  /*2b30*/  FMNMX.FTZ R10, R29, R10, !PT ;  /* 0x0000000a1d0a7209 */ /* 0x004fe20007810000 */
[----:B------:R-:W-:-:S04]  /*2b40*/  FMUL.FTZ R29, R80, UR6 ;  /* 0x00000006501d7c20 */ /* 0x000fc80008410000 */
[----:B------:R-:W1:Y:S02]  /*2b50*/  SHFL.BFLY PT, R27, R10, 0x1, 0x1f ;  /* 0x0c201f000a1b7f89 */ /* 0x000e6400000e0000 */
[----:B------:R-:W2:Y:S01]  /*2b60*/  MUFU.TANH R14, R14 ;  /* 0x0000000e000e7308 */ /* 0x000ea20000002400 */
[----:B0-----:R-:W-:Y:S02]  /*2b70*/  FSEL R74, R15, -INF , P4 ;  /* 0xff8000000f4a7808 */ /* 0x001fe40002000000 */
[----:B------:R-:W-:-:S05]  /*2b80*/  ISETP.GT.AND P4, PT, R39, 0x18, PT ;  /* 0x000000182700780c */ /* 0x000fca0003f84270 */
[----:B------:R-:W-:Y:S08]  /*2b90*/  MUFU.TANH R13, R13 ;  /* 0x0000000d000d7308 */ /* 0x000ff00000002400 */
[----:B------:R-:W0:Y:S01]  /*2ba0*/  MUFU.TANH R11, R11 ;  /* 0x0000000b000b7308 */ /* 0x000e220000002400 */
[----:B--2---:R-:W-:Y:S02]  /*2bb0*/  FSEL R76, R14, -INF , P4 ;  /* 0xff8000000e4c7808 */ /* 0x004fe40002000000 */
[----:B------:R-:W-:-:S02]  /*2bc0*/  ISETP.GT.AND P4, PT, R39, 0x20, PT ;  /* 0x000000202700780c */ /* 0x000fc40003f84270 */
[----:B-1----:R-:W-:-:S03]  /*2bd0*/  FMNMX.FTZ R10, R10, R27, !PT ;  /* 0x0000001b0a0a7209 */ /* 0x002fc60007810000 */
[----:B------:R-:W1:Y:S01]  /*2be0*/  MUFU.TANH R12, R12 ;  /* 0x0000000c000c7308 */ /* 0x000e620000002400 */
[C---:B------:R-:W-:Y:S01]  /*2bf0*/  FSETP.NEU.FTZ.AND P3, PT, R10.reuse, -INF , PT ;  /* 0xff8000000a00780b */ /* 0x040fe20003f7d000 */
[----:B------:R-:W-:-:S06]  /*2c00*/  FMUL.FTZ R27, R10, R41 ;  /* 0x000000290a1b7220 */ /* 0x000fcc0000410000 */
[----:B------:R-:W2:Y:S01]  /*2c10*/  MUFU.TANH R2, R2 ;  /* 0x0000000200027308 */ /* 0x000ea20000002400 */
[----:B------:R-:W-:Y:S02]  /*2c20*/  FSEL R27, R27, RZ, P3 ;  /* 0x000000ff1b1b7208 */ /* 0x000fe40001800000 */
[----:B------:R-:W-:Y:S02]  /*2c30*/  ISETP.GT.AND P3, PT, R39, RZ, PT ;  /* 0x000000ff2700720c */ /* 0x000fe40003f64270 */
[----:B0-----:R-:W-:Y:S01]  /*2c40*/  FSEL R80, R11, -INF , P4 ;  /* 0xff8000000b507808 */ /* 0x001fe20002000000 */
[-CC-:B------:R-:W-:Y:S01]  /*2c50*/  FFMA.FTZ R141, R96, R41.reuse, -R27.reuse ;  /* 0x00000029608d7223 */ /* 0x180fe2000001081b */
[----:B------:R-:W-:Y:S01]  /*2c60*/  FSEL R64, R89, -INF , P3 ;  /* 0xff80000059407808 */ /* 0x000fe20001800000 */
[----:B------:R-:W0:Y:S01]  /*2c70*/  MUFU.TANH R3, R3 ;  /* 0x0000000300037308 */ /* 0x000e220000002400 */
[----:B------:R-:W-:Y:S01]  /*2c80*/  ISETP.GT.AND P3, PT, R39, 0x9, PT ;  /* 0x000000092700780c */ /* 0x000fe20003f64270 */
[--C-:B------:R-:W-:Y:S01]  /*2c90*/  FFMA.FTZ R143, R92, R41, -R27.reuse ;  /* 0x000000295c8f7223 */ /* 0x100fe2000001081b */
[----:B------:R-:W-:Y:S01]  /*2ca0*/  FMNMX.FTZ R37, R64, R25, !PT ;  /* 0x0000001940257209 */ /* 0x000fe20007810000 */
[-CC-:B------:R-:W-:Y:S01]  /*2cb0*/  FFMA.FTZ R147, R100, R41.reuse, -R27.reuse ;  /* 0x0000002964937223 */ /* 0x180fe2000001081b */
[----:B------:R-:W-:Y:S01]  /*2cc0*/  FSEL R72, R21, -INF , P3 ;  /* 0xff80000015487808 */ /* 0x000fe20001800000 */
[--C-:B------:R-:W-:Y:S01]  /*2cd0*/  FFMA.FTZ R14, R102, R41, -R27.reuse ;  /* 0x00000029660e7223 */ /* 0x100fe2000001081b */
[----:B------:R-:W-:Y:S01]  /*2ce0*/  FMNMX.FTZ R37, R68, R37, !PT ;  /* 0x0000002544257209 */ /* 0x000fe20007810000 */
[----:B------:R-:W3:Y:S01]  /*2cf0*/  MUFU.TANH R4, R4 ;  /* 0x0000000400047308 */ /* 0x000ee20000002400 */
[C---:B------:R-:W-:Y:S01]  /*2d00*/  ISETP.GT.AND P3, PT, R39.reuse, 0x11, PT ;  /* 0x000000112700780c */ /* 0x040fe20003f64270 */
[--C-:B------:R-:W-:Y:S01]  /*2d10*/  FFMA.FTZ R137, R70, R41, -R27.reuse ;  /* 0x0000002946897223 */ /* 0x100fe2000001081b */
[----:B------:R-:W-:Y:S01]  /*2d20*/  FMNMX.FTZ R37, R72, R37, !PT ;  /* 0x0000002548257209 */ /* 0x000fe20007810000 */
[-CC-:B------:R-:W-:Y:S01]  /*2d30*/  FFMA.FTZ R145, R104, R41.reuse, -R27.reuse ;  /* 0x0000002968917223 */ /* 0x180fe2000001081b */
[----:B------:R-:W-:Y:S01]  /*2d40*/  FSEL R20, R20, -INF , P3 ;  /* 0xff80000014147808 */ /* 0x000fe20001800000 */
[--C-:B------:R-:W-:Y:S01]  /*2d50*/  FFMA.FTZ R24, R106, R41, -R27.reuse ;  /* 0x000000296a187223 */ /* 0x100fe2000001081b */
[----:B------:R-:W-:Y:S01]  /*2d60*/  FMNMX.FTZ R37, R74, R37, !PT ;  /* 0x000000254a257209 */ /* 0x000fe20007810000 */
[----:B------:R-:W4:Y:S01]  /*2d70*/  MUFU.TANH R6, R6 ;  /* 0x0000000600067308 */ /* 0x000f220000002400 */
[----:B------:R-:W-:Y:S01]  /*2d80*/  ISETP.GT.AND P3, PT, R39, 0x19, PT ;  /* 0x000000192700780c */ /* 0x000fe20003f64270 */
[--C-:B------:R-:W-:Y:S01]  /*2d90*/  FFMA.FTZ R139, R62, R41, -R27.reuse ;  /* 0x000000293e8b7223 */ /* 0x100fe2000001081b */
[----:B------:R-:W-:Y:S01]  /*2da0*/  FMNMX.FTZ R37, R20, R37, !PT ;  /* 0x0000002514257209 */ /* 0x000fe20007810000 */
[-CC-:B------:R-:W-:Y:S01]  /*2db0*/  FFMA.FTZ R151, R110, R41.reuse, -R27.reuse ;  /* 0x000000296e977223 */ /* 0x180fe2000001081b */
[----:B------:R-:W-:Y:S01]  /*2dc0*/  FSEL R78, R13, -INF , P3 ;  /* 0xff8000000d4e7808 */ /* 0x000fe20001800000 */
[--C-:B------:R-:W-:Y:S01]  /*2dd0*/  FFMA.FTZ R60, R112, R41, -R27.reuse ;  /* 0x00000029703c7223 */ /* 0x100fe2000001081b */
[----:B------:R-:W-:Y:S01]  /*2de0*/  FMNMX.FTZ R37, R76, R37, !PT ;  /* 0x000000254c257209 */ /* 0x000fe20007810000 */
[----:B------:R-:W5:Y:S01]  /*2df0*/  MUFU.TANH R5, R5 ;  /* 0x0000000500057308 */ /* 0x000f620000002400 */
[C---:B------:R-:W-:Y:S01]  /*2e00*/  ISETP.GT.AND P3, PT, R39.reuse, 0x21, PT ;  /* 0x000000212700780c */ /* 0x040fe20003f64270 */
[--C-:B------:R-:W-:Y:S01]  /*2e10*/  FFMA.FTZ R149, R114, R41, -R27.reuse ;  /* 0x0000002972957223 */ /* 0x100fe2000001081b */
[----:B------:R-:W-:Y:S01]  /*2e20*/  FMNMX.FTZ R37, R78, R37, !PT ;  /* 0x000000254e257209 */ /* 0x000fe20007810000 */
[-CC-:B------:R-:W-:Y:S01]  /*2e30*/  FFMA.FTZ R133, R58, R41.reuse, -R27.reuse ;  /* 0x000000293a857223 */ /* 0x180fe2000001081b */
[C---:B------:R-:W-:Y:S01]  /*2e40*/  ISETP.GT.AND P4, PT, R39.reuse, 0x28, PT ;  /* 0x000000282700780c */ /* 0x040fe20003f84270 */
[--C-:B------:R-:W-:Y:S01]  /*2e50*/  FFMA.FTZ R135, R54, R41, -R27.reuse ;  /* 0x0000002936877223 */ /* 0x100fe2000001081b */
[----:B-1----:R-:W-:Y:S01]  /*2e60*/  FSEL R12, R12, -INF , P3 ;  /* 0xff8000000c0c7808 */ /* 0x002fe20001800000 */
[----:B------:R-:W1:Y:S01]  /*2e70*/  MUFU.TANH R7, R7 ;  /* 0x0000000700077308 */ /* 0x000e620000002400 */
[----:B------:R-:W-:Y:S01]  /*2e80*/  FMNMX.FTZ R37, R80, R37, !PT ;  /* 0x0000002550257209 */ /* 0x000fe20007810000 */
[-CC-:B------:R-:W-:Y:S01]  /*2e90*/  FFMA.FTZ R127, R30, R41.reuse, -R27.reuse ;  /* 0x000000291e7f7223 */ /* 0x180fe2000001081b */
[C---:B------:R-:W-:Y:S01]  /*2ea0*/  ISETP.GT.AND P3, PT, R39.reuse, 0x29, PT ;  /* 0x000000292700780c */ /* 0x040fe20003f64270 */
[-CC-:B------:R-:W-:Y:S01]  /*2eb0*/  FFMA.FTZ R121, R32, R41.reuse, -R27.reuse ;  /* 0x0000002920797223 */ /* 0x180fe2000001081b */
[----:B--2---:R-:W-:Y:S01]  /*2ec0*/  FSEL R82, R2, -INF , P4 ;  /* 0xff80000002527808 */ /* 0x004fe20002000000 */
[--C-:B------:R-:W-:Y:S01]  /*2ed0*/  FFMA.FTZ R2, R98, R41, -R27.reuse ;  /* 0x0000002962027223 */ /* 0x100fe2000001081b */
[----:B------:R-:W-:Y:S01]  /*2ee0*/  FMNMX.FTZ R37, R12, R37, !PT ;  /* 0x000000250c257209 */ /* 0x000fe20007810000 */
[----:B------:R-:W2:Y:S01]  /*2ef0*/  MUFU.TANH R8, R8 ;  /* 0x0000000800087308 */ /* 0x000ea20000002400 */
[----:B------:R-:W-:Y:S01]  /*2f00*/  ISETP.GT.AND P4, PT, R39, 0x30, PT ;  /* 0x000000302700780c */ /* 0x000fe20003f84270 */
[-CC-:B------:R-:W-:Y:S01]  /*2f10*/  FFMA.FTZ R66, R66, R41.reuse, -R27.reuse ;  /* 0x0000002942427223 */ /* 0x180fe2000001081b */
[----:B0-----:R-:W-:Y:S01]  /*2f20*/  FSEL R84, R3, -INF , P3 ;  /* 0xff80000003547808 */ /* 0x001fe20001800000 */
[--C-:B------:R-:W-:Y:S01]  /*2f30*/  FFMA.FTZ R56, R56, R41, -R27.reuse ;  /* 0x0000002938387223 */ /* 0x100fe2000001081b */
[----:B------:R-:W-:Y:S01]  /*2f40*/  FMNMX.FTZ R37, R82, R37, !PT ;  /* 0x0000002552257209 */ /* 0x000fe20007810000 */
[-CC-:B------:R-:W-:Y:S01]  /*2f50*/  FFMA.FTZ R52, R52, R41.reuse, -R27.reuse ;  /* 0x0000002934347223 */ /* 0x180fe2000001081b */
[C---:B------:R-:W-:Y:S01]  /*2f60*/  ISETP.GT.AND P3, PT, R39.reuse, 0x31, PT ;  /* 0x000000312700780c */ /* 0x040fe20003f64270 */
[----:B------:R-:W0:Y:S01]  /*2f70*/  MUFU.TANH R9, R9 ;  /* 0x0000000900097308 */ /* 0x000e220000002400 */
[----:B---3--:R-:W-:Y:S01]  /*2f80*/  FSEL R86, R4, -INF , P4 ;  /* 0xff80000004567808 */ /* 0x008fe20002000000 */
[--C-:B------:R-:W-:Y:S01]  /*2f90*/  FFMA.FTZ R4, R94, R41, -R27.reuse ;  /* 0x000000295e047223 */ /* 0x100fe2000001081b */
[----:B------:R-:W-:Y:S01]  /*2fa0*/  FMNMX.FTZ R37, R84, R37, !PT ;  /* 0x0000002554257209 */ /* 0x000fe20007810000 */
[-CC-:B------:R-:W-:Y:S01]  /*2fb0*/  FFMA.FTZ R48, R48, R41.reuse, -R27.reuse ;  /* 0x0000002930307223 */ /* 0x180fe2000001081b */
[C---:B------:R-:W-:Y:S01]  /*2fc0*/  ISETP.GT.AND P4, PT, R39.reuse, 0x38, PT ;  /* 0x000000382700780c */ /* 0x040fe20003f84270 */
[--C-:B------:R-:W-:Y:S01]  /*2fd0*/  FFMA.FTZ R129, R50, R41, -R27.reuse ;  /* 0x0000002932817223 */ /* 0x100fe2000001081b */
[----:B----4-:R-:W-:Y:S01]  /*2fe0*/  FSEL R6, R6, -INF , P3 ;  /* 0xff80000006067808 */ /* 0x010fe20001800000 */
[----:B------:R-:W3:Y:S01]  /*2ff0*/  MUFU.TANH R43, R43 ;  /* 0x0000002b002b7308 */ /* 0x000ee20000002400 */
        /* <DEDUP_REMOVED lines=10> */
[----:B-1----:R-:W-:Y:S01]  /*30a0*/  FSEL R94, R7, -INF , P3 ;  /* 0xff800000075e7808 */ /* 0x002fe20001800000 */
[--C-:B------:R-:W-:Y:S01]  /*30b0*/  FFMA.FTZ R26, R26, R41, -R27.reuse ;  /* 0x000000291a1a7223 */ /* 0x100fe2000001081b */
[----:B------:R-:W-:Y:S01]  /*30c0*/  FMNMX.FTZ R37, R96, R37, !PT ;  /* 0x0000002560257209 */ /* 0x000fe20007810000 */
[-CC-:B------:R-:W-:Y:S01]  /*30d0*/  FFMA.FTZ R28, R28, R41.reuse, -R27.reuse ;  /* 0x000000291c1c7223 */ /* 0x180fe2000001081b */
[C---:B------:R-:W-:Y:S01]  /*30e0*/  ISETP.GT.AND P3, PT, R39.reuse, 0x41, PT ;  /* 0x000000412700780c */ /* 0x040fe20003f64270 */
[----:B------:R-:W1:Y:S01]  /*30f0*/  MUFU.TANH R47, R47 ;  /* 0x0000002f002f7308 */ /* 0x000e620000002400 */
[----:B--2---:R-:W-:Y:S01]  /*3100*/  FSEL R98, R8, -INF , P4 ;  /* 0xff80000008627808 */ /* 0x004fe20002000000 */
[--C-:B------:R-:W-:Y:S01]  /*3110*/  FFMA.FTZ R8, R90, R41, -R27.reuse ;  /* 0x000000295a087223 */ /* 0x100fe2000001081b */
[----:B------:R-:W-:Y:S01]  /*3120*/  FMNMX.FTZ R37, R94, R37, !PT ;  /* 0x000000255e257209 */ /* 0x000fe20007810000 */
[-CC-:B------:R-:W-:Y:S01]  /*3130*/  FFMA.FTZ R30, R38, R41.reuse, -R27.reuse ;  /* 0x00000029261e7223 */ /* 0x180fe2000001081b */
[----:B------:R-:W-:Y:S01]  /*3140*/  ISETP.GT.AND P4, PT, R39, 0x48, PT ;  /* 0x000000482700780c */ /* 0x000fe20003f84270 */
[--C-:B------:R-:W-:Y:S01]  /*3150*/  FFMA.FTZ R123, R36, R41, -R27.reuse ;  /* 0x00000029247b7223 */ /* 0x100fe2000001081b */
[----:B0-----:R-:W-:Y:S01]  /*3160*/  FSEL R92, R9, -INF , P3 ;  /* 0xff800000095c7808 */ /* 0x001fe20001800000 */
[----:B------:R-:W0:Y:S01]  /*3170*/  MUFU.TANH R51, R51 ;  /* 0x0000003300337308 */ /* 0x000e220000002400 */
[----:B------:R-:W-:Y:S01]  /*3180*/  FMNMX.FTZ R37, R98, R37, !PT ;  /* 0x0000002562257209 */ /* 0x000fe20007810000 */
[----:B------:R-:W-:Y:S01]  /*3190*/  FFMA.FTZ R32, R34, R41, -R27 ;  /* 0x0000002922207223 */ /* 0x000fe2000001081b */
[----:B------:R-:W-:-:S02]  /*31a0*/  ISETP.GT.AND P3, PT, R39, 0x49, PT ;  /* 0x000000492700780c */ /* 0x000fc40003f64270 */
[----:B---3--:R-:W-:Y:S02]  /*31b0*/  FSEL R100, R43, -INF , P4 ;  /* 0xff8000002b647808 */ /* 0x008fe40002000000 */
[----:B------:R-:W-:Y:S01]  /*31c0*/  FMNMX.FTZ R37, R92, R37, !PT ;  /* 0x000000255c257209 */ /* 0x000fe20007810000 */
[----:B------:R-:W2:Y:S01]  /*31d0*/  MUFU.TANH R49, R49 ;  /* 0x0000003100317308 */ /* 0x000ea20000002400 */
[----:B------:R-:W-:Y:S02]  /*31e0*/  ISETP.GT.AND P4, PT, R39, 0x50, PT ;  /* 0x000000502700780c */ /* 0x000fe40003f84270 */
[----:B----4-:R-:W-:Y:S02]  /*31f0*/  FSEL R90, R45, -INF , P3 ;  /* 0xff8000002d5a7808 */ /* 0x010fe40001800000 */
[----:B------:R-:W-:Y:S02]  /*3200*/  FMNMX.FTZ R37, R100, R37, !PT ;  /* 0x0000002564257209 */ /* 0x000fe40007810000 */
[----:B------:R-:W-:Y:S01]  /*3210*/  ISETP.GT.AND P3, PT, R39, 0x51, PT ;  /* 0x000000512700780c */ /* 0x000fe20003f64270 */
[----:B------:R-:W3:Y:S01]  /*3220*/  MUFU.TANH R55, R55 ;  /* 0x0000003700377308 */ /* 0x000ee20000002400 */
[----:B-1----:R-:W-:-:S02]  /*3230*/  FSEL R102, R47, -INF , P4 ;  /* 0xff8000002f667808 */ /* 0x002fc40002000000 */
[----:B------:R-:W-:Y:S02]  /*3240*/  FMNMX.FTZ R37, R90, R37, !PT ;  /* 0x000000255a257209 */ /* 0x000fe40007810000 */
[----:B------:R-:W-:Y:S02]  /*3250*/  ISETP.GT.AND P4, PT, R39, 0x58, PT ;  /* 0x000000582700780c */ /* 0x000fe40003f84270 */
[----:B0-----:R-:W-:Y:S01]  /*3260*/  FSEL R70, R51, -INF , P3 ;  /* 0xff80000033467808 */ /* 0x001fe20001800000 */
[----:B------:R-:W0:Y:S01]  /*3270*/  MUFU.TANH R53, R53 ;  /* 0x0000003500357308 */ /* 0x000e220000002400 */
[----:B------:R-:W-:Y:S02]  /*3280*/  FMNMX.FTZ R37, R102, R37, !PT ;  /* 0x0000002566257209 */ /* 0x000fe40007810000 */
[----:B------:R-:W-:Y:S02]  /*3290*/  ISETP.GT.AND P3, PT, R39, 0x59, PT ;  /* 0x000000592700780c */ /* 0x000fe40003f64270 */
[----:B--2---:R-:W-:-:S02]  /*32a0*/  FSEL R104, R49, -INF , P4 ;  /* 0xff80000031687808 */ /* 0x004fc40002000000 */
[----:B------:R-:W-:Y:S01]  /*32b0*/  FMNMX.FTZ R37, R70, R37, !PT ;  /* 0x0000002546257209 */ /* 0x000fe20007810000 */
[----:B------:R-:W1:Y:S01]  /*32c0*/  MUFU.TANH R59, R59 ;  /* 0x0000003b003b7308 */ /* 0x000e620000002400 */
[----:B------:R-:W-:Y:S02]  /*32d0*/  ISETP.GT.AND P4, PT, R39, 0x60, PT ;  /* 0x000000602700780c */ /* 0x000fe40003f84270 */
[----:B---3--:R-:W-:Y:S02]  /*32e0*/  FSEL R106, R55, -INF , P3 ;  /* 0xff800000376a7808 */ /* 0x008fe40001800000 */
[----:B------:R-:W-:Y:S02]  /*32f0*/  FMNMX.FTZ R37, R104, R37, !PT ;  /* 0x0000002568257209 */ /* 0x000fe40007810000 */
[----:B------:R-:W-:Y:S01]  /*3300*/  ISETP.GT.AND P3, PT, R39, 0x61, PT ;  /* 0x000000612700780c */ /* 0x000fe20003f64270 */
[----:B------:R-:W2:Y:S01]  /*3310*/  MUFU.TANH R57, R57 ;  /* 0x0000003900397308 */ /* 0x000ea20000002400 */
[----:B0-----:R-:W-:-:S02]  /*3320*/  FSEL R108, R53, -INF , P4 ;  /* 0xff800000356c7808 */ /* 0x001fc40002000000 */
[----:B------:R-:W-:Y:S02]  /*3330*/  FMNMX.FTZ R37, R106, R37, !PT ;  /* 0x000000256a257209 */ /* 0x000fe40007810000 */
[----:B------:R-:W-:Y:S02]  /*3340*/  ISETP.GT.AND P4, PT, R39, 0x68, PT ;  /* 0x000000682700780c */ /* 0x000fe40003f84270 */
[----:B------:R-:W-:Y:S01]  /*3350*/  FMNMX.FTZ R37, R108, R37, !PT ;  /* 0x000000256c257209 */ /* 0x000fe20007810000 */
[----:B------:R-:W0:Y:S01]  /*3360*/  MUFU.TANH R61, R61 ;  /* 0x0000003d003d7308 */ /* 0x000e220000002400 */
[----:B-1----:R-:W-:Y:S02]  /*3370*/  FSEL R62, R59, -INF , P3 ;  /* 0xff8000003b3e7808 */ /* 0x002fe40001800000 */
[----:B------:R-:W-:Y:S02]  /*3380*/  ISETP.GT.AND P3, PT, R39, 0x69, PT ;  /* 0x000000692700780c */ /* 0x000fe40003f64270 */
[----:B------:R-:W-:-:S03]  /*3390*/  FMNMX.FTZ R37, R62, R37, !PT ;  /* 0x000000253e257209 */ /* 0x000fc60007810000 */
[----:B------:R-:W1:Y:S01]  /*33a0*/  MUFU.TANH R29, R29 ;  /* 0x0000001d001d7308 */ /* 0x000e620000002400 */
[----:B--2---:R-:W-:Y:S02]  /*33b0*/  FSEL R110, R57, -INF , P4 ;  /* 0xff800000396e7808 */ /* 0x004fe40002000000 */
[----:B------:R-:W-:Y:S02]  /*33c0*/  ISETP.GT.AND P4, PT, R39, 0x70, PT ;  /* 0x000000702700780c */ /* 0x000fe40003f84270 */
[----:B------:R-:W-:-:S03]  /*33d0*/  FMNMX.FTZ R37, R110, R37, !PT ;  /* 0x000000256e257209 */ /* 0x000fc60007810000 */
[----:B------:R-:W2:Y:S01]  /*33e0*/  MUFU.TANH R31, R31 ;  /* 0x0000001f001f7308 */ /* 0x000ea20000002400 */
[----:B0-----:R-:W-:Y:S02]  /*33f0*/  FSEL R112, R61, -INF , P3 ;  /* 0xff8000003d707808 */ /* 0x001fe40001800000 */
[----:B------:R-:W-:Y:S02]  /*3400*/  ISETP.GT.AND P3, PT, R39, 0x71, PT ;  /* 0x000000712700780c */ /* 0x000fe40003f64270 */
[----:B------:R-:W-:-:S03]  /*3410*/  FMNMX.FTZ R37, R112, R37, !PT ;  /* 0x0000002570257209 */ /* 0x000fc60007810000 */
        /* <DEDUP_REMOVED lines=8> */
[----:B------:R-:W-:Y:S01]  /*34a0*/  MUFU.EX2 R149, R149 ;  /* 0x0000009500957308 */ /* 0x000fe20000000800 */
[----:B0-----:R-:W-:-:S04]  /*34b0*/  FSEL R116, R33, -INF , P4 ;  /* 0xff80000021747808 */ /* 0x001fc80002000000 */
[----:B------:R-:W-:-:S03]  /*34c0*/  FMNMX.FTZ R37, R116, R37, !PT ;  /* 0x0000002574257209 */ /* 0x000fc60007810000 */
[----:B------:R-:W0:Y:S01]  /*34d0*/  MUFU.EX2 R60, R60 ;  /* 0x0000003c003c7308 */ /* 0x000e220000000800 */
[----:B-1----:R-:W-:Y:S02]  /*34e0*/  FSEL R118, R35, -INF , P3 ;  /* 0xff80000023767808 */ /* 0x002fe40001800000 */
[----:B------:R-:W1:Y:S02]  /*34f0*/  @P2 LDC R35, c[0x0][0x44c] ;  /* 0x00011300ff232b82 */ /* 0x000e640000000800 */
[----:B------:R-:W-:-:S03]  /*3500*/  FMNMX.FTZ R37, R118, R37, !PT ;  /* 0x0000002576257209 */ /* 0x000fc60007810000 */
[----:B------:R-:W2:Y:S02]  /*3510*/  MUFU.EX2 R151, R151 ;  /* 0x0000009700977308 */ /* 0x000ea40000000800 */
[----:B------:R-:W3:Y:S06]  /*3520*/  SHFL.BFLY PT, R54, R37, 0x2, 0x1f ;  /* 0x0c401f0025367f89 */ /* 0x000eec00000e0000 */
[----:B------:R-:W4:Y:S08]  /*3530*/  MUFU.EX2 R24, R24 ;  /* 0x0000001800187308 */ /* 0x000f300000000800 */
[----:B------:R-:W5:Y:S08]  /*3540*/  MUFU.EX2 R145, R145 ;  /* 0x0000009100917308 */ /* 0x000f700000000800 */
[----:B------:R-:W1:Y:S01]  /*3550*/  MUFU.EX2 R14, R14 ;  /* 0x0000000e000e7308 */ /* 0x000e620000000800 */
[----:B---3--:R-:W-:-:S02]  /*3560*/  FMNMX.FTZ R54, R37, R54, !PT ;  /* 0x0000003625367209 */ /* 0x008fc40007810000 */
[----:B------:R-:W3:Y:S03]  /*3570*/  @P2 LDC R37, c[0x0][0x450] ;  /* 0x00011400ff252b82 */ /* 0x000ee60000000800 */
[----:B------:R-:W0:Y:S02]  /*3580*/  SHFL.BFLY PT, R51, R54, 0x1, 0x1f ;  /* 0x0c201f0036337f89 */ /* 0x000e2400000e0000 */
[----:B------:R-:W1:Y:S08]  /*3590*/  MUFU.EX2 R147, R147 ;  /* 0x0000009300937308 */ /* 0x000e700000000800 */
[----:B------:R-:W1:Y:S08]  /*35a0*/  MUFU.EX2 R2, R2 ;  /* 0x0000000200027308 */ /* 0x000e700000000800 */
[----:B------:R-:W-:Y:S01]  /*35b0*/  MUFU.EX2 R141, R141 ;  /* 0x0000008d008d7308 */ /* 0x000fe20000000800 */
[----:B0-----:R-:W-:-:S07]  /*35c0*/  FMNMX.FTZ R51, R54, R51, !PT ;  /* 0x0000003336337209 */ /* 0x001fce0007810000 */
[----:B------:R-:W-:Y:S01]  /*35d0*/  MUFU.EX2 R4, R4 ;  /* 0x0000000400047308 */ /* 0x000fe20000000800 */
[C---:B------:R-:W-:Y:S01]  /*35e0*/  FSETP.NEU.FTZ.AND P3, PT, R51.reuse, -INF , PT ;  /* 0xff8000003300780b */ /* 0x040fe20003f7d000 */
[----:B------:R-:W-:-:S06]  /*35f0*/  FMUL.FTZ R5, R51, R41 ;  /* 0x0000002933057220 */ /* 0x000fcc0000410000 */
[----:B------:R-:W-:Y:S01]  /*3600*/  MUFU.EX2 R143, R143 ;  /* 0x0000008f008f7308 */ /* 0x000fe20000000800 */
[----:B------:R-:W-:-:S05]  /*3610*/  FSEL R5, R5, RZ, P3 ;  /* 0x000000ff05057208 */ /* 0x000fca0001800000 */
[-CC-:B------:R-:W-:Y:S01]  /*3620*/  FFMA.FTZ R148, R64, R41.reuse, -R5.reuse ;  /* 0x0000002940947223 */ /* 0x180fe20000010805 */
[-CC-:B------:R-:W-:Y:S01]  /*3630*/  FFMA.FTZ R3, R25, R41.reuse, -R5.reuse ;  /* 0x0000002919037223 */ /* 0x180fe20000010805 */
[-CC-:B------:R-:W-:Y:S01]  /*3640*/  FFMA.FTZ R150, R68, R41.reuse, -R5.reuse ;  /* 0x0000002944967223 */ /* 0x180fe20000010805 */
[-CC-:B------:R-:W-:Y:S01]  /*3650*/  FFMA.FTZ R21, R6, R41.reuse, -R5.reuse ;  /* 0x0000002906157223 */ /* 0x180fe20000010805 */
[----:B------:R-:W-:Y:S01]  /*3660*/  FADD.FTZ R6, R149, R60 ;  /* 0x0000003c95067221 */ /* 0x000fe20000010000 */
[-CC-:B------:R-:W-:Y:S01]  /*3670*/  FFMA.FTZ R7, R72, R41.reuse, -R5.reuse ;  /* 0x0000002948077223 */ /* 0x180fe20000010805 */
[----:B------:R-:W-:Y:S01]  /*3680*/  MUFU.EX2 R148, R148 ;  /* 0x0000009400947308 */ /* 0x000fe20000000800 */
[-CC-:B------:R-:W-:Y:S01]  /*3690*/  FFMA.FTZ R144, R74, R41.reuse, -R5.reuse ;  /* 0x000000294a907223 */ /* 0x180fe20000010805 */
[----:B--2---:R-:W-:Y:S01]  /*36a0*/  FADD.FTZ R27, R151, R6 ;  /* 0x00000006971b7221 */ /* 0x004fe20000010000 */
[-CC-:B------:R-:W-:Y:S01]  /*36b0*/  FFMA.FTZ R9, R20, R41.reuse, -R5.reuse ;  /* 0x0000002914097223 */ /* 0x180fe20000010805 */
[-CC-:B------:R-:W-:Y:S01]  /*36c0*/  FFMA.FTZ R146, R76, R41.reuse, -R5.reuse ;  /* 0x000000294c927223 */ /* 0x180fe20000010805 */
[-C--:B------:R-:W-:Y:S01]  /*36d0*/  FFMA.FTZ R11, R78, R41.reuse, -R5 ;  /* 0x000000294e0b7223 */ /* 0x080fe20000010805 */
[----:B----4-:R-:W-:Y:S01]  /*36e0*/  FADD.FTZ R6, R24, R27 ;  /* 0x0000001b18067221 */ /* 0x010fe20000010000 */
[-CC-:B------:R-:W-:Y:S01]  /*36f0*/  FFMA.FTZ R140, R80, R41.reuse, -R5.reuse ;  /* 0x00000029508c7223 */ /* 0x180fe20000010805 */
[----:B------:R-:W0:Y:S01]  /*3700*/  MUFU.EX2 R3, R3 ;  /* 0x0000000300037308 */ /* 0x000e220000000800 */
[-CC-:B------:R-:W-:Y:S01]  /*3710*/  FFMA.FTZ R13, R12, R41.reuse, -R5.reuse ;  /* 0x000000290c0d7223 */ /* 0x180fe20000010805 */
[----:B-----5:R-:W-:Y:S01]  /*3720*/  FADD.FTZ R29, R145, R6 ;  /* 0x00000006911d7221 */ /* 0x020fe20000010000 */
[-CC-:B------:R-:W-:Y:S01]  /*3730*/  FFMA.FTZ R142, R82, R41.reuse, -R5.reuse ;  /* 0x00000029528e7223 */ /* 0x180fe20000010805 */
[-CC-:B------:R-:W-:Y:S01]  /*3740*/  FFMA.FTZ R15, R84, R41.reuse, -R5.reuse ;  /* 0x00000029540f7223 */ /* 0x180fe20000010805 */
[----:B------:R-:W-:Y:S01]  /*3750*/  FFMA.FTZ R136, R86, R41, -R5 ;  /* 0x0000002956887223 */ /* 0x000fe20000010805 */
[----:B-1----:R-:W-:Y:S01]  /*3760*/  FADD.FTZ R6, R14, R29 ;  /* 0x0000001d0e067221 */ /* 0x002fe20000010000 */
[----:B------:R-:W-:Y:S01]  /*3770*/  @P2 IMAD.HI.U32 R20, R16, R35, RZ ;  /* 0x0000002310142227 */ /* 0x000fe200078e00ff */
[----:B------:R-:W1:Y:S03]  /*3780*/  MUFU.EX2 R150, R150 ;  /* 0x0000009600967308 */ /* 0x000e660000000800 */
[-CC-:B------:R-:W-:Y:S01]  /*3790*/  FFMA.FTZ R138, R96, R41.reuse, -R5.reuse ;  /* 0x00000029608a7223 */ /* 0x180fe20000010805 */
[----:B------:R-:W-:Y:S01]  /*37a0*/  FADD.FTZ R29, R147, R6 ;  /* 0x00000006931d7221 */ /* 0x000fe20000010000 */
[-CC-:B------:R-:W-:Y:S01]  /*37b0*/  FFMA.FTZ R25, R94, R41.reuse, -R5.reuse ;  /* 0x000000295e197223 */ /* 0x180fe20000010805 */
[-CC-:B------:R-:W-:Y:S01]  /*37c0*/  FFMA.FTZ R132, R98, R41.reuse, -R5.reuse ;  /* 0x0000002962847223 */ /* 0x180fe20000010805 */
[-C--:B------:R-:W-:Y:S01]  /*37d0*/  FFMA.FTZ R27, R92, R41.reuse, -R5 ;  /* 0x000000295c1b7223 */ /* 0x080fe20000010805 */
[----:B------:R-:W-:Y:S01]  /*37e0*/  FADD.FTZ R12, R2, R29 ;  /* 0x0000001d020c7221 */ /* 0x000fe20000010000 */
[----:B------:R-:W-:Y:S01]  /*37f0*/  FFMA.FTZ R134, R100, R41, -R5 ;  /* 0x0000002964867223 */ /* 0x000fe20000010805 */
[----:B------:R-:W2:Y:S01]  /*3800*/  MUFU.EX2 R7, R7 ;  /* 0x0000000700077308 */ /* 0x000ea20000000800 */
[----:B0-----:R-:W-:Y:S01]  /*3810*/  FADD.FTZ R31, R148, R3 ;  /* 0x00000003941f7221 */ /* 0x001fe20000010000 */
[----:B------:R-:W-:Y:S01]  /*3820*/  FADD.FTZ R33, R141, R12 ;  /* 0x0000000c8d217221 */ /* 0x000fe20000010000 */
[----:B------:R-:W-:Y:S01]  /*3830*/  IMAD.MOV.U32 R12, RZ, RZ, R16 ;  /* 0x000000ffff0c7224 */ /* 0x000fe200078e0010 */
[----:B---3--:R-:W-:Y:S01]  /*3840*/  @P2 SHF.R.U32.HI R12, RZ, R37, R20 ;  /* 0x00000025ff0c2219 */ /* 0x008fe20000011614 */
[-CC-:B------:R-:W-:Y:S01]  /*3850*/  FFMA.FTZ R29, R90, R41.reuse, -R5.reuse ;  /* 0x000000295a1d7223 */ /* 0x180fe20000010805 */
[-CC-:B------:R-:W-:Y:S01]  /*3860*/  FFMA.FTZ R128, R102, R41.reuse, -R5.reuse ;  /* 0x0000002966807223 */ /* 0x180fe20000010805 */
[----:B------:R-:W-:Y:S01]  /*3870*/  FFMA.FTZ R130, R104, R41, -R5 ;  /* 0x0000002968827223 */ /* 0x000fe20000010805 */
[----:B------:R-:W0:Y:S01]  /*3880*/  MUFU.EX2 R144, R144 ;  /* 0x0000009000907308 */ /* 0x000e220000000800 */
[----:B-1----:R-:W-:Y:S01]  /*3890*/  FADD.FTZ R6, R150, R31 ;  /* 0x0000001f96067221 */ /* 0x002fe20000010000 */
[----:B------:R-:W-:Y:S01]  /*38a0*/  IADD3 R12, R12, R17, -R18 ;  /* 0x000000110c0c7210 */ /* 0x000fe20007ffe812 */
[-CC-:B------:R-:W-:Y:S01]  /*38b0*/  FFMA.FTZ R124, R108, R41.reuse, -R5.reuse ;  /* 0x000000296c7c7223 */ /* 0x180fe20000010805 */
[-CC-:B------:R-:W-:Y:S01]  /*38c0*/  FFMA.FTZ R126, R110, R41.reuse, -R5.reuse ;  /* 0x000000296e7e7223 */ /* 0x180fe20000010805 */
[-CC-:B------:R-:W-:Y:S01]  /*38d0*/  FFMA.FTZ R112, R112, R41.reuse, -R5.reuse ;  /* 0x0000002970707223 */ /* 0x180fe20000010805 */
[----:B------:R-:W-:Y:S01]  /*38e0*/  SHF.R.S32.HI R43, RZ, 0x1f, R12 ;  /* 0x0000001fff2b7819 */ /* 0x000fe2000001140c */
[-C--:B------:R-:W-:Y:S01]  /*38f0*/  FFMA.FTZ R114, R114, R41.reuse, -R5 ;  /* 0x0000002972727223 */ /* 0x080fe20000010805 */
[----:B------:R-:W1:Y:S01]  /*3900*/  MUFU.EX2 R9, R9 ;  /* 0x0000000900097308 */ /* 0x000e620000000800 */
[----:B--2---:R-:W-:Y:S01]  /*3910*/  FADD.FTZ R31, R7, R6 ;  /* 0x00000006071f7221 */ /* 0x004fe20000010000 */
[----:B------:R-:W-:Y:S01]  /*3920*/  FADD.FTZ R6, R4, R33 ;  /* 0x0000002104067221 */ /* 0x000fe20000010000 */
[-CC-:B------:R-:W-:Y:S01]  /*3930*/  FFMA.FTZ R58, R58, R41.reuse, -R5.reuse ;  /* 0x000000293a3a7223 */ /* 0x180fe20000010805 */
[-CC-:B------:R-:W-:Y:S01]  /*3940*/  FFMA.FTZ R116, R116, R41.reuse, -R5.reuse ;  /* 0x0000002974747223 */ /* 0x180fe20000010805 */
[----:B------:R-:W-:Y:S01]  /*3950*/  FFMA.FTZ R118, R118, R41, -R5 ;  /* 0x0000002976767223 */ /* 0x000fe20000010805 */
[----:B------:R-:W-:-:S02]  /*3960*/  F2FP.BF16.F32.PACK_AB R147, R2, R147 ;  /* 0x000000930293723e */ /* 0x000fc400000010ff */
[----:B------:R-:W-:Y:S01]  /*3970*/  CS2R R110, SRZ ;  /* 0x00000000006e7805 */ /* 0x000fe2000001ff00 */
[----:B------:R-:W2:Y:S01]  /*3980*/  MUFU.EX2 R146, R146 ;  /* 0x0000009200927308 */ /* 0x000ea20000000800 */
[----:B0-----:R-:W-:Y:S01]  /*3990*/  FADD.FTZ R0, R144, R31 ;  /* 0x0000001f90007221 */ /* 0x001fe20000010000 */
[----:B------:R-:W-:Y:S01]  /*39a0*/  FADD.FTZ R31, R143, R6 ;  /* 0x000000068f1f7221 */ /* 0x000fe20000010000 */
[----:B------:R-:W-:Y:S02]  /*39b0*/  F2FP.BF16.F32.PACK_AB R148, R3, R148 ;  /* 0x000000940394723e */ /* 0x000fe400000010ff */
[----:B------:R-:W-:Y:S02]  /*39c0*/  CS2R R108, SRZ ;  /* 0x00000000006c7805 */ /* 0x000fe4000001ff00 */
[----:B------:R-:W-:Y:S02]  /*39d0*/  F2FP.BF16.F32.PACK_AB R150, R7, R150 ;  /* 0x000000960796723e */ /* 0x000fe400000010ff */
[----:B------:R-:W-:-:S02]  /*39e0*/  CS2R R104, SRZ ;  /* 0x0000000000687805 */ /* 0x000fc4000001ff00 */
[----:B------:R-:W-:Y:S01]  /*39f0*/  F2FP.BF16.F32.PACK_AB R141, R4, R141 ;  /* 0x0000008d048d723e */ /* 0x000fe200000010ff */
[----:B------:R-:W0:Y:S01]  /*3a00*/  MUFU.EX2 R8, R8 ;  /* 0x0000000800087308 */ /* 0x000e220000000800 */
[----:B-1----:R-:W-:Y:S01]  /*3a10*/  FADD.FTZ R33, R9, R0 ;  /* 0x0000000009217221 */ /* 0x002fe20000010000 */
[----:B------:R-:W-:Y:S02]  /*3a20*/  F2FP.BF16.F32.PACK_AB R149, R60, R149 ;  /* 0x000000953c95723e */ /* 0x000fe400000010ff */
[----:B------:R-:W-:Y:S02]  /*3a30*/  CS2R R102, SRZ ;  /* 0x0000000000667805 */ /* 0x000fe4000001ff00 */
[----:B------:R-:W-:Y:S02]  /*3a40*/  F2FP.BF16.F32.PACK_AB R151, R24, R151 ;  /* 0x000000971897723e */ /* 0x000fe400000010ff */
[----:B------:R-:W-:Y:S02]  /*3a50*/  CS2R R100, SRZ ;  /* 0x0000000000647805 */ /* 0x000fe4000001ff00 */
[----:B------:R-:W-:-:S02]  /*3a60*/  F2FP.BF16.F32.PACK_AB R145, R14, R145 ;  /* 0x000000910e91723e */ /* 0x000fc400000010ff */
[----:B------:R-:W-:Y:S01]  /*3a70*/  CS2R R98, SRZ ;  /* 0x0000000000627805 */ /* 0x000fe2000001ff00 */
[----:B------:R-:W1:Y:S01]  /*3a80*/  MUFU.EX2 R11, R11 ;  /* 0x0000000b000b7308 */ /* 0x000e620000000800 */
[----:B--2---:R-:W-:Y:S01]  /*3a90*/  FADD.FTZ R0, R146, R33 ;  /* 0x0000002192007221 */ /* 0x004fe20000010000 */
[----:B------:R-:W-:Y:S02]  /*3aa0*/  F2FP.BF16.F32.PACK_AB R144, R9, R144 ;  /* 0x000000900990723e */ /* 0x000fe400000010ff */
[----:B------:R-:W-:Y:S02]  /*3ab0*/  CS2R R96, SRZ ;  /* 0x0000000000607805 */ /* 0x000fe4000001ff00 */
[----:B------:R-:W-:Y:S02]  /*3ac0*/  CS2R R94, SRZ ;  /* 0x00000000005e7805 */ /* 0x000fe4000001ff00 */
[----:B------:R-:W-:Y:S02]  /*3ad0*/  CS2R R92, SRZ ;  /* 0x00000000005c7805 */ /* 0x000fe4000001ff00 */
[----:B------:R-:W-:Y:S01]  /*3ae0*/  CS2R R90, SRZ ;  /* 0x00000000005a7805 */ /* 0x000fe2000001ff00 */
[----:B------:R-:W2:Y:S01]  /*3af0*/  MUFU.EX2 R137, R137 ;  /* 0x0000008900897308 */ /* 0x000ea20000000800 */
[----:B0-----:R-:W-:Y:S01]  /*3b00*/  FADD.FTZ R6, R8, R31 ;  /* 0x0000001f08067221 */ /* 0x001fe20000010000 */
[----:B------:R-:W-:Y:S01]  /*3b10*/  FFMA.FTZ R31, R70, R41, -R5 ;  /* 0x00000029461f7223 */ /* 0x000fe20000010805 */
[----:B------:R-:W-:-:S05]  /*3b20*/  F2FP.BF16.F32.PACK_AB R143, R8, R143 ;  /* 0x0000008f088f723e */ /* 0x000fca00000010ff */
[----:B------:R-:W0:Y:S01]  /*3b30*/  MUFU.EX2 R140, R140 ;  /* 0x0000008c008c7308 */ /* 0x000e220000000800 */
[C---:B-1----:R-:W-:Y:S01]  /*3b40*/  FADD.FTZ R33, R11.reuse, R0 ;  /* 0x000000000b217221 */ /* 0x042fe20000010000 */
[----:B------:R-:W-:-:S06]  /*3b50*/  F2FP.BF16.F32.PACK_AB R146, R11, R146 ;  /* 0x000000920b92723e */ /* 0x000fcc00000010ff */
[----:B------:R-:W1:Y:S01]  /*3b60*/  MUFU.EX2 R66, R66 ;  /* 0x0000004200427308 */ /* 0x000e620000000800 */
[----:B--2---:R-:W-:-:S07]  /*3b70*/  FADD.FTZ R35, R137, R6 ;  /* 0x0000000689237221 */ /* 0x004fce0000010000 */
[----:B------:R-:W2:Y:S01]  /*3b80*/  MUFU.EX2 R13, R13 ;  /* 0x0000000d000d7308 */ /* 0x000ea20000000800 */
[----:B0-----:R-:W-:Y:S01]  /*3b90*/  FADD.FTZ R0, R140, R33 ;  /* 0x000000218c007221 */ /* 0x001fe20000010000 */
[----:B------:R-:W-:Y:S01]  /*3ba0*/  FFMA.FTZ R33, R106, R41, -R5 ;  /* 0x000000296a217223 */ /* 0x000fe20000010805 */
[----:B------:R-:W-:-:S05]  /*3bb0*/  CS2R R106, SRZ ;  /* 0x00000000006a7805 */ /* 0x000fca000001ff00 */
        /* <DEDUP_REMOVED lines=11> */
[----:B--2---:R-:W-:Y:S01]  /*3c70*/  FADD.FTZ R6, R56, R35 ;  /* 0x0000002338067221 */ /* 0x004fe20000010000 */
[----:B------:R-:W-:Y:S01]  /*3c80*/  FFMA.FTZ R35, R62, R41, -R5 ;  /* 0x000000293e237223 */ /* 0x000fe20000010805 */
[----:B------:R-:W-:Y:S02]  /*3c90*/  LEA.HI R5, R43, R12, RZ, 0x7 ;  /* 0x0000000c2b057211 */ /* 0x000fe400078f38ff */
[----:B------:R-:W-:Y:S02]  /*3ca0*/  F2FP.BF16.F32.PACK_AB R139, R56, R139 ;  /* 0x0000008b388b723e */ /* 0x000fe400000010ff */
[----:B------:R-:W-:Y:S01]  /*3cb0*/  SHF.R.S32.HI R4, RZ, 0x7, R5 ;  /* 0x00000007ff047819 */ /* 0x000fe20000011405 */
[----:B------:R-:W2:Y:S01]  /*3cc0*/  MUFU.EX2 R136, R136 ;  /* 0x0000008800887308 */ /* 0x000ea20000000800 */
[C---:B0-----:R-:W-:Y:S01]  /*3cd0*/  FADD.FTZ R37, R15.reuse, R0 ;  /* 0x000000000f257221 */ /* 0x041fe20000010000 */
[----:B------:R-:W-:-:S02]  /*3ce0*/  F2FP.BF16.F32.PACK_AB R142, R15, R142 ;  /* 0x0000008e0f8e723e */ /* 0x000fc400000010ff */
[----:B------:R-:W-:-:S04]  /*3cf0*/  VIMNMX R4, R23, R4, !PT ;  /* 0x0000000417047248 */ /* 0x000fc80007fe0100 */
        /* <DEDUP_REMOVED lines=70> */
[----:B------:R1:W3:Y:S01]  /*4160*/  MUFU.EX2 R37, R112 ;  /* 0x0000007000257308 */ /* 0x0002e20000000800 */
[----:B--2---:R-:W-:-:S07]  /*4170*/  FADD.FTZ R45, R123, R2 ;  /* 0x000000027b2d7221 */ /* 0x004fce0000010000 */
[----:B------:R-:W2:Y:S01]  /*4180*/  MUFU.EX2 R114, R114 ;  /* 0x0000007200727308 */ /* 0x000ea20000000800 */
[----:B0-----:R-:W-:Y:S01]  /*4190*/  FADD.FTZ R2, R126, R43 ;  /* 0x0000002b7e027221 */ /* 0x001fe20000010000 */
[----:B-1----:R-:W-:-:S06]  /*41a0*/  CS2R R112, SRZ ;  /* 0x0000000000707805 */ /* 0x002fcc000001ff00 */
[----:B------:R-:W0:Y:S01]  /*41b0*/  MUFU.EX2 R39, R58 ;  /* 0x0000003a00277308 */ /* 0x000e220000000800 */
[C---:B---3--:R-:W-:Y:S01]  /*41c0*/  FADD.FTZ R7, R37.reuse, R2 ;  /* 0x0000000225077221 */ /* 0x048fe20000010000 */
[----:B------:R-:W-:-:S06]  /*41d0*/  F2FP.BF16.F32.PACK_AB R126, R37, R126 ;  /* 0x0000007e257e723e */ /* 0x000fcc00000010ff */
[----:B------:R-:W1:Y:S01]  /*41e0*/  MUFU.EX2 R116, R116 ;  /* 0x0000007400747308 */ /* 0x000e620000000800 */
[----:B--2---:R-:W-:-:S07]  /*41f0*/  FADD.FTZ R2, R114, R7 ;  /* 0x0000000772027221 */ /* 0x004fce0000010000 */
[----:B------:R2:W3:Y:S01]  /*4200*/  MUFU.EX2 R3, R118 ;  /* 0x0000007600037308 */ /* 0x0004e20000000800 */
[C---:B0-----:R-:W-:Y:S01]  /*4210*/  FADD.FTZ R7, R39.reuse, R2 ;  /* 0x0000000227077221 */ /* 0x041fe20000010000 */
[----:B------:R-:W-:Y:S02]  /*4220*/  F2FP.BF16.F32.PACK_AB R120, R39, R114 ;  /* 0x000000722778723e */ /* 0x000fe400000010ff */
[----:B------:R-:W-:-:S04]  /*4230*/  CS2R R114, SRZ ;  /* 0x0000000000727805 */ /* 0x000fc8000001ff00 */
[----:B------:R-:W0:Y:S01]  /*4240*/  MUFU.EX2 R32, R32 ;  /* 0x0000002000207308 */ /* 0x000e220000000800 */
[----:B-1----:R-:W-:Y:S01]  /*4250*/  FADD.FTZ R2, R116, R7 ;  /* 0x0000000774027221 */ /* 0x002fe20000010000 */
[----:B--2---:R-:W-:-:S03]  /*4260*/  CS2R R118, SRZ ;  /* 0x0000000000767805 */ /* 0x004fc6000001ff00 */
[C---:B---3--:R-:W-:Y:S01]  /*4270*/  FADD.FTZ R2, R3.reuse, R2 ;  /* 0x0000000203027221 */ /* 0x048fe20000010000 */
[----:B------:R-:W-:Y:S01]  /*4280*/  F2FP.BF16.F32.PACK_AB R122, R3, R116 ;  /* 0x00000074037a723e */ /* 0x000fe200000010ff */
[----:B------:R-:W-:Y:S01]  /*4290*/  VIADD R3, R88, 0xfffffffe ;  /* 0xfffffffe58037836 */ /* 0x000fe20000000000 */
[----:B------:R-:W-:Y:S02]  /*42a0*/  CS2R R116, SRZ ;  /* 0x0000000000747805 */ /* 0x000fe4000001ff00 */
[----:B------:R-:W-:Y:S02]  /*42b0*/  CS2R R88, SRZ ;  /* 0x0000000000587805 */ /* 0x000fe4000001ff00 */
[----:B------:R-:W-:Y:S01]  /*42c0*/  ISETP.GE.AND P3, PT, R3, R4, PT ;  /* 0x000000040300720c */ /* 0x000fe20003f66270 */
[C---:B0-----:R-:W-:Y:S01]  /*42d0*/  FADD.FTZ R0, R32.reuse, R45 ;  /* 0x0000002d20007221 */ /* 0x041fe20000010000 */
[----:B------:R-:W-:-:S11]  /*42e0*/  F2FP.BF16.F32.PACK_AB R123, R32, R123 ;  /* 0x0000007b207b723e */ /* 0x000fd600000010ff */
[----:B------:R-:W-:Y:S05]  /*42f0*/  @!P3 BRA `(.L_x_2033) ;  /* 0x0000002c0094b947 */ /* 0x000fea0003800000 */
[----:B------:R-:W-:Y:S01]  /*4300*/  IMAD.MOV.U32 R5, RZ, RZ, R10 ;  /* 0x000000ffff057224 */ /* 0x000fe200078e000a */
[----:B------:R-:W-:Y:S01]  /*4310*/  UMOV UR7, UR36 ;  /* 0x0000002400077c82 */ /* 0x000fe20008000000 */
[----:B------:R-:W-:Y:S01]  /*4320*/  IMAD.MOV.U32 R6, RZ, RZ, R51 ;  /* 0x000000ffff067224 */ /* 0x000fe200078e0033 */
[----:B------:R-:W-:Y:S01]  /*4330*/  UMOV UR6, UR37 ;  /* 0x0000002500067c82 */ /* 0x000fe20008000000 */
[----:B------:R-:W-:Y:S01]  /*4340*/  IMAD.MOV.U32 R119, RZ, RZ, RZ ;  /* 0x000000ffff777224 */ /* 0x000fe200078e00ff */
[----:B------:R-:W-:-:S06]  /*4350*/  ULDC UR21, c[0x0][0x9d8] ;  /* 0x0002760000157ab9 */ /* 0x000fcc0000000800 */
.L_x_2042:
        /* <DEDUP_REMOVED lines=9> */
.L_x_2035:
[----:B------:R-:W-:Y:S01]  /*43f0*/  ULEA UR10, UR37, UR38, 0x3 ;  /* 0x00000026250a7291 */ /* 0x000fe2000f8e183f */
[----:B------:R-:W-:-:S05]  /*4400*/  IMAD.U32 R7, RZ, RZ, UR36 ;  /* 0x00000024ff077e24 */ /* 0x000fca000f8e00ff */
[----:B------:R-:W-:-:S04]  /*4410*/  SHF.L.U32 R7, R7, 0x1f, RZ ;  /* 0x0000001f07077819 */ /* 0x000fc800000006ff */
[----:B------:R0:W1:Y:S01]  /*4420*/  SYNCS.PHASECHK.TRANS64.TRYWAIT P3, [UR10+0x16830], R7 ;  /* 0x01683007ff0075a7 */ /* 0x000062000806014a */
[----:B------:R-:W-:Y:S05]  /*4430*/  @!P0 BRA `(.L_x_2036) ;  /* 0x0000000000048947 */ /* 0x000fea0003800000 */
[----:B------:R-:W-:Y:S01]  /*4440*/  BPT.TRAP 0x1 ;  /* 0x000000040000795c */ /* 0x000fe20000300000 */
.L_x_2036:
[----:B-1----:R-:W-:Y:S05]  /*4450*/  @P3 BRA `(.L_x_2034) ;  /* 0x0000000000083947 */ /* 0x002fea0003800000 */
[----:B------:R-:W1:Y:S02]  /*4460*/  SYNCS.PHASECHK.TRANS64.TRYWAIT P3, [UR10+0x16830], R7 ;  /* 0x01683007ff0075a7 */ /* 0x000e64000806014a */
[----:B-1----:R-:W-:Y:S05]  /*4470*/  @!P3 BRA `(.L_x_2037) ;  /* 0x000000e0001cb947 */ /* 0x002fea0003800000 */
.L_x_2034:
        /* <DEDUP_REMOVED lines=8> */
[----:B------:R-:W-:Y:S01]  /*4500*/  UMOV UR24, UR4 ;  /* 0x0000000400187c82 */ /* 0x000fe20008000000 */
[----:B------:R-:W-:Y:S01]  /*4510*/  UMOV UR25, UR5 ;  /* 0x0000000500197c82 */ /* 0x000fe20008000000 */
        /* <DEDUP_REMOVED lines=19> */
.L_x_2039:
[----:B------:R-:W-:Y:S01]  /*4650*/  ULEA UR10, UR6, UR38, 0x3 ;  /* 0x00000026060a7291 */ /* 0x000fe2000f8e183f */
[----:B------:R-:W-:-:S05]  /*4660*/  IMAD.U32 R7, RZ, RZ, UR7 ;  /* 0x00000007ff077e24 */ /* 0x000fca000f8e00ff */
[----:B------:R-:W-:-:S04]  /*4670*/  SHF.L.U32 R7, R7, 0x1f, RZ ;  /* 0x0000001f07077819 */ /* 0x000fc800000006ff */
[----:B------:R0:W1:Y:S01]  /*4680*/  SYNCS.PHASECHK.TRANS64.TRYWAIT P3, [UR10+0x16850], R7 ;  /* 0x01685007ff0075a7 */ /* 0x000062000806014a */
[----:B------:R-:W-:Y:S05]  /*4690*/  @!P0 BRA `(.L_x_2040) ;  /* 0x0000000000048947 */ /* 0x000fea0003800000 */
[----:B------:R-:W-:Y:S01]  /*46a0*/  BPT.TRAP 0x1 ;  /* 0x000000040000795c */ /* 0x000fe20000300000 */
.L_x_2040:
[----:B-1----:R-:W-:Y:S05]  /*46b0*/  @P3 BRA `(.L_x_2038) ;  /* 0x0000000000083947 */ /* 0x002fea0003800000 */
[----:B------:R-:W1:Y:S02]  /*46c0*/  SYNCS.PHASECHK.TRANS64.TRYWAIT P3, [UR10+0x16850], R7 ;  /* 0x01685007ff0075a7 */ /* 0x000e64000806014a */
[----:B-1----:R-:W-:Y:S05]  /*46d0*/  @!P3 BRA `(.L_x_2041) ;  /* 0x000000dc009cb947 */ /* 0x002fea0003800000 */
.L_x_2038:
[----:B------:R-:W-:Y:S01]  /*46e0*/  UIADD3 UR7, UR38, 0x400, URZ ;  /* 0x0000040026077890 */ /* 0x000fe2000fffe03f */
[----:B------:R-:W-:Y:S01]  /*46f0*/  WARPGROUP.ARRIVE ;  /* 0x00000000000079c5 */ /* 0x000fe20000000000 */
[----:B------:R-:W-:Y:S01]  /*4700*/  UMOV UR11, 0x40000040 ;  /* 0x40000040000b7882 */ /* 0x000fe20000000000 */
[----:B------:R-:W-:Y:S01]  /*4710*/  FMUL.FTZ R20, R31, UR21 ;  /* 0x000000151f147c20 */ /* 0x000fe20008410000 */
[----:B------:R-:W-:Y:S01]  /*4720*/  USHF.R.U32.HI UR7, URZ, 0x4, UR7 ;  /* 0x000000043f077899 */ /* 0x000fe20008011607 */
[----:B------:R-:W-:Y:S01]  /*4730*/  FMUL.FTZ R31, R46, UR21 ;  /* 0x000000152e1f7c20 */ /* 0x000fe20008410000 */
[----:B------:R-:W-:Y:S01]  /*4740*/  UMOV UR15, 0x40000040 ;  /* 0x40000040000f7882 */ /* 0x000fe20000000000 */
[----:B------:R-:W2:Y:S01]  /*4750*/  @P2 LDC R46, c[0x0][0x44c] ;  /* 0x00011300ff2e2b82 */ /* 0x000ea20000000800 */
[----:B------:R-:W-:Y:S01]  /*4760*/  ULOP3.LUT UR7, UR7, 0x3fff, URZ, 0xc0, !UPT ;  /* 0x00003fff07077892 */ /* 0x000fe2000f8ec03f */
[----:B01----:R-:W-:Y:S01]  /*4770*/  FMUL.FTZ R7, R24, UR21 ;  /* 0x0000001518077c20 */ /* 0x003fe20008410000 */
[----:B------:R-:W-:Y:S01]  /*4780*/  FMUL.FTZ R24, R34, UR21 ;  /* 0x0000001522187c20 */ /* 0x000fe20008410000 */
[----:B------:R-:W-:Y:S01]  /*4790*/  FMUL.FTZ R34, R51, UR21 ;  /* 0x0000001533227c20 */ /* 0x000fe20008410000 */
[----:B------:R-:W-:Y:S01]  /*47a0*/  ULEA UR10, UR6, UR7, 0xa ;  /* 0x00000007060a7291 */ /* 0x000fe2000f8e503f */
[----:B------:R-:W-:Y:S01]  /*47b0*/  FMUL.FTZ R15, R33, UR21 ;  /* 0x00000015210f7c20 */ /* 0x000fe20008410000 */
[----:B------:R-:W-:Y:S01]  /*47c0*/  FMUL.FTZ R33, R50, UR21 ;  /* 0x0000001532217c20 */ /* 0x000fe20008410000 */
[----:B------:R-:W0:Y:S01]  /*47d0*/  @P2 LDC R51, c[0x0][0x450] ;  /* 0x00011400ff332b82 */ /* 0x000e220000000800 */
[----:B------:R-:W-:Y:S01]  /*47e0*/  UIADD3 UR14, UR10, 0x80, URZ ;  /* 0x000000800a0e7890 */ /* 0x000fe2000fffe03f */
[----:B------:R-:W-:-:S02]  /*47f0*/  IMAD.IADD R50, R152, 0x1, R16 ;  /* 0x0000000198327824 */ /* 0x000fc400078e0210 */
[----:B------:R-:W-:Y:S01]  /*4800*/  FMUL.FTZ R8, R25, UR21 ;  /* 0x0000001519087c20 */ /* 0x000fe20008410000 */
[----:B------:R-:W-:Y:S01]  /*4810*/  FMUL.FTZ R25, R35, UR21 ;  /* 0x0000001523197c20 */ /* 0x000fe20008410000 */
[----:B------:R-:W-:Y:S01]  /*4820*/  FMUL.FTZ R35, R54, UR21 ;  /* 0x0000001536237c20 */ /* 0x000fe20008410000 */
[----:B------:R-:W-:Y:S01]  /*4830*/  HGMMA.64x64x16.F32.BF16 R88, R148, gdesc[UR8].tnspB, R88, gsb0 ;  /* 0x40e0000894587df0 */ /* 0x000fe20008001858 */
        /* <DEDUP_REMOVED lines=9> */
[----:B--2---:R-:W-:-:S04]  /*48d0*/  @P2 IMAD.HI.U32 R54, R50, R46, RZ ;  /* 0x0000002e32362227 */ /* 0x004fc800078e00ff */
[----:B------:R-:W-:Y:S01]  /*48e0*/  FMUL.FTZ R29, R42, UR21 ;  /* 0x000000152a1d7c20 */ /* 0x000fe20008410000 */
[----:B------:R-:W-:Y:S01]  /*48f0*/  FMUL.FTZ R42, R63, UR21 ;  /* 0x000000153f2a7c20 */ /* 0x000fe20008410000 */
[----:B------:R-:W-:Y:S01]  /*4900*/  FMUL.FTZ R30, R43, UR21 ;  /* 0x000000152b1e7c20 */ /* 0x000fe20008410000 */
[----:B------:R-:W-:Y:S01]  /*4910*/  IMAD.MOV.U32 R46, RZ, RZ, R50 ;  /* 0x000000ffff2e7224 */ /* 0x000fe200078e0032 */
[----:B------:R-:W1:Y:S01]  /*4920*/  MUFU.TANH R9, R9 ;  /* 0x0000000900097308 */ /* 0x000e620000002400 */
[----:B------:R-:W-:Y:S01]  /*4930*/  FMUL.FTZ R13, R32, UR21 ;  /* 0x00000015200d7c20 */ /* 0x000fe20008410000 */
[----:B------:R-:W-:Y:S01]  /*4940*/  FMUL.FTZ R32, R47, UR21 ;  /* 0x000000152f207c20 */ /* 0x000fe20008410000 */
[----:B0-----:R-:W-:Y:S01]  /*4950*/  @P2 SHF.R.U32.HI R46, RZ, R51, R54 ;  /* 0x00000033ff2e2219 */ /* 0x001fe20000011636 */
[----:B------:R-:W-:Y:S02]  /*4960*/  IMAD.MOV.U32 R54, RZ, RZ, -0x80 ;  /* 0xffffff80ff367424 */ /* 0x000fe400078e00ff */
[----:B------:R-:W-:Y:S01]  /*4970*/  FMUL.FTZ R21, R36, UR21 ;  /* 0x0000001524157c20 */ /* 0x000fe20008410000 */
[----:B------:R-:W-:Y:S01]  /*4980*/  FMUL.FTZ R36, R55, UR21 ;  /* 0x0000001537247c20 */ /* 0x000fe20008410000 */
[----:B------:R-:W-:Y:S01]  /*4990*/  FMUL.FTZ R26, R37, UR21 ;  /* 0x00000015251a7c20 */ /* 0x000fe20008410000 */
[----:B------:R-:W0:Y:S01]  /*49a0*/  SHFL.IDX PT, R62, R46, 0x1, 0x1c1f ;  /* 0x003c1f002e3e7f89 */ /* 0x000e2200000e0000 */
[----:B------:R-:W-:Y:S01]  /*49b0*/  IMAD R54, R3, R54, 0x1 ;  /* 0x0000000103367424 */ /* 0x000fe200078e0236 */
[----:B------:R-:W2:Y:S01]  /*49c0*/  MUFU.TANH R10, R10 ;  /* 0x0000000a000a7308 */ /* 0x000ea20000002400 */
[----:B------:R-:W-:Y:S01]  /*49d0*/  FMUL.FTZ R37, R58, UR21 ;  /* 0x000000153a257c20 */ /* 0x000fe20008410000 */
[----:B------:R-:W-:Y:S01]  /*49e0*/  FMUL.FTZ R38, R59, UR21 ;  /* 0x000000153b267c20 */ /* 0x000fe20008410000 */
[----:B------:R-:W-:Y:S01]  /*49f0*/  FMUL.FTZ R43, R66, UR21 ;  /* 0x00000015422b7c20 */ /* 0x000fe20008410000 */
[----:B------:R-:W-:Y:S01]  /*4a00*/  IADD3 R54, R17, R54, -R22 ;  /* 0x0000003611367210 */ /* 0x000fe20007ffe816 */
[----:B------:R-:W-:Y:S01]  /*4a10*/  FMUL.FTZ R47, R67, UR21 ;  /* 0x00000015432f7c20 */ /* 0x000fe20008410000 */
[----:B------:R-:W-:Y:S01]  /*4a20*/  FMUL.FTZ R51, R71, UR21 ;  /* 0x0000001547337c20 */ /* 0x000fe20008410000 */
[----:B------:R-:W-:Y:S01]  /*4a30*/  FMUL.FTZ R70, R70, UR21 ;  /* 0x0000001546467c20 */ /* 0x000fe20008410000 */
[----:B------:R-:W3:Y:S01]  /*4a40*/  MUFU.TANH R14, R14 ;  /* 0x0000000e000e7308 */ /* 0x000ee20000002400 */
[----:B------:R-:W-:-:S02]  /*4a50*/  IMAD.IADD R54, R54, 0x1, -R18 ;  /* 0x0000000136367824 */ /* 0x000fc400078e0a12 */
        /* <DEDUP_REMOVED lines=8> */
[----:B------:R-:W-:Y:S01]  /*4ae0*/  FMUL.FTZ R71, R87, UR21 ;  /* 0x0000001557477c20 */ /* 0x000fe20008410000 */
[----:B------:R-:W-:Y:S01]  /*4af0*/  FMUL.FTZ R74, R60, UR21 ;  /* 0x000000153c4a7c20 */ /* 0x000fe20008410000 */
[----:B------:R-:W-:Y:S01]  /*4b00*/  FMUL.FTZ R44, R44, UR21 ;  /* 0x000000152c2c7c20 */ /* 0x000fe20008410000 */
[----:B------:R-:W-:Y:S01]  /*4b10*/  FMUL.FTZ R45, R45, UR21 ;  /* 0x000000152d2d7c20 */ /* 0x000fe20008410000 */
[----:B0-----:R-:W-:-:S02]  /*4b20*/  IMAD.IADD R62, R54, 0x1, R62 ;  /* 0x00000001363e7824 */ /* 0x001fc400078e023e */
[----:B------:R-:W-:Y:S01]  /*4b30*/  FMUL.FTZ R48, R48, UR21 ;  /* 0x0000001530307c20 */ /* 0x000fe20008410000 */
[----:B------:R-:W0:Y:S01]  /*4b40*/  MUFU.TANH R25, R25 ;  /* 0x0000001900197308 */ /* 0x000e220000002400 */
[----:B------:R-:W-:Y:S01]  /*4b50*/  FMUL.FTZ R49, R49, UR21 ;  /* 0x0000001531317c20 */ /* 0x000fe20008410000 */
[----:B------:R-:W-:Y:S01]  /*4b60*/  FMUL.FTZ R52, R52, UR21 ;  /* 0x0000001534347c20 */ /* 0x000fe20008410000 */
[C---:B------:R-:W-:Y:S01]  /*4b70*/  ISETP.GT.AND P5, PT, R62.reuse, RZ, PT ;  /* 0x000000ff3e00720c */ /* 0x040fe20003fa4270 */
[----:B------:R-:W-:Y:S01]  /*4b80*/  FMUL.FTZ R53, R53, UR21 ;  /* 0x0000001535357c20 */ /* 0x000fe20008410000 */
[----:B------:R-:W-:Y:S01]  /*4b90*/  ISETP.GT.AND P6, PT, R62, 0x1, PT ;  /* 0x000000013e00780c */ /* 0x000fe20003fc4270 */
[----:B------:R-:W-:Y:S01]  /*4ba0*/  FMUL.FTZ R56, R56, UR21 ;  /* 0x0000001538387c20 */ /* 0x000fe20008410000 */
[----:B-1----:R-:W-:Y:S01]  /*4bb0*/  FSEL R9, R9, -INF , P5 ;  /* 0xff80000009097808 */ /* 0x002fe20002800000 */
[----:B------:R-:W1:Y:S01]  /*4bc0*/  MUFU.TANH R27, R27 ;  /* 0x0000001b001b7308 */ /* 0x000e620000002400 */
[----:B--2---:R-:W-:Y:S01]  /*4bd0*/  FSEL R63, R10, -INF , P6 ;  /* 0xff8000000a3f7808 */ /* 0x004fe20003000000 */
[----:B------:R-:W-:Y:S01]  /*4be0*/  FMUL.FTZ R57, R57, UR21 ;  /* 0x0000001539397c20 */ /* 0x000fe20008410000 */
[----:B------:R-:W-:Y:S01]  /*4bf0*/  ISETP.GT.AND P3, PT, R62, 0x8, PT ;  /* 0x000000083e00780c */ /* 0x000fe20003f64270 */
[----:B------:R-:W-:Y:S01]  /*4c00*/  FMUL.FTZ R64, R64, UR21 ;  /* 0x0000001540407c20 */ /* 0x000fe20008410000 */
[----:B------:R-:W-:Y:S01]  /*4c10*/  FMNMX.FTZ R10, R9, R5, !PT ;  /* 0x00000005090a7209 */ /* 0x000fe20007810000 */
[----:B------:R-:W-:Y:S01]  /*4c20*/  FMUL.FTZ R65, R65, UR21 ;  /* 0x0000001541417c20 */ /* 0x000fe20008410000 */
[----:B------:R-:W-:Y:S01]  /*4c30*/  ISETP.GT.AND P4, PT, R62, 0x9, PT ;  /* 0x000000093e00780c */ /* 0x000fe20003f84270 */
[----:B------:R-:W2:Y:S01]  /*4c40*/  MUFU.TANH R28, R28 ;  /* 0x0000001c001c7308 */ /* 0x000ea20000002400 */
[----:B---3--:R-:W-:Y:S01]  /*4c50*/  FSEL R14, R14, -INF , P3 ;  /* 0xff8000000e0e7808 */ /* 0x008fe20001800000 */
[----:B------:R-:W-:Y:S01]  /*4c60*/  FMUL.FTZ R68, R68, UR21 ;  /* 0x0000001544447c20 */ /* 0x000fe20008410000 */
[----:B------:R-:W-:Y:S01]  /*4c70*/  FMNMX.FTZ R10, R63, R10, !PT ;  /* 0x0000000a3f0a7209 */ /* 0x000fe20007810000 */
[----:B------:R-:W-:Y:S01]  /*4c80*/  FMUL.FTZ R69, R69, UR21 ;  /* 0x0000001545457c20 */ /* 0x000fe20008410000 */
[----:B------:R-:W-:Y:S01]  /*4c90*/  ISETP.GT.AND P5, PT, R62, 0x10, PT ;  /* 0x000000103e00780c */ /* 0x000fe20003fa4270 */
[----:B------:R-:W-:Y:S01]  /*4ca0*/  FMUL.FTZ R72, R72, UR21 ;  /* 0x0000001548487c20 */ /* 0x000fe20008410000 */
[----:B------:R-:W-:Y:S01]  /*4cb0*/  FSEL R20, R20, -INF , P4 ;  /* 0xff80000014147808 */ /* 0x000fe20002000000 */
[----:B------:R-:W3:Y:S01]  /*4cc0*/  MUFU.TANH R29, R29 ;  /* 0x0000001d001d7308 */ /* 0x000ee20000002400 */
[----:B------:R-:W-:Y:S01]  /*4cd0*/  FMNMX.FTZ R10, R14, R10, !PT ;  /* 0x0000000a0e0a7209 */ /* 0x000fe20007810000 */
[----:B------:R-:W-:Y:S01]  /*4ce0*/  FMUL.FTZ R73, R73, UR21 ;  /* 0x0000001549497c20 */ /* 0x000fe20008410000 */
[----:B------:R-:W-:Y:S01]  /*4cf0*/  ISETP.GT.AND P6, PT, R62, 0x11, PT ;  /* 0x000000113e00780c */ /* 0x000fe20003fc4270 */
[----:B------:R-:W-:Y:S01]  /*4d00*/  FMUL.FTZ R75, R76, UR21 ;  /* 0x000000154c4b7c20 */ /* 0x000fe20008410000 */
[----:B------:R-:W-:-:S02]  /*4d10*/  WARPGROUP.DEPBAR.LE gsb0, 0x0 ;  /* 0x00008000000079c5 */ /* 0x000fc40000010000 */
[----:B------:R-:W-:Y:S01]  /*4d20*/  WARPGROUP.ARRIVE ;  /* 0x00000000000079c5 */ /* 0x000fe20000000000 */
[----:B----4-:R-:W-:Y:S01]  /*4d30*/  FSEL R24, R24, -INF , P5 ;  /* 0xff80000018187808 */ /* 0x010fe20002800000 */
[----:B------:R-:W4:Y:S01]  /*4d40*/  MUFU.TANH R30, R30 ;  /* 0x0000001e001e7308 */ /* 0x000f220000002400 */
[----:B------:R-:W-:Y:S01]  /*4d50*/  FMNMX.FTZ R10, R20, R10, !PT ;  /* 0x0000000a140a7209 */ /* 0x000fe20007810000 */
[----:B------:R-:W-:Y:S01]  /*4d60*/  FMUL.FTZ R76, R77, UR21 ;  /* 0x000000154d4c7c20 */ /* 0x000fe20008410000 */
[----:B------:R-:W-:Y:S01]  /*4d70*/  ISETP.GT.AND P3, PT, R62, 0x18, PT ;  /* 0x000000183e00780c */ /* 0x000fe20003f64270 */
[----:B------:R-:W-:Y:S01]  /*4d80*/  HGMMA.64x64x16.F32.BF16 R88, R144, gdesc[UR12].tnspB, R88, gsb0 ;  /* 0x40e0000c90587df0 */ /* 0x000fe20008001858 */
[----:B------:R-:W-:Y:S01]  /*4d90*/  UIADD3 UR14, UR10, 0x100, URZ ;  /* 0x000001000a0e7890 */ /* 0x000fe2000fffe03f */
[----:B0-----:R-:W-:Y:S01]  /*4da0*/  FSEL R25, R25, -INF , P6 ;  /* 0xff80000019197808 */ /* 0x001fe20003000000 */
[----:B------:R-:W-:Y:S01]  /*4db0*/  UMOV UR15, 0x40000040 ;  /* 0x40000040000f7882 */ /* 0x000fe20000000000 */
[----:B------:R-:W-:Y:S01]  /*4dc0*/  FMNMX.FTZ R10, R24, R10, !PT ;  /* 0x0000000a180a7209 */ /* 0x000fe20007810000 */
[----:B------:R-:W0:Y:S01]  /*4dd0*/  MUFU.TANH R31, R31 ;  /* 0x0000001f001f7308 */ /* 0x000e220000002400 */
[----:B------:R-:W-:Y:S01]  /*4de0*/  ISETP.GT.AND P4, PT, R62, 0x19, PT ;  /* 0x000000193e00780c */ /* 0x000fe20003f84270 */
[----:B------:R-:W-:Y:S01]  /*4df0*/  FMUL.FTZ R77, R80, UR21 ;  /* 0x00000015504d7c20 */ /* 0x000fe20008410000 */
[----:B-1----:R-:W-:Y:S01]  /*4e00*/  FSEL R27, R27, -INF , P3 ;  /* 0xff8000001b1b7808 */ /* 0x002fe20001800000 */
[----:B------:R-:W-:Y:S01]  /*4e10*/  FMUL.FTZ R81, R81, UR21 ;  /* 0x0000001551517c20 */ /* 0x000fe20008410000 */
[----:B------:R-:W-:Y:S01]  /*4e20*/  FMNMX.FTZ R10, R25, R10, !PT ;  /* 0x0000000a190a7209 */ /* 0x000fe20007810000 */
[----:B------:R-:W-:Y:S01]  /*4e30*/  FMUL.FTZ R80, R85, UR21 ;  /* 0x0000001555507c20 */ /* 0x000fe20008410000 */
[----:B------:R-:W-:Y:S01]  /*4e40*/  ISETP.GT.AND P5, PT, R62, 0x20, PT ;  /* 0x000000203e00780c */ /* 0x000fe20003fa4270 */
[----:B------:R-:W1:Y:S01]  /*4e50*/  MUFU.TANH R32, R32 ;  /* 0x0000002000207308 */ /* 0x000e620000002400 */
[----:B--2---:R-:W-:Y:S01]  /*4e60*/  FSEL R28, R28, -INF , P4 ;  /* 0xff8000001c1c7808 */ /* 0x004fe20002000000 */
[----:B------:R-:W-:Y:S01]  /*4e70*/  UMOV UR11, 0x40000040 ;  /* 0x40000040000b7882 */ /* 0x000fe20000000000 */
[----:B------:R-:W-:Y:S01]  /*4e80*/  FMNMX.FTZ R10, R27, R10, !PT ;  /* 0x0000000a1b0a7209 */ /* 0x000fe20007810000 */
[----:B------:R-:W-:Y:S01]  /*4e90*/  UMOV UR7, UR36 ;  /* 0x0000002400077c82 */ /* 0x000fe20008000000 */
[----:B------:R-:W-:-:S02]  /*4ea0*/  ISETP.GT.AND P6, PT, R62, 0x21, PT ;  /* 0x000000213e00780c */ /* 0x000fc40003fc4270 */
[----:B---3--:R-:W-:Y:S01]  /*4eb0*/  FSEL R29, R29, -INF , P5 ;  /* 0xff8000001d1d7808 */ /* 0x008fe20002800000 */
[----:B------:R-:W2:Y:S01]  /*4ec0*/  MUFU.TANH R33, R33 ;  /* 0x0000002100217308 */ /* 0x000ea20000002400 */
[----:B------:R-:W-:Y:S02]  /*4ed0*/  FMNMX.FTZ R10, R28, R10, !PT ;  /* 0x0000000a1c0a7209 */ /* 0x000fe40007810000 */
[----:B------:R-:W-:Y:S02]  /*4ee0*/  ISETP.GT.AND P3, PT, R62, 0x28, PT ;  /* 0x000000283e00780c */ /* 0x000fe40003f64270 */
[----:B----4-:R-:W-:Y:S02]  /*4ef0*/  FSEL R30, R30, -INF , P6 ;  /* 0xff8000001e1e7808 */ /* 0x010fe40003000000 */
[----:B------:R-:W-:Y:S01]  /*4f00*/  FMNMX.FTZ R10, R29, R10, !PT ;  /* 0x0000000a1d0a7209 */ /* 0x000fe20007810000 */
[----:B------:R-:W3:Y:S01]  /*4f10*/  MUFU.TANH R34, R34 ;  /* 0x0000002200227308 */ /* 0x000ee20000002400 */
[----:B------:R-:W-:-:S02]  /*4f20*/  ISETP.GT.AND P4, PT, R62, 0x29, PT ;  /* 0x000000293e00780c */ /* 0x000fc40003f84270 */
[----:B0-----:R-:W-:Y:S02]  /*4f30*/  FSEL R31, R31, -INF , P3 ;  /* 0xff8000001f1f7808 */ /* 0x001fe40001800000 */
[----:B------:R-:W-:Y:S02]  /*4f40*/  FMNMX.FTZ R10, R30, R10, !PT ;  /* 0x0000000a1e0a7209 */ /* 0x000fe40007810000 */
[----:B------:R-:W-:Y:S01]  /*4f50*/  ISETP.GT.AND P5, PT, R62, 0x30, PT ;  /* 0x000000303e00780c */ /* 0x000fe20003fa4270 */
[----:B------:R-:W0:Y:S01]  /*4f60*/  MUFU.TANH R35, R35 ;  /* 0x0000002300237308 */ /* 0x000e220000002400 */
[----:B-1----:R-:W-:Y:S02]  /*4f70*/  FSEL R32, R32, -INF , P4 ;  /* 0xff80000020207808 */ /* 0x002fe40002000000 */
[----:B------:R-:W-:Y:S02]  /*4f80*/  FMNMX.FTZ R10, R31, R10, !PT ;  /* 0x0000000a1f0a7209 */ /* 0x000fe40007810000 */
[----:B------:R-:W-:-:S02]  /*4f90*/  ISETP.GT.AND P6, PT, R62, 0x31, PT ;  /* 0x000000313e00780c */ /* 0x000fc40003fc4270 */
[----:B--2---:R-:W-:Y:S01]  /*4fa0*/  FSEL R33, R33, -INF , P5 ;  /* 0xff80000021217808 */ /* 0x004fe20002800000 */
[----:B------:R-:W1:Y:S01]  /*4fb0*/  MUFU.TANH R36, R36 ;  /* 0x0000002400247308 */ /* 0x000e620000002400 */
[----:B------:R-:W-:Y:S02]  /*4fc0*/  FMNMX.FTZ R10, R32, R10, !PT ;  /* 0x0000000a200a7209 */ /* 0x000fe40007810000 */
[----:B------:R-:W-:Y:S02]  /*4fd0*/  ISETP.GT.AND P3, PT, R62, 0x38, PT ;  /* 0x000000383e00780c */ /* 0x000fe40003f64270 */
[----:B---3--:R-:W-:Y:S02]  /*4fe0*/  FSEL R34, R34, -INF , P6 ;  /* 0xff80000022227808 */ /* 0x008fe40003000000 */
[----:B------:R-:W-:Y:S01]  /*4ff0*/  FMNMX.FTZ R10, R33, R10, !PT ;  /* 0x0000000a210a7209 */ /* 0x000fe20007810000 */
[----:B------:R-:W2:Y:S01]  /*5000*/  MUFU.TANH R37, R37 ;  /* 0x0000002500257308 */ /* 0x000ea20000002400 */
        /* <DEDUP_REMOVED lines=8> */
[----:B------:R-:W-:Y:S01]  /*5090*/  FMNMX.FTZ R10, R36, R10, !PT ;  /* 0x0000000a240a7209 */ /* 0x000fe20007810000 */
[----:B------:R-:W1:Y:S01]  /*50a0*/  MUFU.TANH R39, R39 ;  /* 0x0000002700277308 */ /* 0x000e620000002400 */
[----:B--2---:R-:W-:Y:S02]  /*50b0*/  FSEL R37, R37, -INF , P5 ;  /* 0xff80000025257808 */ /* 0x004fe40002800000 */
[C---:B------:R-:W-:Y:S02]  /*50c0*/  ISETP.GT.AND P3, PT, R62.reuse, 0x48, PT ;  /* 0x000000483e00780c */ /* 0x040fe40003f64270 */
[----:B------:R-:W-:Y:S02]  /*50d0*/  FMNMX.FTZ R10, R37, R10, !PT ;  /* 0x0000000a250a7209 */ /* 0x000fe40007810000 */
[----:B------:R-:W-:Y:S01]  /*50e0*/  ISETP.GT.AND P4, PT, R62, 0x49, PT ;  /* 0x000000493e00780c */ /* 0x000fe20003f84270 */
[----:B------:R-:W2:Y:S01]  /*50f0*/  MUFU.TANH R42, R42 ;  /* 0x0000002a002a7308 */ /* 0x000ea20000002400 */
[----:B------:R-:W-:-:S02]  /*5100*/  WARPGROUP.DEPBAR.LE gsb0, 0x0 ;  /* 0x00008000000079c5 */ /* 0x000fc40000010000 */
[----:B------:R-:W-:Y:S01]  /*5110*/  WARPGROUP.ARRIVE ;  /* 0x00000000000079c5 */ /* 0x000fe20000000000 */
[----:B0-----:R-:W-:Y:S02]  /*5120*/  FSEL R38, R38, -INF , P6 ;  /* 0xff80000026267808 */ /* 0x001fe40003000000 */
[----:B------:R-:W-:Y:S02]  /*5130*/  ISETP.GT.AND P5, PT, R62, 0x50, PT ;  /* 0x000000503e00780c */ /* 0x000fe40003fa4270 */
[----:B------:R-:W0:Y:S01]  /*5140*/  MUFU.TANH R43, R43 ;  /* 0x0000002b002b7308 */ /* 0x000e220000002400 */
[----:B------:R-:W-:Y:S01]  /*5150*/  HGMMA.64x64x16.F32.BF16 R88, R140, gdesc[UR12].tnspB, R88, gsb0 ;  /* 0x40e0000c8c587df0 */ /* 0x000fe20008001858 */
[----:B-1----:R-:W-:Y:S01]  /*5160*/  FSEL R39, R39, -INF , P3 ;  /* 0xff80000027277808 */ /* 0x002fe20001800000 */
[----:B------:R-:W-:Y:S01]  /*5170*/  UIADD3 UR14, UR10, 0x180, URZ ;  /* 0x000001800a0e7890 */ /* 0x000fe2000fffe03f */
[----:B------:R-:W-:Y:S01]  /*5180*/  FMNMX.FTZ R10, R38, R10, !PT ;  /* 0x0000000a260a7209 */ /* 0x000fe20007810000 */
[----:B------:R-:W-:Y:S01]  /*5190*/  UMOV UR15, 0x40000040 ;  /* 0x40000040000f7882 */ /* 0x000fe20000000000 */
[----:B------:R-:W-:-:S02]  /*51a0*/  ISETP.GT.AND P6, PT, R62, 0x51, PT ;  /* 0x000000513e00780c */ /* 0x000fc40003fc4270 */
[----:B------:R-:W1:Y:S01]  /*51b0*/  MUFU.TANH R47, R47 ;  /* 0x0000002f002f7308 */ /* 0x000e620000002400 */
[----:B--2---:R-:W-:Y:S02]  /*51c0*/  FSEL R42, R42, -INF , P4 ;  /* 0xff8000002a2a7808 */ /* 0x004fe40002000000 */
[C---:B------:R-:W-:Y:S02]  /*51d0*/  ISETP.GT.AND P3, PT, R62.reuse, 0x58, PT ;  /* 0x000000583e00780c */ /* 0x040fe40003f64270 */
[----:B------:R-:W-:Y:S02]  /*51e0*/  ISETP.GT.AND P4, PT, R62, 0x59, PT ;  /* 0x000000593e00780c */ /* 0x000fe40003f84270 */
[----:B------:R-:W-:Y:S01]  /*51f0*/  FMNMX.FTZ R10, R39, R10, !PT ;  /* 0x0000000a270a7209 */ /* 0x000fe20007810000 */
[----:B------:R-:W2:Y:S01]  /*5200*/  MUFU.TANH R50, R70 ;  /* 0x0000004600327308 */ /* 0x000ea20000002400 */
[----:B0-----:R-:W-:Y:S02]  /*5210*/  FSEL R43, R43, -INF , P5 ;  /* 0xff8000002b2b7808 */ /* 0x001fe40002800000 */
[----:B------:R-:W-:-:S02]  /*5220*/  FMNMX.FTZ R10, R42, R10, !PT ;  /* 0x0000000a2a0a7209 */ /* 0x000fc40007810000 */
[C---:B------:R-:W-:Y:S02]  /*5230*/  ISETP.GT.AND P5, PT, R62.reuse, 0x60, PT ;  /* 0x000000603e00780c */ /* 0x040fe40003fa4270 */
        /* <DEDUP_REMOVED lines=17> */
[----:B------:R1:W3:Y:S01]  /*5350*/  MUFU.TANH R40, R79 ;  /* 0x0000004f00287308 */ /* 0x0002e20000002400 */
[----:B--2---:R-:W-:Y:S02]  /*5360*/  FSEL R58, R58, -INF , P6 ;  /* 0xff8000003a3a7808 */ /* 0x004fe40003000000 */
[----:B------:R-:W-:Y:S02]  /*5370*/  ISETP.GT.AND P6, PT, R62, 0x71, PT ;  /* 0x000000713e00780c */ /* 0x000fe40003fc4270 */
[----:B------:R-:W-:-:S03]  /*5380*/  FMNMX.FTZ R70, R58, R70, !PT ;  /* 0x000000463a467209 */ /* 0x000fc60007810000 */
[----:B------:R-:W2:Y:S01]  /*5390*/  MUFU.TANH R67, R67 ;  /* 0x0000004300437308 */ /* 0x000ea20000002400 */
[----:B0-----:R-:W-:Y:S01]  /*53a0*/  FSEL R59, R59, -INF , P3 ;  /* 0xff8000003b3b7808 */ /* 0x001fe20001800000 */
[----:B-1----:R-:W-:Y:S01]  /*53b0*/  FMUL.FTZ R79, R84, UR21 ;  /* 0x00000015544f7c20 */ /* 0x002fe20008410000 */
[----:B------:R-:W-:Y:S02]  /*53c0*/  ISETP.GT.AND P3, PT, R62, 0x78, PT ;  /* 0x000000783e00780c */ /* 0x000fe40003f64270 */
[----:B------:R-:W-:-:S03]  /*53d0*/  FMNMX.FTZ R70, R59, R70, !PT ;  /* 0x000000463b467209 */ /* 0x000fc60007810000 */
[----:B------:R0:W-:Y:S01]  /*53e0*/  MUFU.TANH R10, R86 ;  /* 0x00000056000a7308 */ /* 0x0001e20000002400 */
[----:B---3--:R-:W-:Y:S02]  /*53f0*/  FSEL R40, R40, -INF , P4 ;  /* 0xff80000028287808 */ /* 0x008fe40002000000 */
[----:B------:R-:W-:Y:S01]  /*5400*/  ISETP.GT.AND P4, PT, R62, 0x79, PT ;  /* 0x000000793e00780c */ /* 0x000fe20003f84270 */
[----:B------:R-:W-:Y:S01]  /*5410*/  FMUL.FTZ R62, R41, UR21 ;  /* 0x00000015293e7c20 */ /* 0x000fe20008410000 */
[----:B------:R-:W-:Y:S01]  /*5420*/  FMUL.FTZ R41, R82, UR21 ;  /* 0x0000001552297c20 */ /* 0x000fe20008410000 */
[----:B------:R-:W-:Y:S02]  /*5430*/  WARPGROUP.DEPBAR.LE gsb0, 0x0 ;  /* 0x00008000000079c5 */ /* 0x000fe40000010000 */
[----:B------:R-:W-:Y:S01]  /*5440*/  WARPGROUP.ARRIVE ;  /* 0x00000000000079c5 */ /* 0x000fe20000000000 */
[----:B------:R-:W1:Y:S01]  /*5450*/  MUFU.TANH R71, R71 ;  /* 0x0000004700477308 */ /* 0x000e620000002400 */
[----:B--2---:R-:W-:Y:S01]  /*5460*/  FSEL R67, R67, -INF , P6 ;  /* 0xff80000043437808 */ /* 0x004fe20003000000 */
[----:B------:R-:W2:Y:S03]  /*5470*/  SHFL.IDX PT, R82, R46, RZ, 0x1c1f ;  /* 0x001c1fff2e527589 */ /* 0x000ea600000e0000 */
[----:B------:R-:W-:Y:S01]  /*5480*/  HGMMA.64x64x16.F32.BF16 R88, R136, gdesc[UR12].tnspB, R88, gsb0 ;  /* 0x40e0000c88587df0 */ /* 0x000fe20008001858 */
[----:B------:R-:W-:-:S02]  /*5490*/  UIADD3 UR14, UR10, 0x200, URZ ;  /* 0x000002000a0e7890 */ /* 0x000fc4000fffe03f */
[----:B0-----:R-:W0:Y:S01]  /*54a0*/  S2R R86, SR_TID.X ;  /* 0x0000000000567919 */ /* 0x001e220000002100 */
[----:B------:R-:W3:Y:S01]  /*54b0*/  MUFU.TANH R41, R41 ;  /* 0x0000002900297308 */ /* 0x000ee20000002400 */
[----:B------:R-:W-:-:S07]  /*54c0*/  UMOV UR15, 0x40000040 ;  /* 0x40000040000f7882 */ /* 0x000fce0000000000 */
[----:B------:R-:W4:Y:S01]  /*54d0*/  MUFU.TANH R7, R7 ;  /* 0x0000000700077308 */ /* 0x000f220000002400 */
[----:B-1----:R-:W-:-:S07]  /*54e0*/  FSEL R71, R71, -INF , P4 ;  /* 0xff80000047477808 */ /* 0x002fce0002000000 */
[----:B------:R-:W-:Y:S01]  /*54f0*/  MUFU.TANH R8, R8 ;  /* 0x0000000800087308 */ /* 0x000fe20000002400 */
[----:B---3--:R-:W-:Y:S01]  /*5500*/  FSEL R60, R41, -INF , P5 ;  /* 0xff800000293c7808 */ /* 0x008fe20002800000 */
[----:B--2---:R-:W-:Y:S01]  /*5510*/  IMAD.IADD R54, R54, 0x1, R82 ;  /* 0x0000000136367824 */ /* 0x004fe200078e0252 */
[----:B------:R-:W-:-:S04]  /*5520*/  FMNMX.FTZ R41, R40, R70, !PT ;  /* 0x0000004628297209 */ /* 0x000fc80007810000 */
[----:B------:R-:W-:Y:S01]  /*5530*/  FMNMX.FTZ R41, R60, R41, !PT ;  /* 0x000000293c297209 */ /* 0x000fe20007810000 */
[----:B------:R1:W-:Y:S01]  /*5540*/  MUFU.TANH R70, R74 ;  /* 0x0000004a00467308 */ /* 0x0003e20000002400 */
[C---:B------:R-:W-:Y:S02]  /*5550*/  ISETP.GT.AND P4, PT, R54.reuse, RZ, PT ;  /* 0x000000ff3600720c */ /* 0x040fe40003f84270 */
[----:B------:R-:W-:Y:S02]  /*5560*/  FMNMX.FTZ R41, R67, R41, !PT ;  /* 0x0000002943297209 */ /* 0x000fe40007810000 */
[----:B------:R-:W-:Y:S02]  /*5570*/  ISETP.GT.AND P5, PT, R54, 0x1, PT ;  /* 0x000000013600780c */ /* 0x000fe40003fa4270 */
[----:B----4-:R-:W-:Y:S01]  /*5580*/  FSEL R7, R7, -INF , P4 ;  /* 0xff80000007077808 */ /* 0x010fe20002000000 */
[----:B------:R-:W2:Y:S01]  /*5590*/  MUFU.TANH R11, R11 ;  /* 0x0000000b000b7308 */ /* 0x000ea20000002400 */
[----:B-1----:R-:W-:Y:S01]  /*55a0*/  FMUL.FTZ R74, R61, UR21 ;  /* 0x000000153d4a7c20 */ /* 0x002fe20008410000 */
[----:B------:R-:W-:-:S02]  /*55b0*/  FSEL R61, R10, -INF , P3 ;  /* 0xff8000000a3d7808 */ /* 0x000fc40001800000 */
[----:B------:R-:W-:Y:S02]  /*55c0*/  ISETP.GT.AND P4, PT, R54, 0x8, PT ;  /* 0x000000083600780c */ /* 0x000fe40003f84270 */
[----:B------:R-:W-:Y:S02]  /*55d0*/  FMNMX.FTZ R10, R61, R41, !PT ;  /* 0x000000293d0a7209 */ /* 0x000fe40007810000 */
[----:B------:R-:W-:Y:S01]  /*55e0*/  MUFU.TANH R12, R12 ;  /* 0x0000000c000c7308 */ /* 0x000fe20000002400 */
[----:B0-----:R-:W-:Y:S02]  /*55f0*/  SHF.R.U32.HI R83, RZ, 0x7, R86 ;  /* 0x00000007ff537819 */ /* 0x001fe40000011656 */
[----:B------:R-:W-:-:S05]  /*5600*/  FMNMX.FTZ R10, R71, R10, !PT ;  /* 0x0000000a470a7209 */ /* 0x000fca0007810000 */
[----:B------:R-:W0:Y:S01]  /*5610*/  SHFL.BFLY PT, R41, R10, 0x2, 0x1f ;  /* 0x0c401f000a297f89 */ /* 0x000e2200000e0000 */
[----:B------:R-:W1:Y:S01]  /*5620*/  MUFU.TANH R13, R13 ;  /* 0x0000000d000d7308 */ /* 0x000e620000002400 */
[----:B--2---:R-:W-:Y:S02]  /*5630*/  FSEL R11, R11, -INF , P4 ;  /* 0xff8000000b0b7808 */ /* 0x004fe40002000000 */
[----:B------:R-:W-:-:S05]  /*5640*/  ISETP.GT.AND P4, PT, R54, 0x10, PT ;  /* 0x000000103600780c */ /* 0x000fca0003f84270 */
[----:B------:R-:W-:Y:S08]  /*5650*/  MUFU.TANH R15, R15 ;  /* 0x0000000f000f7308 */ /* 0x000ff00000002400 */
[----:B------:R-:W2:Y:S01]  /*5660*/  MUFU.TANH R21, R21 ;  /* 0x0000001500157308 */ /* 0x000ea20000002400 */
[----:B-1----:R-:W-:Y:S02]  /*5670*/  FSEL R13, R13, -INF , P4 ;  /* 0xff8000000d0d7808 */ /* 0x002fe40002000000 */
[----:B------:R-:W-:-:S02]  /*5680*/  ISETP.GT.AND P4, PT, R54, 0x18, PT ;  /* 0x000000183600780c */ /* 0x000fc40003f84270 */
[----:B0-----:R-:W-:-:S03]  /*5690*/  FMNMX.FTZ R10, R10, R41, !PT ;  /* 0x000000290a0a7209 */ /* 0x001fc60007810000 */
[----:B------:R-:W-:Y:S01]  /*56a0*/  MUFU.TANH R26, R26 ;  /* 0x0000001a001a7308 */ /* 0x000fe20000002400 */
[----:B------:R-:W0:Y:S01]  /*56b0*/  LDC R41, c[0x0][0x988] ;  /* 0x00026200ff297b82 */ /* 0x000e220000000800 */
[----:B------:R-:W-:Y:S02]  /*56c0*/  WARPGROUP.DEPBAR.LE gsb0, 0x0 ;  /* 0x00008000000079c5 */ /* 0x000fe40000010000 */
[----:B------:R-:W-:Y:S01]  /*56d0*/  WARPGROUP.ARRIVE ;  /* 0x00000000000079c5 */ /* 0x000fe20000000000 */
[----:B------:R-:W1:Y:S03]  /*56e0*/  SHFL.BFLY PT, R78, R10, 0x1, 0x1f ;  /* 0x0c201f000a4e7f89 */ /* 0x000e6600000e0000 */
[----:B------:R-:W3:Y:S01]  /*56f0*/  MUFU.TANH R66, R66 ;  /* 0x0000004200427308 */ /* 0x000ee20000002400 */
[----:B--2---:R-:W-:Y:S01]  /*5700*/  FSEL R21, R21, -INF , P4 ;  /* 0xff80000015157808 */ /* 0x004fe20002000000 */
[----:B------:R-:W-:Y:S01]  /*5710*/  HGMMA.64x64x16.F32.BF16 R88, R132, gdesc[UR12].tnspB, R88, gsb0 ;  /* 0x40e0000c84587df0 */ /* 0x000fe20008001858 */
[----:B------:R-:W-:Y:S01]  /*5720*/  UIADD3 UR14, UR10, 0x280, URZ ;  /* 0x000002800a0e7890 */ /* 0x000fe2000fffe03f */
[----:B------:R-:W-:Y:S01]  /*5730*/  ISETP.GT.AND P4, PT, R54, 0x20, PT ;  /* 0x000000203600780c */ /* 0x000fe20003f84270 */
[----:B------:R-:W-:-:S03]  /*5740*/  UMOV UR15, 0x40000040 ;  /* 0x40000040000f7882 */ /* 0x000fc60000000000 */
[----:B------:R-:W-:Y:S08]  /*5750*/  MUFU.TANH R62, R62 ;  /* 0x0000003e003e7308 */ /* 0x000ff00000002400 */
[----:B------:R-:W2:Y:S01]  /*5760*/  MUFU.TANH R44, R44 ;  /* 0x0000002c002c7308 */ /* 0x000ea20000002400 */
[----:B---3--:R-:W-:Y:S02]  /*5770*/  FSEL R66, R66, -INF , P4 ;  /* 0xff80000042427808 */ /* 0x008fe40002000000 */
[----:B------:R-:W-:-:S02]  /*5780*/  ISETP.GT.AND P4, PT, R54, 0x28, PT ;  /* 0x000000283600780c */ /* 0x000fc40003f84270 */
[----:B-1----:R-:W-:-:S03]  /*5790*/  FMNMX.FTZ R10, R10, R78, !PT ;  /* 0x0000004e0a0a7209 */ /* 0x002fc60007810000 */
[----:B------:R-:W1:Y:S01]  /*57a0*/  MUFU.TANH R45, R45 ;  /* 0x0000002d002d7308 */ /* 0x000e620000002400 */
[C---:B------:R-:W-:Y:S01]  /*57b0*/  FSETP.NEU.FTZ.AND P3, PT, R10.reuse, -INF , PT ;  /* 0xff8000000a00780b */ /* 0x040fe20003f7d000 */
[----:B0-----:R-:W-:-:S05]  /*57c0*/  FMUL.FTZ R78, R10, R41 ;  /* 0x000000290a4e7220 */ /* 0x001fca0000410000 */
[----:B------:R-:W-:Y:S01]  /*57d0*/  FSEL R78, R78, RZ, P3 ;  /* 0x000000ff4e4e7208 */ /* 0x000fe20001800000 */
[----:B------:R-:W0:Y:S01]  /*57e0*/  MUFU.TANH R48, R48 ;  /* 0x0000003000307308 */ /* 0x000e220000002400 */
[----:B--2---:R-:W-:Y:S02]  /*57f0*/  FSEL R44, R44, -INF , P4 ;  /* 0xff8000002c2c7808 */ /* 0x004fe40002000000 */
[----:B------:R-:W-:Y:S01]  /*5800*/  ISETP.GT.AND P4, PT, R54, 0x30, PT ;  /* 0x000000303600780c */ /* 0x000fe20003f84270 */
[-CC-:B------:R-:W-:Y:S01]  /*5810*/  FFMA.FTZ R63, R63, R41.reuse, -R78.reuse ;  /* 0x000000293f3f7223 */ /* 0x180fe2000001084e */
[-CC-:B------:R-:W-:Y:S01]  /*5820*/  FFMA.FTZ R149, R9, R41.reuse, -R78.reuse ;  /* 0x0000002909957223 */ /* 0x180fe2000001084e */
[----:B------:R-:W-:Y:S01]  /*5830*/  FSEL R9, R8, -INF , P5 ;  /* 0xff80000008097808 */ /* 0x000fe20002800000 */
[-CC-:B------:R-:W-:Y:S01]  /*5840*/  FFMA.FTZ R139, R35, R41.reuse, -R78.reuse ;  /* 0x00000029238b7223 */ /* 0x180fe2000001084e */
[----:B------:R2:W-:Y:S01]  /*5850*/  MUFU.EX2 R8, R63 ;  /* 0x0000003f00087308 */ /* 0x0005e20000000800 */
[----:B------:R-:W-:Y:S01]  /*5860*/  ISETP.GT.AND P5, PT, R54, 0x9, PT ;  /* 0x000000093600780c */ /* 0x000fe20003fa4270 */
[-CC-:B------:R-:W-:Y:S01]  /*5870*/  FFMA.FTZ R141, R29, R41.reuse, -R78.reuse ;  /* 0x000000291d8d7223 */ /* 0x180fe2000001084e */
[-CC-:B------:R-:W-:Y:S01]  /*5880*/  FFMA.FTZ R29, R36, R41.reuse, -R78.reuse ;  /* 0x00000029241d7223 */ /* 0x180fe2000001084e */
[-CC-:B------:R-:W-:Y:S01]  /*5890*/  FFMA.FTZ R143, R31, R41.reuse, -R78.reuse ;  /* 0x000000291f8f7223 */ /* 0x180fe2000001084e */
[----:B------:R-:W-:Y:S01]  /*58a0*/  FSEL R12, R12, -INF , P5 ;  /* 0xff8000000c0c7808 */ /* 0x000fe20002800000 */
[-CC-:B------:R-:W-:Y:S01]  /*58b0*/  FFMA.FTZ R31, R42, R41.reuse, -R78.reuse ;  /* 0x000000292a1f7223 */ /* 0x180fe2000001084e */
[----:B------:R-:W-:Y:S01]  /*58c0*/  ISETP.GT.AND P5, PT, R54, 0x11, PT ;  /* 0x000000113600780c */ /* 0x000fe20003fa4270 */
[----:B------:R-:W3:Y:S01]  /*58d0*/  MUFU.TANH R49, R49 ;  /* 0x0000003100317308 */ /* 0x000ee20000002400 */
[----:B--2---:R-:W-:Y:S01]  /*58e0*/  FMNMX.FTZ R63, R7, R6, !PT ;  /* 0x00000006073f7209 */ /* 0x004fe20007810000 */
[-CC-:B------:R-:W-:Y:S01]  /*58f0*/  FFMA.FTZ R145, R24, R41.reuse, -R78.reuse ;  /* 0x0000002918917223 */ /* 0x180fe2000001084e */
[----:B------:R-:W-:Y:S01]  /*5900*/  FSEL R15, R15, -INF , P5 ;  /* 0xff8000000f0f7808 */ /* 0x000fe20002800000 */
[--C-:B------:R-:W-:Y:S01]  /*5910*/  FFMA.FTZ R24, R28, R41, -R78.reuse ;  /* 0x000000291c187223 */ /* 0x100fe2000001084e */
[----:B------:R-:W-:Y:S01]  /*5920*/  FMNMX.FTZ R63, R9, R63, !PT ;  /* 0x0000003f093f7209 */ /* 0x000fe20007810000 */
[--C-:B------:R-:W-:Y:S01]  /*5930*/  FFMA.FTZ R28, R34, R41, -R78.reuse ;  /* 0x00000029221c7223 */ /* 0x100fe2000001084e */
[----:B------:R-:W-:Y:S01]  /*5940*/  ISETP.GT.AND P5, PT, R54, 0x19, PT ;  /* 0x000000193600780c */ /* 0x000fe20003fa4270 */
[----:B------:R-:W2:Y:S01]  /*5950*/  MUFU.TANH R52, R52 ;  /* 0x0000003400347308 */ /* 0x000ea20000002400 */
[----:B------:R-:W-:Y:S01]  /*5960*/  FMNMX.FTZ R63, R11, R63, !PT ;  /* 0x0000003f0b3f7209 */ /* 0x000fe20007810000 */
[-CC-:B------:R-:W-:Y:S01]  /*5970*/  FFMA.FTZ R34, R50, R41.reuse, -R78.reuse ;  /* 0x0000002932227223 */ /* 0x180fe2000001084e */
[----:B------:R-:W-:Y:S01]  /*5980*/  FSEL R26, R26, -INF , P5 ;  /* 0xff8000001a1a7808 */ /* 0x000fe20002800000 */
[--C-:B------:R-:W-:Y:S01]  /*5990*/  FFMA.FTZ R137, R33, R41, -R78.reuse ;  /* 0x0000002921897223 */ /* 0x100fe2000001084e */
[----:B------:R-:W-:Y:S01]  /*59a0*/  FMNMX.FTZ R63, R12, R63, !PT ;  /* 0x0000003f0c3f7209 */ /* 0x000fe20007810000 */
[--C-:B------:R-:W-:Y:S01]  /*59b0*/  FFMA.FTZ R33, R47, R41, -R78.reuse ;  /* 0x000000292f217223 */ /* 0x100fe2000001084e */
[----:B------:R-:W-:Y:S01]  /*59c0*/  ISETP.GT.AND P5, PT, R54, 0x21, PT ;  /* 0x000000213600780c */ /* 0x000fe20003fa4270 */
[----:B------:R-:W4:Y:S01]  /*59d0*/  MUFU.TANH R53, R53 ;  /* 0x0000003500357308 */ /* 0x000f220000002400 */
[----:B------:R-:W-:Y:S01]  /*59e0*/  FMNMX.FTZ R63, R13, R63, !PT ;  /* 0x0000003f0d3f7209 */ /* 0x000fe20007810000 */
[-CC-:B------:R-:W-:Y:S01]  /*59f0*/  FFMA.FTZ R151, R14, R41.reuse, -R78.reuse ;  /* 0x000000290e977223 */ /* 0x180fe2000001084e */
[----:B------:R-:W-:Y:S01]  /*5a00*/  FSEL R62, R62, -INF , P5 ;  /* 0xff8000003e3e7808 */ /* 0x000fe20002800000 */
[--C-:B------:R-:W-:Y:S01]  /*5a10*/  FFMA.FTZ R14, R20, R41, -R78.reuse ;  /* 0x00000029140e7223 */ /* 0x100fe2000001084e */
[----:B------:R-:W-:Y:S01]  /*5a20*/  FMNMX.FTZ R63, R15, R63, !PT ;  /* 0x0000003f0f3f7209 */ /* 0x000fe20007810000 */
[--C-:B------:R-:W-:Y:S01]  /*5a30*/  FFMA.FTZ R20, R25, R41, -R78.reuse ;  /* 0x0000002919147223 */ /* 0x100fe2000001084e */
[----:B------:R-:W-:Y:S01]  /*5a40*/  ISETP.GT.AND P5, PT, R54, 0x29, PT ;  /* 0x000000293600780c */ /* 0x000fe20003fa4270 */
[----:B------:R-:W5:Y:S01]  /*5a50*/  MUFU.TANH R56, R56 ;  /* 0x0000003800387308 */ /* 0x000f620000002400 */
[----:B------:R-:W-:Y:S01]  /*5a60*/  FMNMX.FTZ R63, R21, R63, !PT ;  /* 0x0000003f153f7209 */ /* 0x000fe20007810000 */
[-CC-:B------:R-:W-:Y:S01]  /*5a70*/  FFMA.FTZ R147, R27, R41.reuse, -R78.reuse ;  /* 0x000000291b937223 */ /* 0x180fe2000001084e */
[----:B-1----:R-:W-:Y:S01]  /*5a80*/  FSEL R45, R45, -INF , P5 ;  /* 0xff8000002d2d7808 */ /* 0x002fe20002800000 */
[--C-:B------:R-:W-:Y:S01]  /*5a90*/  FFMA.FTZ R25, R30, R41, -R78.reuse ;  /* 0x000000291e197223 */ /* 0x100fe2000001084e */
[----:B------:R-:W-:Y:S01]  /*5aa0*/  FMNMX.FTZ R63, R26, R63, !PT ;  /* 0x0000003f1a3f7209 */ /* 0x000fe20007810000 */
[----:B------:R-:W-:Y:S01]  /*5ab0*/  FFMA.FTZ R27, R32, R41, -R78 ;  /* 0x00000029201b7223 */ /* 0x000fe2000001084e */
[----:B------:R-:W-:Y:S01]  /*5ac0*/  ISETP.GT.AND P5, PT, R54, 0x31, PT ;  /* 0x000000313600780c */ /* 0x000fe20003fa4270 */
[----:B------:R-:W-:-:S02]  /*5ad0*/  WARPGROUP.DEPBAR.LE gsb0, 0x0 ;  /* 0x00008000000079c5 */ /* 0x000fc40000010000 */
[----:B------:R-:W-:Y:S01]  /*5ae0*/  WARPGROUP.ARRIVE ;  /* 0x00000000000079c5 */ /* 0x000fe20000000000 */
[----:B------:R-:W-:Y:S01]  /*5af0*/  FMNMX.FTZ R63, R66, R63, !PT ;  /* 0x0000003f423f7209 */ /* 0x000fe20007810000 */
[----:B------:R-:W1:Y:S01]  /*5b00*/  MUFU.TANH R57, R57 ;  /* 0x0000003900397308 */ /* 0x000e620000002400 */
[----:B0-----:R-:W-:Y:S01]  /*5b10*/  FSEL R48, R48, -INF , P4 ;  /* 0xff80000030307808 */ /* 0x001fe20002000000 */
[--C-:B------:R-:W-:Y:S01]  /*5b20*/  FFMA.FTZ R133, R37, R41, -R78.reuse ;  /* 0x0000002925857223 */ /* 0x100fe2000001084e */
[----:B------:R-:W-:Y:S01]  /*5b30*/  FMNMX.FTZ R63, R62, R63, !PT ;  /* 0x0000003f3e3f7209 */ /* 0x000fe20007810000 */
[----:B------:R-:W-:Y:S01]  /*5b40*/  HGMMA.64x64x16.F32.BF16 R88, R128, gdesc[UR12].tnspB, R88, gsb0 ;  /* 0x40e0000c80587df0 */ /* 0x000fe20008001858 */
[----:B------:R-:W-:Y:S01]  /*5b50*/  ISETP.GT.AND P4, PT, R54, 0x38, PT ;  /* 0x000000383600780c */ /* 0x000fe20003f84270 */
[----:B------:R-:W-:Y:S01]  /*5b60*/  UIADD3 UR14, UR10, 0x300, URZ ;  /* 0x000003000a0e7890 */ /* 0x000fe2000fffe03f */
[----:B------:R-:W-:Y:S01]  /*5b70*/  FMNMX.FTZ R63, R44, R63, !PT ;  /* 0x0000003f2c3f7209 */ /* 0x000fe20007810000 */
[----:B------:R-:W0:Y:S01]  /*5b80*/  MUFU.TANH R74, R74 ;  /* 0x0000004a004a7308 */ /* 0x000e220000002400 */
[----:B---3--:R-:W-:Y:S01]  /*5b90*/  FSEL R49, R49, -INF , P5 ;  /* 0xff80000031317808 */ /* 0x008fe20002800000 */
[----:B------:R-:W-:Y:S01]  /*5ba0*/  UMOV UR15, 0x40000040 ;  /* 0x40000040000f7882 */ /* 0x000fe20000000000 */
[----:B------:R-:W-:Y:S01]  /*5bb0*/  FMNMX.FTZ R63, R45, R63, !PT ;  /* 0x0000003f2d3f7209 */ /* 0x000fe20007810000 */
[----:B------:R-:W-:Y:S01]  /*5bc0*/  UIADD3 UR10, UR10, 0x380, URZ ;  /* 0x000003800a0a7890 */ /* 0x000fe2000fffe03f */
[----:B------:R-:W-:Y:S01]  /*5bd0*/  ISETP.GT.AND P5, PT, R54, 0x39, PT ;  /* 0x000000393600780c */ /* 0x000fe20003fa4270 */
[--C-:B------:R-:W-:Y:S01]  /*5be0*/  FFMA.FTZ R30, R38, R41, -R78.reuse ;  /* 0x00000029261e7223 */ /* 0x100fe2000001084e */
[----:B------:R-:W-:Y:S01]  /*5bf0*/  FMNMX.FTZ R63, R48, R63, !PT ;  /* 0x0000003f303f7209 */ /* 0x000fe20007810000 */
[----:B------:R-:W3:Y:S01]  /*5c00*/  MUFU.TANH R64, R64 ;  /* 0x0000004000407308 */ /* 0x000ee20000002400 */
[----:B--2---:R-:W-:Y:S01]  /*5c10*/  FSEL R52, R52, -INF , P4 ;  /* 0xff80000034347808 */ /* 0x004fe20002000000 */
[--C-:B------:R-:W-:Y:S01]  /*5c20*/  FFMA.FTZ R135, R39, R41, -R78.reuse ;  /* 0x0000002927877223 */ /* 0x100fe2000001084e */
[----:B------:R-:W-:Y:S01]  /*5c30*/  FMNMX.FTZ R63, R49, R63, !PT ;  /* 0x0000003f313f7209 */ /* 0x000fe20007810000 */
[-CC-:B------:R-:W-:Y:S01]  /*5c40*/  FFMA.FTZ R32, R43, R41.reuse, -R78.reuse ;  /* 0x000000292b207223 */ /* 0x180fe2000001084e */
[----:B------:R-:W-:Y:S01]  /*5c50*/  ISETP.GT.AND P4, PT, R54, 0x40, PT ;  /* 0x000000403600780c */ /* 0x000fe20003f84270 */
[--C-:B------:R-:W-:Y:S01]  /*5c60*/  FFMA.FTZ R37, R58, R41, -R78.reuse ;  /* 0x000000293a257223 */ /* 0x100fe2000001084e */
[----:B----4-:R-:W-:Y:S01]  /*5c70*/  FSEL R53, R53, -INF , P5 ;  /* 0xff80000035357808 */ /* 0x010fe20002800000 */
[----:B------:R-:W2:Y:S01]  /*5c80*/  MUFU.TANH R65, R65 ;  /* 0x0000004100417308 */ /* 0x000ea20000002400 */
        /* <DEDUP_REMOVED lines=11> */
[----:B------:R-:W-:Y:S01]  /*5d40*/  FFMA.FTZ R71, R71, R41, -R78 ;  /* 0x0000002947477223 */ /* 0x000fe2000001084e */
[----:B------:R-:W-:-:S02]  /*5d50*/  FMNMX.FTZ R63, R56, R63, !PT ;  /* 0x0000003f383f7209 */ /* 0x000fc40007810000 */
[----:B------:R-:W-:Y:S01]  /*5d60*/  ISETP.GT.AND P5, PT, R54, 0x49, PT ;  /* 0x000000493600780c */ /* 0x000fe20003fa4270 */
[----:B------:R-:W1:Y:S01]  /*5d70*/  MUFU.TANH R69, R69 ;  /* 0x0000004500457308 */ /* 0x000e620000002400 */
[----:B------:R-:W-:Y:S02]  /*5d80*/  FSEL R70, R70, -INF , P4 ;  /* 0xff80000046467808 */ /* 0x000fe40002000000 */
[----:B------:R-:W-:Y:S02]  /*5d90*/  FMNMX.FTZ R63, R57, R63, !PT ;  /* 0x0000003f393f7209 */ /* 0x000fe40007810000 */
[----:B------:R-:W-:Y:S02]  /*5da0*/  ISETP.GT.AND P4, PT, R54, 0x50, PT ;  /* 0x000000503600780c */ /* 0x000fe40003f84270 */
[----:B0-----:R-:W-:Y:S01]  /*5db0*/  FSEL R74, R74, -INF , P5 ;  /* 0xff8000004a4a7808 */ /* 0x001fe20002800000 */
[----:B------:R-:W0:Y:S01]  /*5dc0*/  MUFU.TANH R72, R72 ;  /* 0x0000004800487308 */ /* 0x000e220000002400 */
[----:B------:R-:W-:-:S02]  /*5dd0*/  FMNMX.FTZ R63, R70, R63, !PT ;  /* 0x0000003f463f7209 */ /* 0x000fc40007810000 */
[----:B------:R-:W-:Y:S02]  /*5de0*/  ISETP.GT.AND P5, PT, R54, 0x51, PT ;  /* 0x000000513600780c */ /* 0x000fe40003fa4270 */
[----:B---3--:R-:W-:Y:S02]  /*5df0*/  FSEL R64, R64, -INF , P4 ;  /* 0xff80000040407808 */ /* 0x008fe40002000000 */
[----:B------:R-:W-:Y:S01]  /*5e00*/  FMNMX.FTZ R63, R74, R63, !PT ;  /* 0x0000003f4a3f7209 */ /* 0x000fe20007810000 */
[----:B------:R-:W3:Y:S01]  /*5e10*/  MUFU.TANH R73, R73 ;  /* 0x0000004900497308 */ /* 0x000ee20000002400 */
[----:B------:R-:W-:Y:S02]  /*5e20*/  ISETP.GT.AND P4, PT, R54, 0x58, PT ;  /* 0x000000583600780c */ /* 0x000fe40003f84270 */
[----:B--2---:R-:W-:Y:S02]  /*5e30*/  FSEL R65, R65, -INF , P5 ;  /* 0xff80000041417808 */ /* 0x004fe40002800000 */
[----:B------:R-:W-:-:S02]  /*5e40*/  FMNMX.FTZ R63, R64, R63, !PT ;  /* 0x0000003f403f7209 */ /* 0x000fc40007810000 */
[----:B------:R-:W-:Y:S01]  /*5e50*/  ISETP.GT.AND P5, PT, R54, 0x59, PT ;  /* 0x000000593600780c */ /* 0x000fe20003fa4270 */
[----:B------:R-:W2:Y:S01]  /*5e60*/  MUFU.TANH R75, R75 ;  /* 0x0000004b004b7308 */ /* 0x000ea20000002400 */
[----:B----4-:R-:W-:Y:S02]  /*5e70*/  FSEL R68, R68, -INF , P4 ;  /* 0xff80000044447808 */ /* 0x010fe40002000000 */
[----:B------:R-:W-:Y:S02]  /*5e80*/  FMNMX.FTZ R63, R65, R63, !PT ;  /* 0x0000003f413f7209 */ /* 0x000fe40007810000 */
[----:B------:R-:W-:Y:S02]  /*5e90*/  ISETP.GT.AND P4, PT, R54, 0x60, PT ;  /* 0x000000603600780c */ /* 0x000fe40003f84270 */
[----:B-1----:R-:W-:Y:S01]  /*5ea0*/  FSEL R69, R69, -INF , P5 ;  /* 0xff80000045457808 */ /* 0x002fe20002800000 */
[----:B------:R-:W1:Y:S01]  /*5eb0*/  MUFU.TANH R76, R76 ;  /* 0x0000004c004c7308 */ /* 0x000e620000002400 */
[----:B------:R-:W-:-:S02]  /*5ec0*/  FMNMX.FTZ R63, R68, R63, !PT ;  /* 0x0000003f443f7209 */ /* 0x000fc40007810000 */
[----:B------:R-:W-:Y:S02]  /*5ed0*/  ISETP.GT.AND P5, PT, R54, 0x61, PT ;  /* 0x000000613600780c */ /* 0x000fe40003fa4270 */
[----:B0-----:R-:W-:Y:S02]  /*5ee0*/  FSEL R72, R72, -INF , P4 ;  /* 0xff80000048487808 */ /* 0x001fe40002000000 */
[----:B------:R-:W-:Y:S01]  /*5ef0*/  FMNMX.FTZ R63, R69, R63, !PT ;  /* 0x0000003f453f7209 */ /* 0x000fe20007810000 */
[----:B------:R-:W0:Y:S01]  /*5f00*/  MUFU.TANH R77, R77 ;  /* 0x0000004d004d7308 */ /* 0x000e220000002400 */
[----:B------:R-:W-:Y:S01]  /*5f10*/  ISETP.GT.AND P4, PT, R54, 0x68, PT ;  /* 0x000000683600780c */ /* 0x000fe20003f84270 */
[----:B------:R-:W-:Y:S02]  /*5f20*/  WARPGROUP.DEPBAR.LE gsb0, 0x0 ;  /* 0x00008000000079c5 */ /* 0x000fe40000010000 */
[----:B------:R-:W-:Y:S01]  /*5f30*/  WARPGROUP.ARRIVE ;  /* 0x00000000000079c5 */ /* 0x000fe20000000000 */
[----:B---3--:R-:W-:-:S02]  /*5f40*/  FSEL R73, R73, -INF , P5 ;  /* 0xff80000049497808 */ /* 0x008fc40002800000 */
[----:B------:R-:W-:Y:S01]  /*5f50*/  FMNMX.FTZ R63, R72, R63, !PT ;  /* 0x0000003f483f7209 */ /* 0x000fe20007810000 */
[----:B------:R-:W3:Y:S01]  /*5f60*/  MUFU.TANH R46, R81 ;  /* 0x00000051002e7308 */ /* 0x000ee20000002400 */
[C---:B------:R-:W-:Y:S01]  /*5f70*/  ISETP.GT.AND P5, PT, R54.reuse, 0x69, PT ;  /* 0x000000693600780c */ /* 0x040fe20003fa4270 */
[----:B------:R-:W-:Y:S01]  /*5f80*/  HGMMA.64x64x16.F32.BF16 R88, R124, gdesc[UR12].tnspB, R88, gsb0 ;  /* 0x40e0000c7c587df0 */ /* 0x000fe20008001858 */
[----:B--2---:R-:W-:Y:S02]  /*5f90*/  FSEL R75, R75, -INF , P4 ;  /* 0xff8000004b4b7808 */ /* 0x004fe40002000000 */
[----:B------:R-:W-:Y:S02]  /*5fa0*/  FMNMX.FTZ R63, R73, R63, !PT ;  /* 0x0000003f493f7209 */ /* 0x000fe40007810000 */
[----:B------:R-:W-:Y:S01]  /*5fb0*/  ISETP.GT.AND P4, PT, R54, 0x70, PT ;  /* 0x000000703600780c */ /* 0x000fe20003f84270 */
[----:B------:R-:W2:Y:S01]  /*5fc0*/  MUFU.TANH R79, R79 ;  /* 0x0000004f004f7308 */ /* 0x000ea20000002400 */
[----:B-1----:R-:W-:-:S02]  /*5fd0*/  FSEL R76, R76, -INF , P5 ;  /* 0xff8000004c4c7808 */ /* 0x002fc40002800000 */
[----:B------:R-:W-:Y:S02]  /*5fe0*/  FMNMX.FTZ R63, R75, R63, !PT ;  /* 0x0000003f4b3f7209 */ /* 0x000fe40007810000 */
[----:B------:R-:W-:Y:S02]  /*5ff0*/  ISETP.GT.AND P5, PT, R54, 0x71, PT ;  /* 0x000000713600780c */ /* 0x000fe40003fa4270 */
[----:B0-----:R-:W-:Y:S01]  /*6000*/  FSEL R77, R77, -INF , P4 ;  /* 0xff8000004d4d7808 */ /* 0x001fe20002000000 */
[----:B------:R-:W0:Y:S01]  /*6010*/  MUFU.TANH R80, R80 ;  /* 0x0000005000507308 */ /* 0x000e220000002400 */
[----:B------:R-:W-:Y:S02]  /*6020*/  FMNMX.FTZ R63, R76, R63, !PT ;  /* 0x0000003f4c3f7209 */ /* 0x000fe40007810000 */
[----:B------:R-:W-:Y:S02]  /*6030*/  ISETP.GT.AND P4, PT, R54, 0x78, PT ;  /* 0x000000783600780c */ /* 0x000fe40003f84270 */
[----:B---3--:R-:W-:-:S02]  /*6040*/  FSEL R46, R46, -INF , P5 ;  /* 0xff8000002e2e7808 */ /* 0x008fc40002800000 */
[----:B------:R-:W-:Y:S01]  /*6050*/  FMNMX.FTZ R63, R77, R63, !PT ;  /* 0x0000003f4d3f7209 */ /* 0x000fe20007810000 */
[----:B------:R-:W-:Y:S01]  /*6060*/  MUFU.EX2 R149, R149 ;  /* 0x0000009500957308 */ /* 0x000fe20000000800 */
[----:B------:R-:W-:Y:S02]  /*6070*/  ISETP.GT.AND P5, PT, R54, 0x79, PT ;  /* 0x000000793600780c */ /* 0x000fe40003fa4270 */
[----:B--2---:R-:W-:Y:S02]  /*6080*/  FSEL R79, R79, -INF , P4 ;  /* 0xff8000004f4f7808 */ /* 0x004fe40002000000 */
[----:B------:R-:W-:Y:S02]  /*6090*/  FMNMX.FTZ R63, R46, R63, !PT ;  /* 0x0000003f2e3f7209 */ /* 0x000fe40007810000 */
[----:B------:R-:W-:Y:S01]  /*60a0*/  MOV R47, UR37 ;  /* 0x00000025002f7c02 */ /* 0x000fe20008000f00 */
[----:B------:R-:W-:Y:S01]  /*60b0*/  MUFU.EX2 R151, R151 ;  /* 0x0000009700977308 */ /* 0x000fe20000000800 */
[----:B0-----:R-:W-:-:S02]  /*60c0*/  FSEL R80, R80, -INF , P5 ;  /* 0xff80000050507808 */ /* 0x001fc40002800000 */
[----:B------:R-:W-:Y:S02]  /*60d0*/  FMNMX.FTZ R35, R79, R63, !PT ;  /* 0x0000003f4f237209 */ /* 0x000fe40007810000 */
[----:B------:R-:W-:Y:S02]  /*60e0*/  @!P1 LEA R47, R47, UR38, 0x3 ;  /* 0x000000262f2f9c11 */ /* 0x000fe4000f8e18ff */
[----:B------:R-:W-:Y:S01]  /*60f0*/  FMNMX.FTZ R35, R80, R35, !PT ;  /* 0x0000002350237209 */ /* 0x000fe20007810000 */
[----:B------:R-:W-:Y:S02]  /*6100*/  MUFU.EX2 R14, R14 ;  /* 0x0000000e000e7308 */ /* 0x000fe40000000800 */
[----:B------:R-:W-:Y:S02]  /*6110*/  @!P1 VIADD R47, R47, 0x16840 ;  /* 0x000168402f2f9836 */ /* 0x000fe40000000000 */
[----:B------:R-:W0:Y:S03]  /*6120*/  SHFL.BFLY PT, R36, R35, 0x2, 0x1f ;  /* 0x0c401f0023247f89 */ /* 0x000e2600000e0000 */
[----:B------:R-:W-:Y:S01]  /*6130*/  @!P1 PRMT R47, RZ, 0x654, R47 ;  /* 0x00000654ff2f9816 */ /* 0x000fe2000000002f */
[----:B------:R-:W-:Y:S08]  /*6140*/  MUFU.EX2 R145, R145 ;  /* 0x0000009100917308 */ /* 0x000ff00000000800 */
[----:B------:R-:W-:Y:S08]  /*6150*/  MUFU.EX2 R20, R20 ;  /* 0x0000001400147308 */ /* 0x000ff00000000800 */
[----:B------:R-:W-:Y:S01]  /*6160*/  MUFU.EX2 R147, R147 ;  /* 0x0000009300937308 */ /* 0x000fe20000000800 */
[----:B0-----:R-:W-:Y:S01]  /*6170*/  FMNMX.FTZ R42, R35, R36, !PT ;  /* 0x00000024232a7209 */ /* 0x001fe20007810000 */
[-CC-:B------:R-:W-:Y:S01]  /*6180*/  FFMA.FTZ R35, R51, R41.reuse, -R78.reuse ;  /* 0x0000002933237223 */ /* 0x180fe2000001084e */
[----:B------:R-:W-:-:S05]  /*6190*/  FFMA.FTZ R36, R55, R41, -R78 ;  /* 0x0000002937247223 */ /* 0x000fca000001084e */
[----:B------:R-:W-:Y:S01]  /*61a0*/  MUFU.EX2 R24, R24 ;  /* 0x0000001800187308 */ /* 0x000fe20000000800 */
[----:B------:R-:W0:Y:S01]  /*61b0*/  SHFL.BFLY PT, R51, R42, 0x1, 0x1f ;  /* 0x0c201f002a337f89 */ /* 0x000e2200000e0000 */
[----:B------:R-:W-:Y:S02]  /*61c0*/  WARPGROUP.DEPBAR.LE gsb0, 0x0 ;  /* 0x00008000000079c5 */ /* 0x000fe40000010000 */
[----:B------:R-:W-:-:S04]  /*61d0*/  WARPGROUP.ARRIVE ;  /* 0x00000000000079c5 */ /* 0x000fc80000000000 */
[----:B------:R-:W-:Y:S02]  /*61e0*/  MUFU.EX2 R141, R141 ;  /* 0x0000008d008d7308 */ /* 0x000fe40000000800 */
[----:B------:R-:W-:Y:S06]  /*61f0*/  HGMMA.64x64x16.F32.BF16 R88, R120, gdesc[UR8].tnspB, R88, gsb0 ;  /* 0x40e0000878587df0 */ /* 0x000fec0008001858 */
[----:B------:R-:W-:Y:S01]  /*6200*/  MUFU.EX2 R25, R25 ;  /* 0x0000001900197308 */ /* 0x000fe20000000800 */
[----:B0-----:R-:W-:Y:S01]  /*6210*/  FMNMX.FTZ R51, R42, R51, !PT ;  /* 0x000000332a337209 */ /* 0x001fe20007810000 */
[----:B------:R-:W-:-:S06]  /*6220*/  FFMA.FTZ R42, R67, R41, -R78 ;  /* 0x00000029432a7223 */ /* 0x000fcc000001084e */
[----:B------:R-:W-:Y:S01]  /*6230*/  MUFU.EX2 R143, R143 ;  /* 0x0000008f008f7308 */ /* 0x000fe20000000800 */
[C---:B------:R-:W-:Y:S01]  /*6240*/  FSETP.NEU.FTZ.AND P4, PT, R51.reuse, -INF , PT ;  /* 0xff8000003300780b */ /* 0x040fe20003f9d000 */
[----:B------:R-:W-:-:S05]  /*6250*/  FMUL.FTZ R50, R51, R41 ;  /* 0x0000002933327220 */ /* 0x000fca0000410000 */
[----:B------:R-:W-:Y:S01]  /*6260*/  FSEL R50, R50, RZ, P4 ;  /* 0x000000ff32327208 */ /* 0x000fe20002000000 */
[----:B------:R-:W-:Y:S04]  /*6270*/  MUFU.EX2 R27, R27 ;  /* 0x0000001b001b7308 */ /* 0x000fe80000000800 */
[-CC-:B------:R-:W-:Y:S01]  /*6280*/  FFMA.FTZ R142, R44, R41.reuse, -R50.reuse ;  /* 0x000000292c8e7223 */ /* 0x180fe20000010832 */
[----:B------:R-:W-:Y:S01]  /*6290*/  FSEL R44, R10, RZ, P3 ;  /* 0x000000ff0a2c7208 */ /* 0x000fe20001800000 */
[-CC-:B------:R-:W-:Y:S01]  /*62a0*/  FFMA.FTZ R148, R7, R41.reuse, -R50.reuse ;  /* 0x0000002907947223 */ /* 0x180fe20000010832 */
[-CC-:B------:R-:W-:Y:S01]  /*62b0*/  FFMA.FTZ R150, R11, R41.reuse, -R50.reuse ;  /* 0x000000290b967223 */ /* 0x180fe20000010832 */
[-CC-:B------:R-:W-:Y:S01]  /*62c0*/  FFMA.FTZ R11, R15, R41.reuse, -R50.reuse ;  /* 0x000000290f0b7223 */ /* 0x180fe20000010832 */
[-CC-:B------:R-:W-:Y:S01]  /*62d0*/  FFMA.FTZ R15, R45, R41.reuse, -R50.reuse ;  /* 0x000000292d0f7223 */ /* 0x180fe20000010832 */
[----:B------:R-:W-:Y:S01]  /*62e0*/  FADD.FTZ R44, -R44, R5 ;  /* 0x000000052c2c7221 */ /* 0x000fe20000010100 */
[----:B------:R-:W-:Y:S01]  /*62f0*/  FSEL R5, R51, RZ, P4 ;  /* 0x000000ff33057208 */ /* 0x000fe20002000000 */
[-CC-:B------:R-:W-:Y:S01]  /*6300*/  FFMA.FTZ R7, R9, R41.reuse, -R50.reuse ;  /* 0x0000002909077223 */ /* 0x180fe20000010832 */
[----:B------:R-:W-:Y:S01]  /*6310*/  MUFU.EX2 R148, R148 ;  /* 0x0000009400947308 */ /* 0x000fe20000000800 */
[-C--:B------:R-:W-:Y:S01]  /*6320*/  FMUL.FTZ R45, R44, R41.reuse ;  /* 0x000000292c2d7220 */ /* 0x080fe20000410000 */
[-C--:B------:R-:W-:Y:S01]  /*6330*/  FFMA.FTZ R9, R12, R41.reuse, -R50 ;  /* 0x000000290c097223 */ /* 0x080fe20000010832 */
[----:B------:R-:W-:Y:S01]  /*6340*/  FADD.FTZ R6, -R5, R6 ;  /* 0x0000000605067221 */ /* 0x000fe20000010100 */
[----:B------:R-:W-:Y:S01]  /*6350*/  VIADD R44, R83, 0x9 ;  /* 0x00000009532c7836 */ /* 0x000fe20000000000 */
[----:B------:R-:W-:Y:S01]  /*6360*/  ISETP.GE.U32.AND P3, PT, R86, 0x180, PT ;  /* 0x000001805600780c */ /* 0x000fe20003f66070 */
[-CC-:B------:R-:W-:Y:S01]  /*6370*/  FFMA.FTZ R144, R13, R41.reuse, -R50.reuse ;  /* 0x000000290d907223 */ /* 0x180fe20000010832 */
[-C--:B------:R-:W-:Y:S01]  /*6380*/  FMUL.FTZ R6, R6, R41.reuse ;  /* 0x0000002906067220 */ /* 0x080fe20000410000 */
[----:B------:R0:W-:Y:S01]  /*6390*/  MUFU.EX2 R5, R45 ;  /* 0x0000002d00057308 */ /* 0x0001e20000000800 */
[----:B------:R-:W-:Y:S01]  /*63a0*/  FFMA.FTZ R136, R48, R41, -R50 ;  /* 0x0000002930887223 */ /* 0x000fe20000010832 */
[----:B------:R-:W-:-:S02]  /*63b0*/  IMAD.U32 R48, RZ, RZ, UR6 ;  /* 0x00000006ff307e24 */ /* 0x000fc4000f8e00ff */
[-CC-:B------:R-:W-:Y:S01]  /*63c0*/  FFMA.FTZ R146, R21, R41.reuse, -R50.reuse ;  /* 0x0000002915927223 */ /* 0x180fe20000010832 */
[-CC-:B------:R-:W-:Y:S01]  /*63d0*/  FFMA.FTZ R21, R49, R41.reuse, -R50.reuse ;  /* 0x0000002931157223 */ /* 0x180fe20000010832 */
[-CC-:B------:R-:W-:Y:S01]  /*63e0*/  FFMA.FTZ R12, R26, R41.reuse, -R50.reuse ;  /* 0x000000291a0c7223 */ /* 0x180fe20000010832 */
[-CC-:B------:R-:W-:Y:S01]  /*63f0*/  FFMA.FTZ R140, R66, R41.reuse, -R50.reuse ;  /* 0x00000029428c7223 */ /* 0x180fe20000010832 */
[----:B------:R-:W-:Y:S01]  /*6400*/  @!P1 LEA R48, R48, UR38, 0x3 ;  /* 0x0000002630309c11 */ /* 0x000fe2000f8e18ff */
[----:B------:R-:W1:Y:S01]  /*6410*/  MUFU.EX2 R6, R6 ;  /* 0x0000000600067308 */ /* 0x000e620000000800 */
[----:B0-----:R-:W-:Y:S01]  /*6420*/  SEL R45, R44, 0x9, !P3 ;  /* 0x000000092c2d7807 */ /* 0x001fe20005800000 */
        /* <DEDUP_REMOVED lines=15> */
[----:B-1----:R-:W-:Y:S01]  /*6520*/  FFMA.FTZ R2, R6, R2, R148 ;  /* 0x0000000206027223 */ /* 0x002fe20000010094 */
[-CC-:B------:R-:W-:Y:S01]  /*6530*/  FFMA.FTZ R46, R46, R41.reuse, -R50.reuse ;  /* 0x000000292e2e7223 */ /* 0x180fe20000010832 */
[----:B------:R-:W-:Y:S01]  /*6540*/  FFMA.FTZ R79, R79, R41, -R50 ;  /* 0x000000294f4f7223 */ /* 0x000fe20000010832 */
[C---:B------:R-:W-:Y:S01]  /*6550*/  ISETP.GT.AND P3, PT, R3.reuse, R4, PT ;  /* 0x000000040300720c */ /* 0x040fe20003f64270 */
[----:B------:R-:W-:Y:S01]  /*6560*/  UMOV UR6, UR37 ;  /* 0x0000002500067c82 */ /* 0x000fe20008000000 */
[----:B------:R-:W-:-:S02]  /*6570*/  VIADD R3, R3, 0xffffffff ;  /* 0xffffffff03037836 */ /* 0x000fc40000000000 */
[----:B------:R-:W1:Y:S01]  /*6580*/  MUFU.EX2 R9, R9 ;  /* 0x0000000900097308 */ /* 0x000e620000000800 */
[C---:B0-----:R-:W-:Y:S01]  /*6590*/  FADD.FTZ R49, R7.reuse, R2 ;  /* 0x0000000207317221 */ /* 0x041fe20000010000 */
[----:B------:R-:W-:Y:S01]  /*65a0*/  F2FP.BF16.F32.PACK_AB R148, R7, R148 ;  /* 0x000000940794723e */ /* 0x000fe200000010ff */
[----:B------:R-:W-:Y:S02]  /*65b0*/  WARPGROUP.DEPBAR.LE gsb0, 0x0 ;  /* 0x00008000000079c5 */ /* 0x000fe40000010000 */
[----:B------:R0:W-:Y:S06]  /*65c0*/  BAR.ARV R45, 0x100 ;  /* 0x0004002d0000751d */ /* 0x0001ec0000002000 */
[----:B------:R-:W3:Y:S01]  /*65d0*/  MUFU.EX2 R144, R144 ;  /* 0x0000009000907308 */ /* 0x000ee20000000800 */
[----:B------:R4:W-:Y:S01]  /*65e0*/  @!P1 SYNCS.ARRIVE.TRANS64.RED.A1T0 RZ, [R47+URZ], RZ ;  /* 0x000000ff2fff99a7 */ /* 0x0009e2000810043f */
[-C--:B------:R-:W-:Y:S01]  /*65f0*/  FMUL.FTZ R88, R88, R6.reuse ;  /* 0x0000000658587220 */ /* 0x080fe20000410000 */
[-C--:B------:R-:W-:Y:S01]  /*6600*/  FMUL.FTZ R89, R89, R6.reuse ;  /* 0x0000000659597220 */ /* 0x080fe20000410000 */
[-C--:B------:R-:W-:Y:S01]  /*6610*/  FMUL.FTZ R92, R92, R6.reuse ;  /* 0x000000065c5c7220 */ /* 0x080fe20000410000 */
[-C--:B------:R-:W-:Y:S01]  /*6620*/  FMUL.FTZ R93, R93, R6.reuse ;  /* 0x000000065d5d7220 */ /* 0x080fe20000410000 */
[-C--:B------:R-:W-:Y:S01]  /*6630*/  FMUL.FTZ R96, R96, R6.reuse ;  /* 0x0000000660607220 */ /* 0x080fe20000410000 */
[----:B------:R-:W-:Y:S01]  /*6640*/  FMUL.FTZ R97, R97, R6 ;  /* 0x0000000661617220 */ /* 0x000fe20000410000 */
[----:B------:R-:W5:Y:S01]  /*6650*/  MUFU.EX2 R11, R11 ;  /* 0x0000000b000b7308 */ /* 0x000f620000000800 */
[----:B----4-:R-:W-:Y:S01]  /*6660*/  FFMA.FTZ R47, R5, R0, R149 ;  /* 0x00000000052f7223 */ /* 0x010fe20000010095 */
[----:B------:R-:W-:Y:S01]  /*6670*/  F2FP.BF16.F32.PACK_AB R149, R8, R149 ;  /* 0x000000950895723e */ /* 0x000fe200000010ff */
[-C--:B------:R-:W-:Y:S01]  /*6680*/  FMUL.FTZ R100, R100, R6.reuse ;  /* 0x0000000664647220 */ /* 0x080fe20000410000 */
[----:B------:R-:W-:Y:S01]  /*6690*/  FMUL.FTZ R101, R101, R6 ;  /* 0x0000000665657220 */ /* 0x000fe20000410000 */
[----:B------:R-:W-:Y:S01]  /*66a0*/  FADD.FTZ R2, R8, R47 ;  /* 0x0000002f08027221 */ /* 0x000fe20000010000 */
[----:B------:R-:W-:-:S02]  /*66b0*/  @!P1 VIADD R47, R48, 0x16860 ;  /* 0x00016860302f9836 */ /* 0x000fc40000000000 */
[----:B--2---:R-:W-:Y:S01]  /*66c0*/  FADD.FTZ R48, R150, R49 ;  /* 0x0000003196307221 */ /* 0x004fe20000010000 */
[----:B------:R-:W2:Y:S01]  /*66d0*/  MUFU.EX2 R146, R146 ;  /* 0x0000009200927308 */ /* 0x000ea20000000800 */
[----:B0-----:R-:W-:Y:S01]  /*66e0*/  FADD.FTZ R45, R151, R2 ;  /* 0x00000002972d7221 */ /* 0x001fe20000010000 */
[C---:B-1----:R-:W-:Y:S01]  /*66f0*/  F2FP.BF16.F32.PACK_AB R150, R9.reuse, R150 ;  /* 0x000000960996723e */ /* 0x042fe200000010ff */
[-C--:B------:R-:W-:Y:S01]  /*6700*/  FMUL.FTZ R104, R104, R6.reuse ;  /* 0x0000000668687220 */ /* 0x080fe20000410000 */
[----:B------:R-:W-:Y:S01]  /*6710*/  @!P1 PRMT R2, RZ, 0x654, R47 ;  /* 0x00000654ff029816 */ /* 0x000fe2000000002f */
[----:B------:R-:W-:Y:S01]  /*6720*/  FADD.FTZ R47, R9, R48 ;  /* 0x00000030092f7221 */ /* 0x000fe20000010000 */
[----:B------:R-:W-:Y:S01]  /*6730*/  FADD.FTZ R48, R14, R45 ;  /* 0x0000002d0e307221 */ /* 0x000fe20000010000 */
[----:B------:R-:W-:Y:S01]  /*6740*/  FMUL.FTZ R105, R105, R6 ;  /* 0x0000000669697220 */ /* 0x000fe20000410000 */
[----:B------:R-:W0:Y:S01]  /*6750*/  MUFU.EX2 R12, R12 ;  /* 0x0000000c000c7308 */ /* 0x000e220000000800 */
[----:B---3--:R-:W-:Y:S01]  /*6760*/  FADD.FTZ R52, R144, R47 ;  /* 0x0000002f90347221 */ /* 0x008fe20000010000 */
[----:B------:R-:W-:Y:S01]  /*6770*/  FADD.FTZ R45, R145, R48 ;  /* 0x00000030912d7221 */ /* 0x000fe20000010000 */
[----:B------:R1:W-:Y:S01]  /*6780*/  @!P1 SYNCS.ARRIVE.TRANS64.RED.A1T0 RZ, [R2+URZ], RZ ;  /* 0x000000ff02ff99a7 */ /* 0x0003e2000810043f */
[C---:B-----5:R-:W-:Y:S01]  /*6790*/  F2FP.BF16.F32.PACK_AB R144, R11.reuse, R144 ;  /* 0x000000900b90723e */ /* 0x060fe200000010ff */
[----:B------:R-:W-:Y:S01]  /*67a0*/  FADD.FTZ R47, R11, R52 ;  /* 0x000000340b2f7221 */ /* 0x000fe20000010000 */
[----:B------:R-:W-:Y:S01]  /*67b0*/  FADD.FTZ R48, R20, R45 ;  /* 0x0000002d14307221 */ /* 0x000fe20000010000 */
[-C--:B------:R-:W-:Y:S01]  /*67c0*/  FFMA.FTZ R45, R69, R41.reuse, -R50 ;  /* 0x00000029452d7223 */ /* 0x080fe20000010832 */
[----:B------:R-:W3:Y:S01]  /*67d0*/  MUFU.EX2 R140, R140 ;  /* 0x0000008c008c7308 */ /* 0x000ee20000000800 */
[----:B--2---:R-:W-:Y:S01]  /*67e0*/  FADD.FTZ R47, R146, R47 ;  /* 0x0000002f922f7221 */ /* 0x004fe20000010000 */
[----:B------:R-:W-:Y:S01]  /*67f0*/  FADD.FTZ R49, R147, R48 ;  /* 0x0000003093317221 */ /* 0x000fe20000010000 */
[-C--:B-1----:R-:W-:Y:S01]  /*6800*/  FFMA.FTZ R2, R65, R41.reuse, -R50 ;  /* 0x0000002941027223 */ /* 0x082fe20000010832 */
[-C--:B------:R-:W-:Y:S01]  /*6810*/  FMUL.FTZ R108, R108, R6.reuse ;  /* 0x000000066c6c7220 */ /* 0x080fe20000410000 */
[-C--:B------:R-:W-:Y:S01]  /*6820*/  FMUL.FTZ R109, R109, R6.reuse ;  /* 0x000000066d6d7220 */ /* 0x080fe20000410000 */
[----:B------:R-:W-:Y:S01]  /*6830*/  FADD.FTZ R48, R24, R49 ;  /* 0x0000003118307221 */ /* 0x000fe20000010000 */
[----:B------:R-:W-:Y:S01]  /*6840*/  FMUL.FTZ R112, R112, R6 ;  /* 0x0000000670707220 */ /* 0x000fe20000410000 */
[----:B------:R-:W1:Y:S01]  /*6850*/  MUFU.EX2 R13, R13 ;  /* 0x0000000d000d7308 */ /* 0x000e620000000800 */
[C---:B0-----:R-:W-:Y:S01]  /*6860*/  FADD.FTZ R53, R12.reuse, R47 ;  /* 0x0000002f0c357221 */ /* 0x041fe20000010000 */
[----:B------:R-:W-:Y:S01]  /*6870*/  FADD.FTZ R48, R141, R48 ;  /* 0x000000308d307221 */ /* 0x000fe20000010000 */
[-CC-:B------:R-:W-:Y:S01]  /*6880*/  FFMA.FTZ R47, R73, R41.reuse, -R50.reuse ;  /* 0x00000029492f7223 */ /* 0x180fe20000010832 */
[----:B------:R-:W-:Y:S01]  /*6890*/  F2FP.BF16.F32.PACK_AB R146, R12, R146 ;  /* 0x000000920c92723e */ /* 0x000fe200000010ff */
[----:B------:R-:W-:Y:S01]  /*68a0*/  FFMA.FTZ R50, R80, R41, -R50 ;  /* 0x0000002950327223 */ /* 0x000fe20000010832 */
[----:B------:R-:W-:Y:S01]  /*68b0*/  FADD.FTZ R48, R25, R48 ;  /* 0x0000003019307221 */ /* 0x000fe20000010000 */
[-C--:B------:R-:W-:Y:S01]  /*68c0*/  FMUL.FTZ R113, R113, R6.reuse ;  /* 0x0000000671717220 */ /* 0x080fe20000410000 */
[----:B------:R-:W0:Y:S01]  /*68d0*/  MUFU.EX2 R142, R142 ;  /* 0x0000008e008e7308 */ /* 0x000e220000000800 */
[----:B---3--:R-:W-:Y:S01]  /*68e0*/  FADD.FTZ R52, R140, R53 ;  /* 0x000000358c347221 */ /* 0x008fe20000010000 */
[----:B------:R-:W-:Y:S01]  /*68f0*/  FADD.FTZ R48, R143, R48 ;  /* 0x000000308f307221 */ /* 0x000fe20000010000 */
[-C--:B------:R-:W-:Y:S01]  /*6900*/  FMUL.FTZ R116, R116, R6.reuse ;  /* 0x0000000674747220 */ /* 0x080fe20000410000 */
[----:B------:R-:W-:Y:S01]  /*6910*/  FMUL.FTZ R117, R117, R6 ;  /* 0x0000000675757220 */ /* 0x000fe20000410000 */
[-C--:B------:R-:W-:Y:S01]  /*6920*/  FMUL.FTZ R90, R90, R5.reuse ;  /* 0x000000055a5a7220 */ /* 0x080fe20000410000 */
[----:B------:R-:W-:Y:S01]  /*6930*/  FADD.FTZ R48, R27, R48 ;  /* 0x000000301b307221 */ /* 0x000fe20000010000 */
[-C--:B------:R-:W-:Y:S01]  /*6940*/  FMUL.FTZ R91, R91, R5.reuse ;  /* 0x000000055b5b7220 */ /* 0x080fe20000410000 */
[----:B------:R-:W2:Y:S01]  /*6950*/  MUFU.EX2 R15, R15 ;  /* 0x0000000f000f7308 */ /* 0x000ea20000000800 */
        /* <DEDUP_REMOVED lines=16> */
[----:B--2---:R-:W-:Y:S01]  /*6a60*/  FADD.FTZ R49, R15, R52 ;  /* 0x000000340f317221 */ /* 0x004fe20000010000 */
[-C--:B------:R-:W-:Y:S01]  /*6a70*/  FMUL.FTZ R118, R118, R5.reuse ;  /* 0x0000000576767220 */ /* 0x080fe20000410000 */
[----:B------:R-:W-:Y:S01]  /*6a80*/  FMUL.FTZ R119, R119, R5 ;  /* 0x0000000577777220 */ /* 0x000fe20000410000 */
[----:B------:R-:W-:Y:S01]  /*6a90*/  F2FP.BF16.F32.PACK_AB R151, R14, R151 ;  /* 0x000000970e97723e */ /* 0x000fe200000010ff */
[----:B------:R-:W-:Y:S01]  /*6aa0*/  IMAD.MOV.U32 R5, RZ, RZ, R10 ;  /* 0x000000ffff057224 */ /* 0x000fe200078e000a */
[----:B------:R-:W-:Y:S01]  /*6ab0*/  F2FP.BF16.F32.PACK_AB R145, R20, R145 ;  /* 0x000000911491723e */ /* 0x000fe200000010ff */
[----:B------:R-:W-:Y:S01]  /*6ac0*/  IMAD.MOV.U32 R6, RZ, RZ, R51 ;  /* 0x000000ffff067224 */ /* 0x000fe200078e0033 */
[----:B------:R-:W2:Y:S01]  /*6ad0*/  MUFU.EX2 R28, R28 ;  /* 0x0000001c001c7308 */ /* 0x000ea20000000800 */
[----:B-1----:R-:W-:Y:S01]  /*6ae0*/  FADD.FTZ R52, R136, R49 ;  /* 0x0000003188347221 */ /* 0x002fe20000010000 */
[----:B------:R-:W-:-:S02]  /*6af0*/  F2FP.BF16.F32.PACK_AB R147, R24, R147 ;  /* 0x000000931893723e */ /* 0x000fc400000010ff */
[----:B------:R-:W-:Y:S02]  /*6b00*/  F2FP.BF16.F32.PACK_AB R140, R13, R140 ;  /* 0x0000008c0d8c723e */ /* 0x000fe400000010ff */
[----:B------:R-:W-:Y:S02]  /*6b10*/  F2FP.BF16.F32.PACK_AB R141, R25, R141 ;  /* 0x0000008d198d723e */ /* 0x000fe400000010ff */
[----:B------:R-:W1:Y:S01]  /*6b20*/  MUFU.EX2 R21, R21 ;  /* 0x0000001500157308 */ /* 0x000e620000000800 */
[----:B0-----:R-:W-:Y:S01]  /*6b30*/  FADD.FTZ R49, R137, R48 ;  /* 0x0000003089317221 */ /* 0x001fe20000010000 */
[----:B------:R-:W-:Y:S02]  /*6b40*/  F2FP.BF16.F32.PACK_AB R142, R15, R142 ;  /* 0x0000008e0f8e723e */ /* 0x000fe400000010ff */
[----:B------:R-:W-:-:S04]  /*6b50*/  F2FP.BF16.F32.PACK_AB R143, R27, R143 ;  /* 0x0000008f1b8f723e */ /* 0x000fc800000010ff */
        /* <DEDUP_REMOVED lines=89> */
[----:B0-----:R-:W-:-:S04]  /*70f0*/  FADD.FTZ R11, R122, R11 ;  /* 0x0000000b7a0b7221 */ /* 0x001fc80000010000 */
[C---:B--2---:R-:W-:Y:S01]  /*7100*/  FADD.FTZ R2, R50.reuse, R11 ;  /* 0x0000000b32027221 */ /* 0x044fe20000010000 */
[----:B------:R-:W-:Y:S01]  /*7110*/  F2FP.BF16.F32.PACK_AB R122, R50, R122 ;  /* 0x0000007a327a723e */ /* 0x000fe200000010ff */
[C---:B-1----:R-:W-:Y:S01]  /*7120*/  FADD.FTZ R0, R71.reuse, R0 ;  /* 0x0000000047007221 */ /* 0x042fe20000010000 */
[----:B------:R-:W-:Y:S01]  /*7130*/  F2FP.BF16.F32.PACK_AB R123, R71, R43 ;  /* 0x0000002b477b723e */ /* 0x000fe200000010ff */
[----:B------:R-:W-:Y:S06]  /*7140*/  @P3 BRA `(.L_x_2042) ;  /* 0xffffffd000843947 */ /* 0x000fec000383ffff */
.L_x_2033:
[----:B------:R-:W-:-:S13]  /*7150*/  ISETP.GE.AND P2, PT, R3, R23, PT ;  /* 0x000000170300720c */ /* 0x000fda0003f46270 */
[----:B------:R-:W-:Y:S05]  /*7160*/  @!P2 BRA `(.L_x_2043) ;  /* 0x000000240040a947 */ /* 0x000fea0003800000 */
[----:B------:R-:W-:Y:S01]  /*7170*/  IMAD.MOV.U32 R4, RZ, RZ, R10 ;  /* 0x000000ffff047224 */ /* 0x000fe200078e000a */
[----:B------:R-:W-:Y:S01]  /*7180*/  UMOV UR7, UR36 ;  /* 0x0000002400077c82 */ /* 0x000fe20008000000 */
[----:B------:R-:W-:Y:S01]  /*7190*/  IMAD.MOV.U32 R5, RZ, RZ, R51 ;  /* 0x000000ffff057224 */ /* 0x000fe200078e0033 */
[----:B------:R-:W-:Y:S01]  /*71a0*/  UMOV UR6, UR37 ;  /* 0x0000002500067c82 */ /* 0x000fe20008000000 */
[----:B------:R-:W-:-:S05]  /*71b0*/  ULDC UR21, c[0x0][0x9d8] ;  /* 0x0002760000157ab9 */ /* 0x000fca0000000800 */
.L_x_2052:
        /* <DEDUP_REMOVED lines=9> */
.L_x_2045:
[----:B------:R-:W-:Y:S01]  /*7250*/  ULEA UR10, UR37, UR38, 0x3 ;  /* 0x00000026250a7291 */ /* 0x000fe2000f8e183f */
[----:B------:R-:W-:-:S05]  /*7260*/  IMAD.U32 R6, RZ, RZ, UR36 ;  /* 0x00000024ff067e24 */ /* 0x000fca000f8e00ff */
[----:B------:R-:W-:-:S04]  /*7270*/  SHF.L.U32 R6, R6, 0x1f, RZ ;  /* 0x0000001f06067819 */ /* 0x000fc800000006ff */
[----:B------:R0:W1:Y:S01]  /*7280*/  SYNCS.PHASECHK.TRANS64.TRYWAIT P2, [UR10+0x16830], R6 ;  /* 0x01683006ff0075a7 */ /* 0x000062000804014a */
[----:B------:R-:W-:Y:S05]  /*7290*/  @!P0 BRA `(.L_x_2046) ;  /* 0x0000000000048947 */ /* 0x000fea0003800000 */
[----:B------:R-:W-:Y:S01]  /*72a0*/  BPT.TRAP 0x1 ;  /* 0x000000040000795c */ /* 0x000fe20000300000 */
.L_x_2046:
[----:B-1----:R-:W-:Y:S05]  /*72b0*/  @P2 BRA `(.L_x_2044) ;  /* 0x0000000000082947 */ /* 0x002fea0003800000 */
[----:B------:R-:W1:Y:S02]  /*72c0*/  SYNCS.PHASECHK.TRANS64.TRYWAIT P2, [UR10+0x16830], R6 ;  /* 0x01683006ff0075a7 */ /* 0x000e64000804014a */
[----:B-1----:R-:W-:Y:S05]  /*72d0*/  @!P2 BRA `(.L_x_2047) ;  /* 0x000000b000b4a947 */ /* 0x002fea0003800000 */
.L_x_2044:
        /* <DEDUP_REMOVED lines=29> */
.L_x_2049:
[----:B------:R-:W-:Y:S01]  /*74b0*/  ULEA UR10, UR6, UR38, 0x3 ;  /* 0x00000026060a7291 */ /* 0x000fe2000f8e183f */
[----:B------:R-:W-:-:S05]  /*74c0*/  IMAD.U32 R6, RZ, RZ, UR7 ;  /* 0x00000007ff067e24 */ /* 0x000fca000f8e00ff */
[----:B------:R-:W-:-:S04]  /*74d0*/  SHF.L.U32 R6, R6, 0x1f, RZ ;  /* 0x0000001f06067819 */ /* 0x000fc800000006ff */
[----:B------:R0:W1:Y:S01]  /*74e0*/  SYNCS.PHASECHK.TRANS64.TRYWAIT P2, [UR10+0x16850], R6 ;  /* 0x01685006ff0075a7 */ /* 0x000062000804014a */
[----:B------:R-:W-:Y:S05]  /*74f0*/  @!P0 BRA `(.L_x_2050) ;  /* 0x0000000000048947 */ /* 0x000fea0003800000 */
[----:B------:R-:W-:Y:S01]  /*7500*/  BPT.TRAP 0x1 ;  /* 0x000000040000795c */ /* 0x000fe20000300000 */
.L_x_2050:
[----:B-1----:R-:W-:Y:S05]  /*7510*/  @P2 BRA `(.L_x_2048) ;  /* 0x0000000000082947 */ /* 0x002fea0003800000 */
[----:B------:R-:W1:Y:S02]  /*7520*/  SYNCS.PHASECHK.TRANS64.TRYWAIT P2, [UR10+0x16850], R6 ;  /* 0x01685006ff0075a7 */ /* 0x000e64000804014a */
[----:B-1----:R-:W-:Y:S05]  /*7530*/  @!P2 BRA `(.L_x_2051) ;  /* 0x000000b00034a947 */ /* 0x002fea0003800000 */
.L_x_2048:
[----:B------:R-:W-:Y:S01]  /*7540*/  UIADD3 UR7, UR38, 0x400, URZ ;  /* 0x0000040026077890 */ /* 0x000fe2000fffe03f */
[----:B------:R-:W-:Y:S01]  /*7550*/  WARPGROUP.ARRIVE ;  /* 0x00000000000079c5 */ /* 0x000fe20000000000 */
[----:B------:R-:W-:Y:S01]  /*7560*/  UMOV UR11, 0x40000040 ;  /* 0x40000040000b7882 */ /* 0x000fe20000000000 */
[----:B------:R-:W-:Y:S01]  /*7570*/  UMOV UR15, 0x40000040 ;  /* 0x40000040000f7882 */ /* 0x000fe20000000000 */
[----:B------:R-:W-:Y:S01]  /*7580*/  USHF.R.U32.HI UR7, URZ, 0x4, UR7 ;  /* 0x000000043f077899 */ /* 0x000fe20008011607 */
[----:B01----:R-:W-:Y:S01]  /*7590*/  FMUL.FTZ R6, R24, UR21 ;  /* 0x0000001518067c20 */ /* 0x003fe20008410000 */
[----:B------:R-:W-:Y:S01]  /*75a0*/  FMUL.FTZ R7, R25, UR21 ;  /* 0x0000001519077c20 */ /* 0x000fe20008410000 */
        /* <DEDUP_REMOVED lines=71> */
[----:B------:R-:W-:Y:S01]  /*7a20*/  UMOV UR11, 0x40000040 ;  /* 0x40000040000b7882 */ /* 0x000fe20000000000 */
[----:B------:R-:W-:-:S04]  /*7a30*/  UMOV UR7, UR36 ;  /* 0x0000002400077c82 */ /* 0x000fc80008000000 */
[----:B------:R-:W0:Y:S01]  /*7a40*/  MUFU.TANH R27, R27 ;  /* 0x0000001b001b7308 */ /* 0x000e220000002400 */
[----:B-1----:R-:W-:Y:S01]  /*7a50*/  FMNMX.FTZ R41, R21, R54, !PT ;  /* 0x0000003615297209 */ /* 0x002fe20007810000 */
[----:B------:R-:W-:Y:S01]  /*7a60*/  FMUL.FTZ R54, R69, UR21 ;  /* 0x0000001545367c20 */ /* 0x000fe20008410000 */
[----:B------:R-:W-:-:S05]  /*7a70*/  FMUL.FTZ R69, R75, UR21 ;  /* 0x000000154b457c20 */ /* 0x000fca0008410000 */
[----:B------:R-:W1:Y:S01]  /*7a80*/  MUFU.TANH R30, R30 ;  /* 0x0000001e001e7308 */ /* 0x000e620000002400 */
[----:B--2---:R-:W-:Y:S01]  /*7a90*/  FMNMX.FTZ R56, R26, R41, !PT ;  /* 0x000000291a387209 */ /* 0x004fe20007810000 */
[----:B------:R-:W-:Y:S02]  /*7aa0*/  WARPGROUP.DEPBAR.LE gsb0, 0x0 ;  /* 0x00008000000079c5 */ /* 0x000fe40000010000 */
[----:B------:R-:W-:-:S04]  /*7ab0*/  WARPGROUP.ARRIVE ;  /* 0x00000000000079c5 */ /* 0x000fc80000000000 */
[----:B------:R-:W2:Y:S01]  /*7ac0*/  MUFU.TANH R31, R31 ;  /* 0x0000001f001f7308 */ /* 0x000ea20000002400 */
[----:B0-----:R-:W-:Y:S01]  /*7ad0*/  FMNMX.FTZ R41, R27, R56, !PT ;  /* 0x000000381b297209 */ /* 0x001fe20007810000 */
[----:B------:R-:W-:Y:S01]  /*7ae0*/  HGMMA.64x64x16.F32.BF16 R88, R144, gdesc[UR12].tnspB, R88, gsb0 ;  /* 0x40e0000c90587df0 */ /* 0x000fe20008001858 */
[----:B------:R-:W-:Y:S02]  /*7af0*/  UIADD3 UR14, UR10, 0x100, URZ ;  /* 0x000001000a0e7890 */ /* 0x000fe4000fffe03f */
[----:B-1----:R-:W-:Y:S01]  /*7b00*/  FMNMX.FTZ R56, R30, R41, !PT ;  /* 0x000000291e387209 */ /* 0x002fe20007810000 */
[----:B------:R-:W-:Y:S02]  /*7b10*/  UMOV UR15, 0x40000040 ;  /* 0x40000040000f7882 */ /* 0x000fe40000000000 */
[----:B------:R-:W0:Y:S08]  /*7b20*/  MUFU.TANH R34, R34 ;  /* 0x0000002200227308 */ /* 0x000e300000002400 */
[----:B------:R-:W1:Y:S01]  /*7b30*/  MUFU.TANH R35, R35 ;  /* 0x0000002300237308 */ /* 0x000e620000002400 */
[----:B--2---:R-:W-:Y:S01]  /*7b40*/  FMNMX.FTZ R41, R31, R56, !PT ;  /* 0x000000381f297209 */ /* 0x004fe20007810000 */
[----:B------:R-:W-:Y:S01]  /*7b50*/  FMUL.FTZ R56, R73, UR21 ;  /* 0x0000001549387c20 */ /* 0x000fe20008410000 */
[----:B------:R-:W-:-:S05]  /*7b60*/  FMUL.FTZ R73, R83, UR21 ;  /* 0x0000001553497c20 */ /* 0x000fca0008410000 */
        /* <DEDUP_REMOVED lines=10> */
[----:B------:R-:W-:-:S06]  /*7c10*/  FMUL.FTZ R58, R77, UR21 ;  /* 0x000000154d3a7c20 */ /* 0x000fcc0008410000 */
[----:B------:R-:W1:Y:S01]  /*7c20*/  MUFU.TANH R48, R48 ;  /* 0x0000003000307308 */ /* 0x000e620000002400 */
[----:B--2---:R-:W-:-:S07]  /*7c30*/  FMNMX.FTZ R60, R44, R41, !PT ;  /* 0x000000292c3c7209 */ /* 0x004fce0007810000 */
[----:B------:R-:W2:Y:S01]  /*7c40*/  MUFU.TANH R50, R50 ;  /* 0x0000003200327308 */ /* 0x000ea20000002400 */
[----:B0-----:R-:W-:Y:S01]  /*7c50*/  FMNMX.FTZ R41, R47, R60, !PT ;  /* 0x0000003c2f297209 */ /* 0x001fe20007810000 */
[----:B------:R-:W-:Y:S02]  /*7c60*/  FMUL.FTZ R60, R81, UR21 ;  /* 0x00000015513c7c20 */ /* 0x000fe40008410000 */
[----:B------:R-:W0:Y:S04]  /*7c70*/  S2R R81, SR_TID.X ;  /* 0x0000000000517919 */ /* 0x000e280000002100 */
[----:B------:R-:W3:Y:S01]  /*7c80*/  MUFU.TANH R52, R52 ;  /* 0x0000003400347308 */ /* 0x000ee20000002400 */
[----:B-1----:R-:W-:Y:S01]  /*7c90*/  FMNMX.FTZ R41, R48, R41, !PT ;  /* 0x0000002930297209 */ /* 0x002fe20007810000 */
[----:B------:R-:W-:-:S02]  /*7ca0*/  WARPGROUP.DEPBAR.LE gsb0, 0x0 ;  /* 0x00008000000079c5 */ /* 0x000fc40000010000 */
[----:B------:R-:W-:-:S04]  /*7cb0*/  WARPGROUP.ARRIVE ;  /* 0x00000000000079c5 */ /* 0x000fc80000000000 */
[----:B------:R-:W1:Y:S01]  /*7cc0*/  MUFU.TANH R53, R53 ;  /* 0x0000003500357308 */ /* 0x000e620000002400 */
[----:B--2---:R-:W-:Y:S01]  /*7cd0*/  FMNMX.FTZ R41, R50, R41, !PT ;  /* 0x0000002932297209 */ /* 0x004fe20007810000 */
[----:B------:R-:W-:Y:S01]  /*7ce0*/  HGMMA.64x64x16.F32.BF16 R88, R140, gdesc[UR12].tnspB, R88, gsb0 ;  /* 0x40e0000c8c587df0 */ /* 0x000fe20008001858 */
[----:B------:R-:W-:Y:S01]  /*7cf0*/  UIADD3 UR14, UR10, 0x180, URZ ;  /* 0x000001800a0e7890 */ /* 0x000fe2000fffe03f */
[----:B------:R-:W-:-:S04]  /*7d00*/  UMOV UR15, 0x40000040 ;  /* 0x40000040000f7882 */ /* 0x000fc80000000000 */
[----:B------:R-:W2:Y:S01]  /*7d10*/  MUFU.TANH R54, R54 ;  /* 0x0000003600367308 */ /* 0x000ea20000002400 */
[----:B---3--:R-:W-:-:S07]  /*7d20*/  FMNMX.FTZ R62, R52, R41, !PT ;  /* 0x00000029343e7209 */ /* 0x008fce0007810000 */
[----:B------:R-:W3:Y:S01]  /*7d30*/  MUFU.TANH R55, R55 ;  /* 0x0000003700377308 */ /* 0x000ee20000002400 */
[----:B-1----:R-:W-:Y:S02]  /*7d40*/  FMNMX.FTZ R41, R53, R62, !PT ;  /* 0x0000003e35297209 */ /* 0x002fe40007810000 */
[----:B0-----:R-:W-:Y:S02]  /*7d50*/  SHF.R.U32.HI R80, RZ, 0x7, R81 ;  /* 0x00000007ff507819 */ /* 0x001fe40000011651 */
[----:B------:R-:W-:-:S03]  /*7d60*/  ISETP.GE.U32.AND P2, PT, R81, 0x180, PT ;  /* 0x000001805100780c */ /* 0x000fc60003f46070 */
[----:B------:R-:W0:Y:S01]  /*7d70*/  MUFU.TANH R56, R56 ;  /* 0x0000003800387308 */ /* 0x000e220000002400 */
[----:B--2---:R-:W-:-:S07]  /*7d80*/  FMNMX.FTZ R62, R54, R41, !PT ;  /* 0x00000029363e7209 */ /* 0x004fce0007810000 */
[----:B------:R-:W1:Y:S01]  /*7d90*/  MUFU.TANH R57, R57 ;  /* 0x0000003900397308 */ /* 0x000e620000002400 */
[----:B---3--:R-:W-:Y:S01]  /*7da0*/  FMNMX.FTZ R41, R55, R62, !PT ;  /* 0x0000003e37297209 */ /* 0x008fe20007810000 */
        /* <DEDUP_REMOVED lines=13> */
[----:B------:R-:W-:Y:S01]  /*7e80*/  WARPGROUP.ARRIVE ;  /* 0x00000000000079c5 */ /* 0x000fe20000000000 */
[----:B--2---:R-:W-:-:S03]  /*7e90*/  FMNMX.FTZ R51, R61, R66, !PT ;  /* 0x000000423d337209 */ /* 0x004fc60007810000 */
[----:B------:R-:W1:Y:S01]  /*7ea0*/  MUFU.TANH R8, R8 ;  /* 0x0000000800087308 */ /* 0x000e620000002400 */
[----:B------:R-:W-:Y:S01]  /*7eb0*/  FMUL.FTZ R66, R70, UR21 ;  /* 0x0000001546427c20 */ /* 0x000fe20008410000 */
[----:B------:R-:W-:Y:S01]  /*7ec0*/  FMUL.FTZ R70, R78, UR21 ;  /* 0x000000154e467c20 */ /* 0x000fe20008410000 */
[----:B------:R-:W-:Y:S01]  /*7ed0*/  HGMMA.64x64x16.F32.BF16 R88, R136, gdesc[UR12].tnspB, R88, gsb0 ;  /* 0x40e0000c88587df0 */ /* 0x000fe20008001858 */
[----:B------:R-:W-:Y:S01]  /*7ee0*/  UIADD3 UR14, UR10, 0x200, URZ ;  /* 0x000002000a0e7890 */ /* 0x000fe2000fffe03f */
[----:B0-----:R-:W-:Y:S01]  /*7ef0*/  FMNMX.FTZ R51, R62, R51, !PT ;  /* 0x000000333e337209 */ /* 0x001fe20007810000 */
[----:B------:R-:W-:Y:S02]  /*7f00*/  UMOV UR15, 0x40000040 ;  /* 0x40000040000f7882 */ /* 0x000fe40000000000 */
[----:B------:R-:W0:Y:S02]  /*7f10*/  MUFU.TANH R9, R9 ;  /* 0x0000000900097308 */ /* 0x000e240000002400 */
[----:B------:R-:W2:Y:S06]  /*7f20*/  SHFL.BFLY PT, R41, R51, 0x2, 0x1f ;  /* 0x0c401f0033297f89 */ /* 0x000eac00000e0000 */
[----:B------:R-:W3:Y:S08]  /*7f30*/  MUFU.TANH R12, R12 ;  /* 0x0000000c000c7308 */ /* 0x000ef00000002400 */
[----:B------:R-:W4:Y:S08]  /*7f40*/  MUFU.TANH R13, R13 ;  /* 0x0000000d000d7308 */ /* 0x000f300000002400 */
[----:B------:R-:W5:Y:S01]  /*7f50*/  MUFU.TANH R17, R17 ;  /* 0x0000001100117308 */ /* 0x000f620000002400 */
[----:B--2---:R-:W-:-:S02]  /*7f60*/  FMNMX.FTZ R51, R51, R41, !PT ;  /* 0x0000002933337209 */ /* 0x004fc40007810000 */
[----:B------:R-:W2:Y:S03]  /*7f70*/  LDC R41, c[0x0][0x988] ;  /* 0x00026200ff297b82 */ /* 0x000ea60000000800 */
[----:B------:R-:W1:Y:S02]  /*7f80*/  SHFL.BFLY PT, R75, R51, 0x1, 0x1f ;  /* 0x0c201f00334b7f89 */ /* 0x000e6400000e0000 */
[----:B------:R-:W5:Y:S08]  /*7f90*/  MUFU.TANH R18, R18 ;  /* 0x0000001200127308 */ /* 0x000f700000002400 */
[----:B------:R-:W5:Y:S08]  /*7fa0*/  MUFU.TANH R24, R24 ;  /* 0x0000001800187308 */ /* 0x000f700000002400 */
[----:B------:R-:W5:Y:S01]  /*7fb0*/  MUFU.TANH R25, R25 ;  /* 0x0000001900197308 */ /* 0x000f620000002400 */
[----:B-1----:R-:W-:-:S07]  /*7fc0*/  FMNMX.FTZ R51, R51, R75, !PT ;  /* 0x0000004b33337209 */ /* 0x002fce0007810000 */
[----:B------:R-:W1:Y:S01]  /*7fd0*/  MUFU.TANH R28, R28 ;  /* 0x0000001c001c7308 */ /* 0x000e620000002400 */
[----:B------:R-:W-:Y:S01]  /*7fe0*/  FMUL.FTZ R75, R87, UR21 ;  /* 0x00000015574b7c20 */ /* 0x000fe20008410000 */
[----:B------:R-:W-:-:S04]  /*7ff0*/  FADD.FTZ R76, -R51, R5 ;  /* 0x00000005334c7221 */ /* 0x000fc80000010100 */
[-C--:B--2---:R-:W-:Y:S01]  /*8000*/  FMUL.FTZ R5, R76, R41.reuse ;  /* 0x000000294c057220 */ /* 0x084fe20000410000 */
[-C--:B------:R-:W-:Y:S01]  /*8010*/  FMUL.FTZ R76, R51, R41.reuse ;  /* 0x00000029334c7220 */ /* 0x080fe20000410000 */
[----:B------:R-:W2:Y:S03]  /*8020*/  MUFU.TANH R29, R29 ;  /* 0x0000001d001d7308 */ /* 0x000ea60000002400 */
[-CC-:B------:R-:W-:Y:S01]  /*8030*/  FFMA.FTZ R150, R10, R41.reuse, -R76.reuse ;  /* 0x000000290a967223 */ /* 0x180fe2000001084c */
[----:B------:R-:W-:Y:S01]  /*8040*/  FMNMX.FTZ R10, R8, R4, !PT ;  /* 0x00000004080a7209 */ /* 0x000fe20007810000 */
[-CC-:B------:R-:W-:Y:S01]  /*8050*/  FFMA.FTZ R148, R6, R41.reuse, -R76.reuse ;  /* 0x0000002906947223 */ /* 0x180fe2000001084c */
[-CC-:B------:R-:W-:Y:S01]  /*8060*/  FFMA.FTZ R6, R7, R41.reuse, -R76.reuse ;  /* 0x0000002907067223 */ /* 0x180fe2000001084c */
[----:B------:R-:W-:Y:S02]  /*8070*/  WARPGROUP.DEPBAR.LE gsb0, 0x0 ;  /* 0x00008000000079c5 */ /* 0x000fe40000010000 */
[----:B------:R-:W-:Y:S01]  /*8080*/  WARPGROUP.ARRIVE ;  /* 0x00000000000079c5 */ /* 0x000fe20000000000 */
[-CC-:B------:R-:W-:Y:S01]  /*8090*/  FFMA.FTZ R7, R11, R41.reuse, -R76.reuse ;  /* 0x000000290b077223 */ /* 0x180fe2000001084c */
[----:B0-----:R-:W-:Y:S01]  /*80a0*/  FMNMX.FTZ R11, R9, R10, !PT ;  /* 0x0000000a090b7209 */ /* 0x001fe20007810000 */
[----:B------:R-:W0:Y:S01]  /*80b0*/  MUFU.TANH R32, R32 ;  /* 0x0000002000207308 */ /* 0x000e220000002400 */
[-CC-:B------:R-:W-:Y:S01]  /*80c0*/  FFMA.FTZ R140, R26, R41.reuse, -R76.reuse ;  /* 0x000000291a8c7223 */ /* 0x180fe2000001084c */
[--C-:B------:R-:W-:Y:S01]  /*80d0*/  FFMA.FTZ R26, R39, R41, -R76.reuse ;  /* 0x00000029271a7223 */ /* 0x100fe2000001084c */
[----:B------:R-:W-:Y:S01]  /*80e0*/  HGMMA.64x64x16.F32.BF16 R88, R132, gdesc[UR12].tnspB, R88, gsb0 ;  /* 0x40e0000c84587df0 */ /* 0x000fe20008001858 */
[----:B------:R-:W-:Y:S01]  /*80f0*/  UIADD3 UR14, UR10, 0x280, URZ ;  /* 0x000002800a0e7890 */ /* 0x000fe2000fffe03f */
[----:B---3--:R-:W-:Y:S01]  /*8100*/  FMNMX.FTZ R10, R12, R11, !PT ;  /* 0x0000000b0c0a7209 */ /* 0x008fe20007810000 */
[----:B------:R-:W-:Y:S01]  /*8110*/  UMOV UR15, 0x40000040 ;  /* 0x40000040000f7882 */ /* 0x000fe20000000000 */
[-CC-:B------:R-:W-:Y:S01]  /*8120*/  FFMA.FTZ R136, R34, R41.reuse, -R76.reuse ;  /* 0x0000002922887223 */ /* 0x180fe2000001084c */
[----:B------:R-:W3:Y:S01]  /*8130*/  MUFU.TANH R33, R33 ;  /* 0x0000002100217308 */ /* 0x000ee20000002400 */
[----:B----4-:R-:W-:Y:S01]  /*8140*/  FMNMX.FTZ R10, R13, R10, !PT ;  /* 0x0000000a0d0a7209 */ /* 0x010fe20007810000 */
[-CC-:B------:R-:W-:Y:S01]  /*8150*/  FFMA.FTZ R34, R53, R41.reuse, -R76.reuse ;  /* 0x0000002935227223 */ /* 0x180fe2000001084c */
[-CC-:B------:R-:W-:Y:S01]  /*8160*/  FFMA.FTZ R144, R14, R41.reuse, -R76.reuse ;  /* 0x000000290e907223 */ /* 0x180fe2000001084c */
[-CC-:B------:R-:W-:Y:S01]  /*8170*/  FFMA.FTZ R146, R20, R41.reuse, -R76.reuse ;  /* 0x0000002914927223 */ /* 0x180fe2000001084c */
[----:B-----5:R-:W-:Y:S01]  /*8180*/  FMNMX.FTZ R11, R17, R10, !PT ;  /* 0x0000000a110b7209 */ /* 0x020fe20007810000 */
[-CC-:B------:R-:W-:Y:S01]  /*8190*/  FFMA.FTZ R14, R21, R41.reuse, -R76.reuse ;  /* 0x00000029150e7223 */ /* 0x180fe2000001084c */
[--C-:B------:R-:W-:Y:S01]  /*81a0*/  FFMA.FTZ R20, R31, R41, -R76.reuse ;  /* 0x000000291f147223 */ /* 0x100fe2000001084c */
[----:B------:R-:W4:Y:S01]  /*81b0*/  MUFU.TANH R36, R36 ;  /* 0x0000002400247308 */ /* 0x000f220000002400 */
[----:B------:R-:W-:Y:S01]  /*81c0*/  FMNMX.FTZ R11, R18, R11, !PT ;  /* 0x0000000b120b7209 */ /* 0x000fe20007810000 */
[-CC-:B------:R-:W-:Y:S01]  /*81d0*/  FFMA.FTZ R21, R35, R41.reuse, -R76.reuse ;  /* 0x0000002923157223 */ /* 0x180fe2000001084c */
[-CC-:B------:R-:W-:Y:S01]  /*81e0*/  FFMA.FTZ R31, R52, R41.reuse, -R76.reuse ;  /* 0x00000029341f7223 */ /* 0x180fe2000001084c */
[--C-:B------:R-:W-:Y:S01]  /*81f0*/  FFMA.FTZ R35, R54, R41, -R76.reuse ;  /* 0x0000002936237223 */ /* 0x100fe2000001084c */
[----:B------:R-:W-:Y:S01]  /*8200*/  FMNMX.FTZ R10, R24, R11, !PT ;  /* 0x0000000b180a7209 */ /* 0x000fe20007810000 */
[-CC-:B------:R-:W-:Y:S01]  /*8210*/  FFMA.FTZ R77, R15, R41.reuse, -R76.reuse ;  /* 0x000000290f4d7223 */ /* 0x180fe2000001084c */
[-CC-:B------:R-:W-:Y:S01]  /*8220*/  FFMA.FTZ R15, R27, R41.reuse, -R76.reuse ;  /* 0x000000291b0f7223 */ /* 0x180fe2000001084c */
[----:B------:R-:W5:Y:S01]  /*8230*/  MUFU.TANH R37, R37 ;  /* 0x0000002500257308 */ /* 0x000f620000002400 */
[----:B------:R-:W-:Y:S01]  /*8240*/  FMNMX.FTZ R11, R25, R10, !PT ;  /* 0x0000000a190b7209 */ /* 0x000fe20007810000 */
[-CC-:B------:R-:W-:Y:S01]  /*8250*/  FFMA.FTZ R142, R30, R41.reuse, -R76.reuse ;  /* 0x000000291e8e7223 */ /* 0x180fe2000001084c */
[-CC-:B------:R-:W-:Y:S01]  /*8260*/  FFMA.FTZ R138, R38, R41.reuse, -R76.reuse ;  /* 0x00000029268a7223 */ /* 0x180fe2000001084c */
[--C-:B------:R-:W-:Y:S01]  /*8270*/  FFMA.FTZ R27, R44, R41, -R76.reuse ;  /* 0x000000292c1b7223 */ /* 0x100fe2000001084c */
[----:B-1----:R-:W-:Y:S01]  /*8280*/  FMNMX.FTZ R10, R28, R11, !PT ;  /* 0x0000000b1c0a7209 */ /* 0x002fe20007810000 */
[-CC-:B------:R-:W-:Y:S01]  /*8290*/  FFMA.FTZ R30, R48, R41.reuse, -R76.reuse ;  /* 0x00000029301e7223 */ /* 0x180fe2000001084c */
[-CC-:B------:R-:W-:Y:S01]  /*82a0*/  FFMA.FTZ R38, R55, R41.reuse, -R76.reuse ;  /* 0x0000002937267223 */ /* 0x180fe2000001084c */
[----:B------:R-:W1:Y:S01]  /*82b0*/  MUFU.TANH R40, R40 ;  /* 0x0000002800287308 */ /* 0x000e620000002400 */
[----:B--2---:R-:W-:Y:S01]  /*82c0*/  FMNMX.FTZ R11, R29, R10, !PT ;  /* 0x0000000a1d0b7209 */ /* 0x004fe20007810000 */
[-CC-:B------:R-:W-:Y:S01]  /*82d0*/  FFMA.FTZ R44, R58, R41.reuse, -R76.reuse ;  /* 0x000000293a2c7223 */ /* 0x180fe2000001084c */
[-CC-:B------:R-:W-:Y:S01]  /*82e0*/  FFMA.FTZ R48, R60, R41.reuse, -R76.reuse ;  /* 0x000000293c307223 */ /* 0x180fe2000001084c */
[--C-:B------:R-:W-:Y:S01]  /*82f0*/  FFMA.FTZ R61, R61, R41, -R76.reuse ;  /* 0x000000293d3d7223 */ /* 0x100fe2000001084c */
[----:B0-----:R-:W-:Y:S01]  /*8300*/  FMNMX.FTZ R10, R32, R11, !PT ;  /* 0x0000000b200a7209 */ /* 0x001fe20007810000 */
[----:B------:R-:W-:-:S02]  /*8310*/  FFMA.FTZ R62, R62, R41, -R76 ;  /* 0x000000293e3e7223 */ /* 0x000fc4000001084c */
[----:B------:R-:W0:Y:S01]  /*8320*/  MUFU.TANH R42, R42 ;  /* 0x0000002a002a7308 */ /* 0x000e220000002400 */
[----:B---3--:R-:W-:-:S04]  /*8330*/  FMNMX.FTZ R11, R33, R10, !PT ;  /* 0x0000000a210b7209 */ /* 0x008fc80007810000 */
[----:B----4-:R-:W-:-:S03]  /*8340*/  FMNMX.FTZ R10, R36, R11, !PT ;  /* 0x0000000b240a7209 */ /* 0x010fc60007810000 */
[----:B------:R-:W2:Y:S01]  /*8350*/  MUFU.TANH R45, R45 ;  /* 0x0000002d002d7308 */ /* 0x000ea20000002400 */
[----:B-----5:R-:W-:-:S04]  /*8360*/  FMNMX.FTZ R11, R37, R10, !PT ;  /* 0x0000000a250b7209 */ /* 0x020fc80007810000 */
[----:B-1----:R-:W-:-:S03]  /*8370*/  FMNMX.FTZ R11, R40, R11, !PT ;  /* 0x0000000b280b7209 */ /* 0x002fc60007810000 */
[----:B------:R-:W1:Y:S01]  /*8380*/  MUFU.TANH R46, R46 ;  /* 0x0000002e002e7308 */ /* 0x000e620000002400 */
[----:B0-----:R-:W-:-:S07]  /*8390*/  FMNMX.FTZ R10, R42, R11, !PT ;  /* 0x0000000b2a0a7209 */ /* 0x001fce0007810000 */
[----:B------:R-:W0:Y:S01]  /*83a0*/  MUFU.TANH R49, R49 ;  /* 0x0000003100317308 */ /* 0x000e220000002400 */
[----:B--2---:R-:W-:-:S07]  /*83b0*/  FMNMX.FTZ R11, R45, R10, !PT ;  /* 0x0000000a2d0b7209 */ /* 0x004fce0007810000 */
[----:B------:R-:W2:Y:S01]  /*83c0*/  MUFU.TANH R63, R63 ;  /* 0x0000003f003f7308 */ /* 0x000ea20000002400 */
[----:B-1----:R-:W-:-:S07]  /*83d0*/  FMNMX.FTZ R10, R46, R11, !PT ;  /* 0x0000000b2e0a7209 */ /* 0x002fce0007810000 */
[----:B------:R-:W1:Y:S01]  /*83e0*/  MUFU.TANH R64, R64 ;  /* 0x0000004000407308 */ /* 0x000e620000002400 */
[----:B------:R-:W-:Y:S02]  /*83f0*/  WARPGROUP.DEPBAR.LE gsb0, 0x0 ;  /* 0x00008000000079c5 */ /* 0x000fe40000010000 */
[----:B------:R-:W-:Y:S01]  /*8400*/  WARPGROUP.ARRIVE ;  /* 0x00000000000079c5 */ /* 0x000fe20000000000 */
[----:B0-----:R-:W-:Y:S01]  /*8410*/  FMNMX.FTZ R10, R49, R10, !PT ;  /* 0x0000000a310a7209 */ /* 0x001fe20007810000 */
[-CC-:B------:R-:W-:Y:S01]  /*8420*/  FFMA.FTZ R132, R43, R41.reuse, -R76.reuse ;  /* 0x000000292b847223 */ /* 0x180fe2000001084c */
[-CC-:B------:R-:W-:Y:S01]  /*8430*/  FFMA.FTZ R134, R47, R41.reuse, -R76.reuse ;  /* 0x000000292f867223 */ /* 0x180fe2000001084c */
[-CC-:B------:R-:W-:Y:S01]  /*8440*/  FFMA.FTZ R43, R57, R41.reuse, -R76.reuse ;  /* 0x00000029392b7223 */ /* 0x180fe2000001084c */
[----:B------:R-:W0:Y:S01]  /*8450*/  MUFU.TANH R65, R65 ;  /* 0x0000004100417308 */ /* 0x000e220000002400 */
[----:B------:R-:W-:Y:S01]  /*8460*/  HGMMA.64x64x16.F32.BF16 R88, R128, gdesc[UR12].tnspB, R88, gsb0 ;  /* 0x40e0000c80587df0 */ /* 0x000fe20008001858 */
[----:B------:R-:W-:Y:S01]  /*8470*/  UIADD3 UR14, UR10, 0x300, URZ ;  /* 0x000003000a0e7890 */ /* 0x000fe2000fffe03f */
[----:B--2---:R-:W-:Y:S01]  /*8480*/  FMNMX.FTZ R11, R63, R10, !PT ;  /* 0x0000000a3f0b7209 */ /* 0x004fe20007810000 */
[----:B------:R-:W-:Y:S01]  /*8490*/  UMOV UR15, 0x40000040 ;  /* 0x40000040000f7882 */ /* 0x000fe20000000000 */
[----:B------:R-:W-:Y:S01]  /*84a0*/  UIADD3 UR10, UR10, 0x380, URZ ;  /* 0x000003800a0a7890 */ /* 0x000fe2000fffe03f */
[----:B------:R-:W-:-:S02]  /*84b0*/  FFMA.FTZ R47, R59, R41, -R76 ;  /* 0x000000293b2f7223 */ /* 0x000fc4000001084c */
        /* <DEDUP_REMOVED lines=22> */
[----:B------:R-:W-:Y:S03]  /*8620*/  HGMMA.64x64x16.F32.BF16 R88, R124, gdesc[UR12].tnspB, R88, gsb0 ;  /* 0x40e0000c7c587df0 */ /* 0x000fe60008001858 */
[----:B0-----:R-:W-:Y:S01]  /*8630*/  FMNMX.FTZ R10, R74, R11, !PT ;  /* 0x0000000b4a0a7209 */ /* 0x001fe20007810000 */
[----:B------:R-:W-:Y:S02]  /*8640*/  FFMA.FTZ R11, R50, R41, -R76 ;  /* 0x00000029320b7223 */ /* 0x000fe4000001084c */
[----:B------:R-:W-:Y:S01]  /*8650*/  MUFU.EX2 R5, R5 ;  /* 0x0000000500057308 */ /* 0x000fe20000000800 */
[----:B--2---:R-:W-:-:S07]  /*8660*/  FMNMX.FTZ R10, R75, R10, !PT ;  /* 0x0000000a4b0a7209 */ /* 0x004fce0007810000 */
[----:B------:R-:W-:Y:S01]  /*8670*/  MUFU.EX2 R148, R148 ;  /* 0x0000009400947308 */ /* 0x000fe20000000800 */
[----:B------:R-:W0:Y:S07]  /*8680*/  SHFL.BFLY PT, R39, R10, 0x2, 0x1f ;  /* 0x0c401f000a277f89 */ /* 0x000e2e00000e0000 */
[----:B------:R-:W-:Y:S08]  /*8690*/  MUFU.EX2 R6, R6 ;  /* 0x0000000600067308 */ /* 0x000ff00000000800 */
[----:B------:R-:W-:Y:S08]  /*86a0*/  MUFU.EX2 R150, R150 ;  /* 0x0000009600967308 */ /* 0x000ff00000000800 */
[----:B------:R-:W-:Y:S01]  /*86b0*/  MUFU.EX2 R7, R7 ;  /* 0x0000000700077308 */ /* 0x000fe20000000800 */
[----:B0-----:R-:W-:Y:S01]  /*86c0*/  FMNMX.FTZ R50, R10, R39, !PT ;  /* 0x000000270a327209 */ /* 0x001fe20007810000 */
[----:B------:R-:W-:-:S06]  /*86d0*/  FFMA.FTZ R39, R56, R41, -R76 ;  /* 0x0000002938277223 */ /* 0x000fcc000001084c */
[----:B------:R-:W-:Y:S01]  /*86e0*/  MUFU.EX2 R144, R144 ;  /* 0x0000009000907308 */ /* 0x000fe20000000800 */
[----:B------:R-:W0:Y:S07]  /*86f0*/  SHFL.BFLY PT, R53, R50, 0x1, 0x1f ;  /* 0x0c201f0032357f89 */ /* 0x000e2e00000e0000 */
[----:B------:R-:W-:Y:S08]  /*8700*/  MUFU.EX2 R77, R77 ;  /* 0x0000004d004d7308 */ /* 0x000ff00000000800 */
[----:B------:R-:W-:Y:S08]  /*8710*/  MUFU.EX2 R146, R146 ;  /* 0x0000009200927308 */ /* 0x000ff00000000800 */
[----:B------:R-:W-:Y:S01]  /*8720*/  MUFU.EX2 R14, R14 ;  /* 0x0000000e000e7308 */ /* 0x000fe20000000800 */
[----:B0-----:R-:W-:-:S05]  /*8730*/  FMNMX.FTZ R10, R50, R53, !PT ;  /* 0x00000035320a7209 */ /* 0x001fca0007810000 */
        /* <DEDUP_REMOVED lines=9> */
[----:B------:R-:W-:Y:S01]  /*87d0*/  IMAD.U32 R29, RZ, RZ, UR37 ;  /* 0x00000025ff1d7e24 */ /* 0x000fe2000f8e00ff */
[----:B------:R-:W-:Y:S01]  /*87e0*/  HGMMA.64x64x16.F32.BF16 R88, R120, gdesc[UR8].tnspB, R88, gsb0 ;  /* 0x40e0000878587df0 */ /* 0x000fe20008001858 */
[-CC-:B------:R-:W-:Y:S01]  /*87f0*/  FFMA.FTZ R8, R9, R41.reuse, -R54.reuse ;  /* 0x0000002909087223 */ /* 0x180fe20000010836 */
[----:B------:R-:W-:Y:S01]  /*8800*/  MUFU.EX2 R52, R52 ;  /* 0x0000003400347308 */ /* 0x000fe20000000800 */
[-CC-:B------:R-:W-:Y:S01]  /*8810*/  FFMA.FTZ R151, R12, R41.reuse, -R54.reuse ;  /* 0x000000290c977223 */ /* 0x180fe20000010836 */
[----:B------:R-:W-:Y:S01]  /*8820*/  @!P1 LEA R29, R29, UR38, 0x3 ;  /* 0x000000261d1d9c11 */ /* 0x000fe2000f8e18ff */
[----:B------:R-:W-:Y:S01]  /*8830*/  FFMA.FTZ R141, R28, R41, -R54 ;  /* 0x000000291c8d7223 */ /* 0x000fe20000010836 */
[----:B------:R-:W-:-:S02]  /*8840*/  VIADD R28, R80, 0x9 ;  /* 0x00000009501c7836 */ /* 0x000fc40000000000 */
[-CC-:B------:R-:W-:Y:S01]  /*8850*/  FFMA.FTZ R9, R13, R41.reuse, -R54.reuse ;  /* 0x000000290d097223 */ /* 0x180fe20000010836 */
[-CC-:B------:R-:W-:Y:S01]  /*8860*/  FFMA.FTZ R143, R32, R41.reuse, -R54.reuse ;  /* 0x00000029208f7223 */ /* 0x180fe20000010836 */
[----:B------:R-:W-:Y:S01]  /*8870*/  @!P1 VIADD R29, R29, 0x16840 ;  /* 0x000168401d1d9836 */ /* 0x000fe20000000000 */
[----:B------:R-:W0:Y:S01]  /*8880*/  MUFU.EX2 R149, R149 ;  /* 0x0000009500957308 */ /* 0x000e220000000800 */
[----:B------:R-:W-:Y:S01]  /*8890*/  SEL R32, R28, 0x9, !P2 ;  /* 0x000000091c207807 */ /* 0x000fe20005000000 */
[-CC-:B------:R-:W-:Y:S01]  /*88a0*/  FFMA.FTZ R12, R18, R41.reuse, -R54.reuse ;  /* 0x00000029120c7223 */ /* 0x180fe20000010836 */
[-CC-:B------:R-:W-:Y:S01]  /*88b0*/  FFMA.FTZ R18, R33, R41.reuse, -R54.reuse ;  /* 0x0000002921127223 */ /* 0x180fe20000010836 */
[----:B------:R-:W-:Y:S01]  /*88c0*/  @!P1 PRMT R29, RZ, 0x654, R29 ;  /* 0x00000654ff1d9816 */ /* 0x000fe2000000001d */
[-CC-:B------:R-:W-:Y:S01]  /*88d0*/  FFMA.FTZ R137, R36, R41.reuse, -R54.reuse ;  /* 0x0000002924897223 */ /* 0x180fe20000010836 */
[----:B------:R-:W-:Y:S01]  /*88e0*/  MOV R36, UR6 ;  /* 0x0000000600247c02 */ /* 0x000fe20008000f00 */
[-CC-:B------:R-:W-:Y:S01]  /*88f0*/  FFMA.FTZ R147, R24, R41.reuse, -R54.reuse ;  /* 0x0000002918937223 */ /* 0x180fe20000010836 */
[----:B------:R-:W1:Y:S01]  /*8900*/  MUFU.EX2 R8, R8 ;  /* 0x0000000800087308 */ /* 0x000e620000000800 */
[-CC-:B------:R-:W-:Y:S01]  /*8910*/  FFMA.FTZ R13, R25, R41.reuse, -R54.reuse ;  /* 0x00000029190d7223 */ /* 0x180fe20000010836 */
[-CC-:B------:R-:W-:Y:S01]  /*8920*/  FFMA.FTZ R24, R37, R41.reuse, -R54.reuse ;  /* 0x0000002925187223 */ /* 0x180fe20000010836 */
[-CC-:B------:R-:W-:Y:S01]  /*8930*/  FFMA.FTZ R139, R40, R41.reuse, -R54.reuse ;  /* 0x00000029288b7223 */ /* 0x180fe20000010836 */
[-CC-:B------:R-:W-:Y:S01]  /*8940*/  FFMA.FTZ R25, R42, R41.reuse, -R54.reuse ;  /* 0x000000292a197223 */ /* 0x180fe20000010836 */
[-CC-:B------:R-:W-:Y:S01]  /*8950*/  FFMA.FTZ R133, R45, R41.reuse, -R54.reuse ;  /* 0x000000292d857223 */ /* 0x180fe20000010836 */
[-CC-:B------:R-:W-:Y:S01]  /*8960*/  FFMA.FTZ R28, R46, R41.reuse, -R54.reuse ;  /* 0x000000292e1c7223 */ /* 0x180fe20000010836 */
[-CC-:B------:R-:W-:Y:S01]  /*8970*/  FFMA.FTZ R135, R49, R41.reuse, -R54.reuse ;  /* 0x0000002931877223 */ /* 0x180fe20000010836 */
[----:B------:R-:W2:Y:S01]  /*8980*/  MUFU.EX2 R151, R151 ;  /* 0x0000009700977308 */ /* 0x000ea20000000800 */
[----:B0-----:R-:W-:Y:S01]  /*8990*/  FFMA.FTZ R33, R52, R0, R149 ;  /* 0x0000000034217223 */ /* 0x001fe20000010095 */
[----:B------:R-:W-:Y:S01]  /*89a0*/  @!P1 LEA R0, R36, UR38, 0x3 ;  /* 0x0000002624009c11 */ /* 0x000fe2000f8e18ff */
[-CC-:B------:R-:W-:Y:S01]  /*89b0*/  FFMA.FTZ R129, R64, R41.reuse, -R54.reuse ;  /* 0x0000002940817223 */ /* 0x180fe20000010836 */
[-CC-:B------:R-:W-:Y:S01]  /*89c0*/  FFMA.FTZ R131, R66, R41.reuse, -R54.reuse ;  /* 0x0000002942837223 */ /* 0x180fe20000010836 */
[-CC-:B------:R-:W-:Y:S01]  /*89d0*/  FFMA.FTZ R125, R68, R41.reuse, -R54.reuse ;  /* 0x00000029447d7223 */ /* 0x180fe20000010836 */
[-CC-:B------:R-:W-:Y:S01]  /*89e0*/  FFMA.FTZ R69, R69, R41.reuse, -R54.reuse ;  /* 0x0000002945457223 */ /* 0x180fe20000010836 */
[--C-:B------:R-:W-:Y:S01]  /*89f0*/  FFMA.FTZ R70, R70, R41, -R54.reuse ;  /* 0x0000002946467223 */ /* 0x100fe20000010836 */
[----:B------:R-:W0:Y:S01]  /*8a00*/  MUFU.EX2 R9, R9 ;  /* 0x0000000900097308 */ /* 0x000e220000000800 */
[----:B-1----:R-:W-:Y:S01]  /*8a10*/  F2FP.BF16.F32.PACK_AB R149, R8, R149 ;  /* 0x000000950895723e */ /* 0x002fe200000010ff */
[-CC-:B------:R-:W-:Y:S01]  /*8a20*/  FFMA.FTZ R71, R71, R41.reuse, -R54.reuse ;  /* 0x0000002947477223 */ /* 0x180fe20000010836 */
[-CC-:B------:R-:W-:Y:S01]  /*8a30*/  FFMA.FTZ R72, R72, R41.reuse, -R54.reuse ;  /* 0x0000002948487223 */ /* 0x180fe20000010836 */
[-CC-:B------:R-:W-:Y:S01]  /*8a40*/  FFMA.FTZ R73, R73, R41.reuse, -R54.reuse ;  /* 0x0000002949497223 */ /* 0x180fe20000010836 */
[----:B------:R-:W-:Y:S01]  /*8a50*/  FFMA.FTZ R74, R74, R41, -R54 ;  /* 0x000000294a4a7223 */ /* 0x000fe20000010836 */
[C---:B------:R-:W-:Y:S01]  /*8a60*/  ISETP.GT.AND P2, PT, R3.reuse, R23, PT ;  /* 0x000000170300720c */ /* 0x040fe20003f44270 */
[----:B------:R-:W-:Y:S01]  /*8a70*/  UMOV UR6, UR37 ;  /* 0x0000002500067c82 */ /* 0x000fe20008000000 */
[----:B------:R-:W1:Y:S01]  /*8a80*/  MUFU.EX2 R145, R145 ;  /* 0x0000009100917308 */ /* 0x000e620000000800 */
[----:B------:R-:W-:-:S07]  /*8a90*/  VIADD R3, R3, 0xffffffff ;  /* 0xffffffff03037836 */ /* 0x000fce0000000000 */
[----:B------:R-:W3:Y:S08]  /*8aa0*/  MUFU.EX2 R12, R12 ;  /* 0x0000000c000c7308 */ /* 0x000ef00000000800 */
[----:B------:R-:W4:Y:S08]  /*8ab0*/  MUFU.EX2 R147, R147 ;  /* 0x0000009300937308 */ /* 0x000f300000000800 */
[----:B------:R-:W5:Y:S08]  /*8ac0*/  MUFU.EX2 R13, R13 ;  /* 0x0000000d000d7308 */ /* 0x000f700000000800 */
[----:B------:R-:W5:Y:S01]  /*8ad0*/  MUFU.EX2 R141, R141 ;  /* 0x0000008d008d7308 */ /* 0x000f620000000800 */
[----:B------:R-:W-:-:S02]  /*8ae0*/  WARPGROUP.DEPBAR.LE gsb0, 0x0 ;  /* 0x00008000000079c5 */ /* 0x000fc40000010000 */
[----:B------:R0:W-:Y:S06]  /*8af0*/  BAR.ARV R32, 0x100 ;  /* 0x000400200000751d */ /* 0x0001ec0000002000 */
[----:B------:R2:W-:Y:S01]  /*8b00*/  @!P1 SYNCS.ARRIVE.TRANS64.RED.A1T0 RZ, [R29+URZ], RZ ;  /* 0x000000ff1dff99a7 */ /* 0x0005e2000810043f */
[----:B------:R-:W-:Y:S01]  /*8b10*/  MUFU.EX2 R15, R15 ;  /* 0x0000000f000f7308 */ /* 0x000fe20000000800 */
[-C--:B------:R-:W-:Y:S01]  /*8b20*/  FMUL.FTZ R88, R88, R5.reuse ;  /* 0x0000000558587220 */ /* 0x080fe20000410000 */
[-C--:B------:R-:W-:Y:S01]  /*8b30*/  FMUL.FTZ R89, R89, R5.reuse ;  /* 0x0000000559597220 */ /* 0x080fe20000410000 */
[-C--:B------:R-:W-:Y:S01]  /*8b40*/  FMUL.FTZ R92, R92, R5.reuse ;  /* 0x000000055c5c7220 */ /* 0x080fe20000410000 */
[-C--:B------:R-:W-:Y:S01]  /*8b50*/  FMUL.FTZ R93, R93, R5.reuse ;  /* 0x000000055d5d7220 */ /* 0x080fe20000410000 */
[-C--:B------:R-:W-:Y:S01]  /*8b60*/  FMUL.FTZ R96, R96, R5.reuse ;  /* 0x0000000560607220 */ /* 0x080fe20000410000 */
[----:B------:R-:W-:Y:S01]  /*8b70*/  FMUL.FTZ R97, R97, R5 ;  /* 0x0000000561617220 */ /* 0x000fe20000410000 */
[----:B--2---:R-:W-:Y:S01]  /*8b80*/  FFMA.FTZ R29, R5, R2, R148 ;  /* 0x00000002051d7223 */ /* 0x004fe20000010094 */
[----:B------:R-:W-:Y:S01]  /*8b90*/  FADD.FTZ R2, R8, R33 ;  /* 0x0000002108027221 */ /* 0x000fe20000010000 */
[----:B------:R-:W-:Y:S01]  /*8ba0*/  @!P1 VIADD R33, R0, 0x16860 ;  /* 0x0001686000219836 */ /* 0x000fe20000000000 */
[----:B------:R-:W2:Y:S01]  /*8bb0*/  MUFU.EX2 R17, R17 ;  /* 0x0000001100117308 */ /* 0x000ea20000000800 */
[C---:B------:R-:W-:Y:S01]  /*8bc0*/  FADD.FTZ R29, R6.reuse, R29 ;  /* 0x0000001d061d7221 */ /* 0x040fe20000010000 */
[----:B------:R-:W-:Y:S01]  /*8bd0*/  FADD.FTZ R2, R151, R2 ;  /* 0x0000000297027221 */ /* 0x000fe20000010000 */
[----:B------:R-:W-:Y:S01]  /*8be0*/  F2FP.BF16.F32.PACK_AB R148, R6, R148 ;  /* 0x000000940694723e */ /* 0x000fe200000010ff */
[----:B------:R-:W-:Y:S01]  /*8bf0*/  FFMA.FTZ R0, R63, R41, -R54 ;  /* 0x000000293f007223 */ /* 0x000fe20000010836 */
[----:B0-----:R-:W-:Y:S01]  /*8c00*/  FADD.FTZ R32, R150, R29 ;  /* 0x0000001d96207221 */ /* 0x001fe20000010000 */
[----:B------:R-:W-:Y:S01]  /*8c10*/  FADD.FTZ R2, R9, R2 ;  /* 0x0000000209027221 */ /* 0x000fe20000010000 */
[----:B------:R-:W-:Y:S01]  /*8c20*/  @!P1 PRMT R33, RZ, 0x654, R33 ;  /* 0x00000654ff219816 */ /* 0x000fe20000000021 */
[----:B------:R-:W-:Y:S01]  /*8c30*/  MUFU.EX2 R142, R142 ;  /* 0x0000008e008e7308 */ /* 0x000fe20000000800 */
[C---:B------:R-:W-:Y:S01]  /*8c40*/  FADD.FTZ R29, R7.reuse, R32 ;  /* 0x00000020071d7221 */ /* 0x040fe20000010000 */
[----:B------:R-:W-:Y:S01]  /*8c50*/  F2FP.BF16.F32.PACK_AB R150, R7, R150 ;  /* 0x000000960796723e */ /* 0x000fe200000010ff */
[----:B------:R0:W-:Y:S01]  /*8c60*/  @!P1 SYNCS.ARRIVE.TRANS64.RED.A1T0 RZ, [R33+URZ], RZ ;  /* 0x000000ff21ff99a7 */ /* 0x0001e2000810043f */
[----:B------:R-:W-:Y:S01]  /*8c70*/  F2FP.BF16.F32.PACK_AB R151, R9, R151 ;  /* 0x000000970997723e */ /* 0x000fe200000010ff */
[----:B------:R-:W-:Y:S01]  /*8c80*/  FADD.FTZ R32, R144, R29 ;  /* 0x0000001d90207221 */ /* 0x000fe20000010000 */
[----:B-1----:R-:W-:Y:S01]  /*8c90*/  FADD.FTZ R29, R145, R2 ;  /* 0x00000002911d7221 */ /* 0x002fe20000010000 */
[----:B------:R-:W-:Y:S01]  /*8ca0*/  FFMA.FTZ R2, R65, R41, -R54 ;  /* 0x0000002941027223 */ /* 0x000fe20000010836 */
[----:B------:R-:W1:Y:S01]  /*8cb0*/  MUFU.EX2 R143, R143 ;  /* 0x0000008f008f7308 */ /* 0x000e620000000800 */
[C---:B---3--:R-:W-:Y:S01]  /*8cc0*/  F2FP.BF16.F32.PACK_AB R145, R12.reuse, R145 ;  /* 0x000000910c91723e */ /* 0x048fe200000010ff */
[----:B------:R-:W-:Y:S01]  /*8cd0*/  FADD.FTZ R36, R12, R29 ;  /* 0x0000001d0c247221 */ /* 0x000fe20000010000 */
[----:B0-----:R-:W-:Y:S01]  /*8ce0*/  FADD.FTZ R33, R77, R32 ;  /* 0x000000204d217221 */ /* 0x001fe20000010000 */
[-CC-:B------:R-:W-:Y:S01]  /*8cf0*/  FFMA.FTZ R32, R67, R41.reuse, -R54.reuse ;  /* 0x0000002943207223 */ /* 0x180fe20000010836 */
[----:B------:R-:W-:Y:S01]  /*8d00*/  FFMA.FTZ R54, R75, R41, -R54 ;  /* 0x000000294b367223 */ /* 0x000fe20000010836 */
[----:B----4-:R-:W-:Y:S01]  /*8d10*/  FADD.FTZ R36, R147, R36 ;  /* 0x0000002493247221 */ /* 0x010fe20000010000 */
[----:B------:R-:W-:Y:S01]  /*8d20*/  FADD.FTZ R33, R146, R33 ;  /* 0x0000002192217221 */ /* 0x000fe20000010000 */
[----:B------:R-:W0:Y:S01]  /*8d30*/  MUFU.EX2 R20, R20 ;  /* 0x0000001400147308 */ /* 0x000e220000000800 */
[-C--:B------:R-:W-:Y:S01]  /*8d40*/  FMUL.FTZ R100, R100, R5.reuse ;  /* 0x0000000564647220 */ /* 0x080fe20000410000 */
[----:B-----5:R-:W-:Y:S01]  /*8d50*/  FADD.FTZ R36, R13, R36 ;  /* 0x000000240d247221 */ /* 0x020fe20000010000 */
[----:B------:R-:W-:Y:S01]  /*8d60*/  FADD.FTZ R33, R14, R33 ;  /* 0x000000210e217221 */ /* 0x000fe20000010000 */
[-C--:B------:R-:W-:Y:S01]  /*8d70*/  FMUL.FTZ R101, R101, R5.reuse ;  /* 0x0000000565657220 */ /* 0x080fe20000410000 */
[-C--:B------:R-:W-:Y:S01]  /*8d80*/  FMUL.FTZ R104, R104, R5.reuse ;  /* 0x0000000568687220 */ /* 0x080fe20000410000 */
[----:B------:R-:W-:Y:S01]  /*8d90*/  FADD.FTZ R36, R141, R36 ;  /* 0x000000248d247221 */ /* 0x000fe20000010000 */
[----:B------:R-:W-:Y:S01]  /*8da0*/  FADD.FTZ R40, R140, R33 ;  /* 0x000000218c287221 */ /* 0x000fe20000010000 */
[----:B------:R-:W3:Y:S01]  /*8db0*/  MUFU.EX2 R18, R18 ;  /* 0x0000001200127308 */ /* 0x000ee20000000800 */
[-C--:B------:R-:W-:Y:S01]  /*8dc0*/  FMUL.FTZ R105, R105, R5.reuse ;  /* 0x0000000569697220 */ /* 0x080fe20000410000 */
[----:B--2---:R-:W-:Y:S01]  /*8dd0*/  FADD.FTZ R36, R17, R36 ;  /* 0x0000002411247221 */ /* 0x004fe20000010000 */
[----:B------:R-:W-:Y:S01]  /*8de0*/  FADD.FTZ R29, R15, R40 ;  /* 0x000000280f1d7221 */ /* 0x000fe20000010000 */
[-C--:B------:R-:W-:Y:S01]  /*8df0*/  FMUL.FTZ R108, R108, R5.reuse ;  /* 0x000000056c6c7220 */ /* 0x080fe20000410000 */
[-C--:B------:R-:W-:Y:S01]  /*8e00*/  FMUL.FTZ R109, R109, R5.reuse ;  /* 0x000000056d6d7220 */ /* 0x080fe20000410000 */
[----:B-1----:R-:W-:Y:S01]  /*8e10*/  FADD.FTZ R33, R143, R36 ;  /* 0x000000248f217221 */ /* 0x002fe20000010000 */
[----:B------:R-:W-:Y:S01]  /*8e20*/  FADD.FTZ R29, R142, R29 ;  /* 0x0000001d8e1d7221 */ /* 0x000fe20000010000 */
[----:B------:R-:W1:Y:S01]  /*8e30*/  MUFU.EX2 R136, R136 ;  /* 0x0000008800887308 */ /* 0x000e620000000800 */
[-C--:B------:R-:W-:Y:S01]  /*8e40*/  FMUL.FTZ R112, R112, R5.reuse ;  /* 0x0000000570707220 */ /* 0x080fe20000410000 */
[-C--:B------:R-:W-:Y:S01]  /*8e50*/  FMUL.FTZ R113, R113, R5.reuse ;  /* 0x0000000571717220 */ /* 0x080fe20000410000 */
[----:B0-----:R-:W-:Y:S01]  /*8e60*/  FADD.FTZ R29, R20, R29 ;  /* 0x0000001d141d7221 */ /* 0x001fe20000010000 */
[-C--:B------:R-:W-:Y:S01]  /*8e70*/  FMUL.FTZ R116, R116, R5.reuse ;  /* 0x0000000574747220 */ /* 0x080fe20000410000 */
[----:B------:R-:W-:Y:S01]  /*8e80*/  FMUL.FTZ R117, R117, R5 ;  /* 0x0000000575757220 */ /* 0x000fe20000410000 */
[----:B------:R-:W-:Y:S01]  /*8e90*/  F2FP.BF16.F32.PACK_AB R144, R77, R144 ;  /* 0x000000904d90723e */ /* 0x000fe200000010ff */
[----:B------:R-:W-:Y:S01]  /*8ea0*/  FMUL.FTZ R90, R90, R52 ;  /* 0x000000345a5a7220 */ /* 0x000fe20000410000 */
[----:B------:R-:W0:Y:S01]  /*8eb0*/  MUFU.EX2 R137, R137 ;  /* 0x0000008900897308 */ /* 0x000e220000000800 */
[----:B---3--:R-:W-:Y:S01]  /*8ec0*/  FADD.FTZ R36, R18, R33 ;  /* 0x0000002112247221 */ /* 0x008fe20000010000 */
[----:B------:R-:W-:Y:S01]  /*8ed0*/  F2FP.BF16.F32.PACK_AB R146, R14, R146 ;  /* 0x000000920e92723e */ /* 0x000fe200000010ff */
[-C--:B------:R-:W-:Y:S01]  /*8ee0*/  FMUL.FTZ R91, R91, R52.reuse ;  /* 0x000000345b5b7220 */ /* 0x080fe20000410000 */
[----:B------:R-:W-:Y:S01]  /*8ef0*/  F2FP.BF16.F32.PACK_AB R147, R13, R147 ;  /* 0x000000930d93723e */ /* 0x000fe200000010ff */
[----:B------:R-:W-:Y:S01]  /*8f00*/  FMUL.FTZ R94, R94, R52 ;  /* 0x000000345e5e7220 */ /* 0x000fe20000410000 */
[----:B------:R-:W-:Y:S01]  /*8f10*/  F2FP.BF16.F32.PACK_AB R140, R15, R140 ;  /* 0x0000008c0f8c723e */ /* 0x000fe200000010ff */
[-C--:B------:R-:W-:Y:S01]  /*8f20*/  FMUL.FTZ R95, R95, R52.reuse ;  /* 0x000000345f5f7220 */ /* 0x080fe20000410000 */
[----:B------:R-:W2:Y:S01]  /*8f30*/  MUFU.EX2 R21, R21 ;  /* 0x0000001500157308 */ /* 0x000ea20000000800 */
[----:B-1----:R-:W-:Y:S01]  /*8f40*/  FADD.FTZ R40, R136, R29 ;  /* 0x0000001d88287221 */ /* 0x002fe20000010000 */
[----:B------:R-:W-:Y:S01]  /*8f50*/  F2FP.BF16.F32.PACK_AB R141, R17, R141 ;  /* 0x0000008d118d723e */ /* 0x000fe200000010ff */
[----:B------:R-:W-:Y:S01]  /*8f60*/  FMUL.FTZ R98, R98, R52 ;  /* 0x0000003462627220 */ /* 0x000fe20000410000 */
        /* <DEDUP_REMOVED lines=13> */
[C---:B--2---:R-:W-:Y:S01]  /*9040*/  FADD.FTZ R7, R21.reuse, R40 ;  /* 0x0000002815077221 */ /* 0x044fe20000010000 */
[----:B------:R-:W-:Y:S01]  /*9050*/  F2FP.BF16.F32.PACK_AB R136, R21, R136 ;  /* 0x000000881588723e */ /* 0x000fe200000010ff */
[-C--:B------:R-:W-:Y:S01]  /*9060*/  FMUL.FTZ R115, R115, R52.reuse ;  /* 0x0000003473737220 */ /* 0x080fe20000410000 */
[-C--:B------:R-:W-:Y:S01]  /*9070*/  FMUL.FTZ R118, R118, R52.reuse ;  /* 0x0000003476767220 */ /* 0x080fe20000410000 */
[----:B------:R-:W-:Y:S01]  /*9080*/  FMUL.FTZ R119, R119, R52 ;  /* 0x0000003477777220 */ /* 0x000fe20000410000 */
[----:B------:R-:W-:-:S02]  /*9090*/  IMAD.MOV.U32 R5, RZ, RZ, R51 ;  /* 0x000000ffff057224 */ /* 0x000fc400078e0033 */
        /* <DEDUP_REMOVED lines=86> */
[----:B0-----:R-:W-:Y:S01]  /*9600*/  FADD.FTZ R7, R74, R7 ;  /* 0x000000074a077221 */ /* 0x001fe20000010000 */
[C---:B--2---:R-:W-:Y:S01]  /*9610*/  FADD.FTZ R2, R4.reuse, R9 ;  /* 0x0000000904027221 */ /* 0x044fe20000010000 */
[----:B------:R-:W-:Y:S01]  /*9620*/  F2FP.BF16.F32.PACK_AB R122, R4, R50 ;  /* 0x00000032047a723e */ /* 0x000fe200000010ff */
[----:B------:R-:W-:Y:S02]  /*9630*/  IMAD.MOV.U32 R4, RZ, RZ, R10 ;  /* 0x000000ffff047224 */ /* 0x000fe400078e000a */
[C---:B-1----:R-:W-:Y:S01]  /*9640*/  FADD.FTZ R0, R54.reuse, R7 ;  /* 0x0000000736007221 */ /* 0x042fe20000010000 */
[----:B------:R-:W-:Y:S01]  /*9650*/  F2FP.BF16.F32.PACK_AB R123, R54, R74 ;  /* 0x0000004a367b723e */ /* 0x000fe200000010ff */
[----:B------:R-:W-:Y:S06]  /*9660*/  @P2 BRA `(.L_x_2052) ;  /* 0xffffffd800d42947 */ /* 0x000fec000383ffff */
.L_x_2043:
[----:B------:R-:W-:Y:S06]  /*9670*/  BAR.ARV 0x8, 0x200 ;  /* 0x0208000000007b1d */ /* 0x000fec0000002000 */
[----:B------:R-:W-:Y:S05]  /*9680*/  @!P0 BRA `(.L_x_2053) ;  /* 0x0000000000048947 */ /* 0x000fea0003800000 */
[----:B------:R-:W-:Y:S01]  /*9690*/  BPT.TRAP 0x1 ;  /* 0x000000040000795c */ /* 0x000fe20000300000 */
.L_x_2053:
[----:B------:R-:W-:Y:S01]  /*96a0*/  ULEA UR5, UR37, UR38, 0x3 ;  /* 0x0000002625057291 */ /* 0x000fe2000f8e183f */
[----:B------:R-:W-:-:S05]  /*96b0*/  IMAD.U32 R3, RZ, RZ, UR36 ;  /* 0x00000024ff037e24 */ /* 0x000fca000f8e00ff */
[----:B------:R-:W-:-:S04]  /*96c0*/  SHF.L.U32 R3, R3, 0x1f, RZ ;  /* 0x0000001f03037819 */ /* 0x000fc800000006ff */
[----:B------:R0:W1:Y:S01]  /*96d0*/  SYNCS.PHASECHK.TRANS64.TRYWAIT P2, [UR5+0x16850], R3 ;  /* 0x01685003ff0075a7 */ /* 0x0000620008040145 */
[----:B------:R-:W-:Y:S05]  /*96e0*/  @!P0 BRA `(.L_x_2054) ;  /* 0x0000000000048947 */ /* 0x000fea0003800000 */
[----:B------:R-:W-:Y:S01]  /*96f0*/  BPT.TRAP 0x1 ;  /* 0x000000040000795c */ /* 0x000fe20000300000 */
.L_x_2054:
[----:B-1----:R-:W-:Y:S05]  /*9700*/  @P2 BRA `(.L_x_2055) ;  /* 0x0000000000082947 */ /* 0x002fea0003800000 */
[----:B------:R-:W1:Y:S02]  /*9710*/  SYNCS.PHASECHK.TRANS64.TRYWAIT P0, [UR5+0x16850], R3 ;  /* 0x01685003ff0075a7 */ /* 0x000e640008000145 */
[----:B-1----:R-:W-:Y:S05]  /*9720*/  @!P0 BRA `(.L_x_2056) ;  /* 0x0000008c00d08947 */ /* 0x002fea0003800000 */
.L_x_2055:
[----:B------:R-:W-:Y:S01]  /*9730*/  UIADD3 UR38, UR38, 0x400, URZ ;  /* 0x0000040026267890 */ /* 0x000fe2000fffe03f */
[----:B------:R-:W2:Y:S01]  /*9740*/  LDL.LU R13, [R1+0x24] ;  /* 0x00002400010d7983 */ /* 0x000ea20000300800 */
[----:B------:R-:W-:Y:S01]  /*9750*/  WARPGROUP.ARRIVE ;  /* 0x00000000000079c5 */ /* 0x000fe20000000000 */
[----:B------:R-:W-:Y:S01]  /*9760*/  UMOV UR7, 0x40000040 ;  /* 0x4000004000077882 */ /* 0x000fe20000000000 */
[----:B------:R-:W-:Y:S01]  /*9770*/  USHF.R.U32.HI UR38, URZ, 0x4, UR38 ;  /* 0x000000043f267899 */ /* 0x000fe20008011626 */
[----:B01----:R-:W0:Y:S01]  /*9780*/  SHFL.BFLY PT, R3, R2, 0x2, 0x1f ;  /* 0x0c401f0002037f89 */ /* 0x003e2200000e0000 */
[----:B------:R-:W-:Y:S02]  /*9790*/  IMAD.U32 R8, RZ, RZ, UR5 ;  /* 0x00000005ff087e24 */ /* 0x000fe4000f8e00ff */
[----:B------:R-:W-:Y:S01]  /*97a0*/  ULOP3.LUT UR4, UR38, 0x3fff, URZ, 0xc0, !UPT ;  /* 0x00003fff26047892 */ /* 0x000fe2000f8ec03f */
[----:B------:R-:W1:Y:S01]  /*97b0*/  SHFL.BFLY PT, R5, R0, 0x2, 0x1f ;  /* 0x0c401f0000057f89 */ /* 0x000e6200000e0000 */
[----:B------:R-:W-:-:S02]  /*97c0*/  @!P1 VIADD R8, R8, 0x16860 ;  /* 0x0001686008089836 */ /* 0x000fc40000000000 */
[----:B------:R-:W-:Y:S01]  /*97d0*/  ULEA UR4, UR37, UR4, 0xa ;  /* 0x0000000425047291 */ /* 0x000fe2000f8e503f */
[----:B------:R-:W-:Y:S01]  /*97e0*/  IMAD.MOV.U32 R28, RZ, RZ, -0x800000 ;  /* 0xff800000ff1c7424 */ /* 0x000fe200078e00ff */
[----:B------:R-:W-:Y:S01]  /*97f0*/  UIADD3 UR37, UR37, 0x1, URZ ;  /* 0x0000000125257890 */ /* 0x000fe2000fffe03f */
[----:B------:R-:W-:-:S03]  /*9800*/  @!P1 PRMT R8, RZ, 0x654, R8 ;  /* 0x00000654ff089816 */ /* 0x000fc60000000008 */
[----:B------:R-:W-:Y:S01]  /*9810*/  UISETP.NE.AND UP0, UPT, UR37, 0x2, UPT ;  /* 0x000000022500788c */ /* 0x000fe2000bf05270 */
[----:B------:R-:W-:Y:S02]  /*9820*/  UMOV UR6, UR4 ;  /* 0x0000000400067c82 */ /* 0x000fe40008000000 */
[----:B------:R-:W-:Y:S01]  /*9830*/  HGMMA.64x64x16.F32.BF16 R88, R148, gdesc[UR4].tnspB, R88, gsb0 ;  /* 0x40e0000494587df0 */ /* 0x000fe20008001858 */
[----:B------:R-:W-:Y:S01]  /*9840*/  UIADD3 UR6, UR4, 0x80, URZ ;  /* 0x0000008004067890 */ /* 0x000fe2000fffe03f */
[----:B------:R-:W-:Y:S01]  /*9850*/  UMOV UR7, 0x40000040 ;  /* 0x4000004000077882 */ /* 0x000fe20000000000 */
[----:B------:R-:W-:Y:S01]  /*9860*/  USEL UR37, UR37, URZ, UP0 ;  /* 0x0000003f25257287 */ /* 0x000fe20008000000 */
[----:B0-----:R-:W-:Y:S01]  /*9870*/  FADD.FTZ R3, R3, R2 ;  /* 0x0000000203037221 */ /* 0x001fe20000010000 */
[----:B-1----:R-:W-:-:S04]  /*9880*/  FADD.FTZ R5, R5, R0 ;  /* 0x0000000005057221 */ /* 0x002fc80000010000 */
[----:B------:R-:W0:Y:S01]  /*9890*/  SHFL.BFLY PT, R4, R3, 0x1, 0x1f ;  /* 0x0c201f0003047f89 */ /* 0x000e2200000e0000 */
[----:B------:R-:W-:-:S03]  /*98a0*/  IMAD.MOV.U32 R0, RZ, RZ, -0x800000 ;  /* 0xff800000ff007424 */ /* 0x000fc600078e00ff */
[----:B------:R-:W1:Y:S01]  /*98b0*/  SHFL.BFLY PT, R6, R5, 0x1, 0x1f ;  /* 0x0c201f0005067f89 */ /* 0x000e6200000e0000 */
[----:B0-----:R-:W-:Y:S01]  /*98c0*/  FADD.FTZ R9, R3, R4 ;  /* 0x0000000403097221 */ /* 0x001fe20000010000 */
[----:B-1----:R-:W-:-:S04]  /*98d0*/  FADD.FTZ R11, R5, R6 ;  /* 0x00000006050b7221 */ /* 0x002fc80000010000 */
[----:B------:R-:W-:Y:S02]  /*98e0*/  FSETP.NE.FTZ.AND P0, PT, R9, RZ, PT ;  /* 0x000000ff0900720b */ /* 0x000fe40003f15000 */
[----:B------:R-:W-:Y:S02]  /*98f0*/  CS2R R4, SRZ ;  /* 0x0000000000047805 */ /* 0x000fe4000001ff00 */
[----:B------:R-:W-:-:S09]  /*9900*/  FSETP.NE.FTZ.AND P2, PT, R11, RZ, PT ;  /* 0x000000ff0b00720b */ /* 0x000fd20003f55000 */
[----:B------:R-:W0:Y:S01]  /*9910*/  @P0 MUFU.LG2 R6, R9 ;  /* 0x0000000900060308 */ /* 0x000e220000000c00 */
[----:B------:R-:W-:-:S03]  /*9920*/  @P0 FMUL.FTZ R2, R41, 0.69314718246459960938 ;  /* 0x3f31721829020820 */ /* 0x000fc60000410000 */
[----:B------:R-:W-:-:S04]  /*9930*/  @P2 FMUL.FTZ R12, R41, 0.69314718246459960938 ;  /* 0x3f317218290c2820 */ /* 0x000fc80000410000 */
        /* <DEDUP_REMOVED lines=10> */
[----:B------:R-:W-:Y:S01]  /*99e0*/  UIADD3 UR6, UR4, 0x100, URZ ;  /* 0x0000010004067890 */ /* 0x000fe2000fffe03f */
[----:B------:R-:W-:Y:S01]  /*99f0*/  @P2 FFMA.FTZ R0, R12, R10, R7 ;  /* 0x0000000a0c002223 */ /* 0x000fe20000010007 */
        /* <DEDUP_REMOVED lines=11> */
[----:B--2---:R-:W-:-:S05]  /*9ab0*/  VIADD R13, R13, 0x1 ;  /* 0x000000010d0d7836 */ /* 0x004fca0000000000 */
[----:B------:R1:W-:Y:S01]  /*9ac0*/  STL [R1+0x24], R13 ;  /* 0x0000240d01007387 */ /* 0x0003e20000100800 */
        /* <DEDUP_REMOVED lines=55> */
.L_x_2026:
[----:B------:R-:W0:Y:S01]  /*9e40*/  S2R R4, SR_CgaCtaId ;  /* 0x0000000000047919 */ /* 0x000e220000008800 */
[----:B------:R-:W-:Y:S01]  /*9e50*/  MOV R17, 0x400 ;  /* 0x0000040000117802 */ /* 0x000fe20000000f00 */
[----:B------:R-:W-:Y:S01]  /*9e60*/  BSSY B0, `(.L_x_2057) ;  /* 0x000022c000007945 */ /* 0x000fe20003800000 */
[----:B------:R-:W-:Y:S02]  /*9e70*/  BAR.SYNC.DEFER_BLOCKING 0x5, 0x200 ;  /* 0x0148000000007b1d */ /* 0x000fe40000010000 */
[----:B0-----:R-:W-:-:S05]  /*9e80*/  LEA R17, R4, R17, 0x18 ;  /* 0x0000001104117211 */ /* 0x001fca00078ec0ff */
[----:B------:R0:W1:Y:S01]  /*9e90*/  LDS.128 R4, [R17+0x168d0] ;  /* 0x0168d00011047984 */ /* 0x0000620000000c00 */
[----:B------:R-:W-:Y:S06]  /*9ea0*/  BAR.ARV 0x4, 0x200 ;  /* 0x0108000000007b1d */ /* 0x000fec0000002000 */
[----:B------:R-:W-:Y:S05]  /*9eb0*/  @P0 BRA `(.L_x_2058) ;  /* 0x0000001800240947 */ /* 0x000fea0003800000 */
[----:B------:R-:W2:Y:S01]  /*9ec0*/  LDL R8, [R1+0x48] ;  /* 0x0000480001087983 */ /* 0x000ea20000100800 */
[----:B------:R-:W3:Y:S01]  /*9ed0*/  LDC.64 R32, c[0x0][0xc00] ;  /* 0x00030000ff207b82 */ /* 0x000ee20000000a00 */
[----:B-1----:R-:W1:Y:S01]  /*9ee0*/  S2R R4, SR_SWINHI ;  /* 0x0000000000047919 */ /* 0x002e620000002f00 */
[----:B------:R-:W-:Y:S02]  /*9ef0*/  F2FP.BF16.F32.PACK_AB R24, R3, R2 ;  /* 0x000000020318723e */ /* 0x000fe400000010ff */
[----:B------:R-:W-:Y:S01]  /*9f00*/  F2FP.BF16.F32.PACK_AB R25, R91, R90 ;  /* 0x0000005a5b19723e */ /* 0x000fe200000010ff */
[----:B------:R-:W4:Y:S01]  /*9f10*/  LDL.LU R38, [R1] ;  /* 0x0000000001267983 */ /* 0x000f220000300800 */
[----:B------:R-:W-:Y:S02]  /*9f20*/  F2FP.BF16.F32.PACK_AB R26, R93, R92 ;  /* 0x0000005c5d1a723e */ /* 0x000fe400000010ff */
[----:B------:R-:W-:Y:S01]  /*9f30*/  F2FP.BF16.F32.PACK_AB R27, R95, R94 ;  /* 0x0000005e5f1b723e */ /* 0x000fe200000010ff */
[----:B------:R-:W-:Y:S01]  /*9f40*/  IMAD.SHL.U32 R35, R153, 0x4, RZ ;  /* 0x0000000499237824 */ /* 0x000fe200078e00ff */
[----:B------:R-:W4:Y:S01]  /*9f50*/  LDL R40, [R1+0x1c] ;  /* 0x00001c0001287983 */ /* 0x000f220000100800 */
[----:B------:R-:W-:Y:S01]  /*9f60*/  ULDC.64 UR4, c[0x0][0xc08] ;  /* 0x0003020000047ab9 */ /* 0x000fe20000000a00 */
[----:B------:R-:W-:-:S02]  /*9f70*/  MOV R20, R17 ;  /* 0x0000001100147202 */ /* 0x000fc40000000f00 */
[----:B-1----:R-:W-:Y:S01]  /*9f80*/  MOV R21, R4 ;  /* 0x0000000400157202 */ /* 0x002fe20000000f00 */
[----:B------:R-:W-:Y:S02]  /*9f90*/  BAR.SYNC.DEFER_BLOCKING 0x1, 0x180 ;  /* 0x0046000000007b1d */ /* 0x000fe40000010000 */
[----:B--2---:R-:W-:-:S03]  /*9fa0*/  IMAD.WIDE R8, R8, 0x2, R20 ;  /* 0x0000000208087825 */ /* 0x004fc600078e0214 */
[----:B------:R-:W-:-:S04]  /*9fb0*/  LOP3.LUT R11, R8, 0x380, RZ, 0xc0, !PT ;  /* 0x00000380080b7812 */ /* 0x000fc800078ec0ff */
[----:B------:R-:W-:Y:S02]  /*9fc0*/  SHF.R.U64 R11, R11, 0x3, RZ ;  /* 0x000000030b0b7819 */ /* 0x000fe400000012ff */
[C---:B------:R-:W-:Y:S02]  /*9fd0*/  IADD3 R10, P0, R8.reuse, 0x60, RZ ;  /* 0x00000060080a7810 */ /* 0x040fe40007f1e0ff */
[C---:B------:R-:W-:Y:S02]  /*9fe0*/  IADD3 R31, P1, R8.reuse, 0x40, RZ ;  /* 0x00000040081f7810 */ /* 0x040fe40007f3e0ff */
[----:B------:R-:W-:Y:S02]  /*9ff0*/  IADD3 R29, P2, R8, 0x20, RZ ;  /* 0x00000020081d7810 */ /* 0x000fe40007f5e0ff */
[----:B------:R-:W-:Y:S01]  /*a000*/  LOP3.LUT R8, R11, R8, RZ, 0x3c, !PT ;  /* 0x000000080b087212 */ /* 0x000fe200078e3cff */
[--C-:B------:R-:W-:Y:S02]  /*a010*/  IMAD.X R11, RZ, RZ, R9.reuse, P0 ;  /* 0x000000ffff0b7224 */ /* 0x100fe400000e0609 */
[--C-:B------:R-:W-:Y:S01]  /*a020*/  IMAD.X R13, RZ, RZ, R9.reuse, P1 ;  /* 0x000000ffff0d7224 */ /* 0x100fe200008e0609 */
[----:B------:R-:W-:Y:S01]  /*a030*/  MOV R23, R8 ;  /* 0x0000000800177202 */ /* 0x000fe20000000f00 */
[----:B------:R-:W-:Y:S01]  /*a040*/  IMAD.X R15, RZ, RZ, R9, P2 ;  /* 0x000000ffff0f7224 */ /* 0x000fe200010e0609 */
[----:B------:R-:W-:-:S02]  /*a050*/  LOP3.LUT R9, R10, 0x380, RZ, 0xc0, !PT ;  /* 0x000003800a097812 */ /* 0x000fc400078ec0ff */
[----:B------:R-:W-:Y:S02]  /*a060*/  LOP3.LUT R8, R31, 0x380, RZ, 0xc0, !PT ;  /* 0x000003801f087812 */ /* 0x000fe400078ec0ff */
[----:B------:R-:W-:Y:S02]  /*a070*/  LOP3.LUT R4, R29, 0x380, RZ, 0xc0, !PT ;  /* 0x000003801d047812 */ /* 0x000fe400078ec0ff */
[----:B------:R-:W-:Y:S02]  /*a080*/  SHF.R.U64 R9, R9, 0x3, RZ ;  /* 0x0000000309097819 */ /* 0x000fe400000012ff */
[----:B------:R-:W-:Y:S02]  /*a090*/  SHF.R.U64 R8, R8, 0x3, RZ ;  /* 0x0000000308087819 */ /* 0x000fe400000012ff */
[----:B------:R-:W-:Y:S02]  /*a0a0*/  SHF.R.U64 R4, R4, 0x3, RZ ;  /* 0x0000000304047819 */ /* 0x000fe400000012ff */
[----:B------:R-:W-:-:S02]  /*a0b0*/  LOP3.LUT R10, R9, R10, RZ, 0x3c, !PT ;  /* 0x0000000a090a7212 */ /* 0x000fc400078e3cff */
[----:B------:R-:W-:Y:S02]  /*a0c0*/  LOP3.LUT R12, R8, R31, RZ, 0x3c, !PT ;  /* 0x0000001f080c7212 */ /* 0x000fe400078e3cff */
[----:B------:R-:W-:Y:S02]  /*a0d0*/  LOP3.LUT R14, R4, R29, RZ, 0x3c, !PT ;  /* 0x0000001d040e7212 */ /* 0x000fe400078e3cff */
[----:B------:R-:W-:Y:S01]  /*a0e0*/  MOV R4, R10 ;  /* 0x0000000a00047202 */ /* 0x000fe20000000f00 */
[----:B------:R1:W-:Y:S01]  /*a0f0*/  STSM.16.M88.4 [R23], R24 ;  /* 0x0000001817007844 */ /* 0x0003e20000000200 */
[----:B------:R-:W-:Y:S02]  /*a100*/  MOV R18, R12 ;  /* 0x0000000c00127202 */ /* 0x000fe40000000f00 */
        /* <DEDUP_REMOVED lines=8> */
[----:B------:R-:W-:Y:S02]  /*a190*/  F2FP.BF16.F32.PACK_AB R15, R111, R110 ;  /* 0x0000006e6f0f723e */ /* 0x000fe400000010ff */
[----:B-1----:R-:W-:Y:S02]  /*a1a0*/  F2FP.BF16.F32.PACK_AB R24, R113, R112 ;  /* 0x000000707118723e */ /* 0x002fe400000010ff */
[----:B------:R-:W-:Y:S02]  /*a1b0*/  F2FP.BF16.F32.PACK_AB R25, R115, R114 ;  /* 0x000000727319723e */ /* 0x000fe400000010ff */
[----:B------:R-:W-:Y:S02]  /*a1c0*/  F2FP.BF16.F32.PACK_AB R26, R117, R116 ;  /* 0x00000074751a723e */ /* 0x000fe400000010ff */
[----:B------:R-:W-:Y:S01]  /*a1d0*/  F2FP.BF16.F32.PACK_AB R27, R119, R118 ;  /* 0x00000076771b723e */ /* 0x000fe200000010ff */
[----:B------:R1:W-:Y:S04]  /*a1e0*/  STSM.16.M88.4 [R29], R8 ;  /* 0x000000081d007844 */ /* 0x0003e80000000200 */
[----:B------:R-:W-:Y:S04]  /*a1f0*/  STSM.16.M88.4 [R18], R12 ;  /* 0x0000000c12007844 */ /* 0x000fe80000000200 */
[----:B------:R2:W-:Y:S01]  /*a200*/  STSM.16.M88.4 [R4], R24 ;  /* 0x0000001804007844 */ /* 0x0005e20000000200 */
[----:B---3--:R-:W-:-:S04]  /*a210*/  ISETP.NE.U32.AND P0, PT, R32, RZ, PT ;  /* 0x000000ff2000720c */ /* 0x008fc80003f05070 */
[----:B------:R-:W-:Y:S02]  /*a220*/  ISETP.NE.AND.EX P0, PT, R33, RZ, PT, P0 ;  /* 0x000000ff2100720c */ /* 0x000fe40003f05300 */
[----:B----4-:R-:W-:Y:S01]  /*a230*/  SHF.L.U64.HI R36, R153, 0x2, R38 ;  /* 0x0000000299247819 */ /* 0x010fe20000010226 */
[----:B-1----:R-:W1:Y:S08]  /*a240*/  LDC.64 R8, c[0x0][0xba8] ;  /* 0x0002ea00ff087b82 */ /* 0x002e700000000a00 */
[----:B------:R-:W-:Y:S01]  /*a250*/  BAR.SYNC.DEFER_BLOCKING 0x1, 0x180 ;  /* 0x0046000000007b1d */ /* 0x000fe20000010000 */
[----:B------:R-:W-:-:S02]  /*a260*/  IADD3 R30, P1, R35, R32, RZ ;  /* 0x00000020231e7210 */ /* 0x000fc40007f3e0ff */
[----:B------:R-:W-:-:S03]  /*a270*/  MOV R23, RZ ;  /* 0x000000ff00177202 */ /* 0x000fc60000000f00 */
[----:B------:R-:W-:Y:S02]  /*a280*/  IMAD.X R31, R36, 0x1, R33, P1 ;  /* 0x00000001241f7824 */ /* 0x000fe400008e0621 */
[----:B--2---:R-:W2:Y:S08]  /*a290*/  LDC R4, c[0x0][0xad4] ;  /* 0x0002b500ff047b82 */ /* 0x004eb00000000800 */
[----:B------:R-:W3:Y:S01]  /*a2a0*/  LDC R18, c[0x0][0xbe8] ;  /* 0x0002fa00ff127b82 */ /* 0x000ee20000000800 */
[----:B------:R-:W4:Y:S01]  /*a2b0*/  @P0 LDG.E R23, desc[UR40][R30.64] ;  /* 0x000000281e170981 */ /* 0x000f22000c1e1900 */
[----:B------:R-:W-:-:S04]  /*a2c0*/  ISETP.NE.U32.AND P1, PT, RZ, UR4, PT ;  /* 0x00000004ff007c0c */ /* 0x000fc8000bf25070 */
[----:B------:R-:W-:Y:S01]  /*a2d0*/  ISETP.NE.AND.EX P1, PT, RZ, UR5, PT, P1 ;  /* 0x00000005ff007c0c */ /* 0x000fe2000bf25310 */
[----:B------:R-:W-:-:S12]  /*a2e0*/  IMAD.MOV.U32 R26, RZ, RZ, 0x9b8 ;  /* 0x000009b8ff1a7424 */ /* 0x000fd800078e00ff */
[----:B------:R-:W-:-:S04]  /*a2f0*/  @P1 IADD3 R34, P2, R35, UR4, RZ ;  /* 0x0000000423221c10 */ /* 0x000fc8000ff5e0ff */
[----:B------:R-:W-:Y:S02]  /*a300*/  @P1 IADD3.X R35, R36, UR5, RZ, P2, !PT ;  /* 0x0000000524231c10 */ /* 0x000fe400097fe4ff */
[----:B------:R-:W-:-:S04]  /*a310*/  ISETP.NE.AND P2, PT, R155, RZ, PT ;  /* 0x000000ff9b00720c */ /* 0x000fc80003f45270 */
[----:B--2---:R-:W-:-:S04]  /*a320*/  SEL R4, R155, R4, P2 ;  /* 0x000000049b047207 */ /* 0x004fc80001000000 */
[----:B------:R-:W-:Y:S02]  /*a330*/  ISETP.GT.AND P3, PT, R4, 0x1, PT ;  /* 0x000000010400780c */ /* 0x000fe40003f64270 */
[----:B---3--:R-:W-:Y:S02]  /*a340*/  ISETP.NE.AND P4, PT, R18, 0x1, PT ;  /* 0x000000011200780c */ /* 0x008fe40003f85270 */
[----:B------:R-:W-:-:S04]  /*a350*/  SEL R26, R26, 0x978, P3 ;  /* 0x000009781a1a7807 */ /* 0x000fc80001800000 */
[----:B------:R-:W2:Y:S01]  /*a360*/  LDC.64 R14, c[0x0][R26+0x220] ;  /* 0x000088001a0e7b82 */ /* 0x000ea20000000a00 */
[----:B------:R-:W-:-:S07]  /*a370*/  ISETP.NE.U32.AND P2, PT, R32, RZ, PT ;  /* 0x000000ff2000720c */ /* 0x000fce0003f45070 */
[----:B------:R-:W3:Y:S01]  /*a380*/  LDC.64 R12, c[0x0][R26+0x218] ;  /* 0x000086001a0c7b82 */ /* 0x000ee20000000a00 */
[----:B------:R-:W-:-:S07]  /*a390*/  ISETP.NE.AND.EX P2, PT, R33, RZ, PT, P2 ;  /* 0x000000ff2100720c */ /* 0x000fce0003f45320 */
[----:B------:R-:W0:Y:S01]  /*a3a0*/  @P4 LDC R32, c[0x0][0xbec] ;  /* 0x0002fb00ff204b82 */ /* 0x000e220000000800 */
[----:B------:R-:W-:Y:S01]  /*a3b0*/  ULDC UR4, c[0x0][0xa88] ;  /* 0x0002a20000047ab9 */ /* 0x000fe20000000800 */
[----:B------:R-:W-:-:S06]  /*a3c0*/  SEL R153, R153, RZ, !P2 ;  /* 0x000000ff99997207 */ /* 0x000fcc0005000000 */
[----:B------:R-:W0:Y:S01]  /*a3d0*/  @P4 LDC R37, c[0x0][0xbf0] ;  /* 0x0002fc00ff254b82 */ /* 0x000e220000000800 */
[----:B------:R-:W-:Y:S01]  /*a3e0*/  IMAD.U32 R29, RZ, RZ, UR4 ;  /* 0x00000004ff1d7e24 */ /* 0x000fe2000f8e00ff */
[----:B------:R-:W-:-:S06]  /*a3f0*/  SEL R25, R38, RZ, !P2 ;  /* 0x000000ff26197207 */ /* 0x000fcc0005000000 */
[----:B------:R-:W0:Y:S01]  /*a400*/  LDC.64 R10, c[0x0][R26+0x228] ;  /* 0x00008a001a0a7b82 */ /* 0x000e220000000a00 */
[----:B--2---:R-:W-:Y:S01]  /*a410*/  IMAD R4, R15, R153, RZ ;  /* 0x000000990f047224 */ /* 0x004fe200078e02ff */
[----:B------:R2:W5:Y:S01]  /*a420*/  @P1 LDG.E R29, desc[UR40][R34.64] ;  /* 0x00000028221d1981 */ /* 0x000562000c1e1900 */
[----:B---3--:R-:W-:Y:S02]  /*a430*/  IMAD R33, R13, R154, RZ ;  /* 0x0000009a0d217224 */ /* 0x008fe400078e02ff */
[----:B------:R-:W-:-:S03]  /*a440*/  IMAD.IADD R39, R152, 0x1, R16 ;  /* 0x0000000198277824 */ /* 0x000fc600078e0210 */
[----:B-1----:R-:W1:Y:S01]  /*a450*/  @!P3 LDC R8, c[0x0][0xb50] ;  /* 0x0002d400ff08bb82 */ /* 0x002e620000000800 */
[----:B--2---:R-:W-:Y:S02]  /*a460*/  IMAD R35, R14, R25, R4 ;  /* 0x000000190e237224 */ /* 0x004fe400078e0204 */
[----:B------:R-:W-:-:S05]  /*a470*/  IMAD.WIDE.U32 R24, R12, R154, RZ ;  /* 0x0000009a0c187225 */ /* 0x000fca00078e00ff */
[----:B------:R-:W2:Y:S01]  /*a480*/  LDC.64 R12, c[0x0][R26+0x210] ;  /* 0x000084001a0c7b82 */ /* 0x000ea20000000a00 */
[----:B------:R-:W-:Y:S01]  /*a490*/  IMAD.WIDE.U32 R14, R14, R153, RZ ;  /* 0x000000990e0e7225 */ /* 0x000fe200078e00ff */
[----:B------:R-:W-:-:S03]  /*a4a0*/  SEL R27, R40, RZ, P3 ;  /* 0x000000ff281b7207 */ /* 0x000fc60001800000 */
[----:B0-----:R-:W-:-:S03]  /*a4b0*/  @P4 IMAD.HI.U32 R4, R39, R32, RZ ;  /* 0x0000002027044227 */ /* 0x001fc600078e00ff */
[----:B------:R-:W0:Y:S01]  /*a4c0*/  @!P3 LDC R9, c[0x0][0xb54] ;  /* 0x0002d500ff09bb82 */ /* 0x000e220000000800 */
[----:B------:R-:W-:Y:S02]  /*a4d0*/  IMAD.IADD R35, R15, 0x1, R35 ;  /* 0x000000010f237824 */ /* 0x000fe400078e0223 */
[----:B------:R-:W-:Y:S01]  /*a4e0*/  IMAD.MOV.U32 R15, RZ, RZ, R39 ;  /* 0x000000ffff0f7224 */ /* 0x000fe200078e0027 */
[----:B------:R-:W-:Y:S01]  /*a4f0*/  @P4 SHF.R.U32.HI R15, RZ, R37, R4 ;  /* 0x00000025ff0f4219 */ /* 0x000fe20000011604 */
[----:B------:R-:W-:Y:S02]  /*a500*/  IMAD.IADD R25, R25, 0x1, R33 ;  /* 0x0000000119197824 */ /* 0x000fe400078e0221 */
[-C--:B------:R-:W-:Y:S02]  /*a510*/  IMAD R33, R11, R27.reuse, RZ ;  /* 0x0000001b0b217224 */ /* 0x080fe400078e02ff */
[----:B------:R-:W-:Y:S01]  /*a520*/  IMAD.WIDE.U32 R10, R10, R27, RZ ;  /* 0x0000001b0a0a7225 */ /* 0x000fe200078e00ff */
[----:B------:R-:W-:-:S03]  /*a530*/  SHF.R.S32.HI R4, RZ, 0x1f, R15 ;  /* 0x0000001fff047819 */ /* 0x000fc6000001140f */
[----:B------:R-:W-:Y:S02]  /*a540*/  IMAD.MOV R27, RZ, RZ, -R15 ;  /* 0x000000ffff1b7224 */ /* 0x000fe400078e0a0f */
[----:B------:R-:W-:Y:S01]  /*a550*/  IMAD.IADD R33, R11, 0x1, R33 ;  /* 0x000000010b217824 */ /* 0x000fe200078e0221 */
[--C-:B----4-:R-:W-:Y:S02]  /*a560*/  IADD3 R14, P2, P5, R14, R24, R23.reuse ;  /* 0x000000180e0e7210 */ /* 0x110fe40007d5e017 */
[----:B------:R-:W-:-:S04]  /*a570*/  SHF.R.S32.HI R32, RZ, 0x1f, R23 ;  /* 0x0000001fff207819 */ /* 0x000fc80000011417 */
[----:B------:R-:W-:Y:S02]  /*a580*/  IADD3.X R25, R35, R25, R32, P2, P5 ;  /* 0x0000001923197210 */ /* 0x000fe400017ea420 */
[----:B------:R-:W-:Y:S01]  /*a590*/  IADD3 R10, P2, P5, R15, R14, R10 ;  /* 0x0000000e0f0a7210 */ /* 0x000fe20007d5e00a */
[----:B------:R-:W-:-:S03]  /*a5a0*/  IMAD R15, R18, R27, R39 ;  /* 0x0000001b120f7224 */ /* 0x000fc600078e0227 */
[----:B------:R-:W-:Y:S01]  /*a5b0*/  IADD3.X R11, R4, R25, R33, P2, P5 ;  /* 0x00000019040b7210 */ /* 0x000fe200017ea421 */
[----:B--2---:R-:W-:Y:S01]  /*a5c0*/  IMAD R4, R13, R15, RZ ;  /* 0x0000000f0d047224 */ /* 0x004fe200078e02ff */
[----:B------:R-:W-:-:S05]  /*a5d0*/  SHF.R.S32.HI R25, RZ, 0x1f, R15 ;  /* 0x0000001fff197819 */ /* 0x000fca000001140f */
[C---:B------:R-:W-:Y:S02]  /*a5e0*/  IMAD R25, R12.reuse, R25, R4 ;  /* 0x000000190c197224 */ /* 0x040fe400078e0204 */
[----:B------:R-:W-:-:S04]  /*a5f0*/  IMAD.WIDE.U32 R12, R12, R15, R10 ;  /* 0x0000000f0c0c7225 */ /* 0x000fc800078e000a */
[----:B------:R-:W-:Y:S01]  /*a600*/  IMAD.IADD R4, R13, 0x1, R25 ;  /* 0x000000010d047824 */ /* 0x000fe200078e0219 */
[----:B-1----:R-:W-:-:S04]  /*a610*/  LEA R13, P2, R12, R8, 0x2 ;  /* 0x000000080c0d7211 */ /* 0x002fc800078410ff */
[----:B0-----:R-:W-:Y:S01]  /*a620*/  LEA.HI.X R12, R12, R9, R4, 0x2, P2 ;  /* 0x000000090c0c7211 */ /* 0x001fe200010f1404 */
[----:B------:R-:W-:Y:S08]  /*a630*/  @P1 BRA `(.L_x_2059) ;  /* 0x0000000000101947 */ /* 0x000ff00003800000 */
[----:B------:R-:W-:Y:S05]  /*a640*/  @!P0 BRA `(.L_x_2059) ;  /* 0x00000000000c8947 */ /* 0x000fea0003800000 */
[----:B------:R-:W2:Y:S04]  /*a650*/  LDG.E R4, desc[UR40][R30.64] ;  /* 0x000000281e047981 */ /* 0x000ea8000c1e1900 */
[----:B-----5:R-:W2:Y:S02]  /*a660*/  LDG.E R29, desc[UR40][R30.64+0x4] ;  /* 0x000004281e1d7981 */ /* 0x020ea4000c1e1900 */
[----:B--2---:R-:W-:-:S07]  /*a670*/  IMAD.IADD R29, R29, 0x1, -R4 ;  /* 0x000000011d1d7824 */ /* 0x004fce00078e0a04 */
.L_x_2059:
        /* <DEDUP_REMOVED lines=9> */
[----:B------:R-:W-:-:S05]  /*a710*/  LOP3.LUT R14, R14, 0xffffff80, RZ, 0xc0, !PT ;  /* 0xffffff800e0e7812 */ /* 0x000fca00078ec0ff */
[----:B------:R-:W-:-:S05]  /*a720*/  IMAD.IADD R14, R15, 0x1, -R14 ;  /* 0x000000010f0e7824 */ /* 0x000fca00078e0a0e */
[----:B------:R-:W-:Y:S01]  /*a730*/  LOP3.LUT P0, RZ, R14, 0x3, RZ, 0xc0, !PT ;  /* 0x000000030eff7812 */ /* 0x000fe2000780c0ff */
[----:B--2---:R-:W-:Y:S02]  /*a740*/  IMAD.IADD R25, R4, 0x1, R16 ;  /* 0x0000000104197824 */ /* 0x004fe400078e0210 */
[----:B-----5:R-:W-:Y:S02]  /*a750*/  IMAD R4, R29, R18, RZ ;  /* 0x000000121d047224 */ /* 0x020fe400078e02ff */
[----:B------:R-:W-:-:S03]  /*a760*/  VIADD R27, R25, 0x8 ;  /* 0x00000008191b7836 */ /* 0x000fc60000000000 */
[-C--:B------:R-:W-:Y:S02]  /*a770*/  ISETP.GE.OR P1, PT, R25, R4.reuse, P0 ;  /* 0x000000041900720c */ /* 0x080fe40000726670 */
[----:B------:R-:W-:-:S11]  /*a780*/  ISETP.GE.OR P0, PT, R27, R4, P0 ;  /* 0x000000041b00720c */ /* 0x000fd60000706670 */
[----:B0-----:R0:W-:Y:S04]  /*a790*/  @!P1 ST.E desc[UR40][R8.64], R28 ;  /* 0x0000001c08009985 */ /* 0x0011e8000c101928 */
[----:B------:R0:W-:Y:S01]  /*a7a0*/  @!P0 ST.E desc[UR40][R10.64], R0 ;  /* 0x000000000a008985 */ /* 0x0001e2000c101928 */
[----:B------:R-:W-:Y:S05]  /*a7b0*/  @P3 BRA `(.L_x_2060) ;  /* 0x0000000400b83947 */ /* 0x000fea0003800000 */
[----:B------:R-:W1:Y:S01]  /*a7c0*/  S2R R14, SR_TID.X ;  /* 0x00000000000e7919 */ /* 0x000e620000002100 */
[----:B------:R-:W2:Y:S01]  /*a7d0*/  @P4 LDC R33, c[0x0][0xbec] ;  /* 0x0002fb00ff214b82 */ /* 0x000ea20000000800 */
[----:B------:R-:W-:-:S07]  /*a7e0*/  ULDC.64 UR4, c[0x0][0xaa0] ;  /* 0x0002a80000047ab9 */ /* 0x000fce0000000a00 */
[----:B------:R-:W3:Y:S01]  /*a7f0*/  @P4 LDC R35, c[0x0][0xbf0] ;  /* 0x0002fc00ff234b82 */ /* 0x000ee20000000800 */
[----:B-1----:R-:W-:-:S05]  /*a800*/  VIADD R14, R14, 0xffffff80 ;  /* 0xffffff800e0e7836 */ /* 0x002fca0000000000 */
[----:B------:R-:W-:-:S04]  /*a810*/  SHF.R.S32.HI R34, RZ, 0x1f, R14 ;  /* 0x0000001fff227819 */ /* 0x000fc8000001140e */
[----:B------:R-:W-:-:S04]  /*a820*/  LEA.HI R34, R34, R14, RZ, 0x3 ;  /* 0x0000000e22227211 */ /* 0x000fc800078f18ff */
[----:B------:R-:W-:-:S04]  /*a830*/  SHF.R.S32.HI R34, RZ, 0x3, R34 ;  /* 0x00000003ff227819 */ /* 0x000fc80000011422 */
[----:B------:R-:W-:-:S05]  /*a840*/  LEA R3, R34, R157, 0x6 ;  /* 0x0000009d22037211 */ /* 0x000fca00078e30ff */
[----:B------:R-:W-:-:S03]  /*a850*/  IMAD.WIDE R20, R3, 0x2, R20 ;  /* 0x0000000203147825 */ /* 0x000fc600078e0214 */
[C---:B------:R-:W-:Y:S02]  /*a860*/  IADD3 R25, P0, R20.reuse, 0x1800, RZ ;  /* 0x0000180014197810 */ /* 0x040fe40007f1e0ff */
[C---:B------:R-:W-:Y:S02]  /*a870*/  IADD3 R29, P1, R20.reuse, 0x3000, RZ ;  /* 0x00003000141d7810 */ /* 0x040fe40007f3e0ff */
[----:B------:R-:W-:Y:S02]  /*a880*/  LOP3.LUT R13, R20, 0x380, RZ, 0xc0, !PT ;  /* 0x00000380140d7812 */ /* 0x000fe400078ec0ff */
[----:B------:R-:W-:Y:S02]  /*a890*/  LOP3.LUT R24, R25, 0x380, RZ, 0xc0, !PT ;  /* 0x0000038019187812 */ /* 0x000fe400078ec0ff */
[----:B0-----:R-:W-:Y:S02]  /*a8a0*/  LOP3.LUT R28, R29, 0x380, RZ, 0xc0, !PT ;  /* 0x000003801d1c7812 */ /* 0x001fe400078ec0ff */
        /* <DEDUP_REMOVED lines=9> */
[----:B------:R-:W4:Y:S04]  /*a940*/  LD.E.128 R12, desc[UR40][R12.64] ;  /* 0x000000280c0c7980 */ /* 0x000f28000c101d00 */
[----:B------:R-:W4:Y:S04]  /*a950*/  LD.E.128 R24, desc[UR40][R24.64] ;  /* 0x0000002818187980 */ /* 0x000f28000c101d00 */
[----:B------:R-:W4:Y:S01]  /*a960*/  LD.E.128 R28, desc[UR40][R28.64] ;  /* 0x000000281c1c7980 */ /* 0x000f22000c101d00 */
[----:B------:R-:W-:-:S04]  /*a970*/  IADD3 R3, P0, R20, 0x4800, RZ ;  /* 0x0000480014037810 */ /* 0x000fc80007f1e0ff */
[----:B------:R-:W-:Y:S01]  /*a980*/  LOP3.LUT R0, R3, 0x380, RZ, 0xc0, !PT ;  /* 0x0000038003007812 */ /* 0x000fe200078ec0ff */
[----:B------:R-:W-:Y:S02]  /*a990*/  IMAD R32, R32, UR4, RZ ;  /* 0x0000000420207c24 */ /* 0x000fe4000f8e02ff */
[----:B------:R-:W-:Y:S01]  /*a9a0*/  IMAD.X R9, RZ, RZ, R21, P0 ;  /* 0x000000ffff097224 */ /* 0x000fe200000e0615 */
[----:B------:R-:W-:Y:S01]  /*a9b0*/  SHF.R.U64 R0, R0, 0x3, RZ ;  /* 0x0000000300007819 */ /* 0x000fe200000012ff */
[----:B------:R-:W-:-:S03]  /*a9c0*/  IMAD R21, R23, UR5, R32 ;  /* 0x0000000517157c24 */ /* 0x000fc6000f8e0220 */
[----:B------:R-:W-:Y:S01]  /*a9d0*/  LOP3.LUT R8, R0, R3, RZ, 0x3c, !PT ;  /* 0x0000000300087212 */ /* 0x000fe200078e3cff */
[----:B------:R-:W-:Y:S01]  /*a9e0*/  IMAD.WIDE.U32 R2, R23, UR4, RZ ;  /* 0x0000000417027c25 */ /* 0x000fe2000f8e00ff */
[----:B------:R-:W-:-:S03]  /*a9f0*/  ULDC.64 UR4, c[0x0][0xae8] ;  /* 0x0002ba0000047ab9 */ /* 0x000fc60000000a00 */
[----:B------:R-:W-:Y:S01]  /*aa00*/  IMAD.IADD R3, R3, 0x1, R21 ;  /* 0x0000000103037824 */ /* 0x000fe200078e0215 */
[----:B------:R-:W-:Y:S01]  /*aa10*/  SHF.R.S32.HI R20, RZ, 0x1f, R153 ;  /* 0x0000001fff147819 */ /* 0x000fe20000011499 */
[----:B------:R-:W-:Y:S01]  /*aa20*/  IMAD R21, R156, 0x30, R34 ;  /* 0x000000309c157824 */ /* 0x000fe200078e0222 */
[----:B------:R-:W5:Y:S01]  /*aa30*/  LD.E.128 R8, desc[UR40][R8.64] ;  /* 0x0000002808087980 */ /* 0x000f62000c101d00 */
[----:B------:R-:W-:Y:S01]  /*aa40*/  IMAD.WIDE.U32 R2, R154, UR4, R2 ;  /* 0x000000049a027c25 */ /* 0x000fe2000f8e0002 */
[----:B------:R-:W-:Y:S01]  /*aa50*/  SHF.R.S32.HI R37, RZ, 0x1f, R157 ;  /* 0x0000001fff257819 */ /* 0x000fe2000001149d */
[----:B------:R-:W-:Y:S01]  /*aa60*/  @!PT LDS RZ, [RZ] ;  /* 0x00000000fffff984 */ /* 0x000fe20000000800 */
[----:B------:R-:W-:Y:S01]  /*aa70*/  @!PT LDS RZ, [RZ] ;  /* 0x00000000fffff984 */ /* 0x000fe20000000800 */
[----:B------:R-:W-:Y:S01]  /*aa80*/  @!PT LDS RZ, [RZ] ;  /* 0x00000000fffff984 */ /* 0x000fe20000000800 */
[----:B------:R-:W-:Y:S01]  /*aa90*/  @!PT LDS RZ, [RZ] ;  /* 0x00000000fffff984 */ /* 0x000fe20000000800 */
[----:B------:R0:W-:Y:S06]  /*aaa0*/  MEMBAR.ALL.CTA ;  /* 0x0000000000007992 */ /* 0x0001ec0000008000 */
[----:B0-----:R-:W0:Y:S01]  /*aab0*/  FENCE.VIEW.ASYNC.S ;  /* 0x00000000000073c6 */ /* 0x001e220000000000 */
[----:B------:R-:W-:-:S02]  /*aac0*/  IMAD.IADD R32, R16, 0x1, R21 ;  /* 0x0000000110207824 */ /* 0x000fc400078e0215 */
[----:B------:R-:W-:Y:S01]  /*aad0*/  IMAD R3, R154, UR5, R3 ;  /* 0x000000059a037c24 */ /* 0x000fe2000f8e0203 */
[----:B------:R-:W-:Y:S01]  /*aae0*/  ULDC.64 UR4, c[0x0][0xaf0] ;  /* 0x0002bc0000047ab9 */ /* 0x000fe20000000a00 */
[----:B--2---:R-:W-:-:S04]  /*aaf0*/  @P4 IMAD.HI.U32 R0, R32, R33, RZ ;  /* 0x0000002120004227 */ /* 0x004fc800078e00ff */
[----:B------:R-:W-:Y:S01]  /*ab00*/  IMAD.MOV.U32 R21, RZ, RZ, R32 ;  /* 0x000000ffff157224 */ /* 0x000fe200078e0020 */
[----:B---3--:R-:W-:Y:S01]  /*ab10*/  @P4 SHF.R.U32.HI R21, RZ, R35, R0 ;  /* 0x00000023ff154219 */ /* 0x008fe20000011600 */
[----:B------:R-:W-:Y:S02]  /*ab20*/  IMAD R20, R20, UR4, RZ ;  /* 0x0000000414147c24 */ /* 0x000fe4000f8e02ff */
[----:B------:R-:W-:Y:S01]  /*ab30*/  IMAD.WIDE.U32 R2, R153, UR4, R2 ;  /* 0x0000000499027c25 */ /* 0x000fe2000f8e0002 */
[----:B------:R-:W-:-:S03]  /*ab40*/  SHF.R.S32.HI R0, RZ, 0x1f, R21 ;  /* 0x0000001fff007819 */ /* 0x000fc60000011415 */
[----:B------:R-:W-:Y:S01]  /*ab50*/  IMAD R23, R153, UR5, R20 ;  /* 0x0000000599177c24 */ /* 0x000fe2000f8e0214 */
[----:B------:R-:W-:Y:S01]  /*ab60*/  ULDC.64 UR4, c[0x0][0xae0] ;  /* 0x0002b80000047ab9 */ /* 0x000fe20000000a00 */
[----:B------:R-:W-:Y:S02]  /*ab70*/  IMAD.MOV R33, RZ, RZ, -R21 ;  /* 0x000000ffff217224 */ /* 0x000fe400078e0a15 */
[----:B------:R-:W-:Y:S02]  /*ab80*/  IMAD.IADD R3, R3, 0x1, R23 ;  /* 0x0000000103037824 */ /* 0x000fe400078e0217 */
[----:B------:R-:W-:Y:S02]  /*ab90*/  IMAD R0, R0, UR4, RZ ;  /* 0x0000000400007c24 */ /* 0x000fe4000f8e02ff */
[----:B------:R-:W-:Y:S02]  /*aba0*/  IMAD R23, R18, R33, R32 ;  /* 0x0000002112177224 */ /* 0x000fe400078e0220 */
[----:B------:R-:W-:-:S02]  /*abb0*/  IMAD R33, R21, UR5, R0 ;  /* 0x0000000515217c24 */ /* 0x000fc4000f8e0200 */
[----:B------:R-:W-:Y:S01]  /*abc0*/  IMAD.WIDE.U32 R2, R21, UR4, R2 ;  /* 0x0000000415027c25 */ /* 0x000fe2000f8e0002 */
[----:B------:R-:W-:Y:S01]  /*abd0*/  SHF.R.S32.HI R0, RZ, 0x1f, R23 ;  /* 0x0000001fff007819 */ /* 0x000fe20000011417 */
[----:B------:R-:W-:Y:S02]  /*abe0*/  ULDC.64 UR4, c[0x0][0xad8] ;  /* 0x0002b60000047ab9 */ /* 0x000fe40000000a00 */
[----:B------:R-:W-:Y:S02]  /*abf0*/  IMAD.IADD R3, R3, 0x1, R33 ;  /* 0x0000000103037824 */ /* 0x000fe400078e0221 */
[----:B------:R-:W-:Y:S02]  /*ac00*/  IMAD R0, R0, UR4, RZ ;  /* 0x0000000400007c24 */ /* 0x000fe4000f8e02ff */
[----:B------:R-:W-:-:S04]  /*ac10*/  IMAD.WIDE.U32 R2, R23, UR4, R2 ;  /* 0x0000000417027c25 */ /* 0x000fc8000f8e0002 */
[----:B------:R-:W-:Y:S01]  /*ac20*/  IMAD R21, R23, UR5, R0 ;  /* 0x0000000517157c24 */ /* 0x000fe2000f8e0200 */
[----:B------:R-:W-:Y:S01]  /*ac30*/  ULDC.64 UR4, c[0x0][0xa80] ;  /* 0x0002a00000047ab9 */ /* 0x000fe20000000a00 */
[----:B------:R-:W-:Y:S01]  /*ac40*/  IMAD.IADD R23, R34, 0x1, R16 ;  /* 0x0000000122177824 */ /* 0x000fe200078e0210 */
[C---:B------:R-:W-:Y:S01]  /*ac50*/  LEA R0, P0, R2.reuse, UR4, 0x1 ;  /* 0x0000000402007c11 */ /* 0x040fe2000f8008ff */
[----:B------:R-:W-:Y:S01]  /*ac60*/  IMAD.IADD R3, R3, 0x1, R21 ;  /* 0x0000000103037824 */ /* 0x000fe200078e0215 */
[----:B------:R-:W-:Y:S01]  /*ac70*/  ULDC UR4, c[0x0][0xac8] ;  /* 0x0002b20000047ab9 */ /* 0x000fe20000000800 */
[C---:B------:R-:W-:Y:S02]  /*ac80*/  VIADD R21, R23.reuse, 0x60 ;  /* 0x0000006017157836 */ /* 0x040fe40000000000 */
[----:B0-----:R-:W0:Y:S01]  /*ac90*/  SHFL.IDX PT, R20, R0, 0x1, 0x181f ;  /* 0x00381f0000147f89 */ /* 0x001e2200000e0000 */
[----:B------:R-:W-:Y:S01]  /*aca0*/  LEA.HI.X R18, R2, UR5, R3, 0x1, P0 ;  /* 0x0000000502127c11 */ /* 0x000fe200080f0c03 */
[----:B------:R-:W-:Y:S01]  /*acb0*/  VIADD R3, R23, 0x30 ;  /* 0x0000003017037836 */ /* 0x000fe20000000000 */
[----:B------:R-:W-:Y:S01]  /*acc0*/  ISETP.GE.AND P0, PT, R157, UR4, PT ;  /* 0x000000049d007c0c */ /* 0x000fe2000bf06270 */
[----:B------:R-:W1:Y:S01]  /*acd0*/  SHFL.IDX PT, R2, R0, RZ, 0x181f ;  /* 0x00181fff00027589 */ /* 0x000e6200000e0000 */
[----:B------:R-:W-:-:S02]  /*ace0*/  VIADD R17, R17, 0x16820 ;  /* 0x0001682011117836 */ /* 0x000fc40000000000 */
[-C--:B------:R-:W-:Y:S01]  /*acf0*/  ISETP.GE.OR P1, PT, R23, R4.reuse, P0 ;  /* 0x000000041700720c */ /* 0x080fe20000726670 */
[----:B------:R-:W2:Y:S01]  /*ad00*/  SHFL.IDX PT, R38, R0, 0x2, 0x181f ;  /* 0x00581f0000267f89 */ /* 0x000ea200000e0000 */
[-C--:B------:R-:W-:Y:S02]  /*ad10*/  ISETP.GE.OR P2, PT, R3, R4.reuse, P0 ;  /* 0x000000040300720c */ /* 0x080fe40000746670 */
[-C--:B------:R-:W-:Y:S01]  /*ad20*/  ISETP.GE.OR P3, PT, R21, R4.reuse, P0 ;  /* 0x000000041500720c */ /* 0x080fe20000766670 */
[----:B------:R-:W3:Y:S01]  /*ad30*/  SHFL.IDX PT, R32, R18, RZ, 0x181f ;  /* 0x00181fff12207589 */ /* 0x000ee200000e0000 */
[----:B------:R-:W-:Y:S02]  /*ad40*/  PRMT R17, RZ, 0x654, R17 ;  /* 0x00000654ff117816 */ /* 0x000fe40000000011 */
[----:B------:R-:W-:Y:S01]  /*ad50*/  IADD3 R23, R23, 0x90, RZ ;  /* 0x0000009017177810 */ /* 0x000fe20007ffe0ff */
[----:B------:R-:W3:Y:S01]  /*ad60*/  SHFL.IDX PT, R34, R18, 0x1, 0x181f ;  /* 0x00381f0012227f89 */ /* 0x000ee200000e0000 */
[----:B------:R3:W-:Y:S02]  /*ad70*/  SYNCS.ARRIVE.TRANS64.RED.A1T0 RZ, [R17+URZ], RZ ;  /* 0x000000ff11ff79a7 */ /* 0x0007e4000810043f */
[----:B------:R-:W-:Y:S01]  /*ad80*/  ISETP.GE.OR P0, PT, R23, R4, P0 ;  /* 0x000000041700720c */ /* 0x000fe20000706670 */
[----:B------:R-:W3:Y:S02]  /*ad90*/  SHFL.IDX PT, R36, R18, 0x2, 0x181f ;  /* 0x00581f0012247f89 */ /* 0x000ee400000e0000 */
[----:B0-----:R-:W-:-:S02]  /*ada0*/  @!P2 LEA R16, P5, R157, R20, 0x1 ;  /* 0x000000149d10a211 */ /* 0x001fc400078a08ff */
[----:B------:R-:W0:Y:S01]  /*adb0*/  SHFL.IDX PT, R0, R0, 0x3, 0x181f ;  /* 0x00781f0000007f89 */ /* 0x000e2200000e0000 */
[----:B-1----:R-:W-:-:S03]  /*adc0*/  @!P1 LEA R2, P4, R157, R2, 0x1 ;  /* 0x000000029d029211 */ /* 0x002fc600078808ff */
[----:B------:R-:W1:Y:S01]  /*add0*/  SHFL.IDX PT, R18, R18, 0x3, 0x181f ;  /* 0x00781f0012127f89 */ /* 0x000e6200000e0000 */
[C---:B--2---:R-:W-:Y:S02]  /*ade0*/  @!P3 LEA R20, P6, R157.reuse, R38, 0x1 ;  /* 0x000000269d14b211 */ /* 0x044fe400078c08ff */
[C-C-:B---3--:R-:W-:Y:S02]  /*adf0*/  @!P1 LEA.HI.X R3, R157.reuse, R32, R37.reuse, 0x1, P4 ;  /* 0x000000209d039211 */ /* 0x148fe400020f0c25 */
[C-C-:B------:R-:W-:Y:S02]  /*ae00*/  @!P2 LEA.HI.X R17, R157.reuse, R34, R37.reuse, 0x1, P5 ;  /* 0x000000229d11a211 */ /* 0x140fe400028f0c25 */
[----:B------:R-:W-:Y:S01]  /*ae10*/  @!P3 LEA.HI.X R21, R157, R36, R37, 0x1, P6 ;  /* 0x000000249d15b211 */ /* 0x000fe200030f0c25 */
[----:B----4-:R2:W-:Y:S04]  /*ae20*/  @!P1 ST.E.128 desc[UR40][R2.64], R12 ;  /* 0x0000000c02009985 */ /* 0x0105e8000c101d28 */
[----:B------:R2:W-:Y:S04]  /*ae30*/  @!P2 ST.E.128 desc[UR40][R16.64], R24 ;  /* 0x000000181000a985 */ /* 0x0005e8000c101d28 */
[----:B------:R2:W-:Y:S01]  /*ae40*/  @!P3 ST.E.128 desc[UR40][R20.64], R28 ;  /* 0x0000001c1400b985 */ /* 0x0005e2000c101d28 */
[----:B01----:R-:W-:Y:S05]  /*ae50*/  @P0 BRA `(.L_x_2061) ;  /* 0x0000001000b00947 */ /* 0x003fea0003800000 */
[----:B--2---:R-:W-:-:S04]  /*ae60*/  LEA R2, P0, R157, R0, 0x1 ;  /* 0x000000009d027211 */ /* 0x004fc800078008ff */
[----:B------:R-:W-:-:S05]  /*ae70*/  LEA.HI.X R3, R157, R18, R37, 0x1, P0 ;  /* 0x000000129d037211 */ /* 0x000fca00000f0c25 */
[----:B-----5:R0:W-:Y:S01]  /*ae80*/  ST.E.128 desc[UR40][R2.64], R8 ;  /* 0x0000000802007985 */ /* 0x0201e2000c101d28 */
[----:B------:R-:W-:Y:S05]  /*ae90*/  BRA `(.L_x_2061) ;  /* 0x0000001000a07947 */ /* 0x000fea0003800000 */
.L_x_2060:
[----:B0-----:R-:W0:Y:S01]  /*aea0*/  @P4 LDC R10, c[0x0][0xbec] ;  /* 0x0002fb00ff0a4b82 */ /* 0x001e220000000800 */
[----:B------:R-:W-:Y:S01]  /*aeb0*/  ULDC.64 UR4, c[0x0][0xb08] ;  /* 0x0002c20000047ab9 */ /* 0x000fe20000000a00 */
[----:B------:R-:W-:Y:S01]  /*aec0*/  SHF.R.S32.HI R0, RZ, 0x1f, R153 ;  /* 0x0000001fff007819 */ /* 0x000fe20000011499 */
[----:B------:R-:W-:Y:S01]  /*aed0*/  IMAD R32, R32, UR4, RZ ;  /* 0x0000000420207c24 */ /* 0x000fe2000f8e02ff */
[----:B------:R-:W-:Y:S01]  /*aee0*/  ULDC.64 UR6, c[0x0][0xb30] ;  /* 0x0002cc0000067ab9 */ /* 0x000fe20000000a00 */
[----:B------:R-:W-:Y:S01]  /*aef0*/  IMAD.WIDE.U32 R8, R23, UR4, RZ ;  /* 0x0000000417087c25 */ /* 0x000fe2000f8e00ff */
[----:B------:R-:W-:Y:S01]  /*af00*/  ISETP.GE.AND P0, PT, R25, R4, PT ;  /* 0x000000041900720c */ /* 0x000fe20003f06270 */
[----:B------:R-:W-:Y:S01]  /*af10*/  BSSY B1, `(.L_x_2062) ;  /* 0x000005d000017945 */ /* 0x000fe20003800000 */
[----:B------:R-:W1:Y:S01]  /*af20*/  @P4 LDC R15, c[0x0][0xbf0] ;  /* 0x0002fc00ff0f4b82 */ /* 0x000e620000000800 */
[----:B------:R-:W-:Y:S01]  /*af30*/  IMAD R23, R23, UR5, R32 ;  /* 0x0000000517177c24 */ /* 0x000fe2000f8e0220 */
[----:B------:R-:W-:Y:S01]  /*af40*/  ULDC.64 UR4, c[0x0][0xb38] ;  /* 0x0002ce0000047ab9 */ /* 0x000fe20000000a00 */
[----:B------:R-:W-:Y:S01]  /*af50*/  IMAD.MOV.U32 R11, RZ, RZ, R39 ;  /* 0x000000ffff0b7224 */ /* 0x000fe200078e0027 */
[----:B------:R-:W-:Y:S01]  /*af60*/  IADD3 R20, R22, 0x18, RZ ;  /* 0x0000001816147810 */ /* 0x000fe20007ffe0ff */
[----:B------:R-:W-:-:S02]  /*af70*/  IMAD.IADD R9, R9, 0x1, R23 ;  /* 0x0000000109097824 */ /* 0x000fc400078e0217 */
[----:B------:R-:W-:Y:S02]  /*af80*/  VIADD R17, R17, 0x16820 ;  /* 0x0001682011117836 */ /* 0x000fe40000000000 */
[----:B------:R-:W-:-:S03]  /*af90*/  IMAD.WIDE.U32 R8, R154, UR4, R8 ;  /* 0x000000049a087c25 */ /* 0x000fc6000f8e0008 */
[----:B------:R-:W-:Y:S01]  /*afa0*/  PRMT R17, RZ, 0x654, R17 ;  /* 0x00000654ff117816 */ /* 0x000fe20000000011 */
[----:B------:R-:W-:Y:S01]  /*afb0*/  IMAD R9, R154, UR5, R9 ;  /* 0x000000059a097c24 */ /* 0x000fe2000f8e0209 */
[----:B------:R-:W-:Y:S01]  /*afc0*/  ULDC.64 UR4, c[0x0][0xb40] ;  /* 0x0002d00000047ab9 */ /* 0x000fe20000000a00 */
[----:B------:R-:W-:Y:S01]  /*afd0*/  VIADD R24, R22, 0x38 ;  /* 0x0000003816187836 */ /* 0x000fe20000000000 */
[----:B------:R2:W-:Y:S01]  /*afe0*/  SYNCS.ARRIVE.TRANS64.RED.A1T0 RZ, [R17+URZ], RZ ;  /* 0x000000ff11ff79a7 */ /* 0x0005e2000810043f */
        /* <DEDUP_REMOVED lines=23> */
[----:B------:R-:W-:Y:S01]  /*b160*/  IMAD.IADD R9, R9, 0x1, R11 ;  /* 0x0000000109097824 */ /* 0x000fe200078e020b */
[----:B------:R-:W-:Y:S01]  /*b170*/  LEA R0, P1, R8, UR4, 0x2 ;  /* 0x0000000408007c11 */ /* 0x000fe2000f8210ff */
[C---:B------:R-:W-:Y:S02]  /*b180*/  VIADD R28, R22.reuse, 0x30 ;  /* 0x00000030161c7836 */ /* 0x040fe40000000000 */
[----:B------:R-:W-:Y:S01]  /*b190*/  VIADD R30, R22, 0x28 ;  /* 0x00000028161e7836 */ /* 0x000fe20000000000 */
[----:B------:R-:W-:Y:S01]  /*b1a0*/  LEA.HI.X R18, R8, UR5, R9, 0x2, P1 ;  /* 0x0000000508127c11 */ /* 0x000fe200088f1409 */
[C---:B------:R-:W-:Y:S01]  /*b1b0*/  VIADD R32, R22.reuse, 0x20 ;  /* 0x0000002016207836 */ /* 0x040fe20000000000 */
[----:B------:R2:W0:Y:S01]  /*b1c0*/  SHFL.IDX PT, R10, R0, RZ, 0x1c1f ;  /* 0x001c1fff000a7589 */ /* 0x00042200000e0000 */
[C---:B------:R-:W-:Y:S01]  /*b1d0*/  VIADD R21, R22.reuse, 0x18 ;  /* 0x0000001816157836 */ /* 0x040fe20000000000 */
[----:B------:R-:W-:Y:S01]  /*b1e0*/  SHF.R.S32.HI R28, RZ, 0x1f, R28 ;  /* 0x0000001fff1c7819 */ /* 0x000fe2000001141c */
[C---:B------:R-:W-:Y:S01]  /*b1f0*/  VIADD R34, R22.reuse, 0x10 ;  /* 0x0000001016227836 */ /* 0x040fe20000000000 */
[----:B------:R2:W1:Y:S01]  /*b200*/  SHFL.IDX PT, R11, R18, RZ, 0x1c1f ;  /* 0x001c1fff120b7589 */ /* 0x00046200000e0000 */
        /* <DEDUP_REMOVED lines=10> */
[----:B------:R-:W-:-:S02]  /*b2b0*/  VIADD R33, R22, 0x10 ;  /* 0x0000001016217836 */ /* 0x000fc40000000000 */
[----:B------:R-:W-:Y:S01]  /*b2c0*/  VIADD R35, R22, 0x8 ;  /* 0x0000000816237836 */ /* 0x000fe20000000000 */
[----:B--2---:R-:W-:Y:S06]  /*b2d0*/  @P0 BRA `(.L_x_2063) ;  /* 0x0000000000800947 */ /* 0x004fec0003800000 */
[----:B------:R-:W-:Y:S02]  /*b2e0*/  ULDC UR4, c[0x0][0xac8] ;  /* 0x0002b20000047ab9 */ /* 0x000fe40000000800 */
[----:B------:R-:W-:Y:S02]  /*b2f0*/  ISETP.GE.AND P1, PT, R35, UR4, PT ;  /* 0x0000000423007c0c */ /* 0x000fe4000bf26270 */
[----:B------:R-:W-:Y:S02]  /*b300*/  ISETP.GE.AND P0, PT, R22, UR4, PT ;  /* 0x0000000416007c0c */ /* 0x000fe4000bf06270 */
[----:B------:R-:W-:Y:S02]  /*b310*/  ISETP.GE.AND P5, PT, R33, UR4, PT ;  /* 0x0000000421007c0c */ /* 0x000fe4000bfa6270 */
[----:B------:R-:W-:-:S07]  /*b320*/  ISETP.GE.AND P3, PT, R20, UR4, PT ;  /* 0x0000000414007c0c */ /* 0x000fce000bf66270 */
[CC--:B0-----:R-:W-:Y:S02]  /*b330*/  @!P1 LEA R12, P2, R35.reuse, R10.reuse, 0x2 ;  /* 0x0000000a230c9211 */ /* 0x0c1fe400078410ff */
[----:B-1----:R-:W-:Y:S02]  /*b340*/  @!P0 IMAD.WIDE R8, R22, 0x4, R10 ;  /* 0x0000000416088825 */ /* 0x002fe400078e020a */
        /* <DEDUP_REMOVED lines=9> */
[CC--:B------:R-:W-:Y:S01]  /*b3e0*/  @!P3 LEA R16, P6, R20.reuse, R10.reuse, 0x2 ;  /* 0x0000000a1410b211 */ /* 0x0c0fe200078c10ff */
[----:B------:R2:W-:Y:S01]  /*b3f0*/  @!P5 ST.E.64 desc[UR40][R14.64], R96 ;  /* 0x000000600e00d985 */ /* 0x0005e2000c101b28 */
[----:B0-----:R-:W-:Y:S02]  /*b400*/  @!P2 LEA R2, P5, R31, R10, 0x2 ;  /* 0x0000000a1f02a211 */ /* 0x001fe400078a10ff */
[----:B------:R-:W-:-:S03]  /*b410*/  @!P3 LEA.HI.X R17, R20, R11, R21, 0x2, P6 ;  /* 0x0000000b1411b211 */ /* 0x000fc600030f1415 */
[-C--:B------:R-:W-:Y:S02]  /*b420*/  @!P1 LEA R8, P6, R29, R10.reuse, 0x2 ;  /* 0x0000000a1d089211 */ /* 0x080fe400078c10ff */
[-C--:B------:R-:W-:Y:S01]  /*b430*/  @!P2 LEA.HI.X R3, R31, R11.reuse, R32, 0x2, P5 ;  /* 0x0000000b1f03a211 */ /* 0x080fe200028f1420 */
        /* <DEDUP_REMOVED lines=10> */
.L_x_2063:
[----:B------:R-:W-:Y:S05]  /*b4e0*/  BSYNC B1 ;  /* 0x0000000000017941 */ /* 0x000fea0003800000 */
.L_x_2062:
[----:B------:R-:W-:Y:S01]  /*b4f0*/  ISETP.GE.AND P0, PT, R27, R4, PT ;  /* 0x000000041b00720c */ /* 0x000fe20003f06270 */
[----:B--2---:R2:W3:Y:S04]  /*b500*/  SHFL.IDX PT, R9, R18, 0x1, 0x1c1f ;  /* 0x003c1f0012097f89 */ /* 0x0044e800000e0000 */
[----:B------:R2:W4:Y:S08]  /*b510*/  SHFL.IDX PT, R8, R0, 0x1, 0x1c1f ;  /* 0x003c1f0000087f89 */ /* 0x00053000000e0000 */
[----:B--2---:R-:W-:Y:S05]  /*b520*/  @P0 BRA `(.L_x_2061) ;  /* 0x0000000800fc0947 */ /* 0x004fea0003800000 */
[----:B------:R-:W-:Y:S02]  /*b530*/  ULDC UR4, c[0x0][0xac8] ;  /* 0x0002b20000047ab9 */ /* 0x000fe40000000800 */
[----:B------:R-:W-:Y:S02]  /*b540*/  ISETP.GE.AND P0, PT, R22, UR4, PT ;  /* 0x0000000416007c0c */ /* 0x000fe4000bf06270 */
[----:B------:R-:W-:Y:S02]  /*b550*/  ISETP.GE.AND P5, PT, R35, UR4, PT ;  /* 0x0000000423007c0c */ /* 0x000fe4000bfa6270 */
[----:B------:R-:W-:Y:S02]  /*b560*/  ISETP.GE.AND P3, PT, R33, UR4, PT ;  /* 0x0000000421007c0c */ /* 0x000fe4000bf66270 */
[----:B------:R-:W-:Y:S02]  /*b570*/  ISETP.GE.AND P2, PT, R20, UR4, PT ;  /* 0x0000000414007c0c */ /* 0x000fe4000bf46270 */
[----:B------:R-:W-:-:S05]  /*b580*/  ISETP.GE.AND P1, PT, R31, UR4, PT ;  /* 0x000000041f007c0c */ /* 0x000fca000bf26270 */
[----:B---34-:R-:W-:Y:S02]  /*b590*/  @!P0 IMAD.WIDE R2, R22, 0x4, R8 ;  /* 0x0000000416028825 */ /* 0x018fe400078e0208 */
[-C--:B0-----:R-:W-:Y:S02]  /*b5a0*/  @!P5 LEA R10, P4, R35, R8.reuse, 0x2 ;  /* 0x00000008230ad211 */ /* 0x081fe400078810ff */
[----:B------:R-:W-:Y:S01]  /*b5b0*/  @!P3 LEA R12, P6, R33, R8, 0x2 ;  /* 0x00000008210cb211 */ /* 0x000fe200078c10ff */
[----:B------:R0:W-:Y:S01]  /*b5c0*/  @!P0 ST.E.64 desc[UR40][R2.64], R90 ;  /* 0x0000005a02008985 */ /* 0x0001e2000c101b28 */
[----:B------:R-:W-:Y:S02]  /*b5d0*/  ISETP.GE.AND P0, PT, R29, UR4, PT ;  /* 0x000000041d007c0c */ /* 0x000fe4000bf06270 */
[----:B-1----:R-:W-:Y:S02]  /*b5e0*/  @!P5 LEA.HI.X R11, R35, R9, R36, 0x2, P4 ;  /* 0x00000009230bd211 */ /* 0x002fe400020f1424 */
        /* <DEDUP_REMOVED lines=22> */
.L_x_2058:
[----:B------:R-:W2:Y:S01]  /*b750*/  LDC.64 R8, c[0x0][0xc00] ;  /* 0x00030000ff087b82 */ /* 0x000ea20000000a00 */
[----:B------:R-:W-:Y:S01]  /*b760*/  ULDC.64 UR4, c[0x0][0xc08] ;  /* 0x0003020000047ab9 */ /* 0x000fe20000000a00 */
[----:B0-----:R-:W-:Y:S01]  /*b770*/  IMAD.MOV.U32 R17, RZ, RZ, RZ ;  /* 0x000000ffff117224 */ /* 0x001fe200078e00ff */
[----:B------:R-:W-:-:S04]  /*b780*/  ISETP.NE.U32.AND P0, PT, RZ, UR4, PT ;  /* 0x00000004ff007c0c */ /* 0x000fc8000bf05070 */
[----:B------:R-:W-:Y:S01]  /*b790*/  ISETP.NE.AND.EX P1, PT, RZ, UR5, PT, P0 ;  /* 0x00000005ff007c0c */ /* 0x000fe2000bf25300 */
[----:B------:R-:W0:Y:S01]  /*b7a0*/  LDC.64 R2, c[0x0][0xc00] ;  /* 0x00030000ff027b82 */ /* 0x000e220000000a00 */
[----:B--2---:R-:W-:-:S04]  /*b7b0*/  ISETP.NE.U32.AND P0, PT, R8, RZ, PT ;  /* 0x000000ff0800720c */ /* 0x004fc80003f05070 */
[----:B------:R-:W-:-:S07]  /*b7c0*/  ISETP.NE.AND.EX P0, PT, R9, RZ, PT, P0 ;  /* 0x000000ff0900720c */ /* 0x000fce0003f05300 */
[----:B------:R-:W2:Y:S01]  /*b7d0*/  @P1 LDC.64 R8, c[0x0][0xc08] ;  /* 0x00030200ff081b82 */ /* 0x000ea20000000a00 */
[----:B------:R-:W-:Y:S01]  /*b7e0*/  ULDC UR4, c[0x0][0xa88] ;  /* 0x0002a20000047ab9 */ /* 0x000fe20000000800 */
[----:B0-----:R-:W-:-:S04]  /*b7f0*/  IMAD.WIDE R10, R153, 0x4, R2 ;  /* 0x00000004990a7825 */ /* 0x001fc800078e0202 */
[----:B------:R-:W-:Y:S01]  /*b800*/  IMAD.U32 R0, RZ, RZ, UR4 ;  /* 0x00000004ff007e24 */ /* 0x000fe2000f8e00ff */
[----:B------:R0:W5:Y:S01]  /*b810*/  @P0 LDG.E R17, desc[UR40][R10.64] ;  /* 0x000000280a110981 */ /* 0x000162000c1e1900 */
[----:B-1----:R-:W1:Y:S01]  /*b820*/  S2R R4, SR_TID.X ;  /* 0x0000000000047919 */ /* 0x002e620000002100 */
[----:B--2---:R-:W-:-:S05]  /*b830*/  @P1 IMAD.WIDE R2, R153, 0x4, R8 ;  /* 0x0000000499021825 */ /* 0x004fca00078e0208 */
[----:B------:R0:W5:Y:S01]  /*b840*/  @P1 LDG.E R0, desc[UR40][R2.64] ;  /* 0x0000002802001981 */ /* 0x000162000c1e1900 */
[----:B------:R-:W-:-:S13]  /*b850*/  ISETP.NE.AND P2, PT, R155, RZ, PT ;  /* 0x000000ff9b00720c */ /* 0x000fda0003f45270 */
[----:B------:R-:W2:Y:S01]  /*b860*/  @!P2 LDC R155, c[0x0][0xad4] ;  /* 0x0002b500ff9bab82 */ /* 0x000ea20000000800 */
[----:B-1----:R-:W-:-:S05]  /*b870*/  VIADD R26, R4, 0xffffff80 ;  /* 0xffffff80041a7836 */ /* 0x002fca0000000000 */
[----:B------:R-:W-:Y:S02]  /*b880*/  ISETP.GT.AND P3, PT, R26, 0xbf, PT ;  /* 0x000000bf1a00780c */ /* 0x000fe40003f64270 */
[----:B--2---:R-:W-:Y:S01]  /*b890*/  ISETP.GT.AND P2, PT, R155, 0x1, PT ;  /* 0x000000019b00780c */ /* 0x004fe20003f44270 */
[----:B0-----:R-:W-:-:S12]  /*b8a0*/  @P1 BRA `(.L_x_2064) ;  /* 0x0000000000101947 */ /* 0x001fd80003800000 */
[----:B------:R-:W-:Y:S05]  /*b8b0*/  @!P0 BRA `(.L_x_2064) ;  /* 0x00000000000c8947 */ /* 0x000fea0003800000 */
[----:B------:R-:W2:Y:S04]  /*b8c0*/  LDG.E R3, desc[UR40][R10.64] ;  /* 0x000000280a037981 */ /* 0x000ea8000c1e1900 */
[----:B-----5:R-:W2:Y:S02]  /*b8d0*/  LDG.E R0, desc[UR40][R10.64+0x4] ;  /* 0x000004280a007981 */ /* 0x020ea4000c1e1900 */
[----:B--2---:R-:W-:-:S07]  /*b8e0*/  IMAD.IADD R0, R0, 0x1, -R3 ;  /* 0x0000000100007824 */ /* 0x004fce00078e0a03 */
.L_x_2064:
[----:B------:R-:W2:Y:S01]  /*b8f0*/  LDL.LU R2, [R1] ;  /* 0x0000000001027983 */ /* 0x000ea20000300800 */
[----:B------:R-:W-:Y:S01]  /*b900*/  BSSY B1, `(.L_x_2065) ;  /* 0x0000036000017945 */ /* 0x000fe20003800000 */
[----:B------:R-:W-:Y:S02]  /*b910*/  SEL R153, R153, RZ, !P0 ;  /* 0x000000ff99997207 */ /* 0x000fe40004000000 */
[----:B-----5:R-:W-:Y:S02]  /*b920*/  SHF.R.S32.HI R20, RZ, 0x1f, R17 ;  /* 0x0000001fff147819 */ /* 0x020fe40000011411 */
[----:B--2---:R-:W-:Y:S01]  /*b930*/  SEL R24, R2, RZ, !P0 ;  /* 0x000000ff02187207 */ /* 0x004fe20004000000 */
[----:B------:R-:W-:Y:S06]  /*b940*/  @P3 BRA `(.L_x_2066) ;  /* 0x0000000000c43947 */ /* 0x000fec0003800000 */
[----:B------:R-:W0:Y:S01]  /*b950*/  LDC R31, c[0x0][0xbe8] ;  /* 0x0002fa00ff1f7b82 */ /* 0x000e220000000800 */
[----:B------:R-:W-:Y:S01]  /*b960*/  IADD3 R27, R16, -0x80, R4 ;  /* 0xffffff80101b7810 */ /* 0x000fe20007ffe004 */
[----:B0-----:R-:W-:-:S05]  /*b970*/  IMAD R2, R0, R31, RZ ;  /* 0x0000001f00027224 */ /* 0x001fca00078e02ff */
[----:B------:R-:W-:-:S13]  /*b980*/  ISETP.GE.AND P0, PT, R27, R2, PT ;  /* 0x000000021b00720c */ /* 0x000fda0003f06270 */
[----:B------:R-:W-:Y:S05]  /*b990*/  @P0 BRA `(.L_x_2066) ;  /* 0x0000000000b00947 */ /* 0x000fea0003800000 */
[----:B------:R-:W2:Y:S01]  /*b9a0*/  LDL.LU R30, [R1+0x1c] ;  /* 0x00001c00011e7983 */ /* 0x000ea20000300800 */
[----:B------:R-:W-:Y:S01]  /*b9b0*/  ISETP.NE.AND P1, PT, R31, 0x1, PT ;  /* 0x000000011f00780c */ /* 0x000fe20003f25270 */
[----:B------:R-:W-:Y:S01]  /*b9c0*/  IMAD.MOV.U32 R18, RZ, RZ, 0x9b8 ;  /* 0x000009b8ff127424 */ /* 0x000fe200078e00ff */
[----:B------:R-:W-:Y:S01]  /*b9d0*/  ISETP.GT.AND P0, PT, R155, 0x1, PT ;  /* 0x000000019b00780c */ /* 0x000fe20003f04270 */
[----:B------:R-:W0:Y:S01]  /*b9e0*/  LDC.64 R28, c[0x0][0xba8] ;  /* 0x0002ea00ff1c7b82 */ /* 0x000e220000000a00 */
[----:B------:R-:W-:Y:S02]  /*b9f0*/  IMAD.MOV.U32 R21, RZ, RZ, R27 ;  /* 0x000000ffff157224 */ /* 0x000fe400078e001b */
[----:B------:R-:W-:-:S05]  /*ba00*/  SEL R18, R18, 0x978, P0 ;  /* 0x0000097812127807 */ /* 0x000fca0000000000 */
[----:B------:R-:W1:Y:S08]  /*ba10*/  LDC.64 R8, c[0x0][R18+0x220] ;  /* 0x0000880012087b82 */ /* 0x000e700000000a00 */
[----:B------:R-:W3:Y:S08]  /*ba20*/  @P1 LDC R4, c[0x0][0xbec] ;  /* 0x0002fb00ff041b82 */ /* 0x000ef00000000800 */
[----:B------:R-:W4:Y:S08]  /*ba30*/  LDC.64 R2, c[0x0][R18+0x218] ;  /* 0x0000860012027b82 */ /* 0x000f300000000a00 */
[----:B------:R-:W5:Y:S01]  /*ba40*/  @P1 LDC R25, c[0x0][0xbf0] ;  /* 0x0002fc00ff191b82 */ /* 0x000f620000000800 */
[----:B-1----:R-:W-:-:S02]  /*ba50*/  IMAD R9, R9, R153, RZ ;  /* 0x0000009909097224 */ /* 0x002fc400078e02ff */
[----:B------:R-:W-:-:S05]  /*ba60*/  IMAD.WIDE.U32 R14, R8, R153, RZ ;  /* 0x00000099080e7225 */ /* 0x000fca00078e00ff */
[----:B------:R-:W1:Y:S01]  /*ba70*/  LDC.64 R10, c[0x0][R18+0x228] ;  /* 0x00008a00120a7b82 */ /* 0x000e620000000a00 */
[----:B---3--:R-:W-:-:S07]  /*ba80*/  @P1 IMAD.HI.U32 R4, R27, R4, RZ ;  /* 0x000000041b041227 */ /* 0x008fce00078e00ff */
[----:B------:R-:W3:Y:S01]  /*ba90*/  LDC.64 R12, c[0x0][R18+0x210] ;  /* 0x00008400120c7b82 */ /* 0x000ee20000000a00 */
[-C--:B----4-:R-:W-:Y:S02]  /*baa0*/  IMAD R23, R3, R154.reuse, RZ ;  /* 0x0000009a03177224 */ /* 0x090fe400078e02ff */
[----:B------:R-:W-:-:S04]  /*bab0*/  IMAD.WIDE.U32 R2, R2, R154, RZ ;  /* 0x0000009a02027225 */ /* 0x000fc800078e00ff */
[----:B------:R-:W-:Y:S01]  /*bac0*/  IMAD.IADD R23, R3, 0x1, R23 ;  /* 0x0000000103177824 */ /* 0x000fe200078e0217 */
[----:B-----5:R-:W-:Y:S01]  /*bad0*/  @P1 SHF.R.U32.HI R21, RZ, R25, R4 ;  /* 0x00000019ff151219 */ /* 0x020fe20000011604 */
[----:B------:R-:W-:Y:S01]  /*bae0*/  IMAD R25, R8, R24, R9 ;  /* 0x0000001808197224 */ /* 0x000fe200078e0209 */
[----:B0-----:R-:W0:Y:S01]  /*baf0*/  @!P0 LDC R28, c[0x0][0xb50] ;  /* 0x0002d400ff1c8b82 */ /* 0x001e220000000800 */
[----:B------:R-:W-:Y:S02]  /*bb00*/  IADD3 R4, P1, P3, R14, R2, R17 ;  /* 0x000000020e047210 */ /* 0x000fe40007b3e011 */
[----:B------:R-:W-:Y:S02]  /*bb10*/  IMAD.MOV R8, RZ, RZ, -R21 ;  /* 0x000000ffff087224 */ /* 0x000fe400078e0a15 */
[----:B------:R-:W-:-:S03]  /*bb20*/  IMAD.IADD R25, R15, 0x1, R25 ;  /* 0x000000010f197824 */ /* 0x000fc600078e0219 */
[----:B------:R-:W4:Y:S01]  /*bb30*/  @!P0 LDC R29, c[0x0][0xb54] ;  /* 0x0002d500ff1d8b82 */ /* 0x000f220000000800 */
[----:B--2---:R-:W-:-:S05]  /*bb40*/  SEL R9, R30, RZ, P0 ;  /* 0x000000ff1e097207 */ /* 0x004fca0000000000 */
[----:B-1----:R-:W-:-:S04]  /*bb50*/  IMAD.WIDE.U32 R2, R10, R9, RZ ;  /* 0x000000090a027225 */ /* 0x002fc800078e00ff */
[----:B------:R-:W-:Y:S02]  /*bb60*/  IMAD R11, R11, R9, RZ ;  /* 0x000000090b0b7224 */ /* 0x000fe400078e02ff */
[----:B------:R-:W-:Y:S01]  /*bb70*/  IMAD R9, R31, R8, R27 ;  /* 0x000000081f097224 */ /* 0x000fe200078e021b */
[----:B------:R-:W-:Y:S01]  /*bb80*/  IADD3.X R8, R25, R23, R20, P1, P3 ;  /* 0x0000001719087210 */ /* 0x000fe20000fe6414 */
[----:B------:R-:W-:Y:S01]  /*bb90*/  IMAD.IADD R11, R3, 0x1, R11 ;  /* 0x00000001030b7824 */ /* 0x000fe200078e020b */
[----:B------:R-:W-:Y:S01]  /*bba0*/  IADD3 R2, P0, P1, R21, R4, R2 ;  /* 0x0000000415027210 */ /* 0x000fe2000791e002 */
[----:B---3--:R-:W-:Y:S01]  /*bbb0*/  IMAD R4, R13, R9, RZ ;  /* 0x000000090d047224 */ /* 0x008fe200078e02ff */
[----:B------:R-:W-:-:S04]  /*bbc0*/  SHF.R.S32.HI R21, RZ, 0x1f, R21 ;  /* 0x0000001fff157819 */ /* 0x000fc80000011415 */
[----:B------:R-:W-:Y:S02]  /*bbd0*/  IADD3.X R3, R21, R8, R11, P0, P1 ;  /* 0x0000000815037210 */ /* 0x000fe400007e240b */
[----:B------:R-:W-:Y:S01]  /*bbe0*/  SHF.R.S32.HI R11, RZ, 0x1f, R9 ;  /* 0x0000001fff0b7819 */ /* 0x000fe20000011409 */
[----:B------:R-:W-:-:S04]  /*bbf0*/  IMAD.WIDE.U32 R2, R12, R9, R2 ;  /* 0x000000090c027225 */ /* 0x000fc800078e0002 */
[----:B------:R-:W-:Y:S01]  /*bc00*/  IMAD R11, R12, R11, R4 ;  /* 0x0000000b0c0b7224 */ /* 0x000fe200078e0204 */
[----:B0-----:R-:W-:-:S04]  /*bc10*/  LEA R8, P0, R2, R28, 0x2 ;  /* 0x0000001c02087211 */ /* 0x001fc800078010ff */
[----:B------:R-:W-:-:S04]  /*bc20*/  IADD3 R3, R3, R11, RZ ;  /* 0x0000000b03037210 */ /* 0x000fc80007ffe0ff */
[----:B----4-:R-:W-:Y:S01]  /*bc30*/  LEA.HI.X R9, R2, R29, R3, 0x2, P0 ;  /* 0x0000001d02097211 */ /* 0x010fe200000f1403 */
[----:B------:R-:W-:-:S05]  /*bc40*/  IMAD.MOV.U32 R3, RZ, RZ, -0x800000 ;  /* 0xff800000ff037424 */ /* 0x000fca00078e00ff */
[----:B------:R0:W-:Y:S02]  /*bc50*/  STG.E desc[UR40][R8.64], R3 ;  /* 0x0000000308007986 */ /* 0x0001e4000c101928 */
.L_x_2066:
[----:B------:R-:W-:Y:S05]  /*bc60*/  BSYNC B1 ;  /* 0x0000000000017941 */ /* 0x000fea0003800000 */
.L_x_2065:
[----:B------:R-:W-:Y:S05]  /*bc70*/  @P2 BRA `(.L_x_2061) ;  /* 0x0000000400282947 */ /* 0x000fea0003800000 */
[----:B------:R-:W1:Y:S01]  /*bc80*/  LDC R15, c[0x0][0xbe8] ;  /* 0x0002fa00ff0f7b82 */ /* 0x000e620000000800 */
[----:B------:R-:W-:Y:S01]  /*bc90*/  SHF.R.S32.HI R14, RZ, 0x1f, R26 ;  /* 0x0000001fff0e7819 */ /* 0x000fe2000001141a */
[----:B------:R-:W-:Y:S01]  /*bca0*/  ULDC.64 UR4, c[0x0][0xaa0] ;  /* 0x0002a80000047ab9 */ /* 0x000fe20000000a00 */
[----:B------:R-:W-:Y:S01]  /*bcb0*/  ULDC.64 UR6, c[0x0][0xaf0] ;  /* 0x0002bc0000067ab9 */ /* 0x000fe20000000a00 */
[----:B------:R-:W-:Y:S01]  /*bcc0*/  IMAD R2, R20, UR4, RZ ;  /* 0x0000000414027c24 */ /* 0x000fe2000f8e02ff */
[----:B------:R-:W-:Y:S01]  /*bcd0*/  LEA.HI R14, R14, R26, RZ, 0x3 ;  /* 0x0000001a0e0e7211 */ /* 0x000fe200078f18ff */
[----:B0-----:R-:W-:Y:S01]  /*bce0*/  IMAD R8, R24, UR6, RZ ;  /* 0x0000000618087c24 */ /* 0x001fe2000f8e02ff */
[----:B------:R-:W-:Y:S01]  /*bcf0*/  SHF.R.S32.HI R23, RZ, 0x1f, R157 ;  /* 0x0000001fff177819 */ /* 0x000fe2000001149d */
[C---:B------:R-:W-:Y:S01]  /*bd00*/  IMAD R9, R17.reuse, UR5, R2 ;  /* 0x0000000511097c24 */ /* 0x040fe2000f8e0202 */
[----:B------:R-:W-:Y:S01]  /*bd10*/  SHF.R.S32.HI R14, RZ, 0x3, R14 ;  /* 0x00000003ff0e7819 */ /* 0x000fe2000001140e */
[----:B------:R-:W-:Y:S01]  /*bd20*/  IMAD.WIDE.U32 R2, R17, UR4, RZ ;  /* 0x0000000411027c25 */ /* 0x000fe2000f8e00ff */
[----:B------:R-:W-:-:S03]  /*bd30*/  ULDC.64 UR4, c[0x0][0xae8] ;  /* 0x0002ba0000047ab9 */ /* 0x000fc60000000a00 */
[----:B------:R-:W-:Y:S02]  /*bd40*/  IMAD R11, R156, 0x30, R14 ;  /* 0x000000309c0b7824 */ /* 0x000fe400078e020e */
[----:B------:R-:W-:Y:S02]  /*bd50*/  IMAD.IADD R3, R3, 0x1, R9 ;  /* 0x0000000103037824 */ /* 0x000fe400078e0209 */
[----:B------:R-:W-:Y:S02]  /*bd60*/  IMAD.IADD R10, R16, 0x1, R11 ;  /* 0x00000001100a7824 */ /* 0x000fe400078e020b */
[----:B------:R-:W-:Y:S01]  /*bd70*/  IMAD.WIDE.U32 R2, R154, UR4, R2 ;  /* 0x000000049a027c25 */ /* 0x000fe2000f8e0002 */
[----:B-1----:R-:W-:-:S03]  /*bd80*/  ISETP.NE.AND P0, PT, R15, 0x1, PT ;  /* 0x000000010f00780c */ /* 0x002fc60003f05270 */
[----:B------:R-:W-:Y:S02]  /*bd90*/  IMAD.MOV.U32 R9, RZ, RZ, R10 ;  /* 0x000000ffff097224 */ /* 0x000fe400078e000a */
[----:B------:R-:W-:Y:S01]  /*bda0*/  IMAD R3, R154, UR5, R3 ;  /* 0x000000059a037c24 */ /* 0x000fe2000f8e0203 */
[----:B------:R-:W-:Y:S01]  /*bdb0*/  ULDC.64 UR4, c[0x0][0xae0] ;  /* 0x0002b80000047ab9 */ /* 0x000fe20000000a00 */
[----:B------:R-:W-:Y:S02]  /*bdc0*/  IMAD.IADD R28, R14, 0x1, R16 ;  /* 0x000000010e1c7824 */ /* 0x000fe400078e0210 */
[----:B------:R-:W-:-:S04]  /*bdd0*/  IMAD.WIDE.U32 R2, R153, UR6, R2 ;  /* 0x0000000699027c25 */ /* 0x000fc8000f8e0002 */
[----:B------:R-:W0:Y:S08]  /*bde0*/  @P0 LDC R13, c[0x0][0xbec] ;  /* 0x0002fb00ff0d0b82 */ /* 0x000e300000000800 */
[----:B------:R-:W1:Y:S01]  /*bdf0*/  @P0 LDC R21, c[0x0][0xbf0] ;  /* 0x0002fc00ff150b82 */ /* 0x000e620000000800 */
[----:B0-----:R-:W-:-:S04]  /*be00*/  @P0 IMAD.HI.U32 R4, R10, R13, RZ ;  /* 0x0000000d0a040227 */ /* 0x001fc800078e00ff */
[----:B------:R-:W-:Y:S01]  /*be10*/  IMAD R13, R153, UR7, R8 ;  /* 0x00000007990d7c24 */ /* 0x000fe2000f8e0208 */
[----:B-1----:R-:W-:-:S03]  /*be20*/  @P0 SHF.R.U32.HI R9, RZ, R21, R4 ;  /* 0x00000015ff090219 */ /* 0x002fc60000011604 */
[----:B------:R-:W-:Y:S01]  /*be30*/  IMAD.IADD R3, R3, 0x1, R13 ;  /* 0x0000000103037824 */ /* 0x000fe200078e020d */
[--C-:B------:R-:W-:Y:S01]  /*be40*/  SHF.R.S32.HI R4, RZ, 0x1f, R9.reuse ;  /* 0x0000001fff047819 */ /* 0x100fe20000011409 */
[----:B------:R-:W-:Y:S02]  /*be50*/  IMAD.MOV R11, RZ, RZ, -R9 ;  /* 0x000000ffff0b7224 */ /* 0x000fe400078e0a09 */
[----:B------:R-:W-:-:S04]  /*be60*/  IMAD.WIDE.U32 R2, R9, UR4, R2 ;  /* 0x0000000409027c25 */ /* 0x000fc8000f8e0002 */
[----:B------:R-:W-:Y:S02]  /*be70*/  IMAD R11, R15, R11, R10 ;  /* 0x0000000b0f0b7224 */ /* 0x000fe400078e020a */
[----:B------:R-:W-:Y:S02]  /*be80*/  IMAD R4, R4, UR4, RZ ;  /* 0x0000000404047c24 */ /* 0x000fe4000f8e02ff */
[----:B------:R-:W-:Y:S02]  /*be90*/  IMAD R15, R0, R15, RZ ;  /* 0x0000000f000f7224 */ /* 0x000fe400078e02ff */
[----:B------:R-:W-:Y:S01]  /*bea0*/  IMAD R13, R9, UR5, R4 ;  /* 0x00000005090d7c24 */ /* 0x000fe2000f8e0204 */
[----:B------:R-:W-:Y:S01]  /*beb0*/  SHF.R.S32.HI R4, RZ, 0x1f, R11 ;  /* 0x0000001fff047819 */ /* 0x000fe2000001140b */
[----:B------:R-:W-:Y:S01]  /*bec0*/  ULDC.64 UR4, c[0x0][0xad8] ;  /* 0x0002b60000047ab9 */ /* 0x000fe20000000a00 */
[----:B------:R-:W-:Y:S02]  /*bed0*/  VIADD R0, R28, 0x30 ;  /* 0x000000301c007836 */ /* 0x000fe40000000000 */
[----:B------:R-:W-:-:S02]  /*bee0*/  IMAD.IADD R3, R3, 0x1, R13 ;  /* 0x0000000103037824 */ /* 0x000fc400078e020d */
        /* <DEDUP_REMOVED lines=12> */
[C---:B------:R-:W-:Y:S02]  /*bfb0*/  VIADD R3, R28.reuse, 0x90 ;  /* 0x000000901c037836 */ /* 0x040fe40000000000 */
        /* <DEDUP_REMOVED lines=22> */
.L_x_2061:
[----:B------:R-:W-:Y:S05]  /*c120*/  BSYNC B0 ;  /* 0x0000000000007941 */ /* 0x000fea0003800000 */
.L_x_2057:
[----:B------:R-:W-:Y:S02]  /*c130*/  ULDC UR4, c[0x0][0xc3c] ;  /* 0x00030f0000047ab9 */ /* 0x000fe40000000800 */
[----:B------:R-:W-:-:S13]  /*c140*/  ISETP.GE.AND P0, PT, R7, UR4, PT ;  /* 0x0000000407007c0c */ /* 0x000fda000bf06270 */
[----:B------:R-:W-:Y:S05]  /*c150*/  @!P0 BRA `(.L_x_2067) ;  /* 0xffffff4c00688947 */ /* 0x000fea000383ffff */
[----:B------:R-:W-:Y:S05]  /*c160*/  EXIT ;  /* 0x000000000000794d */ /* 0x000fea0003800000 */
.L_x_2020:
        /* <DEDUP_REMOVED lines=16> */
.L_x_2068:
        /* <DEDUP_REMOVED lines=44> */
.L_x_2072:
        /* <DEDUP_REMOVED lines=37> */
.L_x_2070:
[----:B------:R-:W-:Y:S01]  /*c780*/  IADD3 R5, -R4, R7, RZ ;  /* 0x0000000704057210 */ /* 0x000fe20007ffe1ff */
[----:B------:R-:W-:-:S04]  /*c790*/  IMAD.MOV.U32 R24, RZ, RZ, RZ ;  /* 0x000000ffff187224 */ /* 0x000fc800078e00ff */
        /* <DEDUP_REMOVED lines=11> */
.L_x_2073:
        /* <DEDUP_REMOVED lines=37> */
[----:B------:R-:W-:Y:S01]  /*caa0*/  IMAD R9, R2, R5, RZ ;  /* 0x0000000502097224 */ /* 0x000fe200078e02ff */
[----:B------:R-:W-:Y:S01]  /*cab0*/  MOV R2, RZ ;  /* 0x000000ff00027202 */ /* 0x000fe20000000f00 */
[----:B------:R-:W-:-:S04]  /*cac0*/  IMAD.MOV R8, RZ, RZ, -R8 ;  /* 0x000000ffff087224 */ /* 0x000fc800078e0a08 */
        /* <DEDUP_REMOVED lines=21> */
.L_x_2074:
        /* <DEDUP_REMOVED lines=25> */
[----:B------:R-:W-:-:S06]  /*cdb0*/  @P0 IADD3 R2, R2, 0x1, RZ ;  /* 0x0000000102020810 */ /* 0x000fcc0007ffe0ff */
        /* <DEDUP_REMOVED lines=34> */
.L_x_2075:
[----:B------:R-:W-:-:S05]  /*cfe0*/  LOP3.LUT R2, RZ, R2, RZ, 0x33, !PT ;  /* 0x00000002ff027212 */ /* 0x000fca00078e33ff */
[----:B------:R-:W-:Y:S01]  /*cff0*/  IMAD.IADD R25, R25, 0x1, R2 ;  /* 0x0000000119197824 */ /* 0x000fe200078e0202 */
[----:B------:R-:W-:Y:S06]  /*d000*/  BRA `(.L_x_2076) ;  /* 0x00000000000c7947 */ /* 0x000fec0003800000 */
.L_x_2071:
[----:B------:R-:W-:Y:S01]  /*d010*/  IMAD.MOV.U32 R25, RZ, RZ, RZ ;  /* 0x000000ffff197224 */ /* 0x000fe200078e00ff */
[----:B------:R-:W-:Y:S01]  /*d020*/  MOV R26, RZ ;  /* 0x000000ff001a7202 */ /* 0x000fe20000000f00 */
[----:B------:R-:W-:-:S07]  /*d030*/  IMAD.U32 R24, RZ, RZ, UR6 ;  /* 0x00000006ff187e24 */ /* 0x000fce000f8e00ff */
.L_x_2076:
[----:B------:R-:W-:-:S13]  /*d040*/  ISETP.NE.AND P0, PT, R0, RZ, PT ;  /* 0x000000ff0000720c */ /* 0x000fda0003f05270 */
[----:B------:R-:W0:Y:S01]  /*d050*/  @!P0 S2R R3, SR_CgaCtaId ;  /* 0x0000000000038919 */ /* 0x000e220000008800 */
[----:B------:R-:W-:-:S04]  /*d060*/  @!P0 MOV R0, 0x400 ;  /* 0x0000040000008802 */ /* 0x000fc80000000f00 */
[----:B0-----:R-:W-:-:S05]  /*d070*/  @!P0 LEA R0, R3, R0, 0x18 ;  /* 0x0000000003008211 */ /* 0x001fca00078ec0ff */
[----:B------:R0:W-:Y:S01]  /*d080*/  @!P0 STS.128 [R0+0x168d0], R24 ;  /* 0x0168d01800008388 */ /* 0x0001e20000000c00 */
[----:B------:R-:W-:Y:S06]  /*d090*/  BAR.ARV 0x5, 0x200 ;  /* 0x0148000000007b1d */ /* 0x000fec0000002000 */
.L_x_2069:
        /* <DEDUP_REMOVED lines=10> */
[----:B------:R3:W-:Y:S01]  /*d140*/  STL [R1+0x28], RZ ;  /* 0x000028ff01007387 */ /* 0x0007e20000100800 */
[----:B------:R-:W-:Y:S01]  /*d150*/  IMAD.MOV.U32 R28, RZ, RZ, 0x1 ;  /* 0x00000001ff1c7424 */ /* 0x000fe200078e00ff */
[----:B------:R-:W-:Y:S01]  /*d160*/  ULDC UR36, c[0x0][0xc] ;  /* 0x0000030000247ab9 */ /* 0x000fe20000000800 */
[----:B------:R-:W-:Y:S01]  /*d170*/  IMAD.MOV.U32 R18, RZ, RZ, RZ ;  /* 0x000000ffff127224 */ /* 0x000fe200078e00ff */
[----:B------:R-:W-:Y:S01]  /*d180*/  ULDC.64 UR38, c[0x0][0x198] ;  /* 0x0000660000267ab9 */ /* 0x000fe20000000a00 */
[----:B--2---:R-:W-:-:S06]  /*d190*/  ULEA UR4, UR5, UR4, 0x18 ;  /* 0x0000000405047291 */ /* 0x004fcc000f8ec03f */
[----:B------:R-:W-:Y:S01]  /*d1a0*/  IMAD.U32 R17, RZ, RZ, UR4 ;  /* 0x00000004ff117e24 */ /* 0x000fe2000f8e00ff */
[C---:B-1----:R-:W-:Y:S01]  /*d1b0*/  LOP3.LUT R4, R5.reuse, 0x7f, RZ, 0xc0, !PT ;  /* 0x0000007f05047812 */ /* 0x042fe200078ec0ff */
[----:B0-----:R-:W-:-:S04]  /*d1c0*/  IMAD.SHL.U32 R0, R5, 0x8, RZ ;  /* 0x0000000805007824 */ /* 0x001fc800078e00ff */
[----:B------:R-:W-:Y:S01]  /*d1d0*/  IMAD.SHL.U32 R3, R4, 0x8, RZ ;  /* 0x0000000804037824 */ /* 0x000fe200078e00ff */
[----:B------:R-:W-:Y:S02]  /*d1e0*/  LOP3.LUT R2, R0, 0x1f8, RZ, 0xc0, !PT ;  /* 0x000001f800027812 */ /* 0x000fe400078ec0ff */
[----:B------:R-:W-:Y:S02]  /*d1f0*/  SHF.R.U32.HI R4, RZ, 0x3, R4 ;  /* 0x00000003ff047819 */ /* 0x000fe40000011604 */
[----:B------:R-:W-:-:S04]  /*d200*/  LOP3.LUT R2, R2, 0x38, R5, 0x78, !PT ;  /* 0x0000003802027812 */ /* 0x000fc800078e7805 */
[----:B------:R-:W-:Y:S01]  /*d210*/  LOP3.LUT R2, R2, 0x200, R3, 0xf8, !PT ;  /* 0x0000020002027812 */ /* 0x000fe200078ef803 */
[----:B------:R-:W-:-:S04]  /*d220*/  IMAD.SHL.U32 R3, R5, 0x10, RZ ;  /* 0x0000001005037824 */ /* 0x000fc800078e00ff */
[----:B------:R-:W-:Y:S01]  /*d230*/  IMAD R0, R2, 0x2, R17 ;  /* 0x0000000202007824 */ /* 0x000fe200078e0211 */
[----:B------:R-:W-:-:S04]  /*d240*/  LOP3.LUT R3, R4, 0x70, R3, 0xf8, !PT ;  /* 0x0000007004037812 */ /* 0x000fc800078ef803 */
[----:B------:R3:W-:Y:S03]  /*d250*/  STL [R1+0x8], R0 ;  /* 0x0000080001007387 */ /* 0x0007e60000100800 */
.L_x_2169:
        /* <DEDUP_REMOVED lines=48> */
[----:B------:R-:W-:Y:S01]  /*d560*/  IMAD.MOV.U32 R10, RZ, RZ, R9 ;  /* 0x000000ffff0a7224 */ /* 0x000fe200078e0009 */
[----:B------:R-:W-:Y:S06]  /*d570*/  @P2 BRA `(.L_x_2078) ;  /* 0x0000000000142947 */ /* 0x000fec0003800000 */
[----:B------:R-:W-:Y:S05]  /*d580*/  @!P1 BRA `(.L_x_2078) ;  /* 0x0000000000109947 */ /* 0x000fea0003800000 */
[----:B------:R-:W2:Y:S04]  /*d590*/  LDG.E R6, desc[UR40][R2.64] ;  /* 0x0000002802067981 */ /* 0x000ea8000c1e1900 */
[----:B0-----:R-:W2:Y:S02]  /*d5a0*/  LDG.E R9, desc[UR40][R2.64+0x4] ;  /* 0x0000042802097981 */ /* 0x001ea4000c1e1900 */
[----:B--2---:R-:W-:-:S05]  /*d5b0*/  IMAD.IADD R10, R9, 0x1, -R6 ;  /* 0x00000001090a7824 */ /* 0x004fca00078e0a06 */
[----:B------:R1:W-:Y:S02]  /*d5c0*/  STL [R1+0x20], R10 ;  /* 0x0000200a01007387 */ /* 0x0003e40000100800 */
.L_x_2078:
[----:B------:R-:W-:Y:S01]  /*d5d0*/  ULDC.64 UR4, c[0x0][0xa20] ;  /* 0x0002880000047ab9 */ /* 0x000fe20000000a00 */
[C---:B------:R-:W-:Y:S01]  /*d5e0*/  LOP3.LUT R6, R26.reuse, 0xff000000, RZ, 0xc0, !PT ;  /* 0xff0000001a067812 */ /* 0x040fe200078ec0ff */
[----:B------:R-:W-:Y:S01]  /*d5f0*/  IMAD.MOV.U32 R23, RZ, RZ, R11 ;  /* 0x000000ffff177224 */ /* 0x000fe200078e000b */
        /* <DEDUP_REMOVED lines=12> */
.L_x_2079:
[----:B------:R-:W-:Y:S05]  /*d6c0*/  @!P0 BRA `(.L_x_2080) ;  /* 0x00000000000c8947 */ /* 0x000fea0003800000 */
[----:B------:R-:W2:Y:S04]  /*d6d0*/  LDG.E R7, desc[UR40][R4.64] ;  /* 0x0000002804077981 */ /* 0x000ea8000c1e1900 */
[----:B------:R-:W2:Y:S02]  /*d6e0*/  LDG.E R2, desc[UR40][R4.64+0x4] ;  /* 0x0000042804027981 */ /* 0x000ea4000c1e1900 */
[----:B--2---:R-:W-:-:S07]  /*d6f0*/  IMAD.IADD R7, R2, 0x1, -R7 ;  /* 0x0000000102077824 */ /* 0x004fce00078e0a07 */
.L_x_2080:
[----:B-----5:R-:W-:Y:S01]  /*d700*/  IMAD.IADD R7, R7, 0x1, -R0 ;  /* 0x0000000107077824 */ /* 0x020fe200078e0a00 */
[----:B0-----:R-:W-:Y:S01]  /*d710*/  LOP3.LUT R9, R6, 0xff, RZ, 0xc0, !PT ;  /* 0x000000ff06097812 */ /* 0x001fe200078ec0ff */
[----:B------:R-:W0:Y:S01]  /*d720*/  LDC R0, c[0x0][0x448] ;  /* 0x00011200ff007b82 */ /* 0x000e220000000800 */
[----:B--2---:R-:W-:Y:S01]  /*d730*/  IMAD R2, R25, 0xc0, RZ ;  /* 0x000000c019027824 */ /* 0x004fe200078e02ff */
[----:B------:R-:W-:Y:S01]  /*d740*/  BSSY B0, `(.L_x_2081) ;  /* 0x0000036000007945 */ /* 0x000fe20003800000 */
[----:B------:R-:W-:Y:S02]  /*d750*/  IMAD.MOV.U32 R4, RZ, RZ, RZ ;  /* 0x000000ffff047224 */ /* 0x000fe400078e00ff */
[----:B------:R-:W-:Y:S01]  /*d760*/  VIADD R2, R2, 0xbf ;  /* 0x000000bf02027836 */ /* 0x000fe20000000000 */
[----:B0-----:R-:W-:-:S13]  /*d770*/  ISETP.NE.AND P0, PT, R0, 0x1, PT ;  /* 0x000000010000780c */ /* 0x001fda0003f05270 */
[----:B------:R-:W0:Y:S08]  /*d780*/  @P0 LDC R3, c[0x0][0x44c] ;  /* 0x00011300ff030b82 */ /* 0x000e300000000800 */
[----:B------:R-:W2:Y:S01]  /*d790*/  @P0 LDC R0, c[0x0][0x450] ;  /* 0x00011400ff000b82 */ /* 0x000ea20000000800 */
[----:B0-----:R-:W-:-:S05]  /*d7a0*/  @P0 IMAD.HI.U32 R3, R2, R3, RZ ;  /* 0x0000000302030227 */ /* 0x001fca00078e00ff */
[----:B--2---:R-:W-:Y:S02]  /*d7b0*/  @P0 SHF.R.U32.HI R2, RZ, R0, R3 ;  /* 0x00000000ff020219 */ /* 0x004fe40000011603 */
[C---:B------:R-:W-:Y:S01]  /*d7c0*/  IADD3 R3, R7.reuse, 0x80, -R10 ;  /* 0x0000008007037810 */ /* 0x040fe20007ffe80a */
        /* <DEDUP_REMOVED lines=8> */
[----:B------:R-:W-:Y:S01]  /*d850*/  VIMNMX R8, R7, R0, PT ;  /* 0x0000000007087248 */ /* 0x000fe20003fe0100 */
[----:B------:R-:W-:Y:S01]  /*d860*/  IMAD.MOV.U32 R7, RZ, RZ, R4 ;  /* 0x000000ffff077224 */ /* 0x000fe200078e0004 */
[----:B------:R-:W-:Y:S02]  /*d870*/  SHF.R.U32.HI R0, RZ, 0x10, R6 ;  /* 0x00000010ff007819 */ /* 0x000fe40000011606 */
[----:B------:R-:W-:Y:S01]  /*d880*/  ISETP.GE.AND P1, PT, R8, 0x1, PT ;  /* 0x000000010800780c */ /* 0x000fe20003f26270 */
[----:B------:R0:W-:Y:S01]  /*d890*/  STL [R1+0x14], R8 ;  /* 0x0000140801007387 */ /* 0x0001e20000100800 */
[----:B------:R-:W-:-:S03]  /*d8a0*/  ISETP.NE.AND P0, PT, R0, RZ, PT ;  /* 0x000000ff0000720c */ /* 0x000fc60003f05270 */
[----:B------:R0:W-:Y:S04]  /*d8b0*/  STL [R1+0x1c], R4 ;  /* 0x00001c0401007387 */ /* 0x0001e80000100800 */
[----:B------:R0:W-:Y:S06]  /*d8c0*/  STL [R1+0x38], R9 ;  /* 0x0000380901007387 */ /* 0x0001ec0000100800 */
[----:B------:R-:W2:Y:S01]  /*d8d0*/  @!P0 LDC R0, c[0x0][0x9f0] ;  /* 0x00027c00ff008b82 */ /* 0x000ea20000000800 */
[----:B------:R-:W-:Y:S05]  /*d8e0*/  @!P1 BRA `(.L_x_2082) ;  /* 0x00000000006c9947 */ /* 0x000fea0003800000 */
[-C--:B0-2---:R-:W-:Y:S02]  /*d8f0*/  IABS R4, R0.reuse ;  /* 0x0000000000047213 */ /* 0x085fe40000000000 */
        /* <DEDUP_REMOVED lines=26> */
.L_x_2082:
[----:B------:R-:W-:Y:S05]  /*daa0*/  BSYNC B0 ;  /* 0x0000000000007941 */ /* 0x000fea0003800000 */
.L_x_2081:
[----:B--2---:R-:W-:Y:S01]  /*dab0*/  IMAD.MOV.U32 R0, RZ, RZ, R7 ;  /* 0x000000ffff007224 */ /* 0x004fe200078e0007 */
[----:B------:R-:W-:Y:S03]  /*dac0*/  BSSY B7, `(.L_x_2083) ;  /* 0x0000358000077945 */ /* 0x000fe60003800000 */
[----:B------:R-:W-:-:S05]  /*dad0*/  IMAD R2, R9, R0, RZ ;  /* 0x0000000009027224 */ /* 0x000fca00078e02ff */
[----:B------:R-:W-:Y:S01]  /*dae0*/  VIADDMNMX R0, R2, R0, R8, PT ;  /* 0x0000000002007246 */ /* 0x000fe20003800108 */
[----:B------:R2:W-:Y:S03]  /*daf0*/  STL [R1+0x4], R2 ;  /* 0x0000040201007387 */ /* 0x0005e60000100800 */
[----:B------:R-:W-:Y:S01]  /*db00*/  ISETP.GT.AND P0, PT, R0, R2, PT ;  /* 0x000000020000720c */ /* 0x000fe20003f04270 */
[----:B------:R2:W-:-:S12]  /*db10*/  STL [R1+0x18], R0 ;  /* 0x0000180001007387 */ /* 0x0005d80000100800 */
[----:B------:R-:W-:Y:S05]  /*db20*/  @P0 BRA `(.L_x_2084) ;  /* 0x0000000000440947 */ /* 0x000fea0003800000 */
[----:B--2---:R-:W2:Y:S02]  /*db30*/  S2R R0, SR_TID.X ;  /* 0x0000000000007919 */ /* 0x004ea40000002100 */
[----:B--2---:R-:W-:-:S04]  /*db40*/  LOP3.LUT R0, R0, 0x7f, RZ, 0xc0, !PT ;  /* 0x0000007f00007812 */ /* 0x004fc800078ec0ff */
[----:B------:R-:W-:-:S13]  /*db50*/  ISETP.NE.AND P0, PT, R0, RZ, PT ;  /* 0x000000ff0000720c */ /* 0x000fda0003f05270 */
[----:B------:R-:W-:Y:S05]  /*db60*/  @P0 BRA `(.L_x_2085) ;  /* 0x0000003400340947 */ /* 0x000fea0003800000 */
[----:B------:R-:W2:Y:S01]  /*db70*/  S2R R5, SR_LANEID ;  /* 0x0000000000057919 */ /* 0x000ea20000000000 */
[----:B------:R-:W-:Y:S01]  /*db80*/  VOTEU.ANY UR4, UPT, PT ;  /* 0x0000000000047886 */ /* 0x000fe200038e0100 */
[----:B------:R-:W4:Y:S01]  /*db90*/  LDC.64 R2, c[0x0][0xc60] ;  /* 0x00031800ff027b82 */ /* 0x000f220000000a00 */
[----:B------:R-:W2:Y:S02]  /*dba0*/  FLO.U32 R0, UR4 ;  /* 0x0000000400007d00 */ /* 0x000ea400080e0000 */
[----:B--2---:R-:W-:-:S06]  /*dbb0*/  ISETP.EQ.U32.AND P0, PT, R0, R5, PT ;  /* 0x000000050000720c */ /* 0x004fcc0003f02070 */
[----:B------:R-:W4:Y:S07]  /*dbc0*/  POPC R5, UR4 ;  /* 0x0000000400057d09 */ /* 0x000f2e0008000000 */
[----:B----4-:R-:W2:Y:S01]  /*dbd0*/  @P0 ATOMG.E.ADD.STRONG.GPU PT, R3, desc[UR40][R2.64], R5 ;  /* 0x00000005020309a8 */ /* 0x010ea200081ee1e8 */
[----:B0-----:R-:W0:Y:S02]  /*dbe0*/  S2R R4, SR_LTMASK ;  /* 0x0000000000047919 */ /* 0x001e240000003900 */
[----:B0-----:R-:W-:-:S04]  /*dbf0*/  LOP3.LUT R4, R4, UR4, RZ, 0xc0, !PT ;  /* 0x0000000404047c12 */ /* 0x001fc8000f8ec0ff */
[----:B---3--:R-:W0:Y:S01]  /*dc00*/  POPC R7, R4 ;  /* 0x0000000400077309 */ /* 0x008e220000000000 */
[----:B--2---:R-:W0:Y:S02]  /*dc10*/  SHFL.IDX PT, R0, R3, R0, 0x1f ;  /* 0x00001f0003007589 */ /* 0x004e2400000e0000 */
[----:B0-----:R-:W-:Y:S01]  /*dc20*/  IADD3 R24, R0, UR36, R7 ;  /* 0x0000002400187c10 */ /* 0x001fe2000fffe007 */
[----:B------:R-:W-:Y:S06]  /*dc30*/  BRA `(.L_x_2085) ;  /* 0x0000003400007947 */ /* 0x000fec0003800000 */
.L_x_2084:
[----:B--2---:R-:W-:Y:S01]  /*dc40*/  VIADD R0, R17, 0xe400 ;  /* 0x0000e40011007836 */ /* 0x004fe20000000000 */
[----:B------:R-:W-:Y:S04]  /*dc50*/  BSSY B6, `(.L_x_2086) ;  /* 0x0000013000067945 */ /* 0x000fe80003800000 */
[----:B------:R-:W-:-:S13]  /*dc60*/  LOP3.LUT P0, RZ, R0, 0x3ff, RZ, 0xc0, !PT ;  /* 0x000003ff00ff7812 */ /* 0x000fda000780c0ff */
[----:B------:R-:W-:Y:S05]  /*dc70*/  @!P0 BRA `(.L_x_2087) ;  /* 0x0000000000408947 */ /* 0x000fea0003800000 */
[----:B------:R-:W-:Y:S01]  /*dc80*/  MOV R2, 0x0 ;  /* 0x0000000000027802 */ /* 0x000fe20000000f00 */
[----:B------:R-:W-:Y:S01]  /*dc90*/  ULDC.64 UR6, c[0x4][0xa8] ;  /* 0x01002a0000067ab9 */ /* 0x000fe20000000a00 */
[----:B------:R-:W-:Y:S01]  /*dca0*/  ULDC.64 UR8, c[0x4][0xb0] ;  /* 0x01002c0000087ab9 */ /* 0x000fe20000000a00 */
[----:B------:R-:W-:Y:S01]  /*dcb0*/  ULDC.64 UR4, c[0x4][0x8] ;  /* 0x0100020000047ab9 */ /* 0x000fe20000000a00 */
[----:B0-----:R-:W-:Y:S02]  /*dcc0*/  IMAD.U32 R4, RZ, RZ, UR6 ;  /* 0x00000006ff047e24 */ /* 0x001fe4000f8e00ff */
[----:B------:R-:W0:Y:S01]  /*dcd0*/  LDC.64 R2, c[0x4][R2] ;  /* 0x0100000002027b82 */ /* 0x000e220000000a00 */
[----:B------:R-:W-:Y:S02]  /*dce0*/  IMAD.U32 R5, RZ, RZ, UR7 ;  /* 0x00000007ff057e24 */ /* 0x000fe4000f8e00ff */
[----:B------:R-:W-:Y:S02]  /*dcf0*/  IMAD.U32 R6, RZ, RZ, UR8 ;  /* 0x00000008ff067e24 */ /* 0x000fe4000f8e00ff */
[----:B---3--:R-:W-:-:S02]  /*dd00*/  IMAD.U32 R7, RZ, RZ, UR9 ;  /* 0x00000009ff077e24 */ /* 0x008fc4000f8e00ff */
[----:B-1----:R-:W-:Y:S02]  /*dd10*/  IMAD.U32 R10, RZ, RZ, UR4 ;  /* 0x00000004ff0a7e24 */ /* 0x002fe4000f8e00ff */
[----:B------:R-:W-:Y:S02]  /*dd20*/  IMAD.U32 R11, RZ, RZ, UR5 ;  /* 0x00000005ff0b7e24 */ /* 0x000fe4000f8e00ff */
[----:B------:R-:W-:Y:S02]  /*dd30*/  IMAD.MOV.U32 R8, RZ, RZ, 0x70 ;  /* 0x00000070ff087424 */ /* 0x000fe400078e00ff */
[----:B------:R-:W-:Y:S02]  /*dd40*/  IMAD.MOV.U32 R12, RZ, RZ, 0x1 ;  /* 0x00000001ff0c7424 */ /* 0x000fe400078e00ff */
[----:B------:R-:W-:-:S07]  /*dd50*/  IMAD.MOV.U32 R13, RZ, RZ, RZ ;  /* 0x000000ffff0d7224 */ /* 0x000fce00078e00ff */
[----:B------:R-:W-:-:S07]  /*dd60*/  LEPC R20, `(.L_x_2087) ;  /* 0x000000001014794e */ /* 0x000fce0000000000 */
[----:B0-----:R-:W-:Y:S05]  /*dd70*/  CALL.ABS.NOINC R2 ;  /* 0x0000000002007343 */ /* 0x001fea0003c00000 */
.L_x_2087:
[----:B------:R-:W-:Y:S05]  /*dd80*/  BSYNC B6 ;  /* 0x0000000000067941 */ /* 0x000fea0003800000 */
.L_x_2086:
        /* <DEDUP_REMOVED lines=9> */
[----:B0-----:R-:W-:Y:S01]  /*de20*/  MOV R4, UR6 ;  /* 0x0000000600047c02 */ /* 0x001fe20008000f00 */
[----:B------:R-:W-:Y:S02]  /*de30*/  IMAD.U32 R5, RZ, RZ, UR7 ;  /* 0x00000007ff057e24 */ /* 0x000fe4000f8e00ff */
[----:B------:R-:W-:Y:S02]  /*de40*/  IMAD.U32 R6, RZ, RZ, UR8 ;  /* 0x00000008ff067e24 */ /* 0x000fe4000f8e00ff */
[----:B---3--:R-:W-:-:S02]  /*de50*/  IMAD.U32 R7, RZ, RZ, UR9 ;  /* 0x00000009ff077e24 */ /* 0x008fc4000f8e00ff */
[----:B-1----:R-:W-:Y:S02]  /*de60*/  IMAD.U32 R10, RZ, RZ, UR4 ;  /* 0x00000004ff0a7e24 */ /* 0x002fe4000f8e00ff */
[----:B------:R-:W-:Y:S02]  /*de70*/  IMAD.U32 R11, RZ, RZ, UR5 ;  /* 0x00000005ff0b7e24 */ /* 0x000fe4000f8e00ff */
[----:B------:R-:W-:Y:S02]  /*de80*/  IMAD.MOV.U32 R8, RZ, RZ, 0x70 ;  /* 0x00000070ff087424 */ /* 0x000fe400078e00ff */
[----:B------:R-:W-:Y:S02]  /*de90*/  IMAD.MOV.U32 R12, RZ, RZ, 0x1 ;  /* 0x00000001ff0c7424 */ /* 0x000fe400078e00ff */
[----:B--2---:R-:W-:-:S07]  /*dea0*/  IMAD.MOV.U32 R13, RZ, RZ, RZ ;  /* 0x000000ffff0d7224 */ /* 0x004fce00078e00ff */
[----:B------:R-:W-:-:S07]  /*deb0*/  LEPC R20, `(.L_x_2090) ;  /* 0x000000001014794e */ /* 0x000fce0000000000 */
[----:B----4-:R-:W-:Y:S05]  /*dec0*/  CALL.ABS.NOINC R2 ;  /* 0x0000000002007343 */ /* 0x010fea0003c00000 */
.L_x_2090:
[----:B------:R0:W1:Y:S01]  /*ded0*/  LDC.64 R2, c[0x4][R29] ;  /* 0x010000001d027b82 */ /* 0x0000620000000a00 */
[----:B------:R-:W-:Y:S01]  /*dee0*/  ULDC.64 UR6, c[0x4][0xa8] ;  /* 0x01002a0000067ab9 */ /* 0x000fe20000000a00 */
[----:B------:R-:W-:Y:S01]  /*def0*/  ULDC.64 UR8, c[0x4][0xb0] ;  /* 0x01002c0000087ab9 */ /* 0x000fe20000000a00 */
[----:B------:R-:W-:Y:S01]  /*df00*/  ULDC.64 UR4, c[0x4][0x18] ;  /* 0x0100060000047ab9 */ /* 0x000fe20000000a00 */
[----:B------:R-:W-:Y:S01]  /*df10*/  IMAD.U32 R4, RZ, RZ, UR6 ;  /* 0x00000006ff047e24 */ /* 0x000fe2000f8e00ff */
[----:B------:R-:W-:Y:S01]  /*df20*/  MOV R12, 0x1 ;  /* 0x00000001000c7802 */ /* 0x000fe20000000f00 */
[----:B------:R-:W-:Y:S02]  /*df30*/  IMAD.U32 R5, RZ, RZ, UR7 ;  /* 0x00000007ff057e24 */ /* 0x000fe4000f8e00ff */
[----:B------:R-:W-:Y:S02]  /*df40*/  IMAD.U32 R6, RZ, RZ, UR8 ;  /* 0x00000008ff067e24 */ /* 0x000fe4000f8e00ff */
[----:B------:R-:W-:-:S02]  /*df50*/  IMAD.U32 R7, RZ, RZ, UR9 ;  /* 0x00000009ff077e24 */ /* 0x000fc4000f8e00ff */
[----:B------:R-:W-:Y:S02]  /*df60*/  IMAD.U32 R10, RZ, RZ, UR4 ;  /* 0x00000004ff0a7e24 */ /* 0x000fe4000f8e00ff */
[----:B------:R-:W-:Y:S02]  /*df70*/  IMAD.U32 R11, RZ, RZ, UR5 ;  /* 0x00000005ff0b7e24 */ /* 0x000fe4000f8e00ff */
[----:B------:R-:W-:Y:S02]  /*df80*/  IMAD.MOV.U32 R8, RZ, RZ, 0x70 ;  /* 0x00000070ff087424 */ /* 0x000fe400078e00ff */
[----:B0-----:R-:W-:-:S07]  /*df90*/  IMAD.MOV.U32 R13, RZ, RZ, RZ ;  /* 0x000000ffff0d7224 */ /* 0x001fce00078e00ff */
[----:B------:R-:W-:-:S07]  /*dfa0*/  LEPC R20, `(.L_x_2089) ;  /* 0x000000001014794e */ /* 0x000fce0000000000 */
[----:B-1----:R-:W-:Y:S05]  /*dfb0*/  CALL.ABS.NOINC R2 ;  /* 0x0000000002007343 */ /* 0x002fea0003c00000 */
.L_x_2089:
[----:B------:R-:W-:Y:S05]  /*dfc0*/  BSYNC B6 ;  /* 0x0000000000067941 */ /* 0x000fea0003800000 */
.L_x_2088:
[----:B------:R-:W-:Y:S01]  /*dfd0*/  ULDC.64 UR4, c[0x0][0x9f8] ;  /* 0x00027e0000047ab9 */ /* 0x000fe20000000a00 */
[----:B------:R-:W2:Y:S01]  /*dfe0*/  LDL R20, [R1+0x18] ;  /* 0x0000180001147983 */ /* 0x000ea20000100800 */
        /* <DEDUP_REMOVED lines=9> */
[----:B------:R-:W-:Y:S01]  /*e080*/  LOP3.LUT P0, RZ, R3, UR5, RZ, 0xfc, P0 ;  /* 0x0000000503ff7c12 */ /* 0x000fe2000800fcff */
[----:B--2---:R-:W-:Y:S01]  /*e090*/  VIADD R22, R20, 0xffffffff ;  /* 0xffffffff14167836 */ /* 0x004fe20000000000 */
[----:B-----5:R-:W-:Y:S02]  /*e0a0*/  SHF.R.S32.HI R29, RZ, 0x1f, R23 ;  /* 0x0000001fff1d7819 */ /* 0x020fe40000011417 */
[----:B------:R-:W-:Y:S01]  /*e0b0*/  SEL R19, R23, RZ, !P0 ;  /* 0x000000ff17137207 */ /* 0x000fe20004000000 */
[----:B------:R-:W-:Y:S08]  /*e0c0*/  BRA.DIV UR4, `(.L_x_2091) ;  /* 0x0000004604807947 */ /* 0x000ff0000b800000 */
[----:B------:R-:W2:Y:S02]  /*e0d0*/  S2R R0, SR_TID.X ;  /* 0x0000000000007919 */ /* 0x000ea40000002100 */
[----:B--2---:R-:W-:-:S04]  /*e0e0*/  SHF.R.U32.HI R0, RZ, 0x5, R0 ;  /* 0x00000005ff007819 */ /* 0x004fc80000011600 */
[----:B------:R-:W-:-:S05]  /*e0f0*/  LOP3.LUT R0, R0, 0x3, RZ, 0xc0, !PT ;  /* 0x0000000300007812 */ /* 0x000fca00078ec0ff */
[----:B------:R2:W4:Y:S02]  /*e100*/  SHFL.IDX PT, R14, R0, RZ, 0x1f ;  /* 0x00001fff000e7589 */ /* 0x00052400000e0000 */
.L_x_2185:
[----:B------:R-:W-:Y:S02]  /*e110*/  PLOP3.LUT P1, PT, PT, PT, PT, 0x8, 0x0 ;  /* 0x000000000000781c */ /* 0x000fe40003f2e170 */
[----:B----4-:R-:W-:Y:S02]  /*e120*/  ISETP.NE.AND P0, PT, R14, RZ, PT ;  /* 0x000000ff0e00720c */ /* 0x010fe40003f05270 */
[----:B--2---:R-:W-:-:S05]  /*e130*/  P2R R0, PR, RZ, 0x2 ;  /* 0x00000002ff007803 */ /* 0x004fca0000000000 */
[----:B------:R2:W-:Y:S06]  /*e140*/  STL [R1], R0 ;  /* 0x0000000001007387 */ /* 0x0005ec0000100800 */
[----:B------:R-:W-:Y:S05]  /*e150*/  @P0 BRA `(.L_x_2092) ;  /* 0x0000000000ec0947 */ /* 0x000fea0003800000 */
[----:B------:R-:W-:-:S03]  /*e160*/  UMOV UR4, 0xffffffff ;  /* 0xffffffff00047882 */ /* 0x000fc60000000000 */
[----:B------:R-:W-:Y:S05]  /*e170*/  BRA.DIV UR4, `(.L_x_2093) ;  /* 0x0000004604887947 */ /* 0x000fea000b800000 */
[----:B------:R-:W-:-:S13]  /*e180*/  ELECT P6, URZ, PT ;  /* 0x00000000003f782f */ /* 0x000fda00038c0000 */
.L_x_2188:
[----:B------:R-:W-:Y:S05]  /*e190*/  @!P6 BRA `(.L_x_2092) ;  /* 0x0000000000dce947 */ /* 0x000fea0003800000 */
[----:B------:R-:W-:-:S04]  /*e1a0*/  ISETP.NE.U32.AND P0, PT, R2, RZ, PT ;  /* 0x000000ff0200720c */ /* 0x000fc80003f05070 */
[----:B------:R-:W-:-:S13]  /*e1b0*/  ISETP.NE.AND.EX P0, PT, R3, RZ, PT, P0 ;  /* 0x000000ff0300720c */ /* 0x000fda0003f05300 */
[----:B------:R-:W-:Y:S05]  /*e1c0*/  @!P0 BRA `(.L_x_2094) ;  /* 0x0000000000448947 */ /* 0x000fea0003800000 */
[----:B------:R-:W4:Y:S01]  /*e1d0*/  LDC R6, c[0x0][0x43c] ;  /* 0x00010f00ff067b82 */ /* 0x000f220000000800 */
[----:B------:R-:W-:Y:S01]  /*e1e0*/  ULDC.64 UR4, c[0x0][0x428] ;  /* 0x00010a0000047ab9 */ /* 0x000fe20000000a00 */
[----:B----4-:R-:W-:-:S13]  /*e1f0*/  ISETP.NE.AND P0, PT, R6, 0x1, PT ;  /* 0x000000010600780c */ /* 0x010fda0003f05270 */
[----:B0-----:R-:W2:Y:S02]  /*e200*/  @P0 LDC.64 R4, c[0x0][0x440] ;  /* 0x00011000ff040b82 */ /* 0x001ea40000000a00 */
[----:B--2---:R-:W-:-:S04]  /*e210*/  @P0 IMAD.HI.U32 R0, R22, R4, RZ ;  /* 0x0000000416000227 */ /* 0x004fc800078e00ff */
        /* <DEDUP_REMOVED lines=12> */
.L_x_2094:
[----:B--2---:R-:W-:Y:S01]  /*e2e0*/  IMAD R0, R18, 0x8, R17 ;  /* 0x0000000812007824 */ /* 0x004fe200078e0211 */
[----:B----4-:R-:W-:-:S04]  /*e2f0*/  SHF.L.U32 R2, R28, 0x1f, RZ ;  /* 0x0000001f1c027819 */ /* 0x010fc800000006ff */
[----:B------:R-:W2:Y:S02]  /*e300*/  SYNCS.PHASECHK.TRANS64.TRYWAIT P0, [R0+URZ+0x16840], R2 ;  /* 0x01684002000075a7 */ /* 0x000ea4000800017f */
[----:B--2---:R-:W-:Y:S05]  /*e310*/  @!P0 BRA `(.L_x_2095) ;  /* 0x0000004400408947 */ /* 0x004fea0003800000 */
.L_x_2189:
[----:B------:R-:W4:Y:S02]  /*e320*/  S2R R3, SR_TID.X ;  /* 0x0000000000037919 */ /* 0x000f240000002100 */
[----:B----4-:R-:W-:-:S04]  /*e330*/  LOP3.LUT R3, R3, 0x7f, RZ, 0xc0, !PT ;  /* 0x0000007f03037812 */ /* 0x010fc800078ec0ff */
[----:B------:R-:W-:-:S13]  /*e340*/  ISETP.NE.AND P0, PT, R3, RZ, PT ;  /* 0x000000ff0300720c */ /* 0x000fda0003f05270 */
[----:B------:R-:W-:Y:S05]  /*e350*/  @P0 BRA `(.L_x_2096) ;  /* 0x00000000001c0947 */ /* 0x000fea0003800000 */
[----:B------:R-:W4:Y:S01]  /*e360*/  S2R R3, SR_TID.X ;  /* 0x0000000000037919 */ /* 0x000f220000002100 */
[----:B--2---:R-:W-:-:S04]  /*e370*/  IMAD.MOV.U32 R2, RZ, RZ, 0x4000 ;  /* 0x00004000ff027424 */ /* 0x004fc800078e00ff */
[----:B------:R2:W-:Y:S01]  /*e380*/  SYNCS.ARRIVE.TRANS64 RZ, [R0+URZ+0x16830], R2 ;  /* 0x0168300200ff79a7 */ /* 0x0005e2000800003f */
[----:B----4-:R-:W-:-:S04]  /*e390*/  LOP3.LUT R3, R3, 0x1f, RZ, 0xc0, !PT ;  /* 0x0000001f03037812 */ /* 0x010fc800078ec0ff */
[----:B------:R-:W-:-:S13]  /*e3a0*/  ISETP.NE.AND P0, PT, R3, RZ, PT ;  /* 0x000000ff0300720c */ /* 0x000fda0003f05270 */
[----:B--2---:R-:W-:Y:S05]  /*e3b0*/  @!P0 BRA `(.L_x_2096) ;  /* 0x0000000000048947 */ /* 0x004fea0003800000 */
[----:B------:R-:W-:Y:S01]  /*e3c0*/  BPT.TRAP 0x1 ;  /* 0x000000040000795c */ /* 0x000fe20000300000 */
.L_x_2096:
        /* <DEDUP_REMOVED lines=14> */
[----:B------:R-:W-:Y:S02]  /*e4b0*/  ULEA UR11, UR11, UR4, 0x7 ;  /* 0x000000040b0b7291 */ /* 0x000fe4000f8e383f */
[----:B------:R-:W-:Y:S01]  /*e4c0*/  UIADD3 UR8, UR8, 0xe400, URZ ;  /* 0x0000e40008087890 */ /* 0x000fe2000fffe03f */
[----:B------:R-:W-:Y:S01]  /*e4d0*/  UMOV UR4, 0x0 ;  /* 0x0000000000047882 */ /* 0x000fe20000000000 */
[----:B------:R4:W-:Y:S07]  /*e4e0*/  STL [R1], R0 ;  /* 0x0000000001007387 */ /* 0x0009ee0000100800 */
[----:B------:R4:W-:Y:S01]  /*e4f0*/  UTMALDG.4D [UR8], [UR6], desc[UR4] ;  /* 0x00000408060075b4 */ /* 0x0009e20008019000 */
[----:B------:R-:W-:-:S02]  /*e500*/  NOP ;  /* 0x0000000000007918 */ /* 0x000fc40000000000 */
.L_x_2092:
[----:B0-----:R-:W5:Y:S04]  /*e510*/  LDL.LU R4, [R1+0x10] ;  /* 0x0000100001047983 */ /* 0x001f680000300800 */
[----:B------:R-:W3:Y:S04]  /*e520*/  LDL.LU R6, [R1+0xc] ;  /* 0x00000c0001067983 */ /* 0x000ee80000300800 */
[----:B------:R-:W3:Y:S01]  /*e530*/  LDL.LU R3, [R1+0x24] ;  /* 0x0000240001037983 */ /* 0x000ee20000300800 */
[----:B------:R-:W-:Y:S05]  /*e540*/  WARPSYNC.ALL ;  /* 0x0000000000007948 */ /* 0x000fea0003800000 */
[----:B----4-:R-:W-:Y:S01]  /*e550*/  ULDC.64 UR6, c[0x0][0xa00] ;  /* 0x0002800000067ab9 */ /* 0x010fe20000000a00 */
[----:B------:R-:W-:Y:S01]  /*e560*/  ULDC.64 UR4, c[0x0][0x298] ;  /* 0x0000a60000047ab9 */ /* 0x000fe20000000a00 */
[----:B--2---:R-:W-:Y:S01]  /*e570*/  VIADD R0, R17, 0x8400 ;  /* 0x0000840011007836 */ /* 0x004fe20000000000 */
[----:B------:R-:W-:Y:S01]  /*e580*/  BAR.SYNC.DEFER_BLOCKING 0x8, 0x200 ;  /* 0x0208000000007b1d */ /* 0x000fe20000010000 */
[----:B------:R-:W-:-:S03]  /*e590*/  ISETP.NE.U32.AND P0, PT, RZ, UR6, PT ;  /* 0x00000006ff007c0c */ /* 0x000fc6000bf05070 */
[----:B------:R-:W-:Y:S02]  /*e5a0*/  LOP3.LUT P1, RZ, R0, 0x3ff, RZ, 0xc0, !PT ;  /* 0x000003ff00ff7812 */ /* 0x000fe4000782c0ff */
[----:B------:R-:W-:Y:S01]  /*e5b0*/  ISETP.NE.AND.EX P0, PT, RZ, UR7, PT, P0 ;  /* 0x00000007ff007c0c */ /* 0x000fe2000bf05300 */
[----:B------:R-:W-:Y:S01]  /*e5c0*/  BSSY B6, `(.L_x_2097) ;  /* 0x000001d000067945 */ /* 0x000fe20003800000 */
[----:B-----5:R-:W-:Y:S02]  /*e5d0*/  SHF.R.S32.HI R2, RZ, 0x1f, R4 ;  /* 0x0000001fff027819 */ /* 0x020fe40000011404 */
[----:B---3--:R-:W-:-:S03]  /*e5e0*/  SEL R6, R6, RZ, !P0 ;  /* 0x000000ff06067207 */ /* 0x008fc60004000000 */
[----:B------:R-:W-:-:S04]  /*e5f0*/  IMAD R2, R2, UR4, RZ ;  /* 0x0000000402027c24 */ /* 0x000fc8000f8e02ff */
[C---:B------:R-:W-:Y:S01]  /*e600*/  IMAD R0, R4.reuse, UR5, R2 ;  /* 0x0000000504007c24 */ /* 0x040fe2000f8e0202 */
[----:B------:R-:W-:Y:S01]  /*e610*/  SEL R2, R3, RZ, !P0 ;  /* 0x000000ff03027207 */ /* 0x000fe20004000000 */
        /* <DEDUP_REMOVED lines=17> */
[----:B-1----:R-:W-:Y:S02]  /*e730*/  IMAD.U32 R10, RZ, RZ, UR4 ;  /* 0x00000004ff0a7e24 */ /* 0x002fe4000f8e00ff */
[----:B------:R-:W-:Y:S02]  /*e740*/  IMAD.MOV.U32 R8, RZ, RZ, 0x70 ;  /* 0x00000070ff087424 */ /* 0x000fe400078e00ff */
[----:B------:R-:W-:Y:S02]  /*e750*/  IMAD.MOV.U32 R12, RZ, RZ, 0x1 ;  /* 0x00000001ff0c7424 */ /* 0x000fe400078e00ff */
[----:B------:R-:W-:-:S07]  /*e760*/  IMAD.MOV.U32 R13, RZ, RZ, RZ ;  /* 0x000000ffff0d7224 */ /* 0x000fce00078e00ff */
[----:B------:R-:W-:-:S07]  /*e770*/  LEPC R20, `(.L_x_2098) ;  /* 0x000000001014794e */ /* 0x000fce0000000000 */
[----:B0-----:R-:W-:Y:S05]  /*e780*/  CALL.ABS.NOINC R2 ;  /* 0x0000000002007343 */ /* 0x001fea0003c00000 */
.L_x_2098:
[----:B------:R-:W-:Y:S05]  /*e790*/  BSYNC B6 ;  /* 0x0000000000067941 */ /* 0x000fea0003800000 */
.L_x_2097:
        /* <DEDUP_REMOVED lines=8> */
[----:B-1----:R0:W5:Y:S01]  /*e820*/  LDL R10, [R1+0x8] ;  /* 0x00000800010a7983 */ /* 0x0021620000100800 */
[----:B---3--:R-:W-:-:S13]  /*e830*/  ISETP.NE.AND P1, PT, R9, 0x1, PT ;  /* 0x000000010900780c */ /* 0x008fda0003f25270 */
[----:B------:R-:W1:Y:S08]  /*e840*/  @P1 LDC R5, c[0x0][0x450] ;  /* 0x00011400ff051b82 */ /* 0x000e700000000800 */
[----:B------:R-:W3:Y:S01]  /*e850*/  @P1 LDC R8, c[0x0][0x450] ;  /* 0x00011400ff081b82 */ /* 0x000ee20000000800 */
        /* <DEDUP_REMOVED lines=19> */
[----:B-1----:R-:W-:-:S04]  /*e990*/  @P1 SHF.R.U32.HI R4, RZ, R5, R0 ;  /* 0x00000005ff041219 */ /* 0x002fc80000011600 */
[----:B------:R-:W-:-:S05]  /*e9a0*/  SHF.R.S32.HI R0, RZ, 0x1f, R4 ;  /* 0x0000001fff007819 */ /* 0x000fca0000011404 */
[----:B------:R-:W-:-:S04]  /*e9b0*/  IMAD R0, R0, UR4, RZ ;  /* 0x0000000400007c24 */ /* 0x000fc8000f8e02ff */
[C---:B------:R-:W-:Y:S02]  /*e9c0*/  IMAD R7, R4.reuse, UR5, R0 ;  /* 0x0000000504077c24 */ /* 0x040fe4000f8e0200 */
[----:B------:R-:W-:Y:S02]  /*e9d0*/  IMAD.MOV R0, RZ, RZ, -R4 ;  /* 0x000000ffff007224 */ /* 0x000fe400078e0a04 */
[----:B------:R-:W-:-:S04]  /*e9e0*/  IMAD.WIDE.U32 R4, R4, UR4, R2 ;  /* 0x0000000404047c25 */ /* 0x000fc8000f8e0002 */
[----:B------:R-:W-:Y:S02]  /*e9f0*/  IMAD R0, R9, R0, R6 ;  /* 0x0000000009007224 */ /* 0x000fe400078e0206 */
[----:B------:R-:W-:-:S03]  /*ea00*/  IMAD.IADD R5, R5, 0x1, R7 ;  /* 0x0000000105057824 */ /* 0x000fc600078e0207 */
        /* <DEDUP_REMOVED lines=11> */
[----:B---3--:R-:W-:-:S05]  /*eac0*/  @P1 SHF.R.U32.HI R6, RZ, R8, R7 ;  /* 0x00000008ff061219 */ /* 0x008fca0000011607 */
        /* <DEDUP_REMOVED lines=8> */
[----:B0-----:R-:W-:Y:S02]  /*eb50*/  IMAD.SHL.U32 R20, R11, 0x8, RZ ;  /* 0x000000080b147824 */ /* 0x001fe400078e00ff */
        /* <DEDUP_REMOVED lines=93> */
[----:B-1----:R-:W-:-:S04]  /*f130*/  @!P1 LEA R6, P3, R20, R6, 0x1 ;  /* 0x0000000614069211 */ /* 0x002fc800078608ff */
[----:B------:R-:W-:-:S05]  /*f140*/  @!P1 IADD3.X R4, RZ, R4, RZ, P3, !PT ;  /* 0x00000004ff049210 */ /* 0x000fca0001ffe4ff */
        /* <DEDUP_REMOVED lines=24> */
.L_x_2214:
        /* <DEDUP_REMOVED lines=11> */
.L_x_2100:
        /* <DEDUP_REMOVED lines=18> */
.L_x_2215:
[----:B------:R-:W-:Y:S05]  /*f4a0*/  BSYNC B0 ;  /* 0x0000000000007941 */ /* 0x000fea0003800000 */
.L_x_2101:
        /* <DEDUP_REMOVED lines=11> */
[----:B--2---:R-:W-:-:S05]  /*f560*/  IADD3 R2, R2, 0x1, RZ ;  /* 0x0000000102027810 */ /* 0x004fca0007ffe0ff */
        /* <DEDUP_REMOVED lines=39> */
.L_x_2109:
[----:B0-----:R-:W-:Y:S01]  /*f7e0*/  IMAD R4, R6, 0x8, R17 ;  /* 0x0000000806047824 */ /* 0x001fe200078e0211 */
[----:B------:R-:W-:Y:S01]  /*f7f0*/  SHF.L.U32 R2, R10, 0x1f, RZ ;  /* 0x0000001f0a027819 */ /* 0x000fe200000006ff */
[----:B------:R-:W-:Y:S03]  /*f800*/  BSSY B3, `(.L_x_2110) ;  /* 0x0000003000037945 */ /* 0x000fe60003800000 */
[----:B------:R-:W0:Y:S02]  /*f810*/  SYNCS.PHASECHK.TRANS64.TRYWAIT P0, [R4+URZ+0x16840], R2 ;  /* 0x01684002040075a7 */ /* 0x000e24000800017f */
[----:B0-----:R-:W-:Y:S05]  /*f820*/  @!P0 BRA `(.L_x_2111) ;  /* 0x00000040000c8947 */ /* 0x001fea0003800000 */
.L_x_2216:
[----:B------:R-:W-:Y:S05]  /*f830*/  BSYNC B3 ;  /* 0x0000000000037941 */ /* 0x000fea0003800000 */
.L_x_2110:
        /* <DEDUP_REMOVED lines=12> */
.L_x_2113:
[----:B------:R-:W-:Y:S05]  /*f900*/  BSYNC B3 ;  /* 0x0000000000037941 */ /* 0x000fea0003800000 */
.L_x_2112:
[----:B------:R-:W-:Y:S01]  /*f910*/  IMAD.MOV.U32 R11, RZ, RZ, RZ ;  /* 0x000000ffff0b7224 */ /* 0x000fe200078e00ff */
[----:B------:R-:W-:Y:S01]  /*f920*/  UIADD3 UR4, UP0, UR38, 0x370, URZ ;  /* 0x0000037026047890 */ /* 0x000fe2000ff1e03f */
[----:B------:R-:W-:Y:S01]  /*f930*/  IMAD R3, R6, 0x4000, R17 ;  /* 0x0000400006037824 */ /* 0x000fe200078e0211 */
        /* <DEDUP_REMOVED lines=8> */
.L_x_2114:
        /* <DEDUP_REMOVED lines=15> */
.L_x_2217:
[----:B------:R-:W-:Y:S05]  /*fab0*/  BSYNC B3 ;  /* 0x0000000000037941 */ /* 0x000fea0003800000 */
.L_x_2115:
[----:B------:R-:W-:Y:S01]  /*fac0*/  BSSY B3, `(.L_x_2117) ;  /* 0x000000c000037945 */ /* 0x000fe20003800000 */
[----:B------:R-:W-:Y:S01]  /*fad0*/  MOV R12, 0x0 ;  /* 0x00000000000c7802 */ /* 0x000fe20000000f00 */
[----:B------:R-:W-:Y:S02]  /*fae0*/  IMAD.MOV.U32 R13, RZ, RZ, 0x14f00000 ;  /* 0x14f00000ff0d7424 */ /* 0x000fe400078e00ff */
[----:B------:R-:W-:Y:S05]  /*faf0*/  @P1 BRA `(.L_x_2118) ;  /* 0x0000000000201947 */ /* 0x000fea0003800000 */
        /* <DEDUP_REMOVED lines=8> */
.L_x_2118:
[----:B------:R-:W-:Y:S05]  /*fb80*/  BSYNC B3 ;  /* 0x0000000000037941 */ /* 0x000fea0003800000 */
.L_x_2117:
        /* <DEDUP_REMOVED lines=11> */
.L_x_2119:
        /* <DEDUP_REMOVED lines=12> */
.L_x_2108:
[----:B------:R-:W-:Y:S05]  /*fd00*/  BSYNC B1 ;  /* 0x0000000000017941 */ /* 0x000fea0003800000 */
.L_x_2107:
[----:B------:R-:W2:Y:S01]  /*fd10*/  LDL.LU R0, [R1+0x18] ;  /* 0x0000180001007983 */ /* 0x000ea20000300800 */
[----:B------:R-:W-:Y:S02]  /*fd20*/  IMAD.MOV.U32 R28, RZ, RZ, R10 ;  /* 0x000000ffff1c7224 */ /* 0x000fe400078e000a */
[----:B------:R-:W-:Y:S02]  /*fd30*/  IMAD.MOV.U32 R18, RZ, RZ, R6 ;  /* 0x000000ffff127224 */ /* 0x000fe400078e0006 */
[----:B--2---:R-:W-:-:S07]  /*fd40*/  VIADD R0, R0, 0xfffffffd ;  /* 0xfffffffd00007836 */ /* 0x004fce0000000000 */
.L_x_2106:
[----:B------:R-:W-:Y:S05]  /*fd50*/  BSYNC B2 ;  /* 0x0000000000027941 */ /* 0x000fea0003800000 */
.L_x_2105:
[----:B------:R-:W-:Y:S01]  /*fd60*/  VIADD R7, R7, 0xfffffffe ;  /* 0xfffffffe07077836 */ /* 0x000fe20000000000 */
[----:B------:R-:W-:-:S04]  /*fd70*/  LOP3.LUT R2, RZ, R9, RZ, 0x33, !PT ;  /* 0x00000009ff027212 */ /* 0x000fc800078e33ff */
[----:B------:R-:W-:-:S13]  /*fd80*/  ISETP.NE.AND P0, PT, R7, R2, PT ;  /* 0x000000020700720c */ /* 0x000fda0003f05270 */
[----:B------:R-:W-:Y:S05]  /*fd90*/  @!P0 BRA `(.L_x_2104) ;  /* 0x0000000c00a08947 */ /* 0x000fea0003800000 */
[----:B------:R-:W-:-:S07]  /*fda0*/  IMAD.MOV.U32 R4, RZ, RZ, R19 ;  /* 0x000000ffff047224 */ /* 0x000fce00078e0013 */
.L_x_2146:
[----:B------:R-:W2:Y:S01]  /*fdb0*/  LDL R2, [R1] ;  /* 0x0000000001027983 */ /* 0x000ea20000100800 */
[----:B------:R-:W-:Y:S01]  /*fdc0*/  IADD3 R6, R18, 0x1, RZ ;  /* 0x0000000112067810 */ /* 0x000fe20007ffe0ff */
        /* <DEDUP_REMOVED lines=30> */
.L_x_2122:
[----:B------:R-:W-:Y:S01]  /*ffb0*/  IMAD R2, R6, 0x8, R17 ;  /* 0x0000000806027824 */ /* 0x000fe200078e0211 */
[----:B------:R-:W-:Y:S01]  /*ffc0*/  SHF.L.U32 R3, R7, 0x1f, RZ ;  /* 0x0000001f07037819 */ /* 0x000fe200000006ff */
[----:B------:R-:W-:Y:S03]  /*ffd0*/  BSSY B2, `(.L_x_2123) ;  /* 0x0000003000027945 */ /* 0x000fe60003800000 */
[----:B------:R-:W1:Y:S02]  /*ffe0*/  SYNCS.PHASECHK.TRANS64.TRYWAIT P0, [R2+URZ+0x16840], R3 ;  /* 0x01684003020075a7 */ /* 0x000e64000800017f */
[----:B-1----:R-:W-:Y:S05]  /*fff0*/  @!P0 BRA `(.L_x_2124) ;  /* 0x0000003800408947 */ /* 0x002fea0003800000 */
.L_x_2218:
[----:B------:R-:W-:Y:S05]  /*10000*/  BSYNC B2 ;  /* 0x0000000000027941 */ /* 0x000fea0003800000 */
.L_x_2123:
        /* <DEDUP_REMOVED lines=12> */
.L_x_2126:
[----:B------:R-:W-:Y:S05]  /*100d0*/  BSYNC B2 ;  /* 0x0000000000027941 */ /* 0x000fea0003800000 */
.L_x_2125:
        /* <DEDUP_REMOVED lines=11> */
.L_x_2127:
        /* <DEDUP_REMOVED lines=15> */
.L_x_2219:
[----:B------:R-:W-:Y:S05]  /*10280*/  BSYNC B2 ;  /* 0x0000000000027941 */ /* 0x000fea0003800000 */
.L_x_2128:
        /* <DEDUP_REMOVED lines=11> */
.L_x_2131:
[----:B------:R-:W-:Y:S05]  /*10340*/  BSYNC B2 ;  /* 0x0000000000027941 */ /* 0x000fea0003800000 */
.L_x_2130:
[----:B------:R-:W-:Y:S01]  /*10350*/  R2UR UR10, R5 ;  /* 0x00000000050a72ca */ /* 0x000fe200000e0000 */
[----:B------:R-:W-:Y:S01]  /*10360*/  UIADD3 UR4, UP0, UR38, 0x470, URZ ;  /* 0x0000047026047890 */ /* 0x000fe2000ff1e03f */
[----:B------:R-:W-:Y:S01]  /*10370*/  R2UR UR7, R3 ;  /* 0x00000000030772ca */ /* 0x000fe200000e0000 */
[----:B0-----:R-:W-:Y:S01]  /*10380*/  VIADD R10, R10, 0x50 ;  /* 0x000000500a0a7836 */ /* 0x001fe20000000000 */
[----:B------:R-:W-:Y:S01]  /*10390*/  LEA R18, R18, R17, 0xe ;  /* 0x0000001112127211 */ /* 0x000fe200078e70ff */
[----:B------:R-:W-:Y:S01]  /*103a0*/  UIADD3.X UR5, URZ, UR39, URZ, UP0, !UPT ;  /* 0x000000273f057290 */ /* 0x000fe200087fe43f */
[----:B------:R-:W-:Y:S01]  /*103b0*/  R2UR UR6, R2 ;  /* 0x00000000020672ca */ /* 0x000fe200000e0000 */
[----:B------:R-:W-:Y:S01]  /*103c0*/  IMAD R2, R22, 0x80, R26 ;  /* 0x0000008016027824 */ /* 0x000fe200078e021a */
[----:B------:R-:W-:Y:S01]  /*103d0*/  PLOP3.LUT P0, PT, PT, PT, PT, 0x80, 0x0 ;  /* 0x000000000000781c */ /* 0x000fe20003f0f070 */
[----:B------:R-:W-:-:S12]  /*103e0*/  VIADD R18, R18, 0x400 ;  /* 0x0000040012127836 */ /* 0x000fd80000000000 */
.L_x_2132:
        /* <DEDUP_REMOVED lines=12> */
.L_x_2121:
[----:B------:R-:W-:Y:S05]  /*104b0*/  BSYNC B1 ;  /* 0x0000000000017941 */ /* 0x000fea0003800000 */
.L_x_2120:
        /* <DEDUP_REMOVED lines=32> */
.L_x_2135:
[----:B------:R-:W-:Y:S01]  /*106c0*/  IMAD R2, R18, 0x8, R17 ;  /* 0x0000000812027824 */ /* 0x000fe200078e0211 */
[----:B------:R-:W-:Y:S01]  /*106d0*/  SHF.L.U32 R3, R28, 0x1f, RZ ;  /* 0x0000001f1c037819 */ /* 0x000fe200000006ff */
[----:B------:R-:W-:Y:S03]  /*106e0*/  BSSY B2, `(.L_x_2136) ;  /* 0x0000003000027945 */ /* 0x000fe60003800000 */
[----:B------:R-:W1:Y:S02]  /*106f0*/  SYNCS.PHASECHK.TRANS64.TRYWAIT P0, [R2+URZ+0x16840], R3 ;  /* 0x01684003020075a7 */ /* 0x000e64000800017f */
[----:B-1----:R-:W-:Y:S05]  /*10700*/  @!P0 BRA `(.L_x_2137) ;  /* 0x0000003000a48947 */ /* 0x002fea0003800000 */
.L_x_2220:
[----:B------:R-:W-:Y:S05]  /*10710*/  BSYNC B2 ;  /* 0x0000000000027941 */ /* 0x000fea0003800000 */
.L_x_2136:
        /* <DEDUP_REMOVED lines=12> */
.L_x_2139:
[----:B------:R-:W-:Y:S05]  /*107e0*/  BSYNC B2 ;  /* 0x0000000000027941 */ /* 0x000fea0003800000 */
.L_x_2138:
[----:B------:R-:W-:Y:S01]  /*107f0*/  IMAD.MOV.U32 R5, RZ, RZ, RZ ;  /* 0x000000ffff057224 */ /* 0x000fe200078e00ff */
[C---:B-1----:R-:W-:Y:S01]  /*10800*/  LEA R3, R18.reuse, R8, 0x3 ;  /* 0x0000000812037211 */ /* 0x042fe200078e18ff */
[----:B------:R-:W-:Y:S01]  /*10810*/  IMAD R11, R18, 0x4000, R17 ;  /* 0x00004000120b7824 */ /* 0x000fe200078e0211 */
[----:B------:R-:W-:Y:S01]  /*10820*/  UIADD3 UR4, UP0, UR38, 0x370, URZ ;  /* 0x0000037026047890 */ /* 0x000fe2000ff1e03f */
        /* <DEDUP_REMOVED lines=8> */
.L_x_2140:
        /* <DEDUP_REMOVED lines=15> */
.L_x_2221:
[----:B------:R-:W-:Y:S05]  /*109a0*/  BSYNC B2 ;  /* 0x0000000000027941 */ /* 0x000fea0003800000 */
.L_x_2141:
        /* <DEDUP_REMOVED lines=11> */
.L_x_2144:
[----:B------:R-:W-:Y:S05]  /*10a60*/  BSYNC B2 ;  /* 0x0000000000027941 */ /* 0x000fea0003800000 */
.L_x_2143:
        /* <DEDUP_REMOVED lines=10> */
.L_x_2145:
        /* <DEDUP_REMOVED lines=12> */
.L_x_2134:
[----:B------:R-:W-:Y:S05]  /*10bd0*/  BSYNC B1 ;  /* 0x0000000000017941 */ /* 0x000fea0003800000 */
.L_x_2133:
[----:B------:R-:W2:Y:S01]  /*10be0*/  LDL R2, [R1+0x4] ;  /* 0x0000040001027983 */ /* 0x000ea20000100800 */
[----:B------:R-:W-:Y:S01]  /*10bf0*/  VIADD R0, R0, 0xfffffffe ;  /* 0xfffffffe00007836 */ /* 0x000fe20000000000 */
[----:B--2---:R-:W-:-:S13]  /*10c00*/  ISETP.GT.AND P0, PT, R9, R2, PT ;  /* 0x000000020900720c */ /* 0x004fda0003f04270 */
[----:B------:R-:W-:Y:S05]  /*10c10*/  @P0 BRA `(.L_x_2146) ;  /* 0xfffffff000640947 */ /* 0x000fea000383ffff */
.L_x_2104:
[----:B------:R-:W-:Y:S05]  /*10c20*/  BSYNC B0 ;  /* 0x0000000000007941 */ /* 0x000fea0003800000 */
.L_x_2103:
        /* <DEDUP_REMOVED lines=17> */
.L_x_2148:
[----:B------:R-:W-:Y:S05]  /*10d40*/  BSYNC B0 ;  /* 0x0000000000007941 */ /* 0x000fea0003800000 */
.L_x_2147:
        /* <DEDUP_REMOVED lines=10> */
.L_x_2222:
[----:B------:R-:W-:Y:S05]  /*10df0*/  BSYNC B1 ;  /* 0x0000000000017941 */ /* 0x000fea0003800000 */
.L_x_2151:
        /* <DEDUP_REMOVED lines=9> */
.L_x_2154:
[----:B------:R-:W-:Y:S05]  /*10e90*/  BSYNC B1 ;  /* 0x0000000000017941 */ /* 0x000fea0003800000 */
.L_x_2153:
        /* <DEDUP_REMOVED lines=10> */
.L_x_2155:
        /* <DEDUP_REMOVED lines=10> */
.L_x_2150:
[----:B------:R-:W-:Y:S05]  /*10fe0*/  BSYNC B0 ;  /* 0x0000000000007941 */ /* 0x000fea0003800000 */
.L_x_2149:
[----:B------:R-:W-:-:S05]  /*10ff0*/  VIADD R18, R18, 0x1 ;  /* 0x0000000112127836 */ /* 0x000fca0000000000 */
[----:B------:R-:W-:-:S04]  /*11000*/  ISETP.NE.AND P0, PT, R18, 0x2, PT ;  /* 0x000000021200780c */ /* 0x000fc80003f05270 */
[----:B------:R-:W-:Y:S02]  /*11010*/  SEL R3, RZ, 0x1, P0 ;  /* 0x00000001ff037807 */ /* 0x000fe40000000000 */
[----:B------:R-:W-:Y:S02]  /*11020*/  SEL R18, R18, RZ, P0 ;  /* 0x000000ff12127207 */ /* 0x000fe40000000000 */
[----:B------:R-:W-:-:S07]  /*11030*/  LOP3.LUT R28, R28, R3, RZ, 0x3c, !PT ;  /* 0x000000031c1c7212 */ /* 0x000fce00078e3cff */
.L_x_2085:
[----:B------:R-:W-:Y:S05]  /*11040*/  BSYNC B7 ;  /* 0x0000000000077941 */ /* 0x000fea0003800000 */
.L_x_2083:
[----:B------:R-:W2:Y:S02]  /*11050*/  LDL R0, [R1+0x3c] ;  /* 0x00003c0001007983 */ /* 0x000ea40000100800 */
[----:B--2---:R-:W-:-:S13]  /*11060*/  ISETP.NE.AND P0, PT, R0, RZ, PT ;  /* 0x000000ff0000720c */ /* 0x004fda0003f05270 */
[----:B------:R-:W-:Y:S05]  /*11070*/  @!P0 BRA `(.L_x_2156) ;  /* 0x0000000000248947 */ /* 0x000fea0003800000 */
[----:B------:R-:W-:Y:S05]  /*11080*/  WARPSYNC.ALL ;  /* 0x0000000000007948 */ /* 0x000fea0003800000 */
[----:B------:R-:W2:Y:S08]  /*11090*/  S2UR UR5, SR_CgaCtaId ;  /* 0x00000000000579c3 */ /* 0x000eb00000008800 */
[----:B------:R-:W-:Y:S06]  /*110a0*/  BAR.SYNC.DEFER_BLOCKING 0x5, 0x200 ;  /* 0x0148000000007b1d */ /* 0x000fec0000010000 */
[----:B------:R-:W-:-:S02]  /*110b0*/  UMOV UR4, 0x400 ;  /* 0x0000040000047882 */ /* 0x000fc40000000000 */
[----:B--2---:R-:W-:-:S06]  /*110c0*/  ULEA UR4, UR5, UR4, 0x18 ;  /* 0x0000000405047291 */ /* 0x004fcc000f8ec03f */
[----:B------:R-:W-:-:S05]  /*110d0*/  IMAD.U32 R17, RZ, RZ, UR4 ;  /* 0x00000004ff117e24 */ /* 0x000fca000f8e00ff */
[----:B------:R2:W4:Y:S01]  /*110e0*/  LDS.128 R24, [R17+0x168d0] ;  /* 0x0168d00011187984 */ /* 0x0005220000000c00 */
[----:B------:R-:W-:Y:S06]  /*110f0*/  BAR.ARV 0x4, 0x200 ;  /* 0x0108000000007b1d */ /* 0x000fec0000002000 */
[----:B------:R-:W-:Y:S05]  /*11100*/  BRA `(.L_x_2157) ;  /* 0x0000000c00d47947 */ /* 0x000fea0003800000 */
.L_x_2156:
        /* <DEDUP_REMOVED lines=9> */
[----:B------:R-:W2:Y:S01]  /*111a0*/  @!P1 LDC.64 R4, c[0x0][0xc78] ;  /* 0x00031e00ff049b82 */ /* 0x000ea20000000a00 */
[----:B0-----:R-:W-:-:S05]  /*111b0*/  @!P1 IMAD.WIDE R2, R9, 0x4, R2 ;  /* 0x0000000409029825 */ /* 0x001fca00078e0202 */
[----:B---3--:R2:W3:Y:S02]  /*111c0*/  @!P1 LDG.E R7, desc[UR40][R2.64] ;  /* 0x0000002802079981 */ /* 0x0084e4000c1e1900 */
        /* <DEDUP_REMOVED lines=11> */
[----:B---3--:R-:W-:Y:S02]  /*11280*/  @!P1 IMAD.MOV.U32 R25, RZ, RZ, R7 ;  /* 0x000000ffff199224 */ /* 0x008fe400078e0007 */
[----:B--2---:R-:W-:Y:S01]  /*11290*/  @!P1 IMAD.MOV.U32 R5, RZ, RZ, R4 ;  /* 0x000000ffff059224 */ /* 0x004fe200078e0004 */
        /* <DEDUP_REMOVED lines=17> */
[----:B------:R0:W2:Y:S02]  /*113b0*/  SHFL.IDX PT, R14, R3, 0x1f, 0x1f ;  /* 0x03e01f00030e7f89 */ /* 0x0000a400000e0000 */
.L_x_2232:
[----:B------:R-:W-:Y:S02]  /*113c0*/  ULDC UR4, c[0x0][0xc38] ;  /* 0x00030e0000047ab9 */ /* 0x000fe40000000800 */
[----:B------:R-:W-:-:S04]  /*113d0*/  IMAD.U32 R4, RZ, RZ, UR4 ;  /* 0x00000004ff047e24 */ /* 0x000fc8000f8e00ff */
[----:B--2---:R-:W-:-:S04]  /*113e0*/  IMAD R7, R14, R4, RZ ;  /* 0x000000040e077224 */ /* 0x004fc800078e02ff */
[----:B------:R-:W-:-:S05]  /*113f0*/  IMAD.IADD R6, R6, 0x1, R7 ;  /* 0x0000000106067824 */ /* 0x000fca00078e0207 */
[----:B------:R-:W-:-:S13]  /*11400*/  ISETP.GT.AND P6, PT, R6, R0, PT ;  /* 0x000000000600720c */ /* 0x000fda0003fc4270 */
[----:B------:R-:W-:Y:S05]  /*11410*/  @P6 BRA `(.L_x_2159) ;  /* 0x0000000000a46947 */ /* 0x000fea0003800000 */
.L_x_2162:
[----:B------:R-:W2:Y:S01]  /*11420*/  LDC R2, c[0x0][0xc3c] ;  /* 0x00030f00ff027b82 */ /* 0x000ea20000000800 */
[----:B------:R-:W-:-:S05]  /*11430*/  VIADD R27, R27, 0x1f ;  /* 0x0000001f1b1b7836 */ /* 0x000fca0000000000 */
[----:B--2---:R-:W-:-:S13]  /*11440*/  ISETP.GE.AND P6, PT, R27, R2, PT ;  /* 0x000000021b00720c */ /* 0x004fda0003fc6270 */
[----:B------:R-:W-:Y:S05]  /*11450*/  @P6 BRA `(.L_x_2160) ;  /* 0x0000000800bc6947 */ /* 0x000fea0003800000 */
[----:B0-----:R-:W0:Y:S01]  /*11460*/  S2R R3, SR_TID.X ;  /* 0x0000000000037919 */ /* 0x001e220000002100 */
[----:B------:R-:W-:Y:S01]  /*11470*/  IMAD.MOV.U32 R25, RZ, RZ, RZ ;  /* 0x000000ffff197224 */ /* 0x000fe200078e00ff */
[----:B0-----:R-:W-:-:S05]  /*11480*/  LOP3.LUT R3, R3, 0x1f, RZ, 0xc0, !PT ;  /* 0x0000001f03037812 */ /* 0x001fca00078ec0ff */
[----:B------:R-:W-:-:S05]  /*11490*/  IMAD.IADD R7, R27, 0x1, R3 ;  /* 0x000000011b077824 */ /* 0x000fca00078e0203 */
[----:B------:R-:W-:-:S13]  /*114a0*/  ISETP.GE.OR P6, PT, R7, R2, !P0 ;  /* 0x000000020700720c */ /* 0x000fda00047c6670 */
[----:B------:R-:W0:Y:S08]  /*114b0*/  @!P6 LDC.64 R2, c[0x0][0xc80] ;  /* 0x00032000ff02eb82 */ /* 0x000e300000000a00 */
[----:B------:R-:W2:Y:S01]  /*114c0*/  @!P6 LDC.64 R4, c[0x0][0xc78] ;  /* 0x00031e00ff04eb82 */ /* 0x000ea20000000a00 */
[----:B0-----:R-:W-:-:S05]  /*114d0*/  @!P6 IMAD.WIDE R2, R7, 0x4, R2 ;  /* 0x000000040702e825 */ /* 0x001fca00078e0202 */
[----:B------:R2:W3:Y:S02]  /*114e0*/  @!P6 LDG.E R25, desc[UR40][R2.64] ;  /* 0x000000280219e981 */ /* 0x0004e4000c1e1900 */
[----:B--2---:R-:W-:-:S04]  /*114f0*/  @!P6 IMAD.WIDE R2, R7, 0x4, R4 ;  /* 0x000000040702e825 */ /* 0x004fc800078e0204 */
[----:B------:R-:W-:-:S06]  /*11500*/  IMAD.MOV.U32 R5, RZ, RZ, RZ ;  /* 0x000000ffff057224 */ /* 0x000fcc00078e00ff */
        /* <DEDUP_REMOVED lines=19> */
[----:B------:R0:W2:Y:S02]  /*11640*/  SHFL.IDX PT, R14, R3, 0x1f, 0x1f ;  /* 0x03e01f00030e7f89 */ /* 0x0000a400000e0000 */
.L_x_2240:
[----:B------:R-:W-:Y:S02]  /*11650*/  ULDC UR4, c[0x0][0xc38] ;  /* 0x00030e0000047ab9 */ /* 0x000fe40000000800 */
[----:B------:R-:W-:-:S04]  /*11660*/  IMAD.U32 R4, RZ, RZ, UR4 ;  /* 0x00000004ff047e24 */ /* 0x000fc8000f8e00ff */
[----:B--2---:R-:W-:-:S04]  /*11670*/  IMAD R7, R14, R4, RZ ;  /* 0x000000040e077224 */ /* 0x004fc800078e02ff */
[----:B------:R-:W-:-:S05]  /*11680*/  IMAD.IADD R6, R7, 0x1, R6 ;  /* 0x0000000107067824 */ /* 0x000fca00078e0206 */
[----:B------:R-:W-:-:S13]  /*11690*/  ISETP.GT.AND P6, PT, R6, R0, PT ;  /* 0x000000000600720c */ /* 0x000fda0003fc4270 */
[----:B------:R-:W-:Y:S05]  /*116a0*/  @!P6 BRA `(.L_x_2162) ;  /* 0xfffffffc005ce947 */ /* 0x000fea000383ffff */
.L_x_2159:
[----:B------:R-:W-:Y:S01]  /*116b0*/  IMAD.IADD R7, R6, 0x1, -R7 ;  /* 0x0000000106077824 */ /* 0x000fe200078e0a07 */
[----:B------:R-:W-:-:S03]  /*116c0*/  UMOV UR4, 0xffffffff ;  /* 0xffffffff00047882 */ /* 0x000fc60000000000 */
[----:B------:R-:W-:-:S05]  /*116d0*/  IMAD R9, R3, R4, R7 ;  /* 0x0000000403097224 */ /* 0x000fca00078e0207 */
[----:B------:R-:W-:Y:S01]  /*116e0*/  ISETP.GT.AND P6, PT, R9, R0, PT ;  /* 0x000000000900720c */ /* 0x000fe20003fc4270 */
[----:B------:R-:W-:-:S12]  /*116f0*/  BRA.DIV UR4, `(.L_x_2163) ;  /* 0x0000002a04d47947 */ /* 0x000fd8000b800000 */
[----:B------:R-:W-:-:S04]  /*11700*/  VOTE.ANY R2, PT, !P6 ;  /* 0x0000000000027806 */ /* 0x000fc800070e0100 */
[----:B------:R-:W2:Y:S02]  /*11710*/  POPC R12, R2 ;  /* 0x00000002000c7309 */ /* 0x000ea40000000000 */
[----:B--2---:R2:W3:Y:S01]  /*11720*/  SHFL.IDX PT, R25, R25, R12, 0x1f ;  /* 0x00001f0c19197589 */ /* 0x0044e200000e0000 */
[----:B------:R-:W-:-:S03]  /*11730*/  IADD3 R27, R12, R27, RZ ;  /* 0x0000001b0c1b7210 */ /* 0x000fc60007ffe0ff */
[----:B------:R2:W4:Y:S04]  /*11740*/  SHFL.IDX PT, R5, R5, R12, 0x1f ;  /* 0x00001f0c05057589 */ /* 0x00052800000e0000 */
.L_x_2245:
[----:B------:R-:W-:-:S13]  /*11750*/  ISETP.NE.AND P0, PT, R2, RZ, PT ;  /* 0x000000ff0200720c */ /* 0x000fda0003f05270 */
[----:B------:R-:W-:Y:S05]  /*11760*/  @!P0 BRA `(.L_x_2164) ;  /* 0x0000000000108947 */ /* 0x000fea0003800000 */
[----:B------:R-:W-:Y:S01]  /*11770*/  UMOV UR4, 0xffffffff ;  /* 0xffffffff00047882 */ /* 0x000fe20000000000 */
[----:B--2---:R-:W-:Y:S02]  /*11780*/  VIADD R12, R12, 0xffffffff ;  /* 0xffffffff0c0c7836 */ /* 0x004fe40000000000 */
[----:B------:R-:W-:Y:S05]  /*11790*/  BRA.DIV UR4, `(.L_x_2165) ;  /* 0x0000002e04087947 */ /* 0x000fea000b800000 */
[----:B------:R2:W0:Y:S02]  /*117a0*/  SHFL.IDX PT, R24, R3, R12, 0x1f ;  /* 0x00001f0c03187589 */ /* 0x00042400000e0000 */
.L_x_2164:
[----:B----4-:R-:W-:Y:S01]  /*117b0*/  ISETP.NE.AND P0, PT, R5, 0x1, PT ;  /* 0x000000010500780c */ /* 0x010fe20003f05270 */
[----:B0-----:R-:W-:-:S04]  /*117c0*/  IMAD R24, R24, R4, R7 ;  /* 0x0000000418187224 */ /* 0x001fc800078e0207 */
[----:B------:R-:W-:-:S08]  /*117d0*/  IMAD.IADD R0, R0, 0x1, -R24 ;  /* 0x0000000100007824 */ /* 0x000fd000078e0a18 */
[----:B------:R-:W-:Y:S05]  /*117e0*/  @!P0 BRA `(.L_x_2166) ;  /* 0x0000000000dc8947 */ /* 0x000fea0003800000 */
[----:B---3--:R-:W-:Y:S02]  /*117f0*/  IABS R4, R25 ;  /* 0x0000001900047213 */ /* 0x008fe40000000000 */
[----:B------:R-:W-:Y:S02]  /*11800*/  IABS R6, R5 ;  /* 0x0000000500067213 */ /* 0x000fe40000000000 */
[----:B------:R-:W0:Y:S08]  /*11810*/  I2F.RP R7, R4 ;  /* 0x0000000400077306 */ /* 0x000e300000209400 */
[----:B------:R-:W3:Y:S08]  /*11820*/  I2F.RP R8, R6 ;  /* 0x0000000600087306 */ /* 0x000ef00000209400 */
[----:B0-----:R-:W0:Y:S08]  /*11830*/  MUFU.RCP R7, R7 ;  /* 0x0000000700077308 */ /* 0x001e300000001000 */
[----:B---3--:R-:W-:Y:S01]  /*11840*/  MUFU.RCP R8, R8 ;  /* 0x0000000800087308 */ /* 0x008fe20000001000 */
[----:B0-----:R-:W-:Y:S01]  /*11850*/  VIADD R2, R7, 0xffffffe ;  /* 0x0ffffffe07027836 */ /* 0x001fe20000000000 */
[----:B------:R-:W-:-:S06]  /*11860*/  IABS R7, R25 ;  /* 0x0000001900077213 */ /* 0x000fcc0000000000 */
[----:B--2---:R0:W2:Y:S02]  /*11870*/  F2I.FTZ.U32.TRUNC.NTZ R3, R2 ;  /* 0x0000000200037305 */ /* 0x0040a4000021f000 */
[----:B0-----:R-:W-:Y:S02]  /*11880*/  IMAD.MOV.U32 R2, RZ, RZ, RZ ;  /* 0x000000ffff027224 */ /* 0x001fe400078e00ff */
[----:B--2---:R-:W-:-:S04]  /*11890*/  IMAD.MOV R9, RZ, RZ, -R3 ;  /* 0x000000ffff097224 */ /* 0x004fc800078e0a03 */
[----:B------:R-:W-:-:S04]  /*118a0*/  IMAD R9, R9, R4, RZ ;  /* 0x0000000409097224 */ /* 0x000fc800078e02ff */
[----:B------:R-:W-:Y:S01]  /*118b0*/  IMAD.HI.U32 R3, R3, R9, R2 ;  /* 0x0000000903037227 */ /* 0x000fe200078e0002 */
[----:B------:R-:W-:-:S03]  /*118c0*/  IABS R2, R0 ;  /* 0x0000000000027213 */ /* 0x000fc60000000000 */
[----:B------:R-:W-:Y:S02]  /*118d0*/  IMAD.MOV R9, RZ, RZ, -R7 ;  /* 0x000000ffff097224 */ /* 0x000fe400078e0a07 */
[----:B------:R-:W-:-:S04]  /*118e0*/  IMAD.HI.U32 R7, R3, R2, RZ ;  /* 0x0000000203077227 */ /* 0x000fc800078e00ff */
[----:B------:R-:W-:Y:S02]  /*118f0*/  IMAD R9, R7, R9, R2 ;  /* 0x0000000907097224 */ /* 0x000fe400078e0202 */
[----:B------:R-:W-:Y:S02]  /*11900*/  VIADD R3, R8, 0xffffffe ;  /* 0x0ffffffe08037836 */ /* 0x000fe40000000000 */
[----:B------:R-:W-:Y:S01]  /*11910*/  IMAD.MOV.U32 R2, RZ, RZ, RZ ;  /* 0x000000ffff027224 */ /* 0x000fe200078e00ff */
[----:B------:R-:W-:-:S03]  /*11920*/  ISETP.GT.U32.AND P1, PT, R4, R9, PT ;  /* 0x000000090400720c */ /* 0x000fc60003f24070 */
[----:B------:R-:W0:Y:S10]  /*11930*/  F2I.FTZ.U32.TRUNC.NTZ R3, R3 ;  /* 0x0000000300037305 */ /* 0x000e34000021f000 */
[----:B------:R-:W-:-:S02]  /*11940*/  @!P1 IMAD.IADD R9, R9, 0x1, -R4 ;  /* 0x0000000109099824 */ /* 0x000fc400078e0a04 */
[----:B------:R-:W-:Y:S01]  /*11950*/  @!P1 VIADD R7, R7, 0x1 ;  /* 0x0000000107079836 */ /* 0x000fe20000000000 */
[----:B------:R-:W-:Y:S02]  /*11960*/  ISETP.NE.AND P1, PT, R25, RZ, PT ;  /* 0x000000ff1900720c */ /* 0x000fe40003f25270 */
[----:B------:R-:W-:Y:S01]  /*11970*/  ISETP.GE.U32.AND P0, PT, R9, R4, PT ;  /* 0x000000040900720c */ /* 0x000fe20003f06070 */
[----:B0-----:R-:W-:-:S04]  /*11980*/  IMAD.MOV R9, RZ, RZ, -R3 ;  /* 0x000000ffff097224 */ /* 0x001fc800078e0a03 */
[----:B------:R-:W-:-:S04]  /*11990*/  IMAD R9, R9, R6, RZ ;  /* 0x0000000609097224 */ /* 0x000fc800078e02ff */
[----:B------:R-:W-:Y:S01]  /*119a0*/  IMAD.HI.U32 R4, R3, R9, R2 ;  /* 0x0000000903047227 */ /* 0x000fe200078e0002 */
[----:B------:R-:W-:-:S03]  /*119b0*/  LOP3.LUT R2, R0, R25, RZ, 0x3c, !PT ;  /* 0x0000001900027212 */ /* 0x000fc600078e3cff */
[----:B------:R-:W-:Y:S01]  /*119c0*/  @P0 VIADD R7, R7, 0x1 ;  /* 0x0000000107070836 */ /* 0x000fe20000000000 */
[----:B------:R-:W-:Y:S02]  /*119d0*/  ISETP.GE.AND P2, PT, R2, RZ, PT ;  /* 0x000000ff0200720c */ /* 0x000fe40003f46270 */
[----:B------:R-:W-:-:S05]  /*119e0*/  IABS R2, R5 ;  /* 0x0000000500027213 */ /* 0x000fca0000000000 */
[----:B------:R-:W-:-:S06]  /*119f0*/  IMAD.MOV R2, RZ, RZ, -R2 ;  /* 0x000000ffff027224 */ /* 0x000fcc00078e0a02 */
[----:B------:R-:W-:Y:S01]  /*11a00*/  @!P2 IMAD.MOV R7, RZ, RZ, -R7 ;  /* 0x000000ffff07a224 */ /* 0x000fe200078e0a07 */
[----:B------:R-:W-:-:S04]  /*11a10*/  @!P1 LOP3.LUT R7, RZ, R25, RZ, 0x33, !PT ;  /* 0x00000019ff079212 */ /* 0x000fc800078e33ff */
[----:B------:R-:W-:-:S05]  /*11a20*/  IABS R3, R7 ;  /* 0x0000000700037213 */ /* 0x000fca0000000000 */
[----:B------:R-:W-:-:S04]  /*11a30*/  IMAD.HI.U32 R4, R4, R3, RZ ;  /* 0x0000000304047227 */ /* 0x000fc800078e00ff */
[----:B------:R-:W-:Y:S01]  /*11a40*/  IMAD R3, R4, R2, R3 ;  /* 0x0000000204037224 */ /* 0x000fe200078e0203 */
[----:B------:R-:W-:-:S04]  /*11a50*/  LOP3.LUT R2, R7, R5, RZ, 0x3c, !PT ;  /* 0x0000000507027212 */ /* 0x000fc800078e3cff */
[----:B------:R-:W-:Y:S02]  /*11a60*/  ISETP.GT.U32.AND P1, PT, R6, R3, PT ;  /* 0x000000030600720c */ /* 0x000fe40003f24070 */
[----:B------:R-:W-:-:S11]  /*11a70*/  ISETP.GE.AND P2, PT, R2, RZ, PT ;  /* 0x000000ff0200720c */ /* 0x000fd60003f46270 */
[----:B------:R-:W-:Y:S01]  /*11a80*/  @!P1 IMAD.IADD R3, R3, 0x1, -R6 ;  /* 0x0000000103039824 */ /* 0x000fe200078e0a06 */
[----:B------:R-:W-:Y:S02]  /*11a90*/  @!P1 IADD3 R4, R4, 0x1, RZ ;  /* 0x0000000104049810 */ /* 0x000fe40007ffe0ff */
[----:B------:R-:W-:Y:S02]  /*11aa0*/  ISETP.NE.AND P1, PT, R5, RZ, PT ;  /* 0x000000ff0500720c */ /* 0x000fe40003f25270 */
[----:B------:R-:W-:Y:S01]  /*11ab0*/  ISETP.GE.U32.AND P0, PT, R3, R6, PT ;  /* 0x000000060300720c */ /* 0x000fe20003f06070 */
[----:B------:R-:W-:-:S04]  /*11ac0*/  IMAD.MOV R3, RZ, RZ, -R7 ;  /* 0x000000ffff037224 */ /* 0x000fc800078e0a07 */
[----:B------:R-:W-:-:S08]  /*11ad0*/  IMAD R3, R25, R3, R0 ;  /* 0x0000000319037224 */ /* 0x000fd000078e0200 */
[----:B------:R-:W-:-:S04]  /*11ae0*/  @P0 VIADD R4, R4, 0x1 ;  /* 0x0000000104040836 */ /* 0x000fc80000000000 */
[----:B------:R-:W-:Y:S01]  /*11af0*/  @!P2 IMAD.MOV R4, RZ, RZ, -R4 ;  /* 0x000000ffff04a224 */ /* 0x000fe200078e0a04 */
[----:B------:R-:W-:-:S05]  /*11b00*/  @!P1 LOP3.LUT R4, RZ, R5, RZ, 0x33, !PT ;  /* 0x00000005ff049212 */ /* 0x000fca00078e33ff */
[--C-:B------:R-:W-:Y:S02]  /*11b10*/  IMAD.MOV R2, RZ, RZ, -R4.reuse ;  /* 0x000000ffff027224 */ /* 0x100fe400078e0a04 */
[C---:B------:R-:W-:Y:S02]  /*11b20*/  IMAD R4, R5.reuse, 0x1000000, R4 ;  /* 0x0100000005047824 */ /* 0x040fe400078e0204 */
[----:B------:R-:W-:-:S04]  /*11b30*/  IMAD R5, R5, R2, R7 ;  /* 0x0000000205057224 */ /* 0x000fc800078e0207 */
[----:B------:R-:W-:Y:S01]  /*11b40*/  IMAD R26, R5, 0x10000, R4 ;  /* 0x00010000051a7824 */ /* 0x000fe200078e0204 */
[----:B------:R-:W-:Y:S06]  /*11b50*/  BRA `(.L_x_2167) ;  /* 0x0000000000f07947 */ /* 0x000fec0003800000 */
.L_x_2166:
[----:B--2---:R-:W0:Y:S02]  /*11b60*/  LDC.64 R2, c[0x0][0xc90] ;  /* 0x00032400ff027b82 */ /* 0x004e240000000a00 */
[----:B0-----:R-:W-:-:S05]  /*11b70*/  IMAD.WIDE R2, R27, 0x4, R2 ;  /* 0x000000041b027825 */ /* 0x001fca00078e0202 */
[----:B------:R0:W3:Y:S02]  /*11b80*/  LDG.E R6, desc[UR40][R2.64] ;  /* 0x0000002802067981 */ /* 0x0000e4000c1e1900 */
[----:B0-----:R-:W-:Y:S02]  /*11b90*/  IMAD.MOV.U32 R2, RZ, RZ, RZ ;  /* 0x000000ffff027224 */ /* 0x001fe400078e00ff */
[----:B---3--:R-:W-:-:S05]  /*11ba0*/  IMAD R5, R25, R6, RZ ;  /* 0x0000000619057224 */ /* 0x008fca00078e02ff */
[----:B------:R-:W-:-:S04]  /*11bb0*/  IABS R7, R5 ;  /* 0x0000000500077213 */ /* 0x000fc80000000000 */
[----:B------:R-:W0:Y:S08]  /*11bc0*/  I2F.RP R8, R7 ;  /* 0x0000000700087306 */ /* 0x000e300000209400 */
[----:B0-----:R-:W0:Y:S02]  /*11bd0*/  MUFU.RCP R8, R8 ;  /* 0x0000000800087308 */ /* 0x001e240000001000 */
[----:B0-----:R-:W-:-:S06]  /*11be0*/  VIADD R9, R8, 0xffffffe ;  /* 0x0ffffffe08097836 */ /* 0x001fcc0000000000 */
[----:B------:R-:W1:Y:S02]  /*11bf0*/  F2I.FTZ.U32.TRUNC.NTZ R3, R9 ;  /* 0x0000000900037305 */ /* 0x000e64000021f000 */
[----:B-1----:R-:W-:-:S04]  /*11c00*/  IMAD.MOV R10, RZ, RZ, -R3 ;  /* 0x000000ffff0a7224 */ /* 0x002fc800078e0a03 */
        /* <DEDUP_REMOVED lines=25> */
[----:B0-----:R-:W-:-:S02]  /*11da0*/  IADD3 R2, R8, 0xffffffe, RZ ;  /* 0x0ffffffe08027810 */ /* 0x001fc40007ffe0ff */
[----:B------:R-:W-:-:S04]  /*11db0*/  IABS R8, R0 ;  /* 0x0000000000087213 */ /* 0x000fc80000000000 */
        /* <DEDUP_REMOVED lines=22> */
.L_x_2167:
[----:B------:R-:W-:-:S05]  /*11f20*/  LOP3.LUT R0, RZ, R3, RZ, 0x33, !PT ;  /* 0x00000003ff007212 */ /* 0x000fca00078e33ff */
[----:B------:R-:W-:Y:S01]  /*11f30*/  IMAD.IADD R25, R25, 0x1, R0 ;  /* 0x0000000119197824 */ /* 0x000fe200078e0200 */
[----:B------:R-:W-:Y:S06]  /*11f40*/  BRA `(.L_x_2168) ;  /* 0x00000000001c7947 */ /* 0x000fec0003800000 */
.L_x_2160:
[----:B------:R-:W-:Y:S01]  /*11f50*/  UMOV UR4, URZ ;  /* 0x0000003f00047c82 */ /* 0x000fe20008000000 */
[----:B------:R-:W-:Y:S01]  /*11f60*/  UMOV UR5, URZ ;  /* 0x0000003f00057c82 */ /* 0x000fe20008000000 */
[----:B------:R-:W-:Y:S01]  /*11f70*/  ULDC UR6, c[0x0][0xc3c] ;  /* 0x00030f0000067ab9 */ /* 0x000fe20000000800 */
[----:B------:R-:W-:Y:S02]  /*11f80*/  IMAD.MOV.U32 R24, RZ, RZ, R0 ;  /* 0x000000ffff187224 */ /* 0x000fe400078e0000 */
[----:B------:R-:W-:Y:S02]  /*11f90*/  IMAD.U32 R25, RZ, RZ, UR4 ;  /* 0x00000004ff197e24 */ /* 0x000fe4000f8e00ff */
[----:B------:R-:W-:Y:S02]  /*11fa0*/  IMAD.U32 R26, RZ, RZ, UR5 ;  /* 0x00000005ff1a7e24 */ /* 0x000fe4000f8e00ff */
[----:B------:R-:W-:-:S07]  /*11fb0*/  IMAD.U32 R27, RZ, RZ, UR6 ;  /* 0x00000006ff1b7e24 */ /* 0x000fce000f8e00ff */
.L_x_2168:
        /* <DEDUP_REMOVED lines=10> */
.L_x_2157:
[----:B------:R-:W-:Y:S02]  /*12060*/  ULDC UR4, c[0x0][0xc3c] ;  /* 0x00030f0000047ab9 */ /* 0x000fe40000000800 */
[----:B----4-:R-:W-:-:S13]  /*12070*/  ISETP.GE.AND P0, PT, R27, UR4, PT ;  /* 0x000000041b007c0c */ /* 0x010fda000bf06270 */
[----:B------:R-:W-:Y:S05]  /*12080*/  @!P0 BRA `(.L_x_2169) ;  /* 0xffffffb000748947 */ /* 0x000fea000383ffff */
[----:B------:R-:W-:Y:S05]  /*12090*/  BSYNC B8 ;  /* 0x0000000000087941 */ /* 0x000fea0003800000 */
.L_x_2077:
[----:B0-----:R-:W4:Y:S01]  /*120a0*/  LDL.LU R0, [R1+0x28] ;  /* 0x0000280001007983 */ /* 0x001f220000300800 */
[----:B------:R-:W-:Y:S01]  /*120b0*/  BSSY B0, `(.L_x_2170) ;  /* 0x000000b000007945 */ /* 0x000fe20003800000 */
[----:B------:R-:W0:Y:S01]  /*120c0*/  S2R R5, SR_CgaCtaId ;  /* 0x0000000000057919 */ /* 0x000e220000008800 */
[----:B----4-:R-:W-:-:S05]  /*120d0*/  VIADD R0, R0, 0x1 ;  /* 0x0000000100007836 */ /* 0x010fca0000000000 */
[----:B------:R-:W-:-:S04]  /*120e0*/  LEA.HI R2, R0, R0, RZ, 0x1 ;  /* 0x0000000000027211 */ /* 0x000fc800078f08ff */
[----:B------:R-:W-:Y:S02]  /*120f0*/  LOP3.LUT R3, R2, 0xfffffffe, RZ, 0xc0, !PT ;  /* 0xfffffffe02037812 */ /* 0x000fe400078ec0ff */
[----:B------:R-:W-:Y:S02]  /*12100*/  MOV R2, 0x400 ;  /* 0x0000040000027802 */ /* 0x000fe40000000f00 */
[----:B------:R-:W-:Y:S02]  /*12110*/  IADD3 R0, R0, -R3, RZ ;  /* 0x8000000300007210 */ /* 0x000fe40007ffe0ff */
[----:B0-----:R-:W-:Y:S02]  /*12120*/  LEA R9, R5, R2, 0x18 ;  /* 0x0000000205097211 */ /* 0x001fe400078ec0ff */
[----:B------:R-:W-:-:S04]  /*12130*/  SHF.L.U32 R0, R0, 0x1f, RZ ;  /* 0x0000001f00007819 */ /* 0x000fc800000006ff */
[----:B------:R-:W0:Y:S02]  /*12140*/  SYNCS.PHASECHK.TRANS64.TRYWAIT P0, [R9+URZ+0x16820], R0 ;  /* 0x01682000090075a7 */ /* 0x000e24000800017f */
[----:B0-----:R-:W-:Y:S05]  /*12150*/  @!P0 BRA `(.L_x_2171) ;  /* 0x0000002000c08947 */ /* 0x001fea0003800000 */
.L_x_2248:
[----:B------:R-:W-:Y:S05]  /*12160*/  BSYNC B0 ;  /* 0x0000000000007941 */ /* 0x000fea0003800000 */
.L_x_2170:
[----:B------:R-:W-:-:S03]  /*12170*/  UMOV UR4, 0xffffffff ;  /* 0xffffffff00047882 */ /* 0x000fc60000000000 */
[----:B------:R-:W-:Y:S05]  /*12180*/  BRA.DIV UR4, `(.L_x_2172) ;  /* 0x0000002204c87947 */ /* 0x000fea000b800000 */
[----:B0-----:R-:W0:Y:S02]  /*12190*/  S2R R0, SR_TID.X ;  /* 0x0000000000007919 */ /* 0x001e240000002100 */
[----:B0-----:R-:W-:-:S04]  /*121a0*/  SHF.R.U32.HI R0, RZ, 0x5, R0 ;  /* 0x00000005ff007819 */ /* 0x001fc80000011600 */
[----:B------:R-:W-:-:S05]  /*121b0*/  LOP3.LUT R0, R0, 0x3, RZ, 0xc0, !PT ;  /* 0x0000000300007812 */ /* 0x000fca00078ec0ff */
[----:B------:R0:W4:Y:S02]  /*121c0*/  SHFL.IDX PT, R14, R0, RZ, 0x1f ;  /* 0x00001fff000e7589 */ /* 0x00012400000e0000 */
.L_x_2251:
[----:B----4-:R-:W-:Y:S01]  /*121d0*/  ISETP.NE.AND P0, PT, R14, RZ, PT ;  /* 0x000000ff0e00720c */ /* 0x010fe20003f05270 */
[----:B------:R-:W-:-:S12]  /*121e0*/  BSSY B0, `(.L_x_2173) ;  /* 0x0000024000007945 */ /* 0x000fd80003800000 */
[----:B------:R-:W-:Y:S05]  /*121f0*/  @P0 BRA `(.L_x_2174) ;  /* 0x0000000000880947 */ /* 0x000fea0003800000 */
[----:B------:R-:W-:-:S03]  /*12200*/  UMOV UR4, 0xffffffff ;  /* 0xffffffff00047882 */ /* 0x000fc60000000000 */
[----:B------:R-:W-:Y:S05]  /*12210*/  BRA.DIV UR4, `(.L_x_2175) ;  /* 0x0000002204d87947 */ /* 0x000fea000b800000 */
[----:B------:R-:W-:-:S13]  /*12220*/  ELECT P6, URZ, PT ;  /* 0x00000000003f782f */ /* 0x000fda00038c0000 */
.L_x_2254:
[----:B------:R-:W-:Y:S05]  /*12230*/  @!P6 BRA `(.L_x_2174) ;  /* 0x000000000078e947 */ /* 0x000fea0003800000 */
[----:B0-----:R-:W4:Y:S02]  /*12240*/  LDL.LU R0, [R1+0x40] ;  /* 0x0000400001007983 */ /* 0x001f240000300800 */
[----:B----4-:R-:W-:-:S04]  /*12250*/  LOP3.LUT R0, R0, 0x2, RZ, 0xfc, !PT ;  /* 0x0000000200007812 */ /* 0x010fc800078efcff */
[----:B------:R-:W-:-:S13]  /*12260*/  ISETP.NE.AND P2, PT, R0, 0x3, PT ;  /* 0x000000030000780c */ /* 0x000fda0003f45270 */
[----:B------:R-:W-:Y:S05]  /*12270*/  @!P2 BRA `(.L_x_2176) ;  /* 0x000000000004a947 */ /* 0x000fea0003800000 */
[----:B------:R-:W-:Y:S01]  /*12280*/  BPT.TRAP 0x1 ;  /* 0x000000040000795c */ /* 0x000fe20000300000 */
.L_x_2176:
[----:B------:R-:W-:Y:S01]  /*12290*/  VIADD R3, R9, 0x16840 ;  /* 0x0001684009037836 */ /* 0x000fe20000000000 */
[----:B------:R-:W-:Y:S01]  /*122a0*/  SHF.L.U32 R2, R28, 0x1f, RZ ;  /* 0x0000001f1c027819 */ /* 0x000fe200000006ff */
[C---:B------:R-:W-:Y:S02]  /*122b0*/  VIADD R0, R18.reuse, 0x1 ;  /* 0x0000000112007836 */ /* 0x040fe40000000000 */
[----:B---3--:R-:W-:-:S03]  /*122c0*/  IMAD R7, R18, 0x8, R3 ;  /* 0x0000000812077824 */ /* 0x008fc600078e0203 */
        /* <DEDUP_REMOVED lines=8> */
.L_x_2255:
[----:B------:R-:W3:Y:S02]  /*12350*/  SYNCS.PHASECHK.TRANS64.TRYWAIT P0, [R3+URZ], R0 ;  /* 0x00000000030075a7 */ /* 0x000ee4000800017f */
[----:B---3--:R-:W-:Y:S05]  /*12360*/  @!P0 BRA `(.L_x_2178) ;  /* 0x0000002000b88947 */ /* 0x008fea0003800000 */
.L_x_2256:
[----:B------:R-:W-:Y:S05]  /*12370*/  @!P2 BRA `(.L_x_2179) ;  /* 0x000000000004a947 */ /* 0x000fea0003800000 */
[----:B------:R-:W-:Y:S01]  /*12380*/  BPT.TRAP 0x1 ;  /* 0x000000040000795c */ /* 0x000fe20000300000 */
.L_x_2179:
[----:B---3--:R-:W-:-:S04]  /*12390*/  VIADD R3, R9, 0x16860 ;  /* 0x0001686009037836 */ /* 0x008fc80000000000 */
[----:B------:R-:W-:-:S04]  /*123a0*/  IMAD R5, R18, 0x8, R3 ;  /* 0x0000000812057824 */ /* 0x000fc800078e0203 */
[----:B------:R-:W3:Y:S02]  /*123b0*/  SYNCS.PHASECHK.TRANS64.TRYWAIT P0, [R5+URZ], R2 ;  /* 0x00000002050075a7 */ /* 0x000ee4000800017f */
[----:B---3--:R-:W-:Y:S05]  /*123c0*/  @!P0 BRA `(.L_x_2180) ;  /* 0x0000002000b48947 */ /* 0x008fea0003800000 */
.L_x_2257:
[----:B------:R-:W-:-:S07]  /*123d0*/  IMAD R3, R4, 0x8, R3 ;  /* 0x0000000804037824 */ /* 0x000fce00078e0203 */
.L_x_2181:
[----:B----4-:R4:W0:Y:S02]  /*123e0*/  SYNCS.PHASECHK.TRANS64.TRYWAIT P0, [R3+URZ], R0 ;  /* 0x00000000030075a7 */ /* 0x010824000800017f */
[----:B0-----:R-:W-:Y:S05]  /*123f0*/  @!P0 NANOSLEEP.SYNCS 0x989680 ;  /* 0x009896800000895d */ /* 0x001fea0003900000 */
[----:B------:R-:W0:Y:S02]  /*12400*/  @!P0 SYNCS.PHASECHK.TRANS64 P0, [R3+URZ], R0 ;  /* 0x00000000030085a7 */ /* 0x000e24000800007f */
[----:B0-----:R-:W-:Y:S05]  /*12410*/  @!P0 BRA `(.L_x_2181) ;  /* 0xfffffffc00f08947 */ /* 0x001fea000383ffff */
.L_x_2174:
[----:B------:R-:W-:Y:S05]  /*12420*/  BSYNC B0 ;  /* 0x0000000000007941 */ /* 0x000fea0003800000 */
.L_x_2173:
[----:B------:R-:W-:Y:S05]  /*12430*/  EXIT ;  /* 0x000000000000794d */ /* 0x000fea0003800000 */
.L_x_2028:
[----:B0-----:R-:W-:-:S04]  /*12440*/  IMAD.U32 R3, RZ, RZ, UR38 ;  /* 0x00000026ff037e24 */ /* 0x001fc8000f8e00ff */
[----:B------:R0:W1:Y:S03]  /*12450*/  SYNCS.PHASECHK.TRANS64.TRYWAIT P1, [R3+URZ+0x16800], R0 ;  /* 0x01680000030075a7 */ /* 0x000066000802017f */
[----:B-1----:R-:W-:Y:S05]  /*12460*/  @!P1 NANOSLEEP.SYNCS 0x989680 ;  /* 0x009896800000995d */ /* 0x002fea0003900000 */
[----:B------:R-:W1:Y:S02]  /*12470*/  @!P1 SYNCS.PHASECHK.TRANS64 P1, [R3+URZ+0x16800], R0 ;  /* 0x01680000030095a7 */ /* 0x000e64000802007f */
[----:B-1----:R-:W-:Y:S05]  /*12480*/  @!P1 BRA `(.L_x_2028) ;  /* 0xfffffffc00ec9947 */ /* 0x002fea000383ffff */
[----:B------:R-:W-:Y:S05]  /*12490*/  BRA `(.L_x_2182) ;  /* 0xfffffef400687947 */ /* 0x000fea000383ffff */
.L_x_2032:
[----:B-1----:R1:W2:Y:S02]  /*124a0*/  SYNCS.PHASECHK.TRANS64.TRYWAIT P2, [R0+URZ+0x16830], R3 ;  /* 0x01683003000075a7 */ /* 0x0022a4000804017f */
[----:B--2---:R-:W-:Y:S05]  /*124b0*/  @!P2 NANOSLEEP.SYNCS 0x989680 ;  /* 0x009896800000a95d */ /* 0x004fea0003900000 */
[----:B------:R-:W2:Y:S02]  /*124c0*/  @!P2 SYNCS.PHASECHK.TRANS64 P2, [R0+URZ+0x16830], R3 ;  /* 0x016830030000a5a7 */ /* 0x000ea4000804007f */
[----:B--2---:R-:W-:Y:S05]  /*124d0*/  @!P2 BRA `(.L_x_2032) ;  /* 0xfffffffc00f0a947 */ /* 0x004fea000383ffff */
[----:B------:R-:W-:Y:S05]  /*124e0*/  BRA `(.L_x_2031) ;  /* 0xfffffef4008c7947 */ /* 0x000fea000383ffff */
.L_x_2037:
[----:B-1----:R-:W-:-:S04]  /*124f0*/  IMAD.U32 R8, RZ, RZ, UR10 ;  /* 0x0000000aff087e24 */ /* 0x002fc8000f8e00ff */
[----:B------:R1:W2:Y:S03]  /*12500*/  SYNCS.PHASECHK.TRANS64.TRYWAIT P3, [R8+URZ+0x16830], R7 ;  /* 0x01683007080075a7 */ /* 0x0002a6000806017f */
[----:B--2---:R-:W-:Y:S05]  /*12510*/  @!P3 NANOSLEEP.SYNCS 0x989680 ;  /* 0x009896800000b95d */ /* 0x004fea0003900000 */
[----:B------:R-:W2:Y:S02]  /*12520*/  @!P3 SYNCS.PHASECHK.TRANS64 P3, [R8+URZ+0x16830], R7 ;  /* 0x016830070800b5a7 */ /* 0x000ea4000806007f */
[----:B--2---:R-:W-:Y:S05]  /*12530*/  @!P3 BRA `(.L_x_2037) ;  /* 0xfffffffc00ecb947 */ /* 0x004fea000383ffff */
[----:B------:R-:W-:Y:S05]  /*12540*/  BRA `(.L_x_2034) ;  /* 0xffffff1c00cc7947 */ /* 0x000fea000383ffff */
.L_x_2041:
[----:B-1----:R-:W-:-:S04]  /*12550*/  IMAD.U32 R8, RZ, RZ, UR10 ;  /* 0x0000000aff087e24 */ /* 0x002fc8000f8e00ff */
[----:B------:R1:W2:Y:S03]  /*12560*/  SYNCS.PHASECHK.TRANS64.TRYWAIT P3, [R8+URZ+0x16850], R7 ;  /* 0x01685007080075a7 */ /* 0x0002a6000806017f */
[----:B--2---:R-:W-:Y:S05]  /*12570*/  @!P3 NANOSLEEP.SYNCS 0x989680 ;  /* 0x009896800000b95d */ /* 0x004fea0003900000 */
[----:B------:R-:W2:Y:S02]  /*12580*/  @!P3 SYNCS.PHASECHK.TRANS64 P3, [R8+URZ+0x16850], R7 ;  /* 0x016850070800b5a7 */ /* 0x000ea4000806007f */
[----:B--2---:R-:W-:Y:S05]  /*12590*/  @!P3 BRA `(.L_x_2041) ;  /* 0xfffffffc00ecb947 */ /* 0x004fea000383ffff */
[----:B------:R-:W-:Y:S05]  /*125a0*/  BRA `(.L_x_2038) ;  /* 0xffffff20004c7947 */ /* 0x000fea000383ffff */
.L_x_2047:
[----:B-1----:R-:W-:-:S04]  /*125b0*/  IMAD.U32 R7, RZ, RZ, UR10 ;  /* 0x0000000aff077e24 */ /* 0x002fc8000f8e00ff */
[----:B------:R1:W2:Y:S03]  /*125c0*/  SYNCS.PHASECHK.TRANS64.TRYWAIT P2, [R7+URZ+0x16830], R6 ;  /* 0x01683006070075a7 */ /* 0x0002a6000804017f */
[----:B--2---:R-:W-:Y:S05]  /*125d0*/  @!P2 NANOSLEEP.SYNCS 0x989680 ;  /* 0x009896800000a95d */ /* 0x004fea0003900000 */
[----:B------:R-:W2:Y:S02]  /*125e0*/  @!P2 SYNCS.PHASECHK.TRANS64 P2, [R7+URZ+0x16830], R6 ;  /* 0x016830060700a5a7 */ /* 0x000ea4000804007f */
[----:B--2---:R-:W-:Y:S05]  /*125f0*/  @!P2 BRA `(.L_x_2047) ;  /* 0xfffffffc00eca947 */ /* 0x004fea000383ffff */
[----:B------:R-:W-:Y:S05]  /*12600*/  BRA `(.L_x_2044) ;  /* 0xffffff4c00347947 */ /* 0x000fea000383ffff */
.L_x_2051:
[----:B-1----:R-:W-:-:S04]  /*12610*/  IMAD.U32 R7, RZ, RZ, UR10 ;  /* 0x0000000aff077e24 */ /* 0x002fc8000f8e00ff */
[----:B------:R1:W2:Y:S03]  /*12620*/  SYNCS.PHASECHK.TRANS64.TRYWAIT P2, [R7+URZ+0x16850], R6 ;  /* 0x01685006070075a7 */ /* 0x0002a6000804017f */
[----:B--2---:R-:W-:Y:S05]  /*12630*/  @!P2 NANOSLEEP.SYNCS 0x989680 ;  /* 0x009896800000a95d */ /* 0x004fea0003900000 */
[----:B------:R-:W2:Y:S02]  /*12640*/  @!P2 SYNCS.PHASECHK.TRANS64 P2, [R7+URZ+0x16850], R6 ;  /* 0x016850060700a5a7 */ /* 0x000ea4000804007f */
[----:B--2---:R-:W-:Y:S05]  /*12650*/  @!P2 BRA `(.L_x_2051) ;  /* 0xfffffffc00eca947 */ /* 0x004fea000383ffff */
[----:B------:R-:W-:Y:S05]  /*12660*/  BRA `(.L_x_2048) ;  /* 0xffffff4c00b47947 */ /* 0x000fea000383ffff */
.L_x_2056:
[----:B-1----:R-:W-:-:S04]  /*12670*/  IMAD.U32 R4, RZ, RZ, UR5 ;  /* 0x00000005ff047e24 */ /* 0x002fc8000f8e00ff */
[----:B------:R1:W2:Y:S03]  /*12680*/  SYNCS.PHASECHK.TRANS64.TRYWAIT P0, [R4+URZ+0x16850], R3 ;  /* 0x01685003040075a7 */ /* 0x0002a6000800017f */
[----:B--2---:R-:W-:Y:S05]  /*12690*/  @!P0 NANOSLEEP.SYNCS 0x989680 ;  /* 0x009896800000895d */ /* 0x004fea0003900000 */
[----:B------:R-:W2:Y:S02]  /*126a0*/  @!P0 SYNCS.PHASECHK.TRANS64 P0, [R4+URZ+0x16850], R3 ;  /* 0x01685003040085a7 */ /* 0x000ea4000800007f */
[----:B--2---:R-:W-:Y:S05]  /*126b0*/  @!P0 BRA `(.L_x_2056) ;  /* 0xfffffffc00ec8947 */ /* 0x004fea000383ffff */
[----:B------:R-:W-:Y:S05]  /*126c0*/  BRA `(.L_x_2055) ;  /* 0xffffff7000187947 */ /* 0x000fea000383ffff */
.L_x_2091:
[----:B------:R-:W2:Y:S01]  /*126d0*/  S2R R20, SR_TID.X ;  /* 0x0000000000147919 */ /* 0x000ea20000002100 */
[----:B------:R-:W-:Y:S01]  /*126e0*/  BSSY B0, `(.L_x_2183) ;  /* 0x000000a000007945 */ /* 0x000fe20003800000 */
[----:B------:R-:W-:Y:S01]  /*126f0*/  IMAD.MOV.U32 R12, RZ, RZ, RZ ;  /* 0x000000ffff0c7224 */ /* 0x000fe200078e00ff */
[----:B------:R-:W-:Y:S01]  /*12700*/  MOV R11, 0x1f ;  /* 0x0000001f000b7802 */ /* 0x000fe20000000f00 */
[----:B------:R-:W-:Y:S01]  /*12710*/  IMAD.MOV.U32 R15, RZ, RZ, -0x1 ;  /* 0xffffffffff0f7424 */ /* 0x000fe200078e00ff */
[----:B--2---:R-:W-:-:S04]  /*12720*/  SHF.R.U32.HI R20, RZ, 0x5, R20 ;  /* 0x00000005ff147819 */ /* 0x004fc80000011614 */
[----:B------:R-:W-:-:S05]  /*12730*/  LOP3.LUT R20, R20, 0x3, RZ, 0xc0, !PT ;  /* 0x0000000314147812 */ /* 0x000fca00078ec0ff */
[----:B------:R-:W-:-:S07]  /*12740*/  IMAD.MOV.U32 R13, RZ, RZ, R20 ;  /* 0x000000ffff0d7224 */ /* 0x000fce00078e0014 */
[----:B01-3--:R-:W-:Y:S05]  /*12750*/  WARPSYNC.COLLECTIVE R15, `(.L_x_2184) ;  /* 0x000000000f087348 */ /* 0x00bfea0003c00000 */
[----:B------:R2:W4:Y:S02]  /*12760*/  SHFL.IDX P6, R14, R13, R12, R11 ;  /* 0x0000000c0d0e7389 */ /* 0x00052400000c000b */
[----:B01234-:R-:W-:Y:S01]  /*12770*/  ENDCOLLECTIVE ;  /* 0x000000000000791b */ /* 0x01ffe20003800000 */
.L_x_2184:
[----:B------:R-:W-:Y:S05]  /*12780*/  BSYNC B0 ;  /* 0x0000000000007941 */ /* 0x000fea0003800000 */
.L_x_2183:
[----:B------:R-:W-:Y:S05]  /*12790*/  BRA `(.L_x_2185) ;  /* 0xffffffb8005c7947 */ /* 0x000fea000383ffff */
.L_x_2093:
[----:B------:R-:W-:Y:S01]  /*127a0*/  BSSY B0, `(.L_x_2186) ;  /* 0x0000006000007945 */ /* 0x000fe20003800000 */
[----:B------:R-:W-:-:S07]  /*127b0*/  IMAD.MOV.U32 R15, RZ, RZ, -0x1 ;  /* 0xffffffffff0f7424 */ /* 0x000fce00078e00ff */
[----:B0123--:R-:W-:Y:S05]  /*127c0*/  WARPSYNC.COLLECTIVE R15, `(.L_x_2187) ;  /* 0x000000000f0c7348 */ /* 0x00ffea0003c00000 */
[----:B------:R-:W-:Y:S02]  /*127d0*/  ELECT P6, UR62, PT ;  /* 0x00000000003e782f */ /* 0x000fe400038c0000 */
[----:B------:R-:W-:Y:S01]  /*127e0*/  MOV R14, UR62 ;  /* 0x0000003e000e7c02 */ /* 0x000fe20008000f00 */
[----:B0123--:R-:W-:Y:S10]  /*127f0*/  ENDCOLLECTIVE ;  /* 0x000000000000791b */ /* 0x00fff40003800000 */
.L_x_2187:
[----:B------:R-:W-:Y:S05]  /*12800*/  BSYNC B0 ;  /* 0x0000000000007941 */ /* 0x000fea0003800000 */
.L_x_2186:
[----:B------:R-:W-:Y:S05]  /*12810*/  BRA `(.L_x_2188) ;  /* 0xffffffb8005c7947 */ /* 0x000fea000383ffff */
.L_x_2095:
[----:B--2---:R2:W4:Y:S02]  /*12820*/  SYNCS.PHASECHK.TRANS64.TRYWAIT P0, [R0+URZ+0x16840], R2 ;  /* 0x01684002000075a7 */ /* 0x004524000800017f */
[----:B----4-:R-:W-:Y:S05]  /*12830*/  @!P0 NANOSLEEP.SYNCS 0x989680 ;  /* 0x009896800000895d */ /* 0x010fea0003900000 */
[----:B------:R-:W4:Y:S02]  /*12840*/  @!P0 SYNCS.PHASECHK.TRANS64 P0, [R0+URZ+0x16840], R2 ;  /* 0x01684002000085a7 */ /* 0x000f24000800007f */
[----:B----4-:R-:W-:Y:S05]  /*12850*/  @!P0 BRA `(.L_x_2095) ;  /* 0xfffffffc00f08947 */ /* 0x010fea000383ffff */
[----:B------:R-:W-:Y:S05]  /*12860*/  BRA `(.L_x_2189) ;  /* 0xffffffb800ac7947 */ /* 0x000fea000383ffff */
.L_x_2099:
[----:B------:R-:W2:Y:S01]  /*12870*/  LDL.LU R11, [R1+0x20] ;  /* 0x00002000010b7983 */ /* 0x000ea20000300800 */
[----:B------:R-:W-:Y:S02]  /*12880*/  IMAD.MOV.U32 R13, RZ, RZ, R4 ;  /* 0x000000ffff0d7224 */ /* 0x000fe400078e0004 */
[----:B------:R-:W-:Y:S02]  /*12890*/  IMAD.MOV.U32 R12, RZ, RZ, RZ ;  /* 0x000000ffff0c7224 */ /* 0x000fe400078e00ff */
[----:B------:R-:W-:Y:S02]  /*128a0*/  IMAD.MOV.U32 R15, RZ, RZ, -0x1 ;  /* 0xffffffffff0f7424 */ /* 0x000fe400078e00ff */
        /* <DEDUP_REMOVED lines=8> */
.L_x_2190:
[----:B------:R-:W-:Y:S02]  /*12930*/  IMAD.MOV.U32 R13, RZ, RZ, R0 ;  /* 0x000000ffff0d7224 */ /* 0x000fe400078e0000 */
[----:B------:R-:W-:-:S07]  /*12940*/  IMAD.MOV.U32 R6, RZ, RZ, R14 ;  /* 0x000000ffff067224 */ /* 0x000fce00078e000e */
[----:B------:R-:W-:Y:S05]  /*12950*/  WARPSYNC.COLLECTIVE R15, `(.L_x_2191) ;  /* 0x000000000f087348 */ /* 0x000fea0003c00000 */
[----:B------:R0:W1:Y:S02]  /*12960*/  SHFL.IDX P6, R14, R13, R12, R11 ;  /* 0x0000000c0d0e7389 */ /* 0x00006400000c000b */
[----:B01----:R-:W-:Y:S01]  /*12970*/  ENDCOLLECTIVE ;  /* 0x000000000000791b */ /* 0x003fe20003800000 */
.L_x_2191:
[----:B------:R-:W-:Y:S02]  /*12980*/  IMAD.MOV.U32 R13, RZ, RZ, R4 ;  /* 0x000000ffff0d7224 */ /* 0x000fe400078e0004 */
[----:B------:R-:W-:Y:S02]  /*12990*/  IMAD.MOV.U32 R12, RZ, RZ, 0x1 ;  /* 0x00000001ff0c7424 */ /* 0x000fe400078e00ff */
[----:B------:R-:W-:-:S07]  /*129a0*/  IMAD.MOV.U32 R7, RZ, RZ, R14 ;  /* 0x000000ffff077224 */ /* 0x000fce00078e000e */
[----:B------:R-:W-:Y:S05]  /*129b0*/  WARPSYNC.COLLECTIVE R15, `(.L_x_2192) ;  /* 0x000000000f087348 */ /* 0x000fea0003c00000 */
[----:B------:R0:W1:Y:S02]  /*129c0*/  SHFL.IDX P6, R14, R13, R12, R11 ;  /* 0x0000000c0d0e7389 */ /* 0x00006400000c000b */
[----:B01----:R-:W-:Y:S01]  /*129d0*/  ENDCOLLECTIVE ;  /* 0x000000000000791b */ /* 0x003fe20003800000 */
.L_x_2192:
        /* <DEDUP_REMOVED lines=15> */
.L_x_2193:
[----:B------:R-:W-:Y:S02]  /*12ad0*/  IMAD.MOV.U32 R13, RZ, RZ, R4 ;  /* 0x000000ffff0d7224 */ /* 0x000fe400078e0004 */
[----:B------:R-:W-:Y:S01]  /*12ae0*/  IMAD.MOV.U32 R12, RZ, RZ, 0x2 ;  /* 0x00000002ff0c7424 */ /* 0x000fe200078e00ff */
[----:B------:R-:W-:-:S07]  /*12af0*/  MOV R7, R14 ;  /* 0x0000000e00077202 */ /* 0x000fce0000000f00 */
[----:B------:R-:W-:Y:S05]  /*12b00*/  WARPSYNC.COLLECTIVE R15, `(.L_x_2194) ;  /* 0x000000000f087348 */ /* 0x000fea0003c00000 */
[----:B------:R0:W1:Y:S02]  /*12b10*/  SHFL.IDX P6, R14, R13, R12, R11 ;  /* 0x0000000c0d0e7389 */ /* 0x00006400000c000b */
[----:B01----:R-:W-:Y:S01]  /*12b20*/  ENDCOLLECTIVE ;  /* 0x000000000000791b */ /* 0x003fe20003800000 */
.L_x_2194:
        /* <DEDUP_REMOVED lines=16> */
.L_x_2195:
[----:B------:R-:W-:Y:S02]  /*12c30*/  IMAD.MOV.U32 R13, RZ, RZ, R4 ;  /* 0x000000ffff0d7224 */ /* 0x000fe400078e0004 */
[----:B------:R-:W-:Y:S02]  /*12c40*/  IMAD.MOV.U32 R12, RZ, RZ, 0x3 ;  /* 0x00000003ff0c7424 */ /* 0x000fe400078e00ff */
[----:B------:R-:W-:-:S07]  /*12c50*/  IMAD.MOV.U32 R7, RZ, RZ, R14 ;  /* 0x000000ffff077224 */ /* 0x000fce00078e000e */
[----:B------:R-:W-:Y:S05]  /*12c60*/  WARPSYNC.COLLECTIVE R15, `(.L_x_2196) ;  /* 0x000000000f087348 */ /* 0x000fea0003c00000 */
[----:B------:R0:W1:Y:S02]  /*12c70*/  SHFL.IDX P6, R14, R13, R12, R11 ;  /* 0x0000000c0d0e7389 */ /* 0x00006400000c000b */
[----:B01----:R-:W-:Y:S01]  /*12c80*/  ENDCOLLECTIVE ;  /* 0x000000000000791b */ /* 0x003fe20003800000 */
.L_x_2196:
        /* <DEDUP_REMOVED lines=16> */
.L_x_2197:
[----:B------:R-:W-:Y:S02]  /*12d90*/  IMAD.MOV.U32 R13, RZ, RZ, R4 ;  /* 0x000000ffff0d7224 */ /* 0x000fe400078e0004 */
[----:B------:R-:W-:Y:S02]  /*12da0*/  IMAD.MOV.U32 R12, RZ, RZ, 0x4 ;  /* 0x00000004ff0c7424 */ /* 0x000fe400078e00ff */
[----:B------:R-:W-:-:S07]  /*12db0*/  IMAD.MOV.U32 R7, RZ, RZ, R14 ;  /* 0x000000ffff077224 */ /* 0x000fce00078e000e */
[----:B------:R-:W-:Y:S05]  /*12dc0*/  WARPSYNC.COLLECTIVE R15, `(.L_x_2198) ;  /* 0x000000000f087348 */ /* 0x000fea0003c00000 */
[----:B------:R0:W1:Y:S02]  /*12dd0*/  SHFL.IDX P6, R14, R13, R12, R11 ;  /* 0x0000000c0d0e7389 */ /* 0x00006400000c000b */
[----:B01----:R-:W-:Y:S01]  /*12de0*/  ENDCOLLECTIVE ;  /* 0x000000000000791b */ /* 0x003fe20003800000 */
.L_x_2198:
        /* <DEDUP_REMOVED lines=16> */
.L_x_2199:
[----:B------:R-:W-:Y:S02]  /*12ef0*/  IMAD.MOV.U32 R13, RZ, RZ, R4 ;  /* 0x000000ffff0d7224 */ /* 0x000fe400078e0004 */
[----:B------:R-:W-:Y:S02]  /*12f00*/  IMAD.MOV.U32 R12, RZ, RZ, 0x5 ;  /* 0x00000005ff0c7424 */ /* 0x000fe400078e00ff */
[----:B------:R-:W-:-:S07]  /*12f10*/  IMAD.MOV.U32 R7, RZ, RZ, R14 ;  /* 0x000000ffff077224 */ /* 0x000fce00078e000e */
[----:B------:R-:W-:Y:S05]  /*12f20*/  WARPSYNC.COLLECTIVE R15, `(.L_x_2200) ;  /* 0x000000000f087348 */ /* 0x000fea0003c00000 */
[----:B------:R0:W1:Y:S02]  /*12f30*/  SHFL.IDX P6, R14, R13, R12, R11 ;  /* 0x0000000c0d0e7389 */ /* 0x00006400000c000b */
[----:B01----:R-:W-:Y:S01]  /*12f40*/  ENDCOLLECTIVE ;  /* 0x000000000000791b */ /* 0x003fe20003800000 */
.L_x_2200:
        /* <DEDUP_REMOVED lines=16> */
.L_x_2201:
[----:B------:R-:W-:Y:S01]  /*13050*/  IMAD.MOV.U32 R13, RZ, RZ, R4 ;  /* 0x000000ffff0d7224 */ /* 0x000fe200078e0004 */
[----:B------:R-:W-:Y:S01]  /*13060*/  MOV R12, 0x6 ;  /* 0x00000006000c7802 */ /* 0x000fe20000000f00 */
[----:B------:R-:W-:-:S07]  /*13070*/  IMAD.MOV.U32 R7, RZ, RZ, R14 ;  /* 0x000000ffff077224 */ /* 0x000fce00078e000e */
[----:B------:R-:W-:Y:S05]  /*13080*/  WARPSYNC.COLLECTIVE R15, `(.L_x_2202) ;  /* 0x000000000f087348 */ /* 0x000fea0003c00000 */
[----:B------:R0:W1:Y:S02]  /*13090*/  SHFL.IDX P6, R14, R13, R12, R11 ;  /* 0x0000000c0d0e7389 */ /* 0x00006400000c000b */
[----:B01----:R-:W-:Y:S01]  /*130a0*/  ENDCOLLECTIVE ;  /* 0x000000000000791b */ /* 0x003fe20003800000 */
.L_x_2202:
        /* <DEDUP_REMOVED lines=16> */
.L_x_2203:
[----:B------:R-:W-:Y:S02]  /*131b0*/  IMAD.MOV.U32 R13, RZ, RZ, R4 ;  /* 0x000000ffff0d7224 */ /* 0x000fe400078e0004 */
[----:B------:R-:W-:Y:S02]  /*131c0*/  IMAD.MOV.U32 R12, RZ, RZ, 0x7 ;  /* 0x00000007ff0c7424 */ /* 0x000fe400078e00ff */
[----:B------:R-:W-:-:S07]  /*131d0*/  IMAD.MOV.U32 R7, RZ, RZ, R14 ;  /* 0x000000ffff077224 */ /* 0x000fce00078e000e */
[----:B------:R-:W-:Y:S05]  /*131e0*/  WARPSYNC.COLLECTIVE R15, `(.L_x_2204) ;  /* 0x000000000f087348 */ /* 0x000fea0003c00000 */
[----:B------:R0:W1:Y:S02]  /*131f0*/  SHFL.IDX P6, R14, R13, R12, R11 ;  /* 0x0000000c0d0e7389 */ /* 0x00006400000c000b */
[----:B01----:R-:W-:Y:S01]  /*13200*/  ENDCOLLECTIVE ;  /* 0x000000000000791b */ /* 0x003fe20003800000 */
.L_x_2204:
        /* <DEDUP_REMOVED lines=11> */
.L_x_2205:
        /* <DEDUP_REMOVED lines=13> */
.L_x_2206:
        /* <DEDUP_REMOVED lines=9> */
[----:B------:R-:W-:-:S07]  /*13420*/  MOV R0, R14 ;  /* 0x0000000e00007202 */ /* 0x000fce0000000f00 */
[----:B0-----:R-:W-:Y:S05]  /*13430*/  WARPSYNC.COLLECTIVE R15, `(.L_x_2207) ;  /* 0x000000000f087348 */ /* 0x001fea0003c00000 */
[----:B------:R1:W2:Y:S02]  /*13440*/  SHFL.IDX P6, R14, R13, R12, R11 ;  /* 0x0000000c0d0e7389 */ /* 0x0002a400000c000b */
[----:B012---:R-:W-:Y:S01]  /*13450*/  ENDCOLLECTIVE ;  /* 0x000000000000791b */ /* 0x007fe20003800000 */
.L_x_2207:
[----:B------:R-:W-:Y:S02]  /*13460*/  IMAD.MOV.U32 R13, RZ, RZ, R2 ;  /* 0x000000ffff0d7224 */ /* 0x000fe400078e0002 */
[----:B------:R-:W-:Y:S02]  /*13470*/  IMAD.MOV.U32 R12, RZ, RZ, 0x1 ;  /* 0x00000001ff0c7424 */ /* 0x000fe400078e00ff */
[----:B------:R-:W-:-:S07]  /*13480*/  IMAD.MOV.U32 R8, RZ, RZ, R14 ;  /* 0x000000ffff087224 */ /* 0x000fce00078e000e */
[----:B------:R-:W-:Y:S05]  /*13490*/  WARPSYNC.COLLECTIVE R15, `(.L_x_2208) ;  /* 0x000000000f087348 */ /* 0x000fea0003c00000 */
[----:B------:R0:W1:Y:S02]  /*134a0*/  SHFL.IDX P6, R14, R13, R12, R11 ;  /* 0x0000000c0d0e7389 */ /* 0x00006400000c000b */
[----:B01----:R-:W-:Y:S01]  /*134b0*/  ENDCOLLECTIVE ;  /* 0x000000000000791b */ /* 0x003fe20003800000 */
.L_x_2208:
        /* <DEDUP_REMOVED lines=14> */
.L_x_2209:
[----:B------:R-:W-:Y:S02]  /*135a0*/  IMAD.MOV.U32 R13, RZ, RZ, R2 ;  /* 0x000000ffff0d7224 */ /* 0x000fe400078e0002 */
[----:B------:R-:W-:Y:S02]  /*135b0*/  IMAD.MOV.U32 R12, RZ, RZ, 0x2 ;  /* 0x00000002ff0c7424 */ /* 0x000fe400078e00ff */
[----:B------:R-:W-:-:S07]  /*135c0*/  IMAD.MOV.U32 R6, RZ, RZ, R14 ;  /* 0x000000ffff067224 */ /* 0x000fce00078e000e */
[----:B------:R-:W-:Y:S05]  /*135d0*/  WARPSYNC.COLLECTIVE R15, `(.L_x_2210) ;  /* 0x000000000f087348 */ /* 0x000fea0003c00000 */
[----:B------:R0:W1:Y:S02]  /*135e0*/  SHFL.IDX P6, R14, R13, R12, R11 ;  /* 0x0000000c0d0e7389 */ /* 0x00006400000c000b */
[----:B01----:R-:W-:Y:S01]  /*135f0*/  ENDCOLLECTIVE ;  /* 0x000000000000791b */ /* 0x003fe20003800000 */
.L_x_2210:
[----:B------:R-:W-:-:S05]  /*13600*/  @!P1 LEA R6, P2, R20, R6, 0x1 ;  /* 0x0000000614069211 */ /* 0x000fca00078408ff */
[----:B------:R-:W-:-:S04]  /*13610*/  @!P1 IMAD.X R0, RZ, RZ, R0, P2 ;  /* 0x000000ffff009224 */ /* 0x000fc800010e0600 */
[----:B------:R-:W-:Y:S01]  /*13620*/  @!P1 IMAD.MOV.U32 R7, RZ, RZ, R0 ;  /* 0x000000ffff079224 */ /* 0x000fe200078e0000 */
[----:B------:R-:W-:-:S04]  /*13630*/  MOV R13, R5 ;  /* 0x00000005000d7202 */ /* 0x000fc80000000f00 */
        /* <DEDUP_REMOVED lines=9> */
.L_x_2211:
[----:B------:R-:W-:Y:S02]  /*136d0*/  IMAD.MOV.U32 R13, RZ, RZ, R2 ;  /* 0x000000ffff0d7224 */ /* 0x000fe400078e0002 */
[----:B------:R-:W-:Y:S02]  /*136e0*/  IMAD.MOV.U32 R12, RZ, RZ, 0x3 ;  /* 0x00000003ff0c7424 */ /* 0x000fe400078e00ff */
[----:B------:R-:W-:-:S07]  /*136f0*/  IMAD.MOV.U32 R6, RZ, RZ, R14 ;  /* 0x000000ffff067224 */ /* 0x000fce00078e000e */
[----:B------:R-:W-:Y:S05]  /*13700*/  WARPSYNC.COLLECTIVE R15, `(.L_x_2212) ;  /* 0x000000000f087348 */ /* 0x000fea0003c00000 */
[----:B------:R0:W1:Y:S02]  /*13710*/  SHFL.IDX P6, R14, R13, R12, R11 ;  /* 0x0000000c0d0e7389 */ /* 0x00006400000c000b */
[----:B01----:R-:W-:Y:S01]  /*13720*/  ENDCOLLECTIVE ;  /* 0x000000000000791b */ /* 0x003fe20003800000 */
.L_x_2212:
        /* <DEDUP_REMOVED lines=12> */
.L_x_2213:
[----:B------:R-:W-:Y:S01]  /*137f0*/  IMAD.MOV.U32 R2, RZ, RZ, R14 ;  /* 0x000000ffff027224 */ /* 0x000fe200078e000e */
[----:B------:R-:W-:Y:S06]  /*13800*/  BRA `(.L_x_2214) ;  /* 0xffffffb800b07947 */ /* 0x000fec000383ffff */
.L_x_2102:
[----:B0-----:R0:W1:Y:S02]  /*13810*/  SYNCS.PHASECHK.TRANS64.TRYWAIT P0, [R17+URZ+0x16820], R0 ;  /* 0x01682000110075a7 */ /* 0x001064000800017f */
[----:B-1----:R-:W-:Y:S05]  /*13820*/  @!P0 NANOSLEEP.SYNCS 0x989680 ;  /* 0x009896800000895d */ /* 0x002fea0003900000 */
[----:B------:R-:W1:Y:S02]  /*13830*/  @!P0 SYNCS.PHASECHK.TRANS64 P0, [R17+URZ+0x16820], R0 ;  /* 0x01682000110085a7 */ /* 0x000e64000800007f */
[----:B-1----:R-:W-:Y:S05]  /*13840*/  @!P0 BRA `(.L_x_2102) ;  /* 0xfffffffc00f08947 */ /* 0x002fea000383ffff */
[----:B------:R-:W-:Y:S05]  /*13850*/  BRA `(.L_x_2215) ;  /* 0xffffffbc00107947 */ /* 0x000fea000383ffff */
.L_x_2111:
[----:B0-----:R0:W1:Y:S02]  /*13860*/  SYNCS.PHASECHK.TRANS64.TRYWAIT P0, [R4+URZ+0x16840], R2 ;  /* 0x01684002040075a7 */ /* 0x001064000800017f */
[----:B-1----:R-:W-:Y:S05]  /*13870*/  @!P0 NANOSLEEP.SYNCS 0x989680 ;  /* 0x009896800000895d */ /* 0x002fea0003900000 */
[----:B------:R-:W1:Y:S02]  /*13880*/  @!P0 SYNCS.PHASECHK.TRANS64 P0, [R4+URZ+0x16840], R2 ;  /* 0x01684002040085a7 */ /* 0x000e64000800007f */
[----:B-1----:R-:W-:Y:S05]  /*13890*/  @!P0 BRA `(.L_x_2111) ;  /* 0xfffffffc00f08947 */ /* 0x002fea000383ffff */
[----:B------:R-:W-:Y:S05]  /*138a0*/  BRA `(.L_x_2216) ;  /* 0xffffffbc00e07947 */ /* 0x000fea000383ffff */
.L_x_2116:
[----:B0-----:R0:W1:Y:S02]  /*138b0*/  SYNCS.PHASECHK.TRANS64.TRYWAIT P0, [R3+URZ+0x60], R2 ;  /* 0x00006002030075a7 */ /* 0x001064000800017f */
[----:B-1----:R-:W-:Y:S05]  /*138c0*/  @!P0 NANOSLEEP.SYNCS 0x989680 ;  /* 0x009896800000895d */ /* 0x002fea0003900000 */
[----:B------:R-:W1:Y:S02]  /*138d0*/  @!P0 SYNCS.PHASECHK.TRANS64 P0, [R3+URZ+0x60], R2 ;  /* 0x00006002030085a7 */ /* 0x000e64000800007f */
[----:B-1----:R-:W-:Y:S05]  /*138e0*/  @!P0 BRA `(.L_x_2116) ;  /* 0xfffffffc00f08947 */ /* 0x002fea000383ffff */
[----:B------:R-:W-:Y:S05]  /*138f0*/  BRA `(.L_x_2217) ;  /* 0xffffffc0006c7947 */ /* 0x000fea000383ffff */
.L_x_2124:
[----:B-1----:R1:W2:Y:S02]  /*13900*/  SYNCS.PHASECHK.TRANS64.TRYWAIT P0, [R2+URZ+0x16840], R3 ;  /* 0x01684003020075a7 */ /* 0x0022a4000800017f */
[----:B--2---:R-:W-:Y:S05]  /*13910*/  @!P0 NANOSLEEP.SYNCS 0x989680 ;  /* 0x009896800000895d */ /* 0x004fea0003900000 */
[----:B------:R-:W2:Y:S02]  /*13920*/  @!P0 SYNCS.PHASECHK.TRANS64 P0, [R2+URZ+0x16840], R3 ;  /* 0x01684003020085a7 */ /* 0x000ea4000800007f */
[----:B--2---:R-:W-:Y:S05]  /*13930*/  @!P0 BRA `(.L_x_2124) ;  /* 0xfffffffc00f08947 */ /* 0x004fea000383ffff */
[----:B------:R-:W-:Y:S05]  /*13940*/  BRA `(.L_x_2218) ;  /* 0xffffffc400ac7947 */ /* 0x000fea000383ffff */
.L_x_2129:
[----:B0-----:R0:W1:Y:S02]  /*13950*/  SYNCS.PHASECHK.TRANS64.TRYWAIT P0, [R10+URZ+0x60], R28 ;  /* 0x0000601c0a0075a7 */ /* 0x001064000800017f */
[----:B-1----:R-:W-:Y:S05]  /*13960*/  @!P0 NANOSLEEP.SYNCS 0x989680 ;  /* 0x009896800000895d */ /* 0x002fea0003900000 */
[----:B------:R-:W1:Y:S02]  /*13970*/  @!P0 SYNCS.PHASECHK.TRANS64 P0, [R10+URZ+0x60], R28 ;  /* 0x0000601c0a0085a7 */ /* 0x000e64000800007f */
[----:B-1----:R-:W-:Y:S05]  /*13980*/  @!P0 BRA `(.L_x_2129) ;  /* 0xfffffffc00f08947 */ /* 0x002fea000383ffff */
[----:B------:R-:W-:Y:S05]  /*13990*/  BRA `(.L_x_2219) ;  /* 0xffffffc800387947 */ /* 0x000fea000383ffff */
.L_x_2137:
[----:B-1----:R1:W2:Y:S02]  /*139a0*/  SYNCS.PHASECHK.TRANS64.TRYWAIT P0, [R2+URZ+0x16840], R3 ;  /* 0x01684003020075a7 */ /* 0x0022a4000800017f */
[----:B--2---:R-:W-:Y:S05]  /*139b0*/  @!P0 NANOSLEEP.SYNCS 0x989680 ;  /* 0x009896800000895d */ /* 0x004fea0003900000 */
[----:B------:R-:W2:Y:S02]  /*139c0*/  @!P0 SYNCS.PHASECHK.TRANS64 P0, [R2+URZ+0x16840], R3 ;  /* 0x01684003020085a7 */ /* 0x000ea4000800007f */
[----:B--2---:R-:W-:Y:S05]  /*139d0*/  @!P0 BRA `(.L_x_2137) ;  /* 0xfffffffc00f08947 */ /* 0x004fea000383ffff */
[----:B------:R-:W-:Y:S05]  /*139e0*/  BRA `(.L_x_2220) ;  /* 0xffffffcc00487947 */ /* 0x000fea000383ffff */
.L_x_2142:
[----:B0-----:R0:W1:Y:S02]  /*139f0*/  SYNCS.PHASECHK.TRANS64.TRYWAIT P0, [R7+URZ+0x60], R2 ;  /* 0x00006002070075a7 */ /* 0x001064000800017f */
[----:B-1----:R-:W-:Y:S05]  /*13a00*/  @!P0 NANOSLEEP.SYNCS 0x989680 ;  /* 0x009896800000895d */ /* 0x002fea0003900000 */
[----:B------:R-:W1:Y:S02]  /*13a10*/  @!P0 SYNCS.PHASECHK.TRANS64 P0, [R7+URZ+0x60], R2 ;  /* 0x00006002070085a7 */ /* 0x000e64000800007f */
[----:B-1----:R-:W-:Y:S05]  /*13a20*/  @!P0 BRA `(.L_x_2142) ;  /* 0xfffffffc00f08947 */ /* 0x002fea000383ffff */
[----:B------:R-:W-:Y:S05]  /*13a30*/  BRA `(.L_x_2221) ;  /* 0xffffffcc00d87947 */ /* 0x000fea000383ffff */
.L_x_2152:
[----:B0-----:R0:W1:Y:S02]  /*13a40*/  SYNCS.PHASECHK.TRANS64.TRYWAIT P0, [R3+URZ+0x16860], R0 ;  /* 0x01686000030075a7 */ /* 0x001064000800017f */
[----:B-1----:R-:W-:Y:S05]  /*13a50*/  @!P0 NANOSLEEP.SYNCS 0x989680 ;  /* 0x009896800000895d */ /* 0x002fea0003900000 */
[----:B------:R-:W1:Y:S02]  /*13a60*/  @!P0 SYNCS.PHASECHK.TRANS64 P0, [R3+URZ+0x16860], R0 ;  /* 0x01686000030085a7 */ /* 0x000e64000800007f */
[----:B-1----:R-:W-:Y:S05]  /*13a70*/  @!P0 BRA `(.L_x_2152) ;  /* 0xfffffffc00f08947 */ /* 0x002fea000383ffff */
[----:B------:R-:W-:Y:S05]  /*13a80*/  BRA `(.L_x_2222) ;  /* 0xffffffd000d87947 */ /* 0x000fea000383ffff */
.L_x_2158:
[----:B------:R-:W-:Y:S01]  /*13a90*/  BSSY B0, `(.L_x_2223) ;  /* 0x0000008000007945 */ /* 0x000fe20003800000 */
[----:B------:R-:W-:Y:S02]  /*13aa0*/  IMAD.MOV.U32 R13, RZ, RZ, R24 ;  /* 0x000000ffff0d7224 */ /* 0x000fe400078e0018 */
[----:B------:R-:W-:Y:S02]  /*13ab0*/  IMAD.MOV.U32 R12, RZ, RZ, RZ ;  /* 0x000000ffff0c7224 */ /* 0x000fe400078e00ff */
[----:B------:R-:W-:Y:S02]  /*13ac0*/  IMAD.MOV.U32 R11, RZ, RZ, 0x1f ;  /* 0x0000001fff0b7424 */ /* 0x000fe400078e00ff */
[----:B------:R-:W-:-:S07]  /*13ad0*/  IMAD.MOV.U32 R15, RZ, RZ, -0x1 ;  /* 0xffffffffff0f7424 */ /* 0x000fce00078e00ff */
[----:B-1-3--:R-:W-:Y:S05]  /*13ae0*/  WARPSYNC.COLLECTIVE R15, `(.L_x_2224) ;  /* 0x000000000f087348 */ /* 0x00afea0003c00000 */
[----:B------:R0:W2:Y:S02]  /*13af0*/  SHFL.IDX P6, R14, R13, R12, R11 ;  /* 0x0000000c0d0e7389 */ /* 0x0000a400000c000b */
[----:B0123--:R-:W-:Y:S01]  /*13b00*/  ENDCOLLECTIVE ;  /* 0x000000000000791b */ /* 0x00ffe20003800000 */
.L_x_2224:
[----:B------:R-:W-:Y:S05]  /*13b10*/  BSYNC B0 ;  /* 0x0000000000007941 */ /* 0x000fea0003800000 */
.L_x_2223:
        /* <DEDUP_REMOVED lines=9> */
.L_x_2225:
        /* <DEDUP_REMOVED lines=23> */
.L_x_2226:
[----:B------:R-:W-:Y:S01]  /*13d20*/  IMAD.MOV.U32 R12, RZ, RZ, 0x2 ;  /* 0x00000002ff0c7424 */ /* 0x000fe200078e00ff */
[----:B------:R-:W-:-:S05]  /*13d30*/  SEL R4, R14, RZ, P1 ;  /* 0x000000ff0e047207 */ /* 0x000fca0000800000 */
[----:B------:R-:W-:-:S04]  /*13d40*/  IMAD.IADD R4, R13, 0x1, R4 ;  /* 0x000000010d047824 */ /* 0x000fc800078e0204 */
[----:B------:R-:W-:-:S07]  /*13d50*/  IMAD.MOV.U32 R13, RZ, RZ, R4 ;  /* 0x000000ffff0d7224 */ /* 0x000fce00078e0004 */
[----:B------:R-:W-:Y:S05]  /*13d60*/  WARPSYNC.COLLECTIVE R15, `(.L_x_2227) ;  /* 0x000000000f087348 */ /* 0x000fea0003c00000 */
[----:B------:R0:W1:Y:S02]  /*13d70*/  SHFL.UP P6, R14, R13, R12, R11 ;  /* 0x0400000c0d0e7389 */ /* 0x00006400000c000b */
[----:B01----:R-:W-:Y:S01]  /*13d80*/  ENDCOLLECTIVE ;  /* 0x000000000000791b */ /* 0x003fe20003800000 */
.L_x_2227:
[----:B------:R-:W-:Y:S01]  /*13d90*/  IMAD.MOV.U32 R12, RZ, RZ, 0x4 ;  /* 0x00000004ff0c7424 */ /* 0x000fe200078e00ff */
[----:B------:R-:W-:-:S05]  /*13da0*/  SEL R3, R14, RZ, P2 ;  /* 0x000000ff0e037207 */ /* 0x000fca0001000000 */
[----:B------:R-:W-:-:S04]  /*13db0*/  IMAD.IADD R2, R4, 0x1, R3 ;  /* 0x0000000104027824 */ /* 0x000fc800078e0203 */
[----:B------:R-:W-:-:S07]  /*13dc0*/  IMAD.MOV.U32 R13, RZ, RZ, R2 ;  /* 0x000000ffff0d7224 */ /* 0x000fce00078e0002 */
[----:B------:R-:W-:Y:S05]  /*13dd0*/  WARPSYNC.COLLECTIVE R15, `(.L_x_2228) ;  /* 0x000000000f087348 */ /* 0x000fea0003c00000 */
[----:B------:R0:W1:Y:S02]  /*13de0*/  SHFL.UP P6, R14, R13, R12, R11 ;  /* 0x0400000c0d0e7389 */ /* 0x00006400000c000b */
[----:B01----:R-:W-:Y:S01]  /*13df0*/  ENDCOLLECTIVE ;  /* 0x000000000000791b */ /* 0x003fe20003800000 */
.L_x_2228:
[----:B------:R-:W-:Y:S01]  /*13e00*/  IMAD.MOV.U32 R12, RZ, RZ, 0x8 ;  /* 0x00000008ff0c7424 */ /* 0x000fe200078e00ff */
[----:B------:R-:W-:-:S05]  /*13e10*/  SEL R3, R14, RZ, P3 ;  /* 0x000000ff0e037207 */ /* 0x000fca0001800000 */
[----:B------:R-:W-:-:S05]  /*13e20*/  IMAD.IADD R3, R2, 0x1, R3 ;  /* 0x0000000102037824 */ /* 0x000fca00078e0203 */
[----:B------:R-:W-:-:S07]  /*13e30*/  MOV R13, R3 ;  /* 0x00000003000d7202 */ /* 0x000fce0000000f00 */
[----:B------:R-:W-:Y:S05]  /*13e40*/  WARPSYNC.COLLECTIVE R15, `(.L_x_2229) ;  /* 0x000000000f087348 */ /* 0x000fea0003c00000 */
[----:B------:R0:W1:Y:S02]  /*13e50*/  SHFL.UP P6, R14, R13, R12, R11 ;  /* 0x0400000c0d0e7389 */ /* 0x00006400000c000b */
[----:B01----:R-:W-:Y:S01]  /*13e60*/  ENDCOLLECTIVE ;  /* 0x000000000000791b */ /* 0x003fe20003800000 */
.L_x_2229:
[----:B------:R-:W-:Y:S01]  /*13e70*/  IMAD.MOV.U32 R12, RZ, RZ, 0x10 ;  /* 0x00000010ff0c7424 */ /* 0x000fe200078e00ff */
[----:B------:R-:W-:-:S05]  /*13e80*/  SEL R4, R14, RZ, P4 ;  /* 0x000000ff0e047207 */ /* 0x000fca0002000000 */
[----:B------:R-:W-:-:S04]  /*13e90*/  IMAD.IADD R4, R3, 0x1, R4 ;  /* 0x0000000103047824 */ /* 0x000fc800078e0204 */
[----:B------:R-:W-:-:S07]  /*13ea0*/  IMAD.MOV.U32 R13, RZ, RZ, R4 ;  /* 0x000000ffff0d7224 */ /* 0x000fce00078e0004 */
[----:B------:R-:W-:Y:S05]  /*13eb0*/  WARPSYNC.COLLECTIVE R15, `(.L_x_2230) ;  /* 0x000000000f087348 */ /* 0x000fea0003c00000 */
[----:B------:R0:W1:Y:S02]  /*13ec0*/  SHFL.UP P6, R14, R13, R12, R11 ;  /* 0x0400000c0d0e7389 */ /* 0x00006400000c000b */
[----:B01----:R-:W-:Y:S01]  /*13ed0*/  ENDCOLLECTIVE ;  /* 0x000000000000791b */ /* 0x003fe20003800000 */
.L_x_2230:
        /* <DEDUP_REMOVED lines=8> */
.L_x_2231:
[----:B------:R-:W-:Y:S05]  /*13f60*/  BRA `(.L_x_2232) ;  /* 0xffffffd400147947 */ /* 0x000fea000383ffff */
.L_x_2161:
[----:B------:R-:W-:Y:S01]  /*13f70*/  BSSY B0, `(.L_x_2233) ;  /* 0x0000007000007945 */ /* 0x000fe20003800000 */
[----:B------:R-:W-:Y:S02]  /*13f80*/  IMAD.MOV.U32 R12, RZ, RZ, 0x1 ;  /* 0x00000001ff0c7424 */ /* 0x000fe400078e00ff */
[----:B------:R-:W-:Y:S02]  /*13f90*/  IMAD.MOV.U32 R11, RZ, RZ, RZ ;  /* 0x000000ffff0b7224 */ /* 0x000fe400078e00ff */
[----:B------:R-:W-:-:S07]  /*13fa0*/  IMAD.MOV.U32 R15, RZ, RZ, -0x1 ;  /* 0xffffffffff0f7424 */ /* 0x000fce00078e00ff */
[----:B-1----:R-:W-:Y:S05]  /*13fb0*/  WARPSYNC.COLLECTIVE R15, `(.L_x_2234) ;  /* 0x000000000f087348 */ /* 0x002fea0003c00000 */
[----:B------:R0:W2:Y:S02]  /*13fc0*/  SHFL.UP P6, R14, R13, R12, R11 ;  /* 0x0400000c0d0e7389 */ /* 0x0000a400000c000b */
[----:B012---:R-:W-:Y:S01]  /*13fd0*/  ENDCOLLECTIVE ;  /* 0x000000000000791b */ /* 0x007fe20003800000 */
.L_x_2234:
[----:B------:R-:W-:Y:S05]  /*13fe0*/  BSYNC B0 ;  /* 0x0000000000007941 */ /* 0x000fea0003800000 */
.L_x_2233:
        /* <DEDUP_REMOVED lines=8> */
.L_x_2235:
[----:B------:R-:W-:Y:S01]  /*14070*/  IMAD.MOV.U32 R12, RZ, RZ, 0x4 ;  /* 0x00000004ff0c7424 */ /* 0x000fe200078e00ff */
[----:B------:R-:W-:-:S04]  /*14080*/  SEL R2, R14, RZ, P2 ;  /* 0x000000ff0e027207 */ /* 0x000fc80001000000 */
[----:B------:R-:W-:-:S05]  /*14090*/  IADD3 R2, R13, R2, RZ ;  /* 0x000000020d027210 */ /* 0x000fca0007ffe0ff */
[----:B------:R-:W-:-:S07]  /*140a0*/  IMAD.MOV.U32 R13, RZ, RZ, R2 ;  /* 0x000000ffff0d7224 */ /* 0x000fce00078e0002 */
[----:B------:R-:W-:Y:S05]  /*140b0*/  WARPSYNC.COLLECTIVE R15, `(.L_x_2236) ;  /* 0x000000000f087348 */ /* 0x000fea0003c00000 */
[----:B------:R0:W1:Y:S02]  /*140c0*/  SHFL.UP P6, R14, R13, R12, R11 ;  /* 0x0400000c0d0e7389 */ /* 0x00006400000c000b */
[----:B01----:R-:W-:Y:S01]  /*140d0*/  ENDCOLLECTIVE ;  /* 0x000000000000791b */ /* 0x003fe20003800000 */
.L_x_2236:
[----:B------:R-:W-:Y:S01]  /*140e0*/  IMAD.MOV.U32 R12, RZ, RZ, 0x8 ;  /* 0x00000008ff0c7424 */ /* 0x000fe200078e00ff */
[----:B------:R-:W-:-:S05]  /*140f0*/  SEL R3, R14, RZ, P3 ;  /* 0x000000ff0e037207 */ /* 0x000fca0001800000 */
[----:B------:R-:W-:-:S04]  /*14100*/  IMAD.IADD R3, R2, 0x1, R3 ;  /* 0x0000000102037824 */ /* 0x000fc800078e0203 */
[----:B------:R-:W-:-:S07]  /*14110*/  IMAD.MOV.U32 R13, RZ, RZ, R3 ;  /* 0x000000ffff0d7224 */ /* 0x000fce00078e0003 */
[----:B------:R-:W-:Y:S05]  /*14120*/  WARPSYNC.COLLECTIVE R15, `(.L_x_2237) ;  /* 0x000000000f087348 */ /* 0x000fea0003c00000 */
[----:B------:R0:W1:Y:S02]  /*14130*/  SHFL.UP P6, R14, R13, R12, R11 ;  /* 0x0400000c0d0e7389 */ /* 0x00006400000c000b */
[----:B01----:R-:W-:Y:S01]  /*14140*/  ENDCOLLECTIVE ;  /* 0x000000000000791b */ /* 0x003fe20003800000 */
.L_x_2237:
[----:B------:R-:W-:Y:S01]  /*14150*/  IMAD.MOV.U32 R12, RZ, RZ, 0x10 ;  /* 0x00000010ff0c7424 */ /* 0x000fe200078e00ff */
[----:B------:R-:W-:-:S05]  /*14160*/  SEL R4, R14, RZ, P4 ;  /* 0x000000ff0e047207 */ /* 0x000fca0002000000 */
[----:B------:R-:W-:-:S04]  /*14170*/  IMAD.IADD R4, R3, 0x1, R4 ;  /* 0x0000000103047824 */ /* 0x000fc800078e0204 */
[----:B------:R-:W-:-:S07]  /*14180*/  IMAD.MOV.U32 R13, RZ, RZ, R4 ;  /* 0x000000ffff0d7224 */ /* 0x000fce00078e0004 */
[----:B------:R-:W-:Y:S05]  /*14190*/  WARPSYNC.COLLECTIVE R15, `(.L_x_2238) ;  /* 0x000000000f087348 */ /* 0x000fea0003c00000 */
[----:B------:R0:W1:Y:S02]  /*141a0*/  SHFL.UP P6, R14, R13, R12, R11 ;  /* 0x0400000c0d0e7389 */ /* 0x00006400000c000b */
[----:B01----:R-:W-:Y:S01]  /*141b0*/  ENDCOLLECTIVE ;  /* 0x000000000000791b */ /* 0x003fe20003800000 */
.L_x_2238:
        /* <DEDUP_REMOVED lines=8> */
.L_x_2239:
[----:B------:R-:W-:Y:S05]  /*14240*/  BRA `(.L_x_2240) ;  /* 0xffffffd400007947 */ /* 0x000fea000383ffff */
.L_x_2163:
[----:B------:R-:W-:Y:S01]  /*14250*/  BSSY B0, `(.L_x_2241) ;  /* 0x0000006000007945 */ /* 0x000fe20003800000 */
[----:B------:R-:W-:Y:S01]  /*14260*/  PLOP3.LUT P6, PT, P6, PT, PT, 0x8, 0x0 ;  /* 0x000000000000781c */ /* 0x000fe200037ce170 */
[----:B------:R-:W-:-:S12]  /*14270*/  IMAD.MOV.U32 R15, RZ, RZ, -0x1 ;  /* 0xffffffffff0f7424 */ /* 0x000fd800078e00ff */
[----:B01----:R-:W-:Y:S05]  /*14280*/  WARPSYNC.COLLECTIVE R15, `(.L_x_2242) ;  /* 0x000000000f087348 */ /* 0x003fea0003c00000 */
[----:B------:R-:W-:Y:S01]  /*14290*/  VOTE.ANY R14, PT, P6 ;  /* 0x00000000000e7806 */ /* 0x000fe200030e0100 */
[----:B01----:R-:W-:Y:S06]  /*142a0*/  ENDCOLLECTIVE ;  /* 0x000000000000791b */ /* 0x003fec0003800000 */
.L_x_2242:
[----:B------:R-:W-:Y:S05]  /*142b0*/  BSYNC B0 ;  /* 0x0000000000007941 */ /* 0x000fea0003800000 */
.L_x_2241:
[----:B------:R-:W-:Y:S01]  /*142c0*/  IMAD.MOV.U32 R2, RZ, RZ, R14 ;  /* 0x000000ffff027224 */ /* 0x000fe200078e000e */
[----:B------:R-:W-:Y:S01]  /*142d0*/  MOV R11, 0x1f ;  /* 0x0000001f000b7802 */ /* 0x000fe20000000f00 */
[----:B------:R-:W-:Y:S02]  /*142e0*/  IMAD.MOV.U32 R13, RZ, RZ, R25 ;  /* 0x000000ffff0d7224 */ /* 0x000fe400078e0019 */
[----:B------:R0:W1:Y:S01]  /*142f0*/  POPC R12, R2 ;  /* 0x00000002000c7309 */ /* 0x0000620000000000 */
[----:B------:R-:W-:-:S07]  /*14300*/  IMAD.MOV.U32 R15, RZ, RZ, -0x1 ;  /* 0xffffffffff0f7424 */ /* 0x000fce00078e00ff */
[----:B01----:R-:W-:Y:S05]  /*14310*/  WARPSYNC.COLLECTIVE R15, `(.L_x_2243) ;  /* 0x000000000f087348 */ /* 0x003fea0003c00000 */
[----:B-1----:R1:W2:Y:S02]  /*14320*/  SHFL.IDX P6, R14, R13, R12, R11 ;  /* 0x0000000c0d0e7389 */ /* 0x0022a400000c000b */
[----:B012---:R-:W-:Y:S01]  /*14330*/  ENDCOLLECTIVE ;  /* 0x000000000000791b */ /* 0x007fe20003800000 */
.L_x_2243:
[----:B------:R-:W-:Y:S02]  /*14340*/  IMAD.IADD R27, R12, 0x1, R27 ;  /* 0x000000010c1b7824 */ /* 0x000fe400078e021b */
[----:B------:R-:W-:Y:S02]  /*14350*/  IMAD.MOV.U32 R13, RZ, RZ, R5 ;  /* 0x000000ffff0d7224 */ /* 0x000fe400078e0005 */
[----:B------:R-:W-:-:S07]  /*14360*/  IMAD.MOV.U32 R25, RZ, RZ, R14 ;  /* 0x000000ffff197224 */ /* 0x000fce00078e000e */
[----:B------:R-:W-:Y:S05]  /*14370*/  WARPSYNC.COLLECTIVE R15, `(.L_x_2244) ;  /* 0x000000000f087348 */ /* 0x000fea0003c00000 */
[----:B------:R0:W1:Y:S02]  /*14380*/  SHFL.IDX P6, R14, R13, R12, R11 ;  /* 0x0000000c0d0e7389 */ /* 0x00006400000c000b */
[----:B01----:R-:W-:Y:S01]  /*14390*/  ENDCOLLECTIVE ;  /* 0x000000000000791b */ /* 0x003fe20003800000 */
.L_x_2244:
[----:B------:R-:W-:Y:S01]  /*143a0*/  IMAD.MOV.U32 R5, RZ, RZ, R14 ;  /* 0x000000ffff057224 */ /* 0x000fe200078e000e */
[----:B------:R-:W-:Y:S06]  /*143b0*/  BRA `(.L_x_2245) ;  /* 0xffffffd000e47947 */ /* 0x000fec000383ffff */
.L_x_2165:
[----:B------:R-:W-:Y:S01]  /*143c0*/  BSSY B0, `(.L_x_2246) ;  /* 0x0000007000007945 */ /* 0x000fe20003800000 */
[----:B------:R-:W-:Y:S02]  /*143d0*/  IMAD.MOV.U32 R13, RZ, RZ, R3 ;  /* 0x000000ffff0d7224 */ /* 0x000fe400078e0003 */
[----:B------:R-:W-:Y:S02]  /*143e0*/  IMAD.MOV.U32 R11, RZ, RZ, 0x1f ;  /* 0x0000001fff0b7424 */ /* 0x000fe400078e00ff */
[----:B------:R-:W-:-:S07]  /*143f0*/  IMAD.MOV.U32 R15, RZ, RZ, -0x1 ;  /* 0xffffffffff0f7424 */ /* 0x000fce00078e00ff */
[----:B01-34-:R-:W-:Y:S05]  /*14400*/  WARPSYNC.COLLECTIVE R15, `(.L_x_2247) ;  /* 0x000000000f087348 */ /* 0x01bfea0003c00000 */
[----:B------:R2:W0:Y:S02]  /*14410*/  SHFL.IDX P6, R14, R13, R12, R11 ;  /* 0x0000000c0d0e7389 */ /* 0x00042400000c000b */
[----:B01234-:R-:W-:Y:S01]  /*14420*/  ENDCOLLECTIVE ;  /* 0x000000000000791b */ /* 0x01ffe20003800000 */
.L_x_2247:
[----:B------:R-:W-:Y:S05]  /*14430*/  BSYNC B0 ;  /* 0x0000000000007941 */ /* 0x000fea0003800000 */
.L_x_2246:
[----:B------:R-:W-:Y:S01]  /*14440*/  IMAD.MOV.U32 R24, RZ, RZ, R14 ;  /* 0x000000ffff187224 */ /* 0x000fe200078e000e */
[----:B------:R-:W-:Y:S06]  /*14450*/  BRA `(.L_x_2164) ;  /* 0xffffffd000d47947 */ /* 0x000fec000383ffff */
.L_x_2171:
[----:B0-----:R0:W4:Y:S02]  /*14460*/  SYNCS.PHASECHK.TRANS64.TRYWAIT P0, [R9+URZ+0x16820], R0 ;  /* 0x01682000090075a7 */ /* 0x001124000800017f */
[----:B----4-:R-:W-:Y:S05]  /*14470*/  @!P0 NANOSLEEP.SYNCS 0x989680 ;  /* 0x009896800000895d */ /* 0x010fea0003900000 */
[----:B------:R-:W4:Y:S02]  /*14480*/  @!P0 SYNCS.PHASECHK.TRANS64 P0, [R9+URZ+0x16820], R0 ;  /* 0x01682000090085a7 */ /* 0x000f24000800007f */
[----:B----4-:R-:W-:Y:S05]  /*14490*/  @!P0 BRA `(.L_x_2171) ;  /* 0xfffffffc00f08947 */ /* 0x010fea000383ffff */
[----:B------:R-:W-:Y:S05]  /*144a0*/  BRA `(.L_x_2248) ;  /* 0xffffffdc002c7947 */ /* 0x000fea000383ffff */
.L_x_2172:
[----:B------:R-:W4:Y:S01]  /*144b0*/  S2R R2, SR_TID.X ;  /* 0x0000000000027919 */ /* 0x000f220000002100 */
[----:B------:R-:W-:Y:S01]  /*144c0*/  BSSY B0, `(.L_x_2249) ;  /* 0x000000a000007945 */ /* 0x000fe20003800000 */
[----:B------:R-:W-:Y:S02]  /*144d0*/  IMAD.MOV.U32 R12, RZ, RZ, RZ ;  /* 0x000000ffff0c7224 */ /* 0x000fe400078e00ff */
[----:B------:R-:W-:Y:S02]  /*144e0*/  IMAD.MOV.U32 R11, RZ, RZ, 0x1f ;  /* 0x0000001fff0b7424 */ /* 0x000fe400078e00ff */
[----:B------:R-:W-:Y:S01]  /*144f0*/  IMAD.MOV.U32 R15, RZ, RZ, -0x1 ;  /* 0xffffffffff0f7424 */ /* 0x000fe200078e00ff */
[----:B----4-:R-:W-:-:S04]  /*14500*/  SHF.R.U32.HI R2, RZ, 0x5, R2 ;  /* 0x00000005ff027819 */ /* 0x010fc80000011602 */
[----:B------:R-:W-:-:S05]  /*14510*/  LOP3.LUT R2, R2, 0x3, RZ, 0xc0, !PT ;  /* 0x0000000302027812 */ /* 0x000fca00078ec0ff */
[----:B------:R-:W-:-:S07]  /*14520*/  IMAD.MOV.U32 R13, RZ, RZ, R2 ;  /* 0x000000ffff0d7224 */ /* 0x000fce00078e0002 */
[----:B0123--:R-:W-:Y:S05]  /*14530*/  WARPSYNC.COLLECTIVE R15, `(.L_x_2250) ;  /* 0x000000000f087348 */ /* 0x00ffea0003c00000 */
[----:B------:R4:W0:Y:S02]  /*14540*/  SHFL.IDX P6, R14, R13, R12, R11 ;  /* 0x0000000c0d0e7389 */ /* 0x00082400000c000b */
[----:B01234-:R-:W-:Y:S01]  /*14550*/  ENDCOLLECTIVE ;  /* 0x000000000000791b */ /* 0x01ffe20003800000 */
.L_x_2250:
[----:B------:R-:W-:Y:S05]  /*14560*/  BSYNC B0 ;  /* 0x0000000000007941 */ /* 0x000fea0003800000 */
.L_x_2249:
[----:B------:R-:W-:Y:S05]  /*14570*/  BRA `(.L_x_2251) ;  /* 0xffffffdc00147947 */ /* 0x000fea000383ffff */
.L_x_2175:
[----:B------:R-:W-:Y:S01]  /*14580*/  BSSY B1, `(.L_x_2252) ;  /* 0x0000006000017945 */ /* 0x000fe20003800000 */
[----:B------:R-:W-:-:S07]  /*14590*/  IMAD.MOV.U32 R15, RZ, RZ, -0x1 ;  /* 0xffffffffff0f7424 */ /* 0x000fce00078e00ff */
[----:B0123--:R-:W-:Y:S05]  /*145a0*/  WARPSYNC.COLLECTIVE R15, `(.L_x_2253) ;  /* 0x000000000f0c7348 */ /* 0x00ffea0003c00000 */
[----:B------:R-:W-:Y:S02]  /*145b0*/  ELECT P6, UR62, PT ;  /* 0x00000000003e782f */ /* 0x000fe400038c0000 */
[----:B------:R-:W-:Y:S01]  /*145c0*/  MOV R14, UR62 ;  /* 0x0000003e000e7c02 */ /* 0x000fe20008000f00 */
[----:B0123--:R-:W-:Y:S10]  /*145d0*/  ENDCOLLECTIVE ;  /* 0x000000000000791b */ /* 0x00fff40003800000 */
.L_x_2253:
[----:B------:R-:W-:Y:S05]  /*145e0*/  BSYNC B1 ;  /* 0x0000000000017941 */ /* 0x000fea0003800000 */
.L_x_2252:
[----:B------:R-:W-:Y:S05]  /*145f0*/  BRA `(.L_x_2254) ;  /* 0xffffffdc000c7947 */ /* 0x000fea000383ffff */
.L_x_2177:
[----:B0-----:R0:W3:Y:S02]  /*14600*/  SYNCS.PHASECHK.TRANS64.TRYWAIT P0, [R7+URZ], R2 ;  /* 0x00000002070075a7 */ /* 0x0010e4000800017f */
[----:B---3--:R-:W-:Y:S05]  /*14610*/  @!P0 NANOSLEEP.SYNCS 0x989680 ;  /* 0x009896800000895d */ /* 0x008fea0003900000 */
[----:B------:R-:W3:Y:S02]  /*14620*/  @!P0 SYNCS.PHASECHK.TRANS64 P0, [R7+URZ], R2 ;  /* 0x00000002070085a7 */ /* 0x000ee4000800007f */
[----:B---3--:R-:W-:Y:S05]  /*14630*/  @!P0 BRA `(.L_x_2177) ;  /* 0xfffffffc00f08947 */ /* 0x008fea000383ffff */
[----:B------:R-:W-:Y:S05]  /*14640*/  BRA `(.L_x_2255) ;  /* 0xffffffdc00407947 */ /* 0x000fea000383ffff */
.L_x_2178:
[----:B---3--:R3:W4:Y:S02]  /*14650*/  SYNCS.PHASECHK.TRANS64.TRYWAIT P0, [R3+URZ], R0 ;  /* 0x00000000030075a7 */ /* 0x008724000800017f */
[----:B----4-:R-:W-:Y:S05]  /*14660*/  @!P0 NANOSLEEP.SYNCS 0x989680 ;  /* 0x009896800000895d */ /* 0x010fea0003900000 */
[----:B------:R-:W4:Y:S02]  /*14670*/  @!P0 SYNCS.PHASECHK.TRANS64 P0, [R3+URZ], R0 ;  /* 0x00000000030085a7 */ /* 0x000f24000800007f */
[----:B----4-:R-:W-:Y:S05]  /*14680*/  @!P0 BRA `(.L_x_2178) ;  /* 0xfffffffc00f08947 */ /* 0x010fea000383ffff */
[----:B------:R-:W-:Y:S05]  /*14690*/  BRA `(.L_x_2256) ;  /* 0xffffffdc00347947 */ /* 0x000fea000383ffff */
.L_x_2180:
[----:B---3--:R3:W4:Y:S02]  /*146a0*/  SYNCS.PHASECHK.TRANS64.TRYWAIT P0, [R5+URZ], R2 ;  /* 0x00000002050075a7 */ /* 0x008724000800017f */
[----:B----4-:R-:W-:Y:S05]  /*146b0*/  @!P0 NANOSLEEP.SYNCS 0x989680 ;  /* 0x009896800000895d */ /* 0x010fea0003900000 */
[----:B------:R-:W4:Y:S02]  /*146c0*/  @!P0 SYNCS.PHASECHK.TRANS64 P0, [R5+URZ], R2 ;  /* 0x00000002050085a7 */ /* 0x000f24000800007f */
[----:B----4-:R-:W-:Y:S05]  /*146d0*/  @!P0 BRA `(.L_x_2180) ;  /* 0xfffffffc00f08947 */ /* 0x010fea000383ffff */
[----:B------:R-:W-:Y:S05]  /*146e0*/  BRA `(.L_x_2257) ;  /* 0xffffffdc00387947 */ /* 0x000fea000383ffff */
.L_x_2258:
        /* <DEDUP_REMOVED lines=9> */
.L_x_2708:


//--------------------- .text._ZN7cutlass13device_kernelIN5flash11enable_sm90INS1_16FlashAttnFwdSm90INS1_25CollectiveMainloopFwdSm90ILi2EN4cute5tupleIJNS5_1CILi1EEES8_S8_EEENS6_IJNS7_ILi192EEENS7_ILi128EEENS7_ILi64EEEEEELi64ENS_10bfloat16_tEfNS_4arch4Sm90ELb1ELb0ELb1ELb1ELb0ELb1ELb0ELb1ELb1ELb1ELb1ELb0EEENS1_21CollectiveEpilogueFwdINS6_IJSA_SC_SB_EEES9_SE_SG_Li384ELb1ELb1ELb1ELb0EEENS1_36VarlenDynamicPersistentTileSchedulerILi192ELi128ELi384ELi128ELb1ELb1ELb1ELb1ELb1ELb1EEEEEEEEEvNT_6ParamsE --------------------------
	.section	.text._ZN7cutlass13device_kernelIN5flash11enable_sm90INS1_16FlashAttnFwdSm90INS1_25CollectiveMainloopFwdSm90ILi2EN4cute5tupleIJNS5_1CILi1EEES8_S8_EEENS6_IJNS7_ILi192EEENS7_ILi128EEENS7_ILi64EEEEEELi64ENS_10bfloat16_tEfNS_4arch4Sm90ELb1ELb0ELb1ELb1ELb0ELb1ELb0ELb1ELb1ELb1ELb1ELb0EEENS1_21CollectiveEpilogueFwdINS6_IJSA_SC_SB_EEES9_SE_SG_Li384ELb1ELb1ELb1ELb0EEENS1_36VarlenDynamicPersistentTileSchedulerILi192ELi128ELi384ELi128ELb1ELb1ELb1ELb1ELb1ELb1EEEEEEEEEvNT_6ParamsE,"ax",@progbits
	.align	128
.text._ZN7cutlass13device_kernelIN5flash11enable_sm90INS1_16FlashAttnFwdSm90INS1_25CollectiveMainloopFwdSm90ILi2EN4cute5tupleIJNS5_1CILi1EEES8_S8_EEENS6_IJNS7_ILi192EEENS7_ILi128EEENS7_ILi64EEEEEELi64ENS_10bfloat16_tEfNS_4arch4Sm90ELb1ELb0ELb1ELb1ELb0ELb1ELb0ELb1ELb1ELb1ELb1ELb0EEENS1_21CollectiveEpilogueFwdINS6_IJSA_SC_SB_EEES9_SE_SG_Li384ELb1ELb1ELb1ELb0EEENS1_36VarlenDynamicPersistentTileSchedulerILi192ELi128ELi384ELi128ELb1ELb1ELb1ELb1ELb1ELb1EEEEEEEEEvNT_6ParamsE:
        .type           _ZN7cutlass13device_kernelIN5flash11enable_sm90INS1_16FlashAttnFwdSm90INS1_25CollectiveMainloopFwdSm90ILi2EN4cute5tupleIJNS5_1CILi1EEES8_S8_EEENS6_IJNS7_ILi192EEENS7_ILi128EEENS7_ILi64EEEEEELi64ENS_10bfloat16_tEfNS_4arch4Sm90ELb1ELb0ELb1ELb1ELb0ELb1ELb0ELb1ELb1ELb1ELb1ELb0EEENS1_21CollectiveEpilogueFwdINS6_IJSA_SC_SB_EEES9_SE_SG_Li384ELb1ELb1ELb1ELb0EEENS1_36VarlenDynamicPersistentTileSchedulerILi192ELi128ELi384ELi128ELb1ELb1ELb1ELb1ELb1ELb1EEEEEEEEEvNT_6ParamsE,@function
        .size           _ZN7cutlass13device_kernelIN5flash11enable_sm90INS1_16FlashAttnFwdSm90INS1_25CollectiveMainloopFwdSm90ILi2EN4cute5tupleIJNS5_1CILi1EEES8_S8_EEENS6_IJNS7_ILi192EEENS7_ILi128EEENS7_ILi64EEEEEELi64ENS_10bfloat16_tEfNS_4arch4Sm90ELb1ELb0ELb1ELb1ELb0ELb1ELb0ELb1ELb1ELb1ELb1ELb0EEENS1_21CollectiveEpilogueFwdINS6_IJSA_SC_SB_EEES9_SE_SG_Li384ELb1ELb1ELb1ELb0EEENS1_36VarlenDynamicPersistentTileSchedulerILi192ELi128ELi384ELi128ELb1ELb1ELb1ELb1ELb1ELb1EEEEEEEEEvNT_6ParamsE,(.L_x_2709 - _ZN7cutlass13device_kernelIN5flash11enable_sm90INS1_16FlashAttnFwdSm90INS1_25CollectiveMainloopFwdSm90ILi2EN4cute5tupleIJNS5_1CILi1EEES8_S8_EEENS6_IJNS7_ILi192EEENS7_ILi128EEENS7_ILi64EEEEEELi64ENS_10bfloat16_tEfNS_4arch4Sm90ELb1ELb0ELb1ELb1ELb0ELb1ELb0ELb1ELb1ELb1ELb1ELb0EEENS1_21CollectiveEpilogueFwdINS6_IJSA_SC_SB_EEES9_SE_SG_Li384ELb1ELb1ELb1ELb0EEENS1_36VarlenDynamicPersistentTileSchedulerILi192ELi128ELi384ELi128ELb1ELb1ELb1ELb1ELb1ELb1EEEEEEEEEvNT_6ParamsE)
        .other          _ZN7cutlass13device_kernelIN5flash11enable_sm90INS1_16FlashAttnFwdSm90INS1_25CollectiveMainloopFwdSm90ILi2EN4cute5tupleIJNS5_1CILi1EEES8_S8_EEENS6_IJNS7_ILi192EEENS7_ILi128EEENS7_ILi64EEEEEELi64ENS_10bfloat16_tEfNS_4arch4Sm90ELb1ELb0ELb1ELb1ELb0ELb1ELb0ELb1ELb1ELb1ELb1ELb0EEENS1_21CollectiveEpilogueFwdINS6_IJSA_SC_SB_EEES9_SE_SG_Li384ELb1ELb1ELb1ELb0EEENS1_36VarlenDynamicPersistentTileSchedulerILi192ELi128ELi384ELi128ELb1ELb1ELb1ELb1ELb1ELb1EEEEEEEEEvNT_6ParamsE,@"STO_CUDA_ENTRY STV_DEFAULT"
_ZN7cutlass13device_kernelIN5flash11enable_sm90INS1_16FlashAttnFwdSm90INS1_25CollectiveMainloopFwdSm90ILi2EN4cute5tupleIJNS5_1CILi1EEES8_S8_EEENS6_IJNS7_ILi192EEENS7_ILi128EEENS7_ILi64EEEEEELi64ENS_10bfloat16_tEfNS_4arch4Sm90ELb1ELb0ELb1ELb1ELb0ELb1ELb0ELb1ELb1ELb1ELb1ELb0EEENS1_21CollectiveEpilogueFwdINS6_IJSA_SC_SB_EEES9_SE_SG_Li384ELb1ELb1ELb1ELb0EEENS1_36VarlenDynamicPersistentTileSchedulerILi192ELi128ELi384ELi128ELb1ELb1ELb1ELb1ELb1ELb1EEEEEEEEEvNT_6ParamsE:
        /* <DEDUP_REMOVED lines=23> */
.L_x_2260:
[----:B------:R-:W-:Y:S05]  /*0170*/  BSYNC B0 ;  /* 0x0000000000007941 */ /* 0x000fea0003800000 */
.L_x_2259:
        /* <DEDUP_REMOVED lines=40> */
.L_x_2261:
        /* <DEDUP_REMOVED lines=22> */
.L_x_2262:
        /* <DEDUP_REMOVED lines=18> */
.L_x_2263:
        /* <DEDUP_REMOVED lines=22> */
.L_x_2264:
        /* <DEDUP_REMOVED lines=22> */
.L_x_2265:
        /* <DEDUP_REMOVED lines=9> */
.L_x_2268:
        /* <DEDUP_REMOVED lines=22> */
[----:B-1----:R-:W-:Y:S05]  /*0b30*/  @P0 BRA `(.L_x_2269) ;  /* 0x000001ac00c40947 */ /* 0x002fea0003800000 */
[----:B------:R-:W2:Y:S01]  /*0b40*/  LDL.LU R13, [R1+0x4c] ;  /* 0x00004c00010d7983 */ /* 0x000ea20000300800 */
        /* <DEDUP_REMOVED lines=11> */
[----:B------:R-:W-:Y:S02]  /*0c00*/  LEA.HI R5, R0, R12, RZ, 0x5 ;  /* 0x0000000c00057211 */ /* 0x000fe400078f28ff */
[----:B------:R-:W-:-:S02]  /*0c10*/  SHF.R.S32.HI R14, RZ, 0x7, R3 ;  /* 0x00000007ff0e7819 */ /* 0x000fc40000011403 */
[----:B------:R-:W-:Y:S02]  /*0c20*/  SHF.R.S32.HI R7, RZ, 0x4, R4 ;  /* 0x00000004ff077819 */ /* 0x000fe40000011404 */
[----:B------:R-:W-:Y:S02]  /*0c30*/  LEA.HI R10, R10, R9, RZ, 0x3 ;  /* 0x000000090a0a7211 */ /* 0x000fe400078f18ff */
[----:B------:R-:W-:Y:S01]  /*0c40*/  SHF.R.S32.HI R15, RZ, 0x5, R5 ;  /* 0x00000005ff0f7819 */ /* 0x000fe20000011405 */
[----:B------:R-:W-:Y:S01]  /*0c50*/  IMAD.HI R5, R14, 0x55555556, RZ ;  /* 0x555555560e057827 */ /* 0x000fe200078e02ff */
[C---:B------:R-:W-:Y:S02]  /*0c60*/  LOP3.LUT R3, R4.reuse, 0x3fffff0, RZ, 0xc0, !PT ;  /* 0x03fffff004037812 */ /* 0x040fe400078ec0ff */
[----:B------:R-:W-:Y:S02]  /*0c70*/  LEA.HI R4, R4, R7, RZ, 0x1 ;  /* 0x0000000704047211 */ /* 0x000fe400078f08ff */
[----:B------:R-:W-:-:S02]  /*0c80*/  LOP3.LUT R10, R10, 0xfffffff8, RZ, 0xc0, !PT ;  /* 0xfffffff80a0a7812 */ /* 0x000fc400078ec0ff */
[----:B------:R-:W-:Y:S01]  /*0c90*/  LEA.HI R6, R6, R11, RZ, 0x5 ;  /* 0x0000000b06067211 */ /* 0x000fe200078f28ff */
[----:B------:R-:W-:Y:S01]  /*0ca0*/  IMAD.IADD R3, R12, 0x1, -R3 ;  /* 0x000000010c037824 */ /* 0x000fe200078e0a03 */
[----:B------:R-:W-:Y:S01]  /*0cb0*/  LOP3.LUT R4, R4, 0x1ffffffe, RZ, 0xc0, !PT ;  /* 0x1ffffffe04047812 */ /* 0x000fe200078ec0ff */
[----:B------:R-:W-:Y:S01]  /*0cc0*/  IMAD.IADD R9, R9, 0x1, -R10 ;  /* 0x0000000109097824 */ /* 0x000fe200078e0a0a */
[----:B------:R-:W-:Y:S02]  /*0cd0*/  LEA.HI R5, R5, R5, RZ, 0x1 ;  /* 0x0000000505057211 */ /* 0x000fe400078f08ff */
[----:B------:R-:W-:Y:S01]  /*0ce0*/  SHF.R.S32.HI R6, RZ, 0x5, R6 ;  /* 0x00000005ff067819 */ /* 0x000fe20000011406 */
[----:B------:R-:W-:Y:S02]  /*0cf0*/  IMAD.IADD R4, R7, 0x1, -R4 ;  /* 0x0000000107047824 */ /* 0x000fe400078e0a04 */
[----:B------:R-:W-:Y:S02]  /*0d00*/  IMAD R3, R15, 0x10, R3 ;  /* 0x000000100f037824 */ /* 0x000fe400078e0203 */
[----:B------:R-:W-:-:S02]  /*0d10*/  IMAD R5, R5, -0x3, R14 ;  /* 0xfffffffd05057824 */ /* 0x000fc400078e020e */
[----:B------:R-:W-:Y:S02]  /*0d20*/  IMAD R6, R6, 0x10, R9 ;  /* 0x0000001006067824 */ /* 0x000fe400078e0209 */
[----:B------:R-:W-:Y:S02]  /*0d30*/  IMAD R7, R3, 0x8, R4 ;  /* 0x0000000803077824 */ /* 0x000fe400078e0204 */
[----:B------:R-:W-:-:S05]  /*0d40*/  IMAD R10, R5, 0x40, R6 ;  /* 0x00000040050a7824 */ /* 0x000fca00078e0206 */
[----:B------:R-:W-:Y:S01]  /*0d50*/  STL [R1+0x68], R10 ;  /* 0x0000680a01007387 */ /* 0x000fe20000100800 */
[----:B------:R-:W-:-:S05]  /*0d60*/  LOP3.LUT R8, R8, 0x7ffffffc, RZ, 0xc0, !PT ;  /* 0x7ffffffc08087812 */ /* 0x000fca00078ec0ff */
[----:B------:R-:W-:Y:S01]  /*0d70*/  IMAD.IADD R8, R11, 0x1, -R8 ;  /* 0x000000010b087824 */ /* 0x000fe200078e0a08 */
[----:B------:R-:W-:Y:S01]  /*0d80*/  CS2R R22, SRZ ;  /* 0x0000000000167805 */ /* 0x000fe2000001ff00 */
[----:B------:R-:W-:Y:S02]  /*0d90*/  IMAD.MOV.U32 R154, RZ, RZ, RZ ;  /* 0x000000ffff9a7224 */ /* 0x000fe400078e00ff */
[----:B------:R-:W-:Y:S01]  /*0da0*/  IMAD.MOV.U32 R18, RZ, RZ, RZ ;  /* 0x000000ffff127224 */ /* 0x000fe200078e00ff */
        /* <DEDUP_REMOVED lines=14> */
[----:B------:R-:W-:-:S02]  /*0e90*/  LEA.HI R5, R5, R9, RZ, 0x3 ;  /* 0x0000000905057211 */ /* 0x000fc400078f18ff */
[----:B------:R-:W-:Y:S01]  /*0ea0*/  SHF.L.U32 R3, R9, 0x6, RZ ;  /* 0x0000000609037819 */ /* 0x000fe200000006ff */
[----:B------:R-:W-:Y:S01]  /*0eb0*/  IMAD.IADD R4, R19, 0x1, -R4 ;  /* 0x0000000113047824 */ /* 0x000fe200078e0a04 */
[----:B------:R-:W-:Y:S01]  /*0ec0*/  SHF.R.S32.HI R0, RZ, 0x1f, R19 ;  /* 0x0000001fff007819 */ /* 0x000fe20000011413 */
[C---:B------:R-:W-:Y:S01]  /*0ed0*/  IMAD.SHL.U32 R16, R6.reuse, 0x8, RZ ;  /* 0x0000000806107824 */ /* 0x040fe200078e00ff */
[----:B------:R-:W-:Y:S01]  /*0ee0*/  LEA.HI R0, R6, R6, RZ, 0x1 ;  /* 0x0000000606007211 */ /* 0x000fe200078f08ff */
[----:B------:R-:W-:Y:S01]  /*0ef0*/  IMAD.SHL.U32 R5, R5, 0x40, RZ ;  /* 0x0000004005057824 */ /* 0x000fe200078e00ff */
[----:B------:R-:W-:Y:S01]  /*0f00*/  LOP3.LUT R3, R3, 0x1c0, RZ, 0xc0, !PT ;  /* 0x000001c003037812 */ /* 0x000fe200078ec0ff */
[----:B------:R-:W-:Y:S01]  /*0f10*/  STL [R1+0x5c], RZ ;  /* 0x00005cff01007387 */ /* 0x000fe20000100800 */
[----:B------:R-:W-:Y:S02]  /*0f20*/  LOP3.LUT R0, R0, 0x1ffffffe, RZ, 0xc0, !PT ;  /* 0x1ffffffe00007812 */ /* 0x000fe400078ec0ff */
[----:B------:R-:W-:Y:S01]  /*0f30*/  SHF.R.U32.HI R9, RZ, 0x3, R3 ;  /* 0x00000003ff097819 */ /* 0x000fe20000011603 */
[----:B------:R0:W-:Y:S01]  /*0f40*/  STL [R1+0x44], R4 ;  /* 0x0000440401007387 */ /* 0x0001e20000100800 */
[----:B------:R-:W-:Y:S01]  /*0f50*/  LOP3.LUT R3, R3, 0x38, R16, 0xf8, !PT ;  /* 0x0000003803037812 */ /* 0x000fe200078ef810 */
[----:B------:R-:W-:Y:S01]  /*0f60*/  IMAD.IADD R0, R6, 0x1, -R0 ;  /* 0x0000000106007824 */ /* 0x000fe200078e0a00 */
[----:B0-----:R-:W-:Y:S01]  /*0f70*/  LOP3.LUT R4, R5, 0xfffffe00, RZ, 0xc0, !PT ;  /* 0xfffffe0005047812 */ /* 0x001fe200078ec0ff */
[----:B------:R-:W-:-:S03]  /*0f80*/  IMAD.SHL.U32 R5, R7, 0x8, RZ ;  /* 0x0000000807057824 */ /* 0x000fc600078e00ff */
        /* <DEDUP_REMOVED lines=8> */
[----:B------:R1:W-:Y:S01]  /*1010*/  STL [R1+0x64], R3 ;  /* 0x0000640301007387 */ /* 0x0003e20000100800 */
[----:B------:R-:W-:-:S04]  /*1020*/  IMAD.SHL.U32 R152, R6, 0x4, RZ ;  /* 0x0000000406987824 */ /* 0x000fc800078e00ff */
[----:B------:R-:W-:-:S07]  /*1030*/  VIADD R155, R152, 0x10 ;  /* 0x00000010989b7836 */ /* 0x000fce0000000000 */
.L_x_2412:
[----:B01-3--:R-:W0:Y:S02]  /*1040*/  LDC.64 R4, c[0x0][0xc88] ;  /* 0x00032200ff047b82 */ /* 0x00be240000000a00 */
[----:B0-----:R-:W-:-:S05]  /*1050*/  IMAD.WIDE R4, R31, 0x4, R4 ;  /* 0x000000041f047825 */ /* 0x001fca00078e0204 */
[----:B--2---:R-:W2:Y:S01]  /*1060*/  LDG.E R35, desc[UR40][R4.64] ;  /* 0x0000002804237981 */ /* 0x004ea2000c1e1900 */
[----:B------:R-:W-:Y:S05]  /*1070*/  YIELD ;  /* 0x0000000000007946 */ /* 0x000fea0003800000 */
[----:B------:R-:W-:Y:S01]  /*1080*/  ULDC.64 UR4, c[0x0][0xa28] ;  /* 0x00028a0000047ab9 */ /* 0x000fe20000000a00 */
[----:B------:R-:W-:Y:S01]  /*1090*/  ULDC.64 UR8, c[0x0][0xa18] ;  /* 0x0002860000087ab9 */ /* 0x000fe20000000a00 */
[----:B------:R-:W-:Y:S01]  /*10a0*/  ISETP.NE.U32.AND P1, PT, RZ, UR4, PT ;  /* 0x00000004ff007c0c */ /* 0x000fe2000bf25070 */
[----:B------:R-:W-:Y:S01]  /*10b0*/  IMAD.MOV.U32 R11, RZ, RZ, RZ ;  /* 0x000000ffff0b7224 */ /* 0x000fe200078e00ff */
[----:B------:R-:W-:Y:S01]  /*10c0*/  ULDC.64 UR6, c[0x0][0xa08] ;  /* 0x0002820000067ab9 */ /* 0x000fe20000000a00 */
[----:B------:R-:W-:Y:S01]  /*10d0*/  IMAD.MOV.U32 R31, RZ, RZ, RZ ;  /* 0x000000ffff1f7224 */ /* 0x000fe200078e00ff */
[----:B------:R-:W-:-:S02]  /*10e0*/  ISETP.NE.AND.EX P1, PT, RZ, UR5, PT, P1 ;  /* 0x00000005ff007c0c */ /* 0x000fc4000bf25310 */
[----:B------:R-:W-:-:S04]  /*10f0*/  ISETP.NE.U32.AND P0, PT, RZ, UR6, PT ;  /* 0x00000006ff007c0c */ /* 0x000fc8000bf05070 */
[----:B------:R-:W-:Y:S02]  /*1100*/  ISETP.NE.AND.EX P0, PT, RZ, UR7, PT, P0 ;  /* 0x00000007ff007c0c */ /* 0x000fe4000bf05300 */
[----:B--2---:R-:W-:Y:S01]  /*1110*/  SHF.R.S32.HI R0, RZ, 0x1f, R35 ;  /* 0x0000001fff007819 */ /* 0x004fe20000011423 */
[----:B------:R-:W-:-:S04]  /*1120*/  IMAD.SHL.U32 R33, R35, 0x4, RZ ;  /* 0x0000000423217824 */ /* 0x000fc800078e00ff */
        /* <DEDUP_REMOVED lines=9> */
[----:B----4-:R-:W-:Y:S01]  /*11c0*/  IMAD.U32 R3, RZ, RZ, UR4 ;  /* 0x00000004ff037e24 */ /* 0x010fe2000f8e00ff */
[----:B------:R-:W-:Y:S01]  /*11d0*/  IADD3.X R9, R34, UR7, RZ, P3, !PT ;  /* 0x0000000722097c10 */ /* 0x000fe20009ffe4ff */
[----:B------:R-:W-:-:S04]  /*11e0*/  ULDC.64 UR4, c[0x0][0x418] ;  /* 0x0001060000047ab9 */ /* 0x000fc80000000a00 */
[----:B------:R0:W5:Y:S06]  /*11f0*/  @P0 LDG.E R31, desc[UR40][R8.64] ;  /* 0x00000028081f0981 */ /* 0x00016c000c1e1900 */
[----:B------:R-:W-:-:S04]  /*1200*/  @P2 IADD3 R4, P1, R33, UR8, RZ ;  /* 0x0000000821042c10 */ /* 0x000fc8000ff3e0ff */
[----:B------:R-:W-:-:S05]  /*1210*/  @P2 IADD3.X R5, R34, UR9, RZ, P1, !PT ;  /* 0x0000000922052c10 */ /* 0x000fca0008ffe4ff */
[----:B------:R-:W2:Y:S01]  /*1220*/  @P2 LDG.E R3, desc[UR40][R4.64] ;  /* 0x0000002804032981 */ /* 0x000ea2000c1e1900 */
[----:B------:R-:W-:-:S03]  /*1230*/  UISETP.NE.U32.AND UP0, UPT, UR4, URZ, UPT ;  /* 0x0000003f0400728c */ /* 0x000fc6000bf05070 */
[----:B------:R-:W-:Y:S01]  /*1240*/  ULDC UR4, c[0x0][0x424] ;  /* 0x0001090000047ab9 */ /* 0x000fe20000000800 */
[----:B------:R-:W-:-:S03]  /*1250*/  UISETP.NE.AND.EX UP0, UPT, UR5, URZ, UPT, UP0 ;  /* 0x0000003f0500728c */ /* 0x000fc6000bf05300 */
[----:B------:R-:W-:Y:S01]  /*1260*/  ULDC UR5, c[0x0][0x2f0] ;  /* 0x0000bc0000057ab9 */ /* 0x000fe20000000800 */
[----:B------:R-:W-:-:S04]  /*1270*/  USEL UR4, UR4, 0x1, UP0 ;  /* 0x0000000104047887 */ /* 0x000fc80008000000 */
[----:B------:R-:W-:-:S03]  /*1280*/  UIMAD UR4, UR4, UR5, URZ ;  /* 0x00000005040472a4 */ /* 0x000fc6000f8e023f */
[----:B------:R-:W-:Y:S02]  /*1290*/  ULDC UR5, c[0x0][0x348] ;  /* 0x0000d20000057ab9 */ /* 0x000fe40000000800 */
[----:B------:R-:W-:Y:S01]  /*12a0*/  IMAD.U32 R25, RZ, RZ, UR5 ;  /* 0x00000005ff197e24 */ /* 0x000fe2000f8e00ff */
[----:B------:R-:W-:Y:S01]  /*12b0*/  MOV R32, UR4 ;  /* 0x0000000400207c02 */ /* 0x000fe20008000f00 */
[----:B--2---:R0:W-:Y:S01]  /*12c0*/  STL [R1+0x20], R3 ;  /* 0x0000200301007387 */ /* 0x0041e20000100800 */
[----:B------:R-:W-:Y:S01]  /*12d0*/  IMAD.MOV.U32 R13, RZ, RZ, R3 ;  /* 0x000000ffff0d7224 */ /* 0x000fe200078e0003 */
[----:B------:R-:W-:Y:S06]  /*12e0*/  @P2 BRA `(.L_x_2270) ;  /* 0x0000000000282947 */ /* 0x000fec0003800000 */
[----:B------:R-:W-:Y:S02]  /*12f0*/  ULDC.64 UR4, c[0x0][0xa00] ;  /* 0x0002800000047ab9 */ /* 0x000fe40000000a00 */
[----:B------:R-:W-:-:S04]  /*1300*/  ISETP.NE.U32.AND P1, PT, RZ, UR4, PT ;  /* 0x00000004ff007c0c */ /* 0x000fc8000bf25070 */
[----:B------:R-:W-:-:S13]  /*1310*/  ISETP.NE.AND.EX P1, PT, RZ, UR5, PT, P1 ;  /* 0x00000005ff007c0c */ /* 0x000fda000bf25310 */
[----:B------:R-:W-:Y:S05]  /*1320*/  @!P1 BRA `(.L_x_2270) ;  /* 0x0000000000189947 */ /* 0x000fea0003800000 */
[----:B------:R-:W1:Y:S02]  /*1330*/  LDC.64 R4, c[0x0][0xa00] ;  /* 0x00028000ff047b82 */ /* 0x000e640000000a00 */
[----:B-1----:R-:W-:-:S05]  /*1340*/  IMAD.WIDE R4, R35, 0x4, R4 ;  /* 0x0000000423047825 */ /* 0x002fca00078e0204 */
[----:B------:R-:W2:Y:S04]  /*1350*/  LDG.E R0, desc[UR40][R4.64] ;  /* 0x0000002804007981 */ /* 0x000ea8000c1e1900 */
[----:B0-----:R-:W2:Y:S02]  /*1360*/  LDG.E R3, desc[UR40][R4.64+0x4] ;  /* 0x0000042804037981 */ /* 0x001ea4000c1e1900 */
[----:B--2---:R-:W-:-:S05]  /*1370*/  IMAD.IADD R13, R3, 0x1, -R0 ;  /* 0x00000001030d7824 */ /* 0x004fca00078e0a00 */
[----:B------:R1:W-:Y:S02]  /*1380*/  STL [R1+0x20], R13 ;  /* 0x0000200d01007387 */ /* 0x0003e40000100800 */
.L_x_2270:
[C---:B------:R-:W-:Y:S01]  /*1390*/  LOP3.LUT R37, R30.reuse, 0xffff, RZ, 0xc0, !PT ;  /* 0x0000ffff1e257812 */ /* 0x040fe200078ec0ff */
[----:B------:R-:W-:Y:S01]  /*13a0*/  ULDC.64 UR4, c[0x0][0xa20] ;  /* 0x0002880000047ab9 */ /* 0x000fe20000000a00 */
[C---:B0-----:R-:W-:Y:S02]  /*13b0*/  LOP3.LUT R3, R30.reuse, 0xff000000, RZ, 0xc0, !PT ;  /* 0xff0000001e037812 */ /* 0x041fe400078ec0ff */
[----:B------:R-:W-:Y:S01]  /*13c0*/  ISETP.NE.U32.AND P1, PT, RZ, UR4, PT ;  /* 0x00000004ff007c0c */ /* 0x000fe2000bf25070 */
[----:B------:R0:W-:Y:S01]  /*13d0*/  STL [R1+0x50], R37 ;  /* 0x0000502501007387 */ /* 0x0001e20000100800 */
[----:B------:R-:W-:Y:S02]  /*13e0*/  LOP3.LUT R0, R30, 0xff0000, RZ, 0xc0, !PT ;  /* 0x00ff00001e007812 */ /* 0x000fe400078ec0ff */
[----:B------:R-:W-:Y:S02]  /*13f0*/  ISETP.NE.AND.EX P1, PT, RZ, UR5, PT, P1 ;  /* 0x00000005ff007c0c */ /* 0x000fe4000bf25310 */
[----:B------:R-:W-:-:S04]  /*1400*/  SHF.R.U32.HI R3, RZ, 0x8, R3 ;  /* 0x00000008ff037819 */ /* 0x000fc80000011603 */
[----:B------:R-:W-:-:S07]  /*1410*/  LEA.HI R10, R0, R3, RZ, 0x10 ;  /* 0x00000003000a7211 */ /* 0x000fce00078f80ff */
[----:B0-----:R-:W-:Y:S05]  /*1420*/  @!P1 BRA `(.L_x_2271) ;  /* 0x0000000000109947 */ /* 0x001fea0003800000 */
[----:B------:R-:W-:-:S04]  /*1430*/  IADD3 R4, P0, R33, UR4, RZ ;  /* 0x0000000421047c10 */ /* 0x000fc8000ff1e0ff */
[----:B------:R-:W-:-:S05]  /*1440*/  IADD3.X R5, R34, UR5, RZ, P0, !PT ;  /* 0x0000000522057c10 */ /* 0x000fca00087fe4ff */
[----:B------:R0:W5:Y:S01]  /*1450*/  LDG.E R32, desc[UR40][R4.64] ;  /* 0x0000002804207981 */ /* 0x000162000c1e1900 */
[----:B------:R-:W-:Y:S05]  /*1460*/  BRA `(.L_x_2272) ;  /* 0x0000000000107947 */ /* 0x000fea0003800000 */
.L_x_2271:
[----:B------:R-:W-:Y:S05]  /*1470*/  @!P0 BRA `(.L_x_2272) ;  /* 0x00000000000c8947 */ /* 0x000fea0003800000 */
[----:B------:R-:W2:Y:S04]  /*1480*/  LDG.E R3, desc[UR40][R8.64] ;  /* 0x0000002808037981 */ /* 0x000ea8000c1e1900 */
[----:B------:R-:W2:Y:S02]  /*1490*/  LDG.E R32, desc[UR40][R8.64+0x4] ;  /* 0x0000042808207981 */ /* 0x000ea4000c1e1900 */
[----:B--2---:R-:W-:-:S07]  /*14a0*/  IMAD.IADD R32, R32, 0x1, -R3 ;  /* 0x0000000120207824 */ /* 0x004fce00078e0a03 */
.L_x_2272:
[----:B------:R-:W-:Y:S01]  /*14b0*/  ULDC.64 UR4, c[0x0][0xa10] ;  /* 0x0002840000047ab9 */ /* 0x000fe20000000a00 */
[----:B------:R-:W2:Y:S01]  /*14c0*/  LDC R8, c[0x0][0x448] ;  /* 0x00011200ff087b82 */ /* 0x000ea20000000800 */
[----:B------:R-:W-:-:S04]  /*14d0*/  ISETP.NE.U32.AND P0, PT, RZ, UR4, PT ;  /* 0x00000004ff007c0c */ /* 0x000fc8000bf05070 */
[----:B------:R-:W-:Y:S01]  /*14e0*/  ISETP.NE.AND.EX P0, PT, RZ, UR5, PT, P0 ;  /* 0x00000005ff007c0c */ /* 0x000fe2000bf05300 */
[----:B------:R-:W-:-:S12]  /*14f0*/  ULDC.64 UR4, c[0x0][0xa30] ;  /* 0x00028c0000047ab9 */ /* 0x000fd80000000a00 */
[----:B0-----:R-:W0:Y:S02]  /*1500*/  @P0 LDC.64 R4, c[0x0][0xa10] ;  /* 0x00028400ff040b82 */ /* 0x001e240000000a00 */
[----:B0-----:R-:W-:-:S05]  /*1510*/  @P0 IMAD.WIDE R4, R35, 0x4, R4 ;  /* 0x0000000423040825 */ /* 0x001fca00078e0204 */
[----:B------:R-:W3:Y:S04]  /*1520*/  @P0 LDG.E R0, desc[UR40][R4.64] ;  /* 0x0000002804000981 */ /* 0x000ee8000c1e1900 */
[----:B------:R0:W3:Y:S01]  /*1530*/  @P0 LDG.E R3, desc[UR40][R4.64+0x4] ;  /* 0x0000042804030981 */ /* 0x0000e2000c1e1900 */
[----:B------:R-:W-:Y:S01]  /*1540*/  ISETP.NE.U32.AND P1, PT, RZ, UR4, PT ;  /* 0x00000004ff007c0c */ /* 0x000fe2000bf25070 */
[----:B-----5:R-:W-:-:S03]  /*1550*/  IMAD.MOV.U32 R24, RZ, RZ, R32 ;  /* 0x000000ffff187224 */ /* 0x020fc600078e0020 */
[----:B------:R-:W-:-:S13]  /*1560*/  ISETP.NE.AND.EX P1, PT, RZ, UR5, PT, P1 ;  /* 0x00000005ff007c0c */ /* 0x000fda000bf25310 */
[----:B------:R-:W-:-:S04]  /*1570*/  @P1 IADD3 R6, P2, R33, UR4, RZ ;  /* 0x0000000421061c10 */ /* 0x000fc8000ff5e0ff */
[----:B------:R-:W-:-:S05]  /*1580*/  @P1 IADD3.X R7, R34, UR5, RZ, P2, !PT ;  /* 0x0000000522071c10 */ /* 0x000fca00097fe4ff */
[----:B------:R4:W5:Y:S01]  /*1590*/  @P1 LDG.E R24, desc[UR40][R6.64] ;  /* 0x0000002806181981 */ /* 0x000962000c1e1900 */
[----:B--2---:R-:W-:Y:S01]  /*15a0*/  ISETP.NE.AND P1, PT, R8, 0x1, PT ;  /* 0x000000010800780c */ /* 0x004fe20003f25270 */
[----:B------:R-:W-:Y:S01]  /*15b0*/  IMAD R12, R29, 0xc0, RZ ;  /* 0x000000c01d0c7824 */ /* 0x000fe200078e02ff */
[----:B------:R-:W-:Y:S03]  /*15c0*/  BSSY B0, `(.L_x_2273) ;  /* 0x0000039000007945 */ /* 0x000fe60003800000 */
[----:B0-----:R-:W-:Y:S01]  /*15d0*/  VIADD R4, R12, 0xbf ;  /* 0x000000bf0c047836 */ /* 0x001fe20000000000 */
[----:B------:R0:W-:Y:S07]  /*15e0*/  STL [R1+0x28], R12 ;  /* 0x0000280c01007387 */ /* 0x0001ee0000100800 */
[----:B------:R-:W2:Y:S01]  /*15f0*/  @P1 LDC R9, c[0x0][0x44c] ;  /* 0x00011300ff091b82 */ /* 0x000ea20000000800 */
[----:B0-----:R-:W-:-:S07]  /*1600*/  IMAD.IADD R12, R32, 0x1, -R11 ;  /* 0x00000001200c7824 */ /* 0x001fce00078e0a0b */
[----:B------:R-:W0:Y:S01]  /*1610*/  @P1 LDC R5, c[0x0][0x450] ;  /* 0x00011400ff051b82 */ /* 0x000e220000000800 */
[----:B---3--:R-:W-:Y:S02]  /*1620*/  @P0 IMAD.IADD R25, R3, 0x1, -R0 ;  /* 0x0000000103190824 */ /* 0x008fe400078e0a00 */
[----:B--2---:R-:W-:-:S04]  /*1630*/  @P1 IMAD.HI.U32 R0, R4, R9, RZ ;  /* 0x0000000904001227 */ /* 0x004fc800078e00ff */
[----:B----4-:R-:W-:Y:S01]  /*1640*/  IMAD.IADD R6, R12, 0x1, R25 ;  /* 0x000000010c067824 */ /* 0x010fe200078e0219 */
[----:B0-----:R-:W-:-:S03]  /*1650*/  @P1 SHF.R.U32.HI R4, RZ, R5, R0 ;  /* 0x00000005ff041219 */ /* 0x001fc60000011600 */
[C---:B------:R-:W-:Y:S01]  /*1660*/  VIADD R0, R6.reuse, 0x7f ;  /* 0x0000007f06007836 */ /* 0x040fe20000000000 */
[----:B------:R-:W-:Y:S01]  /*1670*/  IADD3 R91, R6, 0x80, -R13 ;  /* 0x00000080065b7810 */ /* 0x000fe20007ffe80d */
[----:B------:R0:W-:Y:S01]  /*1680*/  STL [R1+0x30], R6 ;  /* 0x0000300601007387 */ /* 0x0001e20000100800 */
[----:B-1----:R-:W-:Y:S02]  /*1690*/  LOP3.LUT R13, R10, 0xff, RZ, 0xc0, !PT ;  /* 0x000000ff0a0d7812 */ /* 0x002fe400078ec0ff */
[----:B------:R-:W-:Y:S01]  /*16a0*/  SHF.R.S32.HI R3, RZ, 0x1f, R0 ;  /* 0x0000001fff037819 */ /* 0x000fe20000011400 */
[----:B------:R-:W-:Y:S02]  /*16b0*/  IMAD.IADD R4, R91, 0x1, R4 ;  /* 0x000000015b047824 */ /* 0x000fe400078e0204 */
[----:B------:R1:W-:Y:S01]  /*16c0*/  STL [R1+0x60], R13 ;  /* 0x0000600d01007387 */ /* 0x0003e20000100800 */
[----:B------:R-:W-:Y:S01]  /*16d0*/  LEA.HI R3, R3, R0, RZ, 0x7 ;  /* 0x0000000003037211 */ /* 0x000fe200078f38ff */
[----:B------:R-:W-:Y:S01]  /*16e0*/  IMAD.MOV.U32 R0, RZ, RZ, RZ ;  /* 0x000000ffff007224 */ /* 0x000fe200078e00ff */
[----:B------:R-:W-:-:S02]  /*16f0*/  SHF.R.S32.HI R5, RZ, 0x1f, R4 ;  /* 0x0000001fff057819 */ /* 0x000fc40000011404 */
[----:B0-----:R-:W-:Y:S02]  /*1700*/  SHF.R.U32.HI R6, RZ, 0x10, R10 ;  /* 0x00000010ff067819 */ /* 0x001fe4000001160a */
[----:B------:R-:W-:Y:S02]  /*1710*/  LEA.HI R5, R5, R4, RZ, 0x7 ;  /* 0x0000000405057211 */ /* 0x000fe400078f38ff */
[----:B------:R-:W-:Y:S01]  /*1720*/  SHF.R.S32.HI R92, RZ, 0x7, R3 ;  /* 0x00000007ff5c7819 */ /* 0x000fe20000011403 */
[----:B------:R1:W-:Y:S01]  /*1730*/  STL [R1+0x58], R6 ;  /* 0x0000580601007387 */ /* 0x0003e20000100800 */
[----:B------:R-:W-:-:S04]  /*1740*/  SHF.R.S32.HI R5, RZ, 0x7, R5 ;  /* 0x00000007ff057819 */ /* 0x000fc80000011405 */
[----:B------:R-:W-:-:S04]  /*1750*/  VIMNMX R9, R92, R5, PT ;  /* 0x000000055c097248 */ /* 0x000fc80003fe0100 */
[----:B------:R-:W-:-:S13]  /*1760*/  ISETP.GE.AND P0, PT, R9, 0x1, PT ;  /* 0x000000010900780c */ /* 0x000fda0003f06270 */
[----:B-1----:R-:W-:Y:S05]  /*1770*/  @!P0 BRA `(.L_x_2274) ;  /* 0x0000000000748947 */ /* 0x002fea0003800000 */
[----:B------:R-:W-:Y:S01]  /*1780*/  ISETP.NE.AND P0, PT, R6, RZ, PT ;  /* 0x000000ff0600720c */ /* 0x000fe20003f05270 */
[----:B------:R-:W-:-:S03]  /*1790*/  ULDC UR4, c[0x0][0x9f0] ;  /* 0x00027c0000047ab9 */ /* 0x000fc60000000800 */
[----:B------:R-:W-:-:S04]  /*17a0*/  SEL R10, R6, UR4, P0 ;  /* 0x00000004060a7c07 */ /* 0x000fc80008000000 */
[-C--:B------:R-:W-:Y:S02]  /*17b0*/  IABS R6, R10.reuse ;  /* 0x0000000a00067213 */ /* 0x080fe40000000000 */
[----:B------:R-:W-:Y:S02]  /*17c0*/  IADD3 R0, R10, -0x1, R9 ;  /* 0xffffffff0a007810 */ /* 0x000fe40007ffe009 */
[----:B------:R-:W0:Y:S01]  /*17d0*/  I2F.RP R3, R6 ;  /* 0x0000000600037306 */ /* 0x000e220000209400 */
[----:B------:R-:W-:Y:S02]  /*17e0*/  IABS R11, R10 ;  /* 0x0000000a000b7213 */ /* 0x000fe40000000000 */
        /* <DEDUP_REMOVED lines=18> */
[----:B------:R-:W-:-:S05]  /*1910*/  @P0 VIADD R5, R5, 0x1 ;  /* 0x0000000105050836 */ /* 0x000fca0000000000 */
[----:B------:R-:W-:-:S05]  /*1920*/  MOV R0, R5 ;  /* 0x0000000500007202 */ /* 0x000fca0000000f00 */
[----:B------:R-:W-:Y:S01]  /*1930*/  @!P2 IMAD.MOV R0, RZ, RZ, -R0 ;  /* 0x000000ffff00a224 */ /* 0x000fe200078e0a00 */
[----:B------:R-:W-:-:S07]  /*1940*/  @!P1 LOP3.LUT R0, RZ, R10, RZ, 0x33, !PT ;  /* 0x0000000aff009212 */ /* 0x000fce00078e33ff */
.L_x_2274:
[----:B------:R-:W-:Y:S05]  /*1950*/  BSYNC B0 ;  /* 0x0000000000007941 */ /* 0x000fea0003800000 */
.L_x_2273:
[----:B------:R-:W-:-:S05]  /*1960*/  IMAD R3, R13, R0, RZ ;  /* 0x000000000d037224 */ /* 0x000fca00078e02ff */
        /* <DEDUP_REMOVED lines=35> */
.L_x_2277:
[----:B------:R-:W-:Y:S05]  /*1ba0*/  BSYNC B6 ;  /* 0x0000000000067941 */ /* 0x000fea0003800000 */
.L_x_2276:
        /* <DEDUP_REMOVED lines=20> */
.L_x_2279:
[----:B------:R-:W-:Y:S05]  /*1cf0*/  BSYNC B6 ;  /* 0x0000000000067941 */ /* 0x000fea0003800000 */
.L_x_2278:
[----:B------:R-:W-:Y:S01]  /*1d00*/  ULDC.64 UR4, c[0x0][0x9f8] ;  /* 0x00027e0000047ab9 */ /* 0x000fe20000000a00 */
[----:B------:R-:W-:Y:S01]  /*1d10*/  IMAD.MOV.U32 R0, RZ, RZ, R35 ;  /* 0x000000ffff007224 */ /* 0x000fe200078e0023 */
[----:B------:R-:W-:Y:S01]  /*1d20*/  ISETP.NE.U32.AND P0, PT, RZ, UR4, PT ;  /* 0x00000004ff007c0c */ /* 0x000fe2000bf05070 */
[----:B------:R-:W-:Y:S01]  /*1d30*/  IMAD.IADD R14, R31, 0x1, R32 ;  /* 0x000000011f0e7824 */ /* 0x000fe200078e0220 */
[----:B------:R-:W0:Y:S02]  /*1d40*/  LDC.64 R4, c[0x0][0x300] ;  /* 0x0000c000ff047b82 */ /* 0x000e240000000a00 */
[----:B------:R-:W-:Y:S01]  /*1d50*/  ISETP.NE.AND.EX P0, PT, RZ, UR5, PT, P0 ;  /* 0x00000005ff007c0c */ /* 0x000fe2000bf05300 */
[----:B------:R-:W1:Y:S05]  /*1d60*/  S2R R20, SR_TID.X ;  /* 0x0000000000147919 */ /* 0x000e6a0000002100 */
[----:B------:R-:W2:Y:S07]  /*1d70*/  LDC R63, c[0x0][0x3f4] ;  /* 0x0000fd00ff3f7b82 */ /* 0x000eae0000000800 */
[----:B------:R-:W-:Y:S01]  /*1d80*/  @P0 IADD3 R6, P1, R33, UR4, RZ ;  /* 0x0000000421060c10 */ /* 0x000fe2000ff3e0ff */
[----:B------:R-:W3:Y:S03]  /*1d90*/  LDC.64 R68, c[0x0][0x408] ;  /* 0x00010200ff447b82 */ /* 0x000ee60000000a00 */
[----:B------:R-:W-:Y:S01]  /*1da0*/  @P0 IADD3.X R7, R34, UR5, RZ, P1, !PT ;  /* 0x0000000522070c10 */ /* 0x000fe20008ffe4ff */
[----:B------:R-:W-:Y:S01]  /*1db0*/  ULDC.64 UR4, c[0x0][0xa08] ;  /* 0x0002820000047ab9 */ /* 0x000fe20000000a00 */
[----:B------:R-:W4:Y:S04]  /*1dc0*/  LDL R34, [R1+0x44] ;  /* 0x0000440001227983 */ /* 0x000f280000100800 */
[----:B------:R1:W2:Y:S01]  /*1dd0*/  @P0 LDG.E R0, desc[UR40][R6.64] ;  /* 0x0000002806000981 */ /* 0x0002a2000c1e1900 */
[----:B------:R-:W-:Y:S01]  /*1de0*/  SHF.R.S32.HI R33, RZ, 0x1f, R14 ;  /* 0x0000001fff217819 */ /* 0x000fe2000001140e */
[CC--:B0-----:R-:W-:Y:S01]  /*1df0*/  IMAD.WIDE.U32 R8, R14.reuse, R4.reuse, RZ ;  /* 0x000000040e087225 */ /* 0x0c1fe200078e00ff */
[----:B------:R-:W-:Y:S01]  /*1e00*/  ISETP.NE.U32.AND P0, PT, RZ, UR4, PT ;  /* 0x00000004ff007c0c */ /* 0x000fe2000bf05070 */
[----:B------:R-:W4:Y:S01]  /*1e10*/  LDL.LU R38, [R1] ;  /* 0x0000000001267983 */ /* 0x000f220000300800 */
[----:B------:R-:W-:Y:S01]  /*1e20*/  SHF.R.S32.HI R35, RZ, 0x1f, R19 ;  /* 0x0000001fff237819 */ /* 0x000fe20000011413 */
[----:B------:R-:W-:Y:S01]  /*1e30*/  IMAD R10, R33, R4, RZ ;  /* 0x00000004210a7224 */ /* 0x000fe200078e02ff */
[----:B------:R-:W-:Y:S01]  /*1e40*/  ISETP.NE.AND.EX P0, PT, RZ, UR5, PT, P0 ;  /* 0x00000005ff007c0c */ /* 0x000fe2000bf05300 */
[----:B------:R-:W4:Y:S01]  /*1e50*/  LDL R32, [R1+0x48] ;  /* 0x0000480001207983 */ /* 0x000f220000100800 */
[----:B------:R-:W-:Y:S01]  /*1e60*/  ULDC.64 UR4, c[0x0][0x308] ;  /* 0x0000c20000047ab9 */ /* 0x000fe20000000a00 */
[----:B------:R-:W-:Y:S01]  /*1e70*/  IMAD R3, R14, R5, R10 ;  /* 0x000000050e037224 */ /* 0x000fe200078e020a */
[----:B-1----:R-:W-:-:S02]  /*1e80*/  SHF.R.U32.HI R36, RZ, 0x7, R20 ;  /* 0x00000007ff247819 */ /* 0x002fc40000011614 */
[----:B------:R-:W-:Y:S01]  /*1e90*/  SHF.R.S32.HI R17, RZ, 0x1f, R16 ;  /* 0x0000001fff117819 */ /* 0x000fe20000011410 */
[----:B------:R-:W-:Y:S01]  /*1ea0*/  IMAD.IADD R9, R9, 0x1, R3 ;  /* 0x0000000109097824 */ /* 0x000fe200078e0203 */
[----:B------:R-:W-:Y:S01]  /*1eb0*/  ISETP.NE.AND P6, PT, R36, 0x1, PT ;  /* 0x000000012400780c */ /* 0x000fe20003fc5270 */
[----:B------:R-:W-:-:S04]  /*1ec0*/  IMAD.WIDE.U32 R6, R37, UR4, R8 ;  /* 0x0000000425067c25 */ /* 0x000fc8000f8e0008 */
[----:B------:R-:W-:Y:S01]  /*1ed0*/  IMAD R57, R37, UR5, R7 ;  /* 0x0000000525397c24 */ /* 0x000fe2000f8e0207 */
[----:B------:R-:W-:Y:S01]  /*1ee0*/  ULDC.64 UR4, c[0x0][0x310] ;  /* 0x0000c40000047ab9 */ /* 0x000fe20000000a00 */
[----:B------:R-:W-:Y:S02]  /*1ef0*/  IMAD.MOV.U32 R56, RZ, RZ, R6 ;  /* 0x000000ffff387224 */ /* 0x000fe400078e0006 */
[----:B------:R-:W0:Y:S01]  /*1f00*/  LDC.64 R6, c[0x0][0x3f8] ;  /* 0x0000fe00ff067b82 */ /* 0x000e220000000a00 */
[C---:B------:R-:W-:Y:S01]  /*1f10*/  IMAD.WIDE.U32 R8, R19.reuse, R4, R16 ;  /* 0x0000000413087225 */ /* 0x040fe200078e0010 */
[--C-:B------:R-:W-:Y:S02]  /*1f20*/  SHF.R.S32.HI R153, RZ, 0x1f, R152.reuse ;  /* 0x0000001fff997819 */ /* 0x100fe40000011498 */
[----:B------:R-:W-:Y:S01]  /*1f30*/  SHF.L.U64.HI R74, R4, 0x7, R5 ;  /* 0x00000007044a7819 */ /* 0x000fe20000010205 */
[----:B0-----:R-:W-:-:S04]  /*1f40*/  IMAD.WIDE.U32 R52, R19, R6, R152 ;  /* 0x0000000613347225 */ /* 0x001fc800078e0098 */
[C---:B------:R-:W-:Y:S01]  /*1f50*/  IMAD.WIDE.U32 R30, R19.reuse, R6, R16 ;  /* 0x00000006131e7225 */ /* 0x040fe200078e0010 */
[----:B------:R-:W-:Y:S02]  /*1f60*/  SHF.L.U64.HI R72, R6, 0x7, R7 ;  /* 0x0000000706487819 */ /* 0x000fe40000010207 */
[----:B------:R-:W-:Y:S01]  /*1f70*/  SHF.L.U32 R73, R4, 0x7, RZ ;  /* 0x0000000704497819 */ /* 0x000fe200000006ff */
[----:B---3--:R-:W-:-:S04]  /*1f80*/  IMAD.WIDE.U32 R20, R19, R68, R152 ;  /* 0x0000004413147225 */ /* 0x008fc800078e0098 */
[----:B------:R-:W-:Y:S02]  /*1f90*/  VIADD R66, R16, 0x20 ;  /* 0x0000002010427836 */ /* 0x000fe40000000000 */
[----:B------:R-:W-:Y:S02]  /*1fa0*/  IMAD.SHL.U32 R71, R6, 0x80, RZ ;  /* 0x0000008006477824 */ /* 0x000fe400078e00ff */
[----:B------:R-:W-:Y:S01]  /*1fb0*/  VIADD R64, R36, 0x8 ;  /* 0x0000000824407836 */ /* 0x000fe20000000000 */
[----:B--2---:R-:W-:Y:S02]  /*1fc0*/  SHF.R.S32.HI R3, RZ, 0x1f, R0 ;  /* 0x0000001fff037819 */ /* 0x004fe40000011400 */
[----:B------:R-:W-:Y:S02]  /*1fd0*/  SEL R55, R0, RZ, !P0 ;  /* 0x000000ff00377207 */ /* 0x000fe40004000000 */
[----:B------:R-:W-:-:S03]  /*1fe0*/  SEL R12, R3, RZ, !P0 ;  /* 0x000000ff030c7207 */ /* 0x000fc60004000000 */
[----:B------:R-:W-:-:S04]  /*1ff0*/  IMAD.WIDE.U32 R56, R55, UR4, R56 ;  /* 0x0000000437387c25 */ /* 0x000fc8000f8e0038 */
[----:B------:R-:W-:Y:S01]  /*2000*/  IMAD R0, R12, UR4, RZ ;  /* 0x000000040c007c24 */ /* 0x000fe2000f8e02ff */
[----:B------:R-:W-:-:S03]  /*2010*/  IADD3 R77, P0, R56, R8, RZ ;  /* 0x00000008384d7210 */ /* 0x000fc60007f1e0ff */
[----:B------:R-:W-:Y:S01]  /*2020*/  IMAD R3, R55, UR5, R0 ;  /* 0x0000000537037c24 */ /* 0x000fe2000f8e0200 */
[----:B------:R-:W-:Y:S05]  /*2030*/  @!P6 WARPSYNC.ALL ;  /* 0x000000000000e948 */ /* 0x000fea0003800000 */
[----:B------:R-:W-:Y:S01]  /*2040*/  IMAD R0, R35, R4, RZ ;  /* 0x0000000423007224 */ /* 0x000fe200078e02ff */
[----:B------:R-:W-:Y:S01]  /*2050*/  ULDC.64 UR4, c[0x0][0x330] ;  /* 0x0000cc0000047ab9 */ /* 0x000fe20000000a00 */
[----:B------:R-:W-:Y:S02]  /*2060*/  IMAD.IADD R76, R57, 0x1, R3 ;  /* 0x00000001394c7824 */ /* 0x000fe400078e0203 */
[----:B------:R-:W-:-:S04]  /*2070*/  IMAD.WIDE.U32 R10, R37, UR4, R16 ;  /* 0x00000004250a7c25 */ /* 0x000fc8000f8e0010 */
[----:B------:R-:W-:Y:S02]  /*2080*/  IMAD R75, R19, R5, R0 ;  /* 0x00000005134b7224 */ /* 0x000fe400078e0200 */
[----:B------:R-:W-:Y:S01]  /*2090*/  IMAD R11, R37, UR5, R11 ;  /* 0x00000005250b7c24 */ /* 0x000fe2000f8e020b */
[----:B------:R-:W-:Y:S02]  /*20a0*/  ULDC.64 UR4, c[0x0][0x338] ;  /* 0x0000ce0000047ab9 */ /* 0x000fe40000000a00 */
[----:B------:R-:W-:Y:S01]  /*20b0*/  IADD3.X R75, R76, R9, R75, P0, !PT ;  /* 0x000000094c4b7210 */ /* 0x000fe200007fe44b */
[----:B------:R-:W-:Y:S01]  /*20c0*/  IMAD R3, R12, UR4, RZ ;  /* 0x000000040c037c24 */ /* 0x000fe2000f8e02ff */
[----:B------:R-:W-:Y:S01]  /*20d0*/  @!P6 BAR.SYNC.DEFER_BLOCKING 0x9, 0x100 ;  /* 0x024400000000eb1d */ /* 0x000fe20000010000 */
[----:B------:R-:W-:Y:S01]  /*20e0*/  ISETP.GE.AND P0, PT, R16, R63, PT ;  /* 0x0000003f1000720c */ /* 0x000fe20003f06270 */
[----:B------:R-:W-:Y:S02]  /*20f0*/  IMAD R0, R35, R6, RZ ;  /* 0x0000000623007224 */ /* 0x000fe400078e02ff */
[----:B------:R-:W-:Y:S01]  /*2100*/  IMAD R15, R55, UR5, R3 ;  /* 0x00000005370f7c24 */ /* 0x000fe2000f8e0203 */
[----:B------:R-:W-:Y:S01]  /*2110*/  SEL R3, R63, RZ, P0 ;  /* 0x000000ff3f037207 */ /* 0x000fe20000000000 */
[----:B------:R-:W0:Y:S01]  /*2120*/  S2R R37, SR_TID.X ;  /* 0x0000000000257919 */ /* 0x000e220000002100 */
[----:B----4-:R-:W-:Y:S01]  /*2130*/  LOP3.LUT P1, RZ, R34, 0x4, RZ, 0xc0, !PT ;  /* 0x0000000422ff7812 */ /* 0x010fe2000782c0ff */
[----:B------:R-:W-:-:S02]  /*2140*/  IMAD R9, R19, R7, R0 ;  /* 0x0000000713097224 */ /* 0x000fc400078e0200 */
[----:B------:R-:W-:Y:S02]  /*2150*/  IMAD R0, R35, R68, RZ ;  /* 0x0000004423007224 */ /* 0x000fe400078e02ff */
[----:B------:R-:W-:Y:S02]  /*2160*/  IMAD.IADD R3, R16, 0x1, R3 ;  /* 0x0000000110037824 */ /* 0x000fe400078e0203 */
[----:B------:R-:W-:Y:S02]  /*2170*/  IMAD.IADD R53, R53, 0x1, R9 ;  /* 0x0000000135357824 */ /* 0x000fe400078e0209 */
[----:B------:R-:W-:Y:S01]  /*2180*/  IMAD R13, R19, R69, R0 ;  /* 0x00000045130d7224 */ /* 0x000fe200078e0200 */
[----:B------:R-:W-:Y:S01]  /*2190*/  SHF.R.S32.HI R0, RZ, 0x1f, R3 ;  /* 0x0000001fff007819 */ /* 0x000fe20000011403 */
[----:B------:R-:W-:Y:S01]  /*21a0*/  IMAD.IADD R31, R9, 0x1, R31 ;  /* 0x00000001091f7824 */ /* 0x000fe200078e021f */
[----:B-----5:R-:W-:Y:S02]  /*21b0*/  SHF.R.S32.HI R9, RZ, 0x1f, R24 ;  /* 0x0000001fff097819 */ /* 0x020fe40000011418 */
[----:B------:R-:W-:-:S02]  /*21c0*/  LOP3.LUT R38, R38, 0xfffffffb, RZ, 0xc0, !PT ;  /* 0xfffffffb26267812 */ /* 0x000fc400078ec0ff */
[----:B------:R-:W-:Y:S01]  /*21d0*/  LEA.HI R3, R0, R3, RZ, 0x3 ;  /* 0x0000000300037211 */ /* 0x000fe200078f18ff */
[C---:B------:R-:W-:Y:S01]  /*21e0*/  IMAD R0, R9.reuse, R6, RZ ;  /* 0x0000000609007224 */ /* 0x040fe200078e02ff */
[----:B------:R-:W-:Y:S01]  /*21f0*/  @P1 LOP3.LUT R38, R38, 0x4, RZ, 0xfc, !PT ;  /* 0x0000000426261812 */ /* 0x000fe200078efcff */
[----:B------:R-:W-:Y:S01]  /*2200*/  IMAD R9, R9, R68, RZ ;  /* 0x0000004409097224 */ /* 0x000fe200078e02ff */
[----:B------:R-:W-:Y:S01]  /*2210*/  IADD3 R8, P1, R19, R14, RZ ;  /* 0x0000000e13087210 */ /* 0x000fe20007f3e0ff */
[C---:B------:R-:W-:Y:S02]  /*2220*/  IMAD R5, R24.reuse, R7, R0 ;  /* 0x0000000718057224 */ /* 0x040fe400078e0200 */
[----:B------:R-:W-:Y:S02]  /*2230*/  IMAD R7, R24, R69, R9 ;  /* 0x0000004518077224 */ /* 0x000fe400078e0209 */
[----:B------:R-:W-:Y:S02]  /*2240*/  IMAD.X R9, R35, 0x1, R33, P1 ;  /* 0x0000000123097824 */ /* 0x000fe400008e0621 */
[----:B------:R-:W-:-:S02]  /*2250*/  VIADD R35, R19, 0x60 ;  /* 0x0000006013237836 */ /* 0x000fc40000000000 */
[----:B------:R-:W-:Y:S02]  /*2260*/  IMAD.SHL.U32 R70, R34, 0x40, RZ ;  /* 0x0000004022467824 */ /* 0x000fe400078e00ff */
[----:B------:R-:W-:Y:S02]  /*2270*/  IMAD.SHL.U32 R35, R35, 0x40, RZ ;  /* 0x0000004023237824 */ /* 0x000fe400078e00ff */
[----:B------:R-:W-:Y:S02]  /*2280*/  VIADD R34, R19, 0x60 ;  /* 0x0000006013227836 */ /* 0x000fe40000000000 */
[----:B0-----:R-:W-:Y:S01]  /*2290*/  VIADD R37, R37, 0xffffff80 ;  /* 0xffffff8025257836 */ /* 0x001fe20000000000 */
[----:B------:R-:W-:Y:S02]  /*22a0*/  LOP3.LUT R35, R35, 0x1c0, RZ, 0xc0, !PT ;  /* 0x000001c023237812 */ /* 0x000fe400078ec0ff */
[----:B------:R-:W-:Y:S02]  /*22b0*/  SHF.R.S32.HI R65, RZ, 0x1f, R34 ;  /* 0x0000001fff417819 */ /* 0x000fe40000011422 */
[----:B------:R-:W-:-:S02]  /*22c0*/  LOP3.LUT R70, R70, 0x1c0, RZ, 0xc0, !PT ;  /* 0x000001c046467812 */ /* 0x000fc400078ec0ff */
[----:B------:R-:W-:Y:S02]  /*22d0*/  SHF.R.S32.HI R34, RZ, 0x1f, R37 ;  /* 0x0000001fff227819 */ /* 0x000fe40000011425 */
[----:B------:R-:W-:Y:S01]  /*22e0*/  LOP3.LUT R4, R35, 0x38, R3, 0xf8, !PT ;  /* 0x0000003823047812 */ /* 0x000fe200078ef803 */
[----:B------:R-:W-:Y:S01]  /*22f0*/  VIADD R35, R19, 0x60 ;  /* 0x0000006013237836 */ /* 0x000fe20000000000 */
[----:B------:R-:W-:Y:S01]  /*2300*/  SHF.R.U32.HI R67, RZ, 0x3, R70 ;  /* 0x00000003ff437819 */ /* 0x000fe20000011646 */
[----:B------:R0:W-:Y:S01]  /*2310*/  STL [R1], R38 ;  /* 0x0000002601007387 */ /* 0x0001e20000100800 */
[----:B------:R-:W-:Y:S02]  /*2320*/  LOP3.LUT R0, R70, 0x18, R16, 0xf8, !PT ;  /* 0x0000001846007812 */ /* 0x000fe400078ef810 */
[----:B------:R-:W-:Y:S01]  /*2330*/  LEA.HI R34, R34, R37, RZ, 0x5 ;  /* 0x0000002522227211 */ /* 0x000fe200078f28ff */
[----:B------:R-:W-:Y:S01]  /*2340*/  IMAD.WIDE.U32 R54, R55, UR4, R10 ;  /* 0x0000000437367c25 */ /* 0x000fe2000f8e000a */
[----:B------:R-:W-:Y:S01]  /*2350*/  SHF.L.U32 R35, R35, 0x6, RZ ;  /* 0x0000000623237819 */ /* 0x000fe200000006ff */
[----:B------:R-:W-:Y:S01]  /*2360*/  ULDC UR4, c[0x0][0x2f4] ;  /* 0x0000bd0000047ab9 */ /* 0x000fe20000000800 */
[----:B------:R-:W-:Y:S01]  /*2370*/  LOP3.LUT R0, R0, R67, RZ, 0x3c, !PT ;  /* 0x0000004300007212 */ /* 0x000fe200078e3cff */
[----:B------:R-:W-:Y:S01]  /*2380*/  IMAD.WIDE.U32 R10, R19, R68, R16 ;  /* 0x00000044130a7225 */ /* 0x000fe200078e0010 */
[----:B------:R-:W-:-:S02]  /*2390*/  SHF.R.S32.HI R34, RZ, 0x5, R34 ;  /* 0x00000005ff227819 */ /* 0x000fc40000011422 */
[----:B------:R-:W-:Y:S01]  /*23a0*/  LOP3.LUT R35, R35, 0x1c0, RZ, 0xc0, !PT ;  /* 0x000001c023237812 */ /* 0x000fe200078ec0ff */
[----:B------:R-:W-:Y:S02]  /*23b0*/  IMAD.IADD R21, R21, 0x1, R13 ;  /* 0x0000000115157824 */ /* 0x000fe400078e020d */
[----:B------:R-:W-:Y:S02]  /*23c0*/  IMAD.IADD R11, R13, 0x1, R11 ;  /* 0x000000010d0b7824 */ /* 0x000fe400078e020b */
[----:B------:R-:W-:Y:S01]  /*23d0*/  IMAD R62, R34, 0x200, R0 ;  /* 0x00000200223e7824 */ /* 0x000fe200078e0200 */
[----:B------:R-:W-:Y:S01]  /*23e0*/  LOP3.LUT R0, R70, 0x38, R3, 0xf8, !PT ;  /* 0x0000003846007812 */ /* 0x000fe200078ef803 */
[----:B------:R-:W-:Y:S01]  /*23f0*/  IMAD.WIDE.U32 R20, R24, R68, R20 ;  /* 0x0000004418147225 */ /* 0x000fe200078e0014 */
[----:B------:R-:W-:-:S03]  /*2400*/  SHF.R.U32.HI R35, RZ, 0x3, R35 ;  /* 0x00000003ff237819 */ /* 0x000fc60000011623 */
[----:B------:R-:W-:Y:S01]  /*2410*/  IMAD.WIDE.U32 R10, R24, R68, R10 ;  /* 0x00000044180a7225 */ /* 0x000fe200078e000a */
[----:B------:R-:W-:Y:S02]  /*2420*/  LOP3.LUT R0, R0, R67, RZ, 0x3c, !PT ;  /* 0x0000004300007212 */ /* 0x000fe400078e3cff */
[----:B------:R-:W-:Y:S01]  /*2430*/  LOP3.LUT R12, R4, R35, RZ, 0x3c, !PT ;  /* 0x00000023040c7212 */ /* 0x000fe200078e3cff */
[----:B------:R-:W-:-:S04]  /*2440*/  IMAD.WIDE.U32 R52, R24, R6, R52 ;  /* 0x0000000618347225 */ /* 0x000fc800078e0034 */
[----:B------:R-:W-:-:S04]  /*2450*/  IMAD.WIDE.U32 R30, R24, R6, R30 ;  /* 0x00000006181e7225 */ /* 0x000fc800078e001e */
[----:B------:R-:W-:Y:S02]  /*2460*/  IMAD.IADD R59, R21, 0x1, R7 ;  /* 0x00000001153b7824 */ /* 0x000fe400078e0207 */
[----:B------:R-:W-:Y:S01]  /*2470*/  IMAD.IADD R58, R7, 0x1, R11 ;  /* 0x00000001073a7824 */ /* 0x000fe200078e020b */
[----:B------:R-:W-:Y:S01]  /*2480*/  LOP3.LUT R7, R3, 0xfffffff8, RZ, 0xc0, !PT ;  /* 0xfffffff803077812 */ /* 0x000fe200078ec0ff */
[----:B------:R-:W-:Y:S01]  /*2490*/  IMAD.IADD R61, R53, 0x1, R5 ;  /* 0x00000001353d7824 */ /* 0x000fe200078e0205 */
[----:B------:R-:W-:Y:S01]  /*24a0*/  SHF.L.U64.HI R69, R68, 0x7, R69 ;  /* 0x0000000744457819 */ /* 0x000fe20000010245 */
[----:B------:R-:W-:Y:S01]  /*24b0*/  IMAD.IADD R60, R5, 0x1, R31 ;  /* 0x00000001053c7824 */ /* 0x000fe200078e021f */
[----:B------:R-:W-:Y:S01]  /*24c0*/  SHF.R.S32.HI R6, RZ, 0x3, R3 ;  /* 0x00000003ff067819 */ /* 0x000fe20000011403 */
[----:B------:R-:W-:Y:S01]  /*24d0*/  IMAD R4, R34, 0x200, R0 ;  /* 0x0000020022047824 */ /* 0x000fe200078e0200 */
[----:B------:R-:W-:Y:S01]  /*24e0*/  ISETP.GE.AND P1, PT, R16, UR4, PT ;  /* 0x0000000410007c0c */ /* 0x000fe2000bf26270 */
[----:B------:R-:W-:Y:S01]  /*24f0*/  IMAD.SHL.U32 R68, R68, 0x80, RZ ;  /* 0x0000008044447824 */ /* 0x000fe200078e00ff */
[----:B------:R-:W-:Y:S01]  /*2500*/  ISETP.GE.AND P2, PT, R66, UR4, PT ;  /* 0x0000000442007c0c */ /* 0x000fe2000bf46270 */
[----:B------:R-:W-:Y:S01]  /*2510*/  IMAD.SHL.U32 R63, R63, 0x2, RZ ;  /* 0x000000023f3f7824 */ /* 0x000fe200078e00ff */
[----:B------:R-:W-:Y:S01]  /*2520*/  SHF.R.S32.HI R5, RZ, 0x1f, R7 ;  /* 0x0000001fff057819 */ /* 0x000fe20000011407 */
[----:B------:R-:W-:-:S02]  /*2530*/  IMAD.IADD R3, R32, 0x1, R12 ;  /* 0x0000000120037824 */ /* 0x000fc400078e020c */
[----:B0-----:R-:W-:-:S08]  /*2540*/  IMAD.IADD R0, R55, 0x1, R15 ;  /* 0x0000000137007824 */ /* 0x001fd000078e020f */
.L_x_2329:
        /* <DEDUP_REMOVED lines=11> */
[----:B------:R-:W4:Y:S01]  /*2600*/  LDC R88, c[0x0][0x3f4] ;  /* 0x0000fd00ff587b82 */ /* 0x000f220000000800 */
        /* <DEDUP_REMOVED lines=10> */
[C---:B------:R-:W-:Y:S01]  /*26b0*/  LEA R36, P4, R12.reuse, R80, 0x1 ;  /* 0x000000500c247211 */ /* 0x040fe200078808ff */
[----:B------:R-:W-:Y:S01]  /*26c0*/  IMAD.MOV.U32 R27, RZ, RZ, R33 ;  /* 0x000000ffff1b7224 */ /* 0x000fe200078e0021 */
[-C--:B------:R-:W-:Y:S01]  /*26d0*/  LEA.HI.X R39, R15, R81.reuse, R32, 0x1, P3 ;  /* 0x000000510f277211 */ /* 0x080fe200018f0c20 */
[C---:B------:R-:W-:Y:S01]  /*26e0*/  VIADD R79, R13.reuse, 0x20 ;  /* 0x000000200d4f7836 */ /* 0x040fe20000000000 */
[----:B------:R-:W-:Y:S01]  /*26f0*/  LEA.HI.X R37, R12, R81, R14, 0x1, P4 ;  /* 0x000000510c257211 */ /* 0x000fe200020f0c0e */
[----:B------:R-:W-:Y:S01]  /*2700*/  IMAD R82, R13, 0x2, R26 ;  /* 0x000000020d527824 */ /* 0x000fe200078e021a */
[----:B------:R-:W-:-:S02]  /*2710*/  ISETP.GT.AND P4, PT, R33, R28, PT ;  /* 0x0000001c2100720c */ /* 0x000fc40003f84270 */
[----:B----4-:R-:W-:Y:S02]  /*2720*/  ISETP.GE.AND P3, PT, R88, 0x1, PT ;  /* 0x000000015800780c */ /* 0x010fe40003f66270 */
[----:B--2---:R-:W-:Y:S02]  /*2730*/  LOP3.LUT P5, RZ, R40, 0x4, RZ, 0xc0, !PT ;  /* 0x0000000428ff7812 */ /* 0x004fe400078ac0ff */
[----:B---3--:R-:W-:-:S07]  /*2740*/  LOP3.LUT R35, R35, 0xfffffffd, RZ, 0xc0, !PT ;  /* 0xfffffffd23237812 */ /* 0x008fce00078ec0ff */
[----:B------:R-:W-:-:S05]  /*2750*/  @P4 LOP3.LUT R35, R35, 0x2, RZ, 0xfc, !PT ;  /* 0x0000000223234812 */ /* 0x000fca00078efcff */
[----:B------:R0:W-:Y:S01]  /*2760*/  STL [R1], R35 ;  /* 0x0000002301007387 */ /* 0x0001e20000100800 */
        /* <DEDUP_REMOVED lines=47> */
.L_x_2284:
[----:B------:R-:W-:Y:S05]  /*2a60*/  BSYNC B1 ;  /* 0x0000000000017941 */ /* 0x000fea0003800000 */
.L_x_2283:
        /* <DEDUP_REMOVED lines=34> */
.L_x_2286:
[----:B------:R-:W-:Y:S05]  /*2c90*/  BSYNC B1 ;  /* 0x0000000000017941 */ /* 0x000fea0003800000 */
.L_x_2285:
        /* <DEDUP_REMOVED lines=27> */
[----:B------:R-:W-:Y:S02]  /*2e50*/  PRMT R46, R12, 0x7610, R46 ;  /* 0x000076100c2e7816 */ /* 0x000fe4000000002e */
[----:B------:R-:W-:Y:S02]  /*2e60*/  PRMT R47, R13, 0x7610, R47 ;  /* 0x000076100d2f7816 */ /* 0x000fe4000000002f */
[----:B------:R-:W-:Y:S02]  /*2e70*/  PRMT R89, R14, 0x7610, R89 ;  /* 0x000076100e597816 */ /* 0x000fe40000000059 */
[----:B------:R-:W-:Y:S02]  /*2e80*/  PRMT R93, R15, 0x7610, R93 ;  /* 0x000076100f5d7816 */ /* 0x000fe4000000005d */
[----:B--2---:R-:W-:-:S13]  /*2e90*/  ISETP.NE.AND P3, PT, R78, 0x3, PT ;  /* 0x000000034e00780c */ /* 0x004fda0003f65270 */
[----:B------:R-:W-:Y:S05]  /*2ea0*/  @!P3 BRA `(.L_x_2287) ;  /* 0x000000000004b947 */ /* 0x000fea0003800000 */
[----:B------:R-:W-:Y:S01]  /*2eb0*/  BPT.TRAP 0x1 ;  /* 0x000000040000795c */ /* 0x000fe20000300000 */
.L_x_2287:
[----:B------:R-:W-:Y:S01]  /*2ec0*/  IMAD R78, R22, 0x8, R2 ;  /* 0x00000008164e7824 */ /* 0x000fe200078e0202 */
[----:B------:R-:W-:Y:S01]  /*2ed0*/  SHF.L.U32 R90, R154, 0x1f, RZ ;  /* 0x0000001f9a5a7819 */ /* 0x000fe200000006ff */
[----:B------:R-:W-:Y:S03]  /*2ee0*/  BSSY B1, `(.L_x_2288) ;  /* 0x0000003000017945 */ /* 0x000fe60003800000 */
[----:B------:R-:W0:Y:S02]  /*2ef0*/  SYNCS.PHASECHK.TRANS64.TRYWAIT P6, [R78+URZ+0x16890], R90 ;  /* 0x0168905a4e0075a7 */ /* 0x000e2400080c017f */
[----:B0-----:R-:W-:Y:S05]  /*2f00*/  @!P6 BRA `(.L_x_2289) ;  /* 0x0000018800d8e947 */ /* 0x001fea0003800000 */
.L_x_2559:
[----:B------:R-:W-:Y:S05]  /*2f10*/  BSYNC B1 ;  /* 0x0000000000017941 */ /* 0x000fea0003800000 */
.L_x_2288:
        /* <DEDUP_REMOVED lines=8> */
[----:B------:R-:W-:Y:S02]  /*2fa0*/  SHF.R.U64 R101, R84, 0x10, R85 ;  /* 0x0000001054657819 */ /* 0x000fe40000001255 */
[----:B------:R-:W-:Y:S02]  /*2fb0*/  SHF.R.U64 R98, R80, 0x10, R81 ;  /* 0x0000001050627819 */ /* 0x000fe40000001251 */
[----:B------:R-:W-:Y:S02]  /*2fc0*/  PRMT R101, R99, 0x5410, R101 ;  /* 0x0000541063657816 */ /* 0x000fe40000000065 */
[----:B------:R-:W-:Y:S02]  /*2fd0*/  PRMT R98, R44, 0x5432, R98 ;  /* 0x000054322c627816 */ /* 0x000fe40000000062 */
[----:B------:R-:W-:Y:S01]  /*2fe0*/  SHF.R.U32.HI R100, RZ, 0x10, R81 ;  /* 0x00000010ff647819 */ /* 0x000fe20000011651 */
[----:B--2---:R-:W-:Y:S01]  /*2ff0*/  IMAD.U32 R81, R14, 0x10000, RZ ;  /* 0x000100000e517824 */ /* 0x004fe200078e00ff */
[----:B------:R-:W-:-:S02]  /*3000*/  SHF.R.U32.HI R104, RZ, 0x10, R85 ;  /* 0x00000010ff687819 */ /* 0x000fc40000011655 */
[----:B------:R-:W-:Y:S02]  /*3010*/  LOP3.LUT R84, R13, 0xffff0000, RZ, 0xc0, !PT ;  /* 0xffff00000d547812 */ /* 0x000fe400078ec0ff */
[C---:B------:R-:W-:Y:S01]  /*3020*/  LOP3.LUT R103, R101.reuse, 0xffff0000, RZ, 0xc0, !PT ;  /* 0xffff000065677812 */ /* 0x040fe200078ec0ff */
[----:B------:R-:W-:Y:S01]  /*3030*/  IMAD.U32 R101, R101, 0x10000, RZ ;  /* 0x0001000065657824 */ /* 0x000fe200078e00ff */
[C---:B------:R-:W-:Y:S01]  /*3040*/  LOP3.LUT R99, R98.reuse, 0xffff0000, RZ, 0xc0, !PT ;  /* 0xffff000062637812 */ /* 0x040fe200078ec0ff */
[----:B------:R-:W-:Y:S01]  /*3050*/  IMAD.U32 R98, R98, 0x10000, RZ ;  /* 0x0001000062627824 */ /* 0x000fe200078e00ff */
[----:B------:R-:W-:Y:S01]  /*3060*/  PRMT R100, R45, 0x5432, R100 ;  /* 0x000054322d647816 */ /* 0x000fe20000000064 */
[----:B------:R-:W-:Y:S01]  /*3070*/  FMUL.FTZ R108, R84, R103 ;  /* 0x00000067546c7220 */ /* 0x000fe20000410000 */
[----:B------:R-:W-:Y:S01]  /*3080*/  PRMT R104, R46, 0x5432, R104 ;  /* 0x000054322e687816 */ /* 0x000fe20000000068 */
[----:B------:R-:W-:Y:S01]  /*3090*/  FMUL.FTZ R84, R84, R99 ;  /* 0x0000006354547220 */ /* 0x000fe20000410000 */
[----:B------:R-:W-:Y:S01]  /*30a0*/  LOP3.LUT R85, R14, 0xffff0000, RZ, 0xc0, !PT ;  /* 0xffff00000e557812 */ /* 0x000fe200078ec0ff */
[C---:B------:R-:W-:Y:S01]  /*30b0*/  IMAD.U32 R14, R15.reuse, 0x10000, RZ ;  /* 0x000100000f0e7824 */ /* 0x040fe200078e00ff */
[----:B------:R-:W-:Y:S01]  /*30c0*/  LOP3.LUT R80, R15, 0xffff0000, RZ, 0xc0, !PT ;  /* 0xffff00000f507812 */ /* 0x000fe200078ec0ff */
[----:B------:R-:W-:-:S02]  /*30d0*/  IMAD.U32 R15, R13, 0x10000, RZ ;  /* 0x000100000d0f7824 */ /* 0x000fc400078e00ff */
[----:B------:R-:W-:Y:S02]  /*30e0*/  IMAD.U32 R106, R104, 0x10000, RZ ;  /* 0x00010000686a7824 */ /* 0x000fe400078e00ff */
[----:B------:R-:W-:Y:S02]  /*30f0*/  IMAD.U32 R102, R100, 0x10000, RZ ;  /* 0x0001000064667824 */ /* 0x000fe400078e00ff */
[----:B------:R-:W-:Y:S01]  /*3100*/  FFMA.FTZ R103, R15, R103, R84 ;  /* 0x000000670f677223 */ /* 0x000fe20000010054 */
[----:B------:R-:W-:Y:S01]  /*3110*/  FMUL.FTZ R110, R85, R106 ;  /* 0x0000006a556e7220 */ /* 0x000fe20000410000 */
[----:B------:R-:W-:Y:S01]  /*3120*/  FFMA.FTZ R108, R15, R99, -R108 ;  /* 0x000000630f6c7223 */ /* 0x000fe2000001086c */
[-C--:B------:R-:W-:Y:S01]  /*3130*/  FMUL.FTZ R84, R85, R102.reuse ;  /* 0x0000006655547220 */ /* 0x080fe20000410000 */
[----:B------:R-:W-:Y:S01]  /*3140*/  IMAD.U32 R13, R12, 0x10000, RZ ;  /* 0x000100000c0d7824 */ /* 0x000fe200078e00ff */
[----:B------:R-:W-:Y:S01]  /*3150*/  LOP3.LUT R85, R104, 0xffff0000, RZ, 0xc0, !PT ;  /* 0xffff000068557812 */ /* 0x000fe200078ec0ff */
[C---:B------:R-:W-:Y:S01]  /*3160*/  FFMA.FTZ R110, R81.reuse, R102, -R110 ;  /* 0x00000066516e7223 */ /* 0x040fe2000001086e */
[----:B------:R-:W-:Y:S01]  /*3170*/  LOP3.LUT R15, R100, 0xffff0000, RZ, 0xc0, !PT ;  /* 0xffff0000640f7812 */ /* 0x000fe200078ec0ff */
[----:B------:R-:W-:Y:S01]  /*3180*/  FFMA.FTZ R81, R81, R106, R84 ;  /* 0x0000006a51517223 */ /* 0x000fe20000010054 */
[----:B------:R-:W-:Y:S01]  /*3190*/  LOP3.LUT R12, R12, 0xffff0000, RZ, 0xc0, !PT ;  /* 0xffff00000c0c7812 */ /* 0x000fe200078ec0ff */
[C---:B------:R-:W-:Y:S01]  /*31a0*/  FMUL.FTZ R99, R80.reuse, R85 ;  /* 0x0000005550637220 */ /* 0x040fe20000410000 */
[----:B------:R-:W-:Y:S01]  /*31b0*/  F2FP.BF16.F32.PACK_AB R103, R103, R108 ;  /* 0x0000006c6767723e */ /* 0x000fe200000010ff */
[----:B------:R-:W-:-:S02]  /*31c0*/  FMUL.FTZ R84, R80, R15 ;  /* 0x0000000f50547220 */ /* 0x000fc40000410000 */
[C---:B------:R-:W-:Y:S01]  /*31d0*/  FMUL.FTZ R80, R12.reuse, R101 ;  /* 0x000000650c507220 */ /* 0x040fe20000410000 */
[-C--:B------:R-:W-:Y:S01]  /*31e0*/  FMUL.FTZ R12, R12, R98.reuse ;  /* 0x000000620c0c7220 */ /* 0x080fe20000410000 */
[C---:B------:R-:W-:Y:S01]  /*31f0*/  FFMA.FTZ R99, R14.reuse, R15, -R99 ;  /* 0x0000000f0e637223 */ /* 0x040fe20000010863 */
[----:B------:R-:W-:Y:S01]  /*3200*/  FFMA.FTZ R84, R14, R85, R84 ;  /* 0x000000550e547223 */ /* 0x000fe20000010054 */
[C---:B------:R-:W-:Y:S01]  /*3210*/  FFMA.FTZ R80, R13.reuse, R98, -R80 ;  /* 0x000000620d507223 */ /* 0x040fe20000010850 */
[----:B------:R-:W-:Y:S01]  /*3220*/  FFMA.FTZ R13, R13, R101, R12 ;  /* 0x000000650d0d7223 */ /* 0x000fe2000001000c */
[----:B------:R-:W-:Y:S02]  /*3230*/  F2FP.BF16.F32.PACK_AB R14, R81, R110 ;  /* 0x0000006e510e723e */ /* 0x000fe400000010ff */
[----:B------:R-:W-:Y:S02]  /*3240*/  F2FP.BF16.F32.PACK_AB R15, R84, R99 ;  /* 0x00000063540f723e */ /* 0x000fe400000010ff */
[----:B------:R-:W-:Y:S01]  /*3250*/  F2FP.BF16.F32.PACK_AB R12, R13, R80 ;  /* 0x000000500d0c723e */ /* 0x000fe200000010ff */
[----:B------:R-:W-:-:S07]  /*3260*/  IMAD.MOV.U32 R13, RZ, RZ, R103 ;  /* 0x000000ffff0d7224 */ /* 0x000fce00078e0067 */
.L_x_2295:
[----:B------:R-:W-:Y:S05]  /*3270*/  BSYNC B3 ;  /* 0x0000000000037941 */ /* 0x000fea0003800000 */
.L_x_2294:
[----:B--2---:R1:W-:Y:S02]  /*3280*/  STG.E.128 desc[UR40][R38.64], R12 ;  /* 0x0000000c26007986 */ /* 0x0043e4000c101d28 */
.L_x_2293:
[----:B------:R-:W-:Y:S05]  /*3290*/  BSYNC B2 ;  /* 0x0000000000027941 */ /* 0x000fea0003800000 */
.L_x_2292:
[----:B------:R-:W-:Y:S05]  /*32a0*/  @P2 BRA `(.L_x_2291) ;  /* 0x0000000000cc2947 */ /* 0x000fea0003800000 */
[----:B-1----:R1:W2:Y:S01]  /*32b0*/  LDS.128 R12, [R79+0xe000] ;  /* 0x00e000004f0c7984 */ /* 0x0022a20000000c00 */
[----:B------:R-:W-:Y:S01]  /*32c0*/  ISETP.GE.AND P4, PT, R155, R88, PT ;  /* 0x000000589b00720c */ /* 0x000fe20003f86270 */
[----:B------:R-:W-:-:S12]  /*32d0*/  BSSY B2, `(.L_x_2296) ;  /* 0x000002f000027945 */ /* 0x000fd80003800000 */
[----:B-1----:R-:W-:Y:S05]  /*32e0*/  @P4 BRA `(.L_x_2297) ;  /* 0x0000000000b44947 */ /* 0x002fea0003800000 */
[----:B------:R-:W-:Y:S02]  /*32f0*/  SHF.R.U64 R80, R48, 0x10, R49 ;  /* 0x0000001030507819 */ /* 0x000fe40000001231 */
[--C-:B------:R-:W-:Y:S02]  /*3300*/  SHF.R.U64 R48, R50, 0x10, R51.reuse ;  /* 0x0000001032307819 */ /* 0x100fe40000001233 */
[----:B------:R-:W-:Y:S02]  /*3310*/  SHF.R.U32.HI R81, RZ, 0x10, R51 ;  /* 0x00000010ff517819 */ /* 0x000fe40000011633 */
[----:B------:R-:W-:Y:S01]  /*3320*/  SHF.R.U32.HI R85, RZ, 0x10, R49 ;  /* 0x00000010ff557819 */ /* 0x000fe20000011631 */
[----:B--2---:R-:W-:Y:S01]  /*3330*/  IMAD.U32 R49, R14, 0x10000, RZ ;  /* 0x000100000e317824 */ /* 0x004fe200078e00ff */
        /* <DEDUP_REMOVED lines=11> */
[C---:B------:R-:W-:Y:S01]  /*33f0*/  IMAD.U32 R14, R15.reuse, 0x10000, RZ ;  /* 0x000100000f0e7824 */ /* 0x040fe200078e00ff */
[----:B------:R-:W-:Y:S01]  /*3400*/  LOP3.LUT R51, R15, 0xffff0000, RZ, 0xc0, !PT ;  /* 0xffff00000f337812 */ /* 0x000fe200078ec0ff */
[----:B------:R-:W-:-:S02]  /*3410*/  IMAD.U32 R15, R13, 0x10000, RZ ;  /* 0x000100000d0f7824 */ /* 0x000fc400078e00ff */
[----:B------:R-:W-:Y:S01]  /*3420*/  FMUL.FTZ R98, R48, R84 ;  /* 0x0000005430627220 */ /* 0x000fe20000410000 */
[----:B------:R-:W-:Y:S02]  /*3430*/  IMAD.U32 R13, R12, 0x10000, RZ ;  /* 0x000100000c0d7824 */ /* 0x000fe400078e00ff */
[-C--:B------:R-:W-:Y:S01]  /*3440*/  FMUL.FTZ R99, R48, R80.reuse ;  /* 0x0000005030637220 */ /* 0x080fe20000410000 */
[----:B------:R-:W-:Y:S01]  /*3450*/  LOP3.LUT R12, R12, 0xffff0000, RZ, 0xc0, !PT ;  /* 0xffff00000c0c7812 */ /* 0x000fe200078ec0ff */
[----:B------:R-:W-:Y:S01]  /*3460*/  FMUL.FTZ R48, R50, R85 ;  /* 0x0000005532307220 */ /* 0x000fe20000410000 */
[----:B------:R-:W-:Y:S01]  /*3470*/  LOP3.LUT R94, R94, 0xffff0000, RZ, 0xc0, !PT ;  /* 0xffff00005e5e7812 */ /* 0x000fe200078ec0ff */
[-C--:B------:R-:W-:Y:S01]  /*3480*/  FMUL.FTZ R50, R50, R81.reuse ;  /* 0x0000005132327220 */ /* 0x080fe20000410000 */
[----:B------:R-:W-:Y:S01]  /*3490*/  LOP3.LUT R96, R96, 0xffff0000, RZ, 0xc0, !PT ;  /* 0xffff000060607812 */ /* 0x000fe200078ec0ff */
[----:B------:R-:W-:Y:S01]  /*34a0*/  FFMA.FTZ R98, R15, R80, -R98 ;  /* 0x000000500f627223 */ /* 0x000fe20000010862 */
[----:B------:R-:W-:Y:S01]  /*34b0*/  SHF.L.U32 R97, R97, 0x10, RZ ;  /* 0x0000001061617819 */ /* 0x000fe200000006ff */
[----:B------:R-:W-:Y:S01]  /*34c0*/  FFMA.FTZ R99, R15, R84, R99 ;  /* 0x000000540f637223 */ /* 0x000fe20000010063 */
[----:B------:R-:W-:Y:S01]  /*34d0*/  FFMA.FTZ R81, R49, R81, -R48 ;  /* 0x0000005131517223 */ /* 0x000fe20000010830 */
        /* <DEDUP_REMOVED lines=8> */
[----:B------:R-:W-:Y:S01]  /*3560*/  FFMA.FTZ R50, R49, R85, R50 ;  /* 0x0000005531327223 */ /* 0x000fe20000010032 */
[----:B------:R-:W-:-:S02]  /*3570*/  F2FP.BF16.F32.PACK_AB R98, R99, R98 ;  /* 0x000000626362723e */ /* 0x000fc400000010ff */
[----:B------:R-:W-:Y:S02]  /*3580*/  F2FP.BF16.F32.PACK_AB R15, R14, R15 ;  /* 0x0000000f0e0f723e */ /* 0x000fe400000010ff */
[----:B------:R-:W-:Y:S01]  /*3590*/  F2FP.BF16.F32.PACK_AB R12, R13, R48 ;  /* 0x000000300d0c723e */ /* 0x000fe200000010ff */
[----:B------:R-:W-:Y:S01]  /*35a0*/  IMAD.MOV.U32 R13, RZ, RZ, R98 ;  /* 0x000000ffff0d7224 */ /* 0x000fe200078e0062 */
[----:B------:R-:W-:-:S07]  /*35b0*/  F2FP.BF16.F32.PACK_AB R14, R50, R81 ;  /* 0x00000051320e723e */ /* 0x000fce00000010ff */
.L_x_2297:
[----:B------:R-:W-:Y:S05]  /*35c0*/  BSYNC B2 ;  /* 0x0000000000027941 */ /* 0x000fea0003800000 */
.L_x_2296:
[----:B--2---:R2:W-:Y:S02]  /*35d0*/  STG.E.128 desc[UR40][R38.64+0x40], R12 ;  /* 0x0000400c26007986 */ /* 0x0045e4000c101d28 */
.L_x_2291:
[----:B------:R-:W-:Y:S05]  /*35e0*/  BSYNC B1 ;  /* 0x0000000000017941 */ /* 0x000fea0003800000 */
.L_x_2290:
        /* <DEDUP_REMOVED lines=31> */
[-C--:B------:R-:W-:Y:S01]  /*37e0*/  FMUL.FTZ R39, R39, R43.reuse ;  /* 0x0000002b27277220 */ /* 0x080fe20000410000 */
[----:B------:R-:W-:Y:S01]  /*37f0*/  LOP3.LUT R93, R93, 0xffff0000, RZ, 0xc0, !PT ;  /* 0xffff00005d5d7812 */ /* 0x000fe200078ec0ff */
[----:B------:R-:W-:Y:S01]  /*3800*/  IMAD.U32 R86, R86, 0x10000, RZ ;  /* 0x0001000056567824 */ /* 0x000fe200078e00ff */
[----:B------:R-:W-:Y:S01]  /*3810*/  LOP3.LUT R87, R87, 0xffff0000, RZ, 0xc0, !PT ;  /* 0xffff000057577812 */ /* 0x000fe200078ec0ff */
[C---:B------:R-:W-:Y:S01]  /*3820*/  FFMA.FTZ R51, R14.reuse, R42, -R51 ;  /* 0x0000002a0e337223 */ /* 0x040fe20000010833 */
[----:B------:R-:W-:Y:S01]  /*3830*/  FFMA.FTZ R48, R14, R48, R15 ;  /* 0x000000300e307223 */ /* 0x000fe2000001000f */
[----:B------:R-:W-:Y:S01]  /*3840*/  FFMA.FTZ R81, R38, R43, -R81 ;  /* 0x0000002b26517223 */ /* 0x000fe20000010851 */
[----:B------:R-:W-:Y:S01]  /*3850*/  FMUL.FTZ R14, R12, R89 ;  /* 0x000000590c0e7220 */ /* 0x000fe20000410000 */
[----:B------:R-:W-:Y:S01]  /*3860*/  FFMA.FTZ R38, R38, R49, R39 ;  /* 0x0000003126267223 */ /* 0x000fe20000010027 */
        /* <DEDUP_REMOVED lines=13> */
.L_x_2302:
[----:B------:R-:W-:Y:S05]  /*3940*/  BSYNC B2 ;  /* 0x0000000000027941 */ /* 0x000fea0003800000 */
.L_x_2301:
[----:B--2---:R3:W-:Y:S02]  /*3950*/  STG.E.128 desc[UR40][R36.64], R12 ;  /* 0x0000000c24007986 */ /* 0x0047e4000c101d28 */
.L_x_2300:
[----:B------:R-:W-:Y:S05]  /*3960*/  BSYNC B1 ;  /* 0x0000000000017941 */ /* 0x000fea0003800000 */
.L_x_2299:
[----:B------:R-:W-:Y:S05]  /*3970*/  @P2 BRA `(.L_x_2298) ;  /* 0x0000001c00042947 */ /* 0x000fea0003800000 */
[----:B-123--:R1:W2:Y:S01]  /*3980*/  LDS.128 R12, [R79+0x11000] ;  /* 0x011000004f0c7984 */ /* 0x00e2a20000000c00 */
[----:B------:R-:W-:Y:S01]  /*3990*/  ISETP.GE.AND P4, PT, R155, R88, PT ;  /* 0x000000589b00720c */ /* 0x000fe20003f86270 */
[----:B------:R-:W-:-:S12]  /*39a0*/  BSSY B1, `(.L_x_2303) ;  /* 0x0000030000017945 */ /* 0x000fd80003800000 */
[----:B-1----:R-:W-:Y:S05]  /*39b0*/  @P4 BRA `(.L_x_2304) ;  /* 0x0000000000b84947 */ /* 0x002fea0003800000 */
[----:B------:R-:W-:Y:S02]  /*39c0*/  SHF.R.U32.HI R38, RZ, 0x10, R35 ;  /* 0x00000010ff267819 */ /* 0x000fe40000011623 */
[----:B------:R-:W-:Y:S02]  /*39d0*/  SHF.R.U32.HI R40, RZ, 0x10, R33 ;  /* 0x00000010ff287819 */ /* 0x000fe40000011621 */
[----:B------:R-:W-:Y:S01]  /*39e0*/  SHF.R.U64 R39, R34, 0x10, R35 ;  /* 0x0000001022277819 */ /* 0x000fe20000001223 */
[----:B--2---:R-:W-:Y:S01]  /*39f0*/  IMAD.U32 R34, R15, 0x10000, RZ ;  /* 0x000100000f227824 */ /* 0x004fe200078e00ff */
        /* <DEDUP_REMOVED lines=42> */
.L_x_2304:
[----:B------:R-:W-:Y:S05]  /*3ca0*/  BSYNC B1 ;  /* 0x0000000000017941 */ /* 0x000fea0003800000 */
.L_x_2303:
[----:B--2---:R4:W-:Y:S01]  /*3cb0*/  STG.E.128 desc[UR40][R36.64+0x40], R12 ;  /* 0x0000400c24007986 */ /* 0x0049e2000c101d28 */
[----:B------:R-:W-:Y:S05]  /*3cc0*/  BRA `(.L_x_2298) ;  /* 0x0000001800307947 */ /* 0x000fea0003800000 */
.L_x_2282:
[C---:B------:R-:W-:Y:S02]  /*3cd0*/  ISETP.GE.AND P3, PT, R19.reuse, R83, PT ;  /* 0x000000531300720c */ /* 0x040fe40003f66270 */
[----:B0-----:R-:W-:Y:S02]  /*3ce0*/  CS2R R34, SRZ ;  /* 0x0000000000227805 */ /* 0x001fe4000001ff00 */
        /* <DEDUP_REMOVED lines=46> */
.L_x_2306:
[----:B------:R-:W-:Y:S05]  /*3fd0*/  BSYNC B1 ;  /* 0x0000000000017941 */ /* 0x000fea0003800000 */
.L_x_2305:
        /* <DEDUP_REMOVED lines=32> */
[----:B------:R-:W-:Y:S02]  /*41e0*/  PRMT R116, R47, 0x7610, R116 ;  /* 0x000076102f747816 */ /* 0x000fe40000000074 */
[----:B--2---:R-:W-:-:S13]  /*41f0*/  ISETP.NE.AND P3, PT, R48, 0x3, PT ;  /* 0x000000033000780c */ /* 0x004fda0003f65270 */
[----:B------:R-:W-:Y:S05]  /*4200*/  @!P3 BRA `(.L_x_2307) ;  /* 0x000000000004b947 */ /* 0x000fea0003800000 */
[----:B------:R-:W-:Y:S01]  /*4210*/  BPT.TRAP 0x1 ;  /* 0x000000040000795c */ /* 0x000fe20000300000 */
.L_x_2307:
[----:B------:R-:W-:Y:S01]  /*4220*/  IMAD R78, R22, 0x8, R2 ;  /* 0x00000008164e7824 */ /* 0x000fe200078e0202 */
[----:B------:R-:W-:Y:S01]  /*4230*/  SHF.L.U32 R90, R154, 0x1f, RZ ;  /* 0x0000001f9a5a7819 */ /* 0x000fe200000006ff */
[----:B------:R-:W0:Y:S01]  /*4240*/  LDC R94, c[0x0][0x2f4] ;  /* 0x0000bd00ff5e7b82 */ /* 0x000e220000000800 */
[----:B------:R-:W-:Y:S02]  /*4250*/  BSSY B1, `(.L_x_2308) ;  /* 0x0000004000017945 */ /* 0x000fe40003800000 */
[----:B------:R-:W1:Y:S01]  /*4260*/  SYNCS.PHASECHK.TRANS64.TRYWAIT P5, [R78+URZ+0x16890], R90 ;  /* 0x0168905a4e0075a7 */ /* 0x000e6200080a017f */
[----:B0-----:R-:W-:Y:S01]  /*4270*/  IMAD.IADD R96, R94, 0x1, -R63 ;  /* 0x000000015e607824 */ /* 0x001fe200078e0a3f */
[----:B-1----:R-:W-:Y:S06]  /*4280*/  @!P5 BRA `(.L_x_2309) ;  /* 0x00000178000cd947 */ /* 0x002fec0003800000 */
.L_x_2560:
[----:B------:R-:W-:Y:S05]  /*4290*/  BSYNC B1 ;  /* 0x0000000000017941 */ /* 0x000fea0003800000 */
.L_x_2308:
        /* <DEDUP_REMOVED lines=11> */
[----:B------:R-:W-:-:S05]  /*4350*/  IMAD.IADD R95, R95, 0x1, R89 ;  /* 0x000000015f5f7824 */ /* 0x000fca00078e0259 */
[----:B------:R-:W-:Y:S01]  /*4360*/  IADD3.X R98, R76, R95, R5, P5, P6 ;  /* 0x0000005f4c627210 */ /* 0x000fe20002fec405 */
[----:B-1----:R-:W-:Y:S01]  /*4370*/  VIADD R47, R45, 0xffffff80 ;  /* 0xffffff802d2f7836 */ /* 0x002fe20000000000 */
[----:B------:R-:W-:-:S04]  /*4380*/  SHF.R.S32.HI R45, RZ, 0x1f, R44 ;  /* 0x0000001fff2d7819 */ /* 0x000fc8000001142c */
[----:B------:R-:W-:Y:S02]  /*4390*/  LEA.HI R45, R45, R44, RZ, 0x4 ;  /* 0x0000002c2d2d7211 */ /* 0x000fe400078f20ff */
[----:B------:R-:W-:Y:S02]  /*43a0*/  SHF.R.S32.HI R46, RZ, 0x1f, R47 ;  /* 0x0000001fff2e7819 */ /* 0x000fe4000001142f */
[----:B------:R-:W-:Y:S02]  /*43b0*/  LEA.HI.SX32 R45, R45, R6, 0x1c ;  /* 0x000000062d2d7211 */ /* 0x000fe400078fe2ff */
[----:B------:R-:W-:-:S03]  /*43c0*/  LEA.HI R46, R46, R47, RZ, 0x5 ;  /* 0x0000002f2e2e7211 */ /* 0x000fc600078f28ff */
[----:B------:R-:W-:Y:S01]  /*43d0*/  IMAD.SHL.U32 R97, R45, 0x8, RZ ;  /* 0x000000082d617824 */ /* 0x000fe200078e00ff */
[----:B------:R-:W-:Y:S01]  /*43e0*/  SHF.R.S32.HI R46, RZ, 0x5, R46 ;  /* 0x00000005ff2e7819 */ /* 0x000fe2000001142e */
[----:B------:R-:W-:-:S03]  /*43f0*/  IMAD R45, R22, 0x2000, R4 ;  /* 0x00002000162d7824 */ /* 0x000fc600078e0204 */
[----:B------:R-:W-:Y:S01]  /*4400*/  LOP3.LUT R44, R70, 0x38, R97, 0xf8, !PT ;  /* 0x00000038462c7812 */ /* 0x000fe200078ef861 */
[----:B------:R-:W-:-:S03]  /*4410*/  IMAD R45, R45, 0x2, R2 ;  /* 0x000000022d2d7824 */ /* 0x000fc600078e0202 */
[----:B------:R-:W-:-:S05]  /*4420*/  LOP3.LUT R44, R44, R67, RZ, 0x3c, !PT ;  /* 0x000000432c2c7212 */ /* 0x000fca00078e3cff */
[----:B------:R-:W-:-:S04]  /*4430*/  IMAD R47, R46, 0x200, R44 ;  /* 0x000002002e2f7824 */ /* 0x000fc800078e022c */
[----:B------:R-:W-:-:S04]  /*4440*/  IMAD R47, R22, 0x2000, R47 ;  /* 0x00002000162f7824 */ /* 0x000fc800078e022f */
[----:B------:R-:W-:Y:S02]  /*4450*/  IMAD R48, R47, 0x2, R2 ;  /* 0x000000022f307824 */ /* 0x000fe400078e0202 */
[----:B------:R-:W1:Y:S04]  /*4460*/  LDS.128 R44, [R45+0xe400] ;  /* 0x00e400002d2c7984 */ /* 0x000e680000000c00 */
[----:B------:R-:W2:Y:S01]  /*4470*/  LDS.128 R48, [R48+0xe400] ;  /* 0x00e4000030307984 */ /* 0x000ea20000000c00 */
[----:B------:R-:W-:Y:S05]  /*4480*/  @P4 BRA `(.L_x_2313) ;  /* 0x0000000400704947 */ /* 0x000fea0003800000 */
[----:B------:R-:W-:Y:S01]  /*4490*/  SHF.R.U64 R32, R32, 0x10, R33 ;  /* 0x0000001020207819 */ /* 0x000fe20000001221 */
[----:B--2---:R-:W-:Y:S01]  /*44a0*/  IMAD.U32 R101, R49, 0x10000, RZ ;  /* 0x0001000031657824 */ /* 0x004fe200078e00ff */
[----:B------:R-:W-:Y:S01]  /*44b0*/  SHF.R.U64 R12, R12, 0x10, R13 ;  /* 0x000000100c0c7819 */ /* 0x000fe2000000120d */
[----:B-1----:R-:W-:Y:S01]  /*44c0*/  IMAD.U32 R100, R45, 0x10000, RZ ;  /* 0x000100002d647824 */ /* 0x002fe200078e00ff */
[----:B------:R-:W-:Y:S01]  /*44d0*/  SHF.R.U32.HI R33, RZ, 0x10, R33 ;  /* 0x00000010ff217819 */ /* 0x000fe20000011621 */
[----:B------:R-:W-:Y:S01]  /*44e0*/  IMAD.U32 R106, R51, 0x10000, RZ ;  /* 0x00010000336a7824 */ /* 0x000fe200078e00ff */
[----:B------:R-:W-:Y:S01]  /*44f0*/  SHF.R.U32.HI R13, RZ, 0x10, R13 ;  /* 0x00000010ff0d7819 */ /* 0x000fe2000001160d */
[----:B------:R-:W-:Y:S01]  /*4500*/  IMAD.U32 R104, R47, 0x10000, RZ ;  /* 0x000100002f687824 */ /* 0x000fe200078e00ff */
[----:B------:R-:W-:Y:S01]  /*4510*/  PRMT R116, R116, 0x5410, R33 ;  /* 0x0000541074747816 */ /* 0x000fe20000000021 */
[----:B------:R-:W-:Y:S01]  /*4520*/  IMAD.U32 R103, R46, 0x10000, RZ ;  /* 0x000100002e677824 */ /* 0x000fe200078e00ff */
[----:B------:R-:W-:-:S02]  /*4530*/  PRMT R115, R115, 0x5410, R13 ;  /* 0x0000541073737816 */ /* 0x000fc4000000000d */
[--C-:B------:R-:W-:Y:S01]  /*4540*/  SHF.R.U64 R14, R14, 0x10, R15.reuse ;  /* 0x000000100e0e7819 */ /* 0x100fe2000000120f */
[----:B------:R-:W-:Y:S01]  /*4550*/  IMAD.U32 R33, R116, 0x10000, RZ ;  /* 0x0001000074217824 */ /* 0x000fe200078e00ff */
[----:B------:R-:W-:Y:S01]  /*4560*/  SHF.R.U32.HI R15, RZ, 0x10, R15 ;  /* 0x00000010ff0f7819 */ /* 0x000fe2000001160f */
[----:B------:R-:W-:Y:S01]  /*4570*/  IMAD.U32 R13, R115, 0x10000, RZ ;  /* 0x00010000730d7824 */ /* 0x000fe200078e00ff */
[--C-:B------:R-:W-:Y:S01]  /*4580*/  SHF.R.U64 R34, R34, 0x10, R35.reuse ;  /* 0x0000001022227819 */ /* 0x100fe20000001223 */
[C---:B------:R-:W-:Y:S01]  /*4590*/  FMUL.FTZ R119, R101.reuse, R33 ;  /* 0x0000002165777220 */ /* 0x040fe20000410000 */
[----:B------:R-:W-:Y:S02]  /*45a0*/  SHF.R.U32.HI R35, RZ, 0x10, R35 ;  /* 0x00000010ff237819 */ /* 0x000fe40000011623 */
[----:B------:R-:W-:Y:S01]  /*45b0*/  PRMT R15, R118, 0x5410, R15 ;  /* 0x00005410760f7816 */ /* 0x000fe2000000000f */
[-C--:B------:R-:W-:Y:S01]  /*45c0*/  FMUL.FTZ R118, R101, R13.reuse ;  /* 0x0000000d65767220 */ /* 0x080fe20000410000 */
[----:B------:R-:W-:Y:S01]  /*45d0*/  LOP3.LUT R102, R49, 0xffff0000, RZ, 0xc0, !PT ;  /* 0xffff000031667812 */ /* 0x000fe200078ec0ff */
[----:B------:R-:W-:Y:S01]  /*45e0*/  FFMA.FTZ R13, R100, R13, -R119 ;  /* 0x0000000d640d7223 */ /* 0x000fe20000010877 */
[----:B------:R-:W-:Y:S01]  /*45f0*/  LOP3.LUT R101, R116, 0xffff0000, RZ, 0xc0, !PT ;  /* 0xffff000074657812 */ /* 0x000fe200078ec0ff */
[----:B------:R-:W-:Y:S01]  /*4600*/  FFMA.FTZ R100, R100, R33, R118 ;  /* 0x0000002164647223 */ /* 0x000fe20000010076 */
[----:B------:R-:W-:Y:S01]  /*4610*/  PRMT R35, R117, 0x5410, R35 ;  /* 0x0000541075237816 */ /* 0x000fe20000000023 */
[----:B------:R-:W-:Y:S01]  /*4620*/  IMAD.U32 R117, R15, 0x10000, RZ ;  /* 0x000100000f757824 */ /* 0x000fe200078e00ff */
[----:B------:R-:W-:Y:S01]  /*4630*/  LOP3.LUT R33, R115, 0xffff0000, RZ, 0xc0, !PT ;  /* 0xffff000073217812 */ /* 0x000fe200078ec0ff */
[----:B------:R-:W-:Y:S01]  /*4640*/  FMUL.FTZ R116, R102, R101 ;  /* 0x0000006566747220 */ /* 0x000fe20000410000 */
[----:B------:R-:W-:Y:S01]  /*4650*/  LOP3.LUT R45, R45, 0xffff0000, RZ, 0xc0, !PT ;  /* 0xffff00002d2d7812 */ /* 0x000fe200078ec0ff */
[----:B------:R-:W-:Y:S01]  /*4660*/  IMAD.U32 R115, R35, 0x10000, RZ ;  /* 0x0001000023737824 */ /* 0x000fe200078e00ff */
[----:B------:R-:W-:Y:S01]  /*4670*/  PRMT R32, R108, 0x5432, R32 ;  /* 0x000054326c207816 */ /* 0x000fe20000000020 */
[-C--:B------:R-:W-:Y:S01]  /*4680*/  FMUL.FTZ R118, R102, R33.reuse ;  /* 0x0000002166767220 */ /* 0x080fe20000410000 */
[----:B------:R-:W-:Y:S01]  /*4690*/  PRMT R12, R110, 0x5432, R12 ;  /* 0x000054326e0c7816 */ /* 0x000fe2000000000c */
[C---:B------:R-:W-:Y:S01]  /*46a0*/  FFMA.FTZ R102, R45.reuse, R33, -R116 ;  /* 0x000000212d667223 */ /* 0x040fe20000010874 */
[C---:B------:R-:W-:Y:S01]  /*46b0*/  FMUL.FTZ R33, R106.reuse, R115 ;  /* 0x000000736a217220 */ /* 0x040fe20000410000 */
[----:B------:R-:W-:Y:S01]  /*46c0*/  FMUL.FTZ R120, R106, R117 ;  /* 0x000000756a787220 */ /* 0x000fe20000410000 */
[----:B------:R-:W-:Y:S01]  /*46d0*/  FFMA.FTZ R45, R45, R101, R118 ;  /* 0x000000652d2d7223 */ /* 0x000fe20000010076 */
[----:B------:R-:W-:-:S02]  /*46e0*/  IMAD.U32 R49, R48, 0x10000, RZ ;  /* 0x0001000030317824 */ /* 0x000fc400078e00ff */
[C---:B------:R-:W-:Y:S01]  /*46f0*/  FFMA.FTZ R33, R104.reuse, R117, -R33 ;  /* 0x0000007568217223 */ /* 0x040fe20000010821 */
[----:B------:R-:W-:Y:S01]  /*4700*/  FFMA.FTZ R104, R104, R115, R120 ;  /* 0x0000007368687223 */ /* 0x000fe20000010078 */
[----:B------:R-:W-:Y:S01]  /*4710*/  IMAD.U32 R118, R32, 0x10000, RZ ;  /* 0x0001000020767824 */ /* 0x000fe200078e00ff */
[----:B------:R-:W-:Y:S01]  /*4720*/  LOP3.LUT R116, R35, 0xffff0000, RZ, 0xc0, !PT ;  /* 0xffff000023747812 */ /* 0x000fe200078ec0ff */
[----:B------:R-:W-:Y:S01]  /*4730*/  IMAD.U32 R120, R12, 0x10000, RZ ;  /* 0x000100000c787824 */ /* 0x000fe200078e00ff */
[----:B------:R-:W-:Y:S02]  /*4740*/  SHF.L.U32 R99, R44, 0x10, RZ ;  /* 0x000000102c637819 */ /* 0x000fe400000006ff */
[----:B------:R-:W-:Y:S01]  /*4750*/  LOP3.LUT R35, R12, 0xffff0000, RZ, 0xc0, !PT ;  /* 0xffff00000c237812 */ /* 0x000fe200078ec0ff */
[----:B------:R-:W-:Y:S01]  /*4760*/  FMUL.FTZ R12, R49, R118 ;  /* 0x00000076310c7220 */ /* 0x000fe20000410000 */
[----:B------:R-:W-:Y:S01]  /*4770*/  LOP3.LUT R51, R51, 0xffff0000, RZ, 0xc0, !PT ;  /* 0xffff000033337812 */ /* 0x000fe200078ec0ff */
[-C--:B------:R-:W-:Y:S01]  /*4780*/  FMUL.FTZ R49, R49, R120.reuse ;  /* 0x0000007831317220 */ /* 0x080fe20000410000 */
[----:B------:R-:W-:Y:S01]  /*4790*/  LOP3.LUT R106, R15, 0xffff0000, RZ, 0xc0, !PT ;  /* 0xffff00000f6a7812 */ /* 0x000fe200078ec0ff */
[----:B------:R-:W-:Y:S01]  /*47a0*/  FFMA.FTZ R12, R99, R120, -R12 ;  /* 0x00000078630c7223 */ /* 0x000fe2000001080c */
[----:B------:R-:W-:Y:S01]  /*47b0*/  LOP3.LUT R48, R48, 0xffff0000, RZ, 0xc0, !PT ;  /* 0xffff000030307812 */ /* 0x000fe200078ec0ff */
[C---:B------:R-:W-:Y:S01]  /*47c0*/  FMUL.FTZ R122, R51.reuse, R116 ;  /* 0x00000074337a7220 */ /* 0x040fe20000410000 */
[----:B------:R-:W-:Y:S01]  /*47d0*/  LOP3.LUT R15, R32, 0xffff0000, RZ, 0xc0, !PT ;  /* 0xffff0000200f7812 */ /* 0x000fe200078ec0ff */
[----:B------:R-:W-:Y:S01]  /*47e0*/  FMUL.FTZ R124, R51, R106 ;  /* 0x0000006a337c7220 */ /* 0x000fe20000410000 */
[----:B------:R-:W-:Y:S01]  /*47f0*/  PRMT R34, R107, 0x5432, R34 ;  /* 0x000054326b227816 */ /* 0x000fe20000000022 */
[----:B------:R-:W-:Y:S01]  /*4800*/  FFMA.FTZ R99, R99, R118, R49 ;  /* 0x0000007663637223 */ /* 0x000fe20000010031 */
[----:B------:R-:W-:Y:S01]  /*4810*/  PRMT R14, R109, 0x5432, R14 ;  /* 0x000054326d0e7816 */ /* 0x000fe2000000000e */
[----:B------:R-:W-:Y:S01]  /*4820*/  FMUL.FTZ R51, R48, R15 ;  /* 0x0000000f30337220 */ /* 0x000fe20000410000 */
[----:B------:R-:W-:Y:S01]  /*4830*/  LOP3.LUT R44, R44, 0xffff0000, RZ, 0xc0, !PT ;  /* 0xffff00002c2c7812 */ /* 0x000fe200078ec0ff */
[-C--:B------:R-:W-:Y:S01]  /*4840*/  FMUL.FTZ R49, R48, R35.reuse ;  /* 0x0000002330317220 */ /* 0x080fe20000410000 */
[----:B------:R-:W-:Y:S01]  /*4850*/  LOP3.LUT R47, R47, 0xffff0000, RZ, 0xc0, !PT ;  /* 0xffff00002f2f7812 */ /* 0x000fe200078ec0ff */
[----:B------:R-:W-:Y:S01]  /*4860*/  IMAD.U32 R48, R34, 0x10000, RZ ;  /* 0x0001000022307824 */ /* 0x000fe200078e00ff */
[----:B------:R-:W-:Y:S01]  /*4870*/  LOP3.LUT R105, R46, 0xffff0000, RZ, 0xc0, !PT ;  /* 0xffff00002e697812 */ /* 0x000fe200078ec0ff */
[C---:B------:R-:W-:Y:S01]  /*4880*/  IMAD.U32 R46, R50.reuse, 0x10000, RZ ;  /* 0x00010000322e7824 */ /* 0x040fe200078e00ff */
[----:B------:R-:W-:Y:S01]  /*4890*/  LOP3.LUT R50, R50, 0xffff0000, RZ, 0xc0, !PT ;  /* 0xffff000032327812 */ /* 0x000fe200078ec0ff */
[----:B------:R-:W-:Y:S01]  /*48a0*/  IMAD.U32 R32, R14, 0x10000, RZ ;  /* 0x000100000e207824 */ /* 0x000fe200078e00ff */
[----:B------:R-:W-:Y:S01]  /*48b0*/  LOP3.LUT R34, R34, 0xffff0000, RZ, 0xc0, !PT ;  /* 0xffff000022227812 */ /* 0x000fe200078ec0ff */
[C---:B------:R-:W-:Y:S01]  /*48c0*/  FFMA.FTZ R106, R47.reuse, R106, -R122 ;  /* 0x0000006a2f6a7223 */ /* 0x040fe2000001087a */
[----:B------:R-:W-:Y:S01]  /*48d0*/  LOP3.LUT R14, R14, 0xffff0000, RZ, 0xc0, !PT ;  /* 0xffff00000e0e7812 */ /* 0x000fe200078ec0ff */
[C---:B------:R-:W-:Y:S01]  /*48e0*/  FFMA.FTZ R35, R44.reuse, R35, -R51 ;  /* 0x000000232c237223 */ /* 0x040fe20000010833 */
        /* <DEDUP_REMOVED lines=14> */
[----:B------:R-:W-:Y:S02]  /*49d0*/  F2FP.BF16.F32.PACK_AB R33, R106, R33 ;  /* 0x000000216a21723e */ /* 0x000fe400000010ff */
[----:B------:R-:W-:Y:S02]  /*49e0*/  F2FP.BF16.F32.PACK_AB R51, R47, R104 ;  /* 0x000000682f33723e */ /* 0x000fe400000010ff */
[----:B------:R-:W-:Y:S01]  /*49f0*/  F2FP.BF16.F32.PACK_AB R48, R44, R99 ;  /* 0x000000632c30723e */ /* 0x000fe200000010ff */
[----:B------:R-:W-:Y:S01]  /*4a00*/  IMAD.MOV.U32 R44, RZ, RZ, R12 ;  /* 0x000000ffff2c7224 */ /* 0x000fe200078e000c */
[----:B------:R-:W-:Y:S01]  /*4a10*/  F2FP.BF16.F32.PACK_AB R46, R49, R116 ;  /* 0x00000074312e723e */ /* 0x000fe200000010ff */
[----:B------:R-:W-:Y:S01]  /*4a20*/  IMAD.MOV.U32 R49, RZ, RZ, R100 ;  /* 0x000000ffff317224 */ /* 0x000fe200078e0064 */
[----:B------:R-:W-:-:S02]  /*4a30*/  F2FP.BF16.F32.PACK_AB R50, R34, R15 ;  /* 0x0000000f2232723e */ /* 0x000fc400000010ff */
[----:B------:R-:W-:-:S07]  /*4a40*/  MOV R47, R33 ;  /* 0x00000021002f7202 */ /* 0x000fce0000000f00 */
.L_x_2313:
[----:B------:R-:W-:Y:S05]  /*4a50*/  BSYNC B2 ;  /* 0x0000000000027941 */ /* 0x000fea0003800000 */
.L_x_2312:
        /* <DEDUP_REMOVED lines=12> */
.L_x_2311:
[----:B------:R-:W-:Y:S05]  /*4b20*/  BSYNC B1 ;  /* 0x0000000000017941 */ /* 0x000fea0003800000 */
.L_x_2310:
        /* <DEDUP_REMOVED lines=38> */
[----:B------:R-:W-:Y:S01]  /*4d90*/  SHF.R.U64 R51, R38, 0x10, R39 ;  /* 0x0000001026337819 */ /* 0x000fe20000001227 */
[----:B-1----:R-:W-:Y:S01]  /*4da0*/  IMAD.U32 R38, R13, 0x10000, RZ ;  /* 0x000100000d267824 */ /* 0x002fe200078e00ff */
[----:B------:R-:W-:Y:S02]  /*4db0*/  PRMT R107, R107, 0x5410, R50 ;  /* 0x000054106b6b7816 */ /* 0x000fe40000000032 */
[----:B------:R-:W-:Y:S02]  /*4dc0*/  PRMT R111, R111, 0x5410, R88 ;  /* 0x000054106f6f7816 */ /* 0x000fe40000000058 */
[----:B------:R-:W-:-:S02]  /*4dd0*/  SHF.R.U32.HI R48, RZ, 0x10, R43 ;  /* 0x00000010ff307819 */ /* 0x000fc4000001162b */
[----:B------:R-:W-:Y:S02]  /*4de0*/  SHF.R.U32.HI R86, RZ, 0x10, R39 ;  /* 0x00000010ff567819 */ /* 0x000fe40000011627 */
[----:B------:R-:W-:Y:S02]  /*4df0*/  SHF.R.U64 R89, R40, 0x10, R41 ;  /* 0x0000001028597819 */ /* 0x000fe40000001229 */
[----:B------:R-:W-:Y:S01]  /*4e00*/  SHF.R.U64 R87, R42, 0x10, R43 ;  /* 0x000000102a577819 */ /* 0x000fe2000000122b */
[----:B------:R-:W-:Y:S01]  /*4e10*/  IMAD.U32 R43, R35, 0x10000, RZ ;  /* 0x00010000232b7824 */ /* 0x000fe200078e00ff */
[----:B------:R-:W-:Y:S01]  /*4e20*/  PRMT R114, R114, 0x5410, R51 ;  /* 0x0000541072727816 */ /* 0x000fe20000000033 */
[----:B------:R-:W-:Y:S01]  /*4e30*/  IMAD.U32 R51, R107, 0x10000, RZ ;  /* 0x000100006b337824 */ /* 0x000fe200078e00ff */
[----:B------:R-:W-:Y:S01]  /*4e40*/  LOP3.LUT R41, R35, 0xffff0000, RZ, 0xc0, !PT ;  /* 0xffff000023297812 */ /* 0x000fe200078ec0ff */
[----:B------:R-:W-:Y:S01]  /*4e50*/  IMAD.U32 R35, R111, 0x10000, RZ ;  /* 0x000100006f237824 */ /* 0x000fe200078e00ff */
[----:B------:R-:W-:Y:S01]  /*4e60*/  PRMT R109, R109, 0x5410, R48 ;  /* 0x000054106d6d7816 */ /* 0x000fe20000000030 */
[----:B------:R-:W-:Y:S01]  /*4e70*/  IMAD.U32 R42, R15, 0x10000, RZ ;  /* 0x000100000f2a7824 */ /* 0x000fe200078e00ff */
[----:B------:R-:W-:-:S02]  /*4e80*/  PRMT R113, R113, 0x5410, R86 ;  /* 0x0000541071717816 */ /* 0x000fc40000000056 */
[----:B------:R-:W-:Y:S01]  /*4e90*/  PRMT R110, R110, 0x5410, R87 ;  /* 0x000054106e6e7816 */ /* 0x000fe20000000057 */
[----:B------:R-:W-:Y:S01]  /*4ea0*/  FMUL.FTZ R87, R46, R51 ;  /* 0x000000332e577220 */ /* 0x000fe20000410000 */
[----:B------:R-:W-:Y:S01]  /*4eb0*/  PRMT R108, R108, 0x5410, R89 ;  /* 0x000054106c6c7816 */ /* 0x000fe20000000059 */
[-C--:B------:R-:W-:Y:S01]  /*4ec0*/  FMUL.FTZ R89, R46, R35.reuse ;  /* 0x000000232e597220 */ /* 0x080fe20000410000 */
[----:B------:R-:W-:Y:S01]  /*4ed0*/  LOP3.LUT R40, R33, 0xffff0000, RZ, 0xc0, !PT ;  /* 0xffff000021287812 */ /* 0x000fe200078ec0ff */
[----:B------:R-:W-:Y:S01]  /*4ee0*/  IMAD.U32 R48, R109, 0x10000, RZ ;  /* 0x000100006d307824 */ /* 0x000fe200078e00ff */
[----:B------:R-:W-:Y:S01]  /*4ef0*/  LOP3.LUT R107, R107, 0xffff0000, RZ, 0xc0, !PT ;  /* 0xffff00006b6b7812 */ /* 0x000fe200078ec0ff */
[----:B------:R-:W-:Y:S01]  /*4f00*/  FFMA.FTZ R35, R38, R35, -R87 ;  /* 0x0000002326237223 */ /* 0x000fe20000010857 */
[----:B------:R-:W-:Y:S01]  /*4f10*/  LOP3.LUT R111, R111, 0xffff0000, RZ, 0xc0, !PT ;  /* 0xffff00006f6f7812 */ /* 0x000fe200078ec0ff */
[----:B------:R-:W-:Y:S01]  /*4f20*/  IMAD.U32 R46, R113, 0x10000, RZ ;  /* 0x00010000712e7824 */ /* 0x000fe200078e00ff */
[----:B------:R-:W-:Y:S01]  /*4f30*/  SHF.R.U64 R93, R36, 0x10, R37 ;  /* 0x00000010245d7819 */ /* 0x000fe20000001225 */
[----:B------:R-:W-:Y:S01]  /*4f40*/  FFMA.FTZ R38, R38, R51, R89 ;  /* 0x0000003326267223 */ /* 0x000fe20000010059 */
[----:B------:R-:W-:Y:S01]  /*4f50*/  LOP3.LUT R39, R13, 0xffff0000, RZ, 0xc0, !PT ;  /* 0xffff00000d277812 */ /* 0x000fe200078ec0ff */
[C---:B------:R-:W-:Y:S01]  /*4f60*/  FMUL.FTZ R50, R40.reuse, R107 ;  /* 0x0000006b28327220 */ /* 0x040fe20000410000 */
[C---:B------:R-:W-:Y:S01]  /*4f70*/  FMUL.FTZ R51, R43.reuse, R48 ;  /* 0x000000302b337220 */ /* 0x040fe20000410000 */
[-C--:B------:R-:W-:Y:S01]  /*4f80*/  FMUL.FTZ R86, R40, R111.reuse ;  /* 0x0000006f28567220 */ /* 0x080fe20000410000 */
[-C--:B------:R-:W-:Y:S01]  /*4f90*/  FMUL.FTZ R87, R43, R46.reuse ;  /* 0x0000002e2b577220 */ /* 0x080fe20000410000 */
[----:B------:R-:W-:Y:S01]  /*4fa0*/  PRMT R112, R112, 0x5410, R93 ;  /* 0x0000541070707816 */ /* 0x000fe2000000005d */
[----:B------:R-:W-:Y:S01]  /*4fb0*/  FFMA.FTZ R40, R39, R111, -R50 ;  /* 0x0000006f27287223 */ /* 0x000fe20000010832 */
[C---:B------:R-:W-:Y:S01]  /*4fc0*/  FFMA.FTZ R43, R42.reuse, R46, -R51 ;  /* 0x0000002e2a2b7223 */ /* 0x040fe20000010833 */
[----:B------:R-:W-:Y:S01]  /*4fd0*/  LOP3.LUT R50, R109, 0xffff0000, RZ, 0xc0, !PT ;  /* 0xffff00006d327812 */ /* 0x000fe200078ec0ff */
[----:B------:R-:W-:Y:S01]  /*4fe0*/  FFMA.FTZ R39, R39, R107, R86 ;  /* 0x0000006b27277223 */ /* 0x000fe20000010056 */
[----:B------:R-:W-:Y:S01]  /*4ff0*/  LOP3.LUT R46, R113, 0xffff0000, RZ, 0xc0, !PT ;  /* 0xffff0000712e7812 */ /* 0x000fe200078ec0ff */
[----:B------:R-:W-:Y:S01]  /*5000*/  FFMA.FTZ R86, R42, R48, R87 ;  /* 0x000000302a567223 */ /* 0x000fe20000010057 */
[----:B------:R-:W-:Y:S01]  /*5010*/  IMAD.U32 R33, R32, 0x10000, RZ ;  /* 0x0001000020217824 */ /* 0x000fe200078e00ff */
[----:B------:R-:W-:Y:S01]  /*5020*/  LOP3.LUT R37, R15, 0xffff0000, RZ, 0xc0, !PT ;  /* 0xffff00000f257812 */ /* 0x000fe200078ec0ff */
[----:B------:R-:W-:-:S02]  /*5030*/  IMAD.U32 R48, R108, 0x10000, RZ ;  /* 0x000100006c307824 */ /* 0x000fc400078e00ff */
[C---:B------:R-:W-:Y:S01]  /*5040*/  FMUL.FTZ R88, R41.reuse, R50 ;  /* 0x0000003229587220 */ /* 0x040fe20000410000 */
[----:B------:R-:W-:Y:S02]  /*5050*/  IMAD.U32 R42, R112, 0x10000, RZ ;  /* 0x00010000702a7824 */ /* 0x000fe400078e00ff */
[----:B------:R-:W-:Y:S01]  /*5060*/  FMUL.FTZ R96, R41, R46 ;  /* 0x0000002e29607220 */ /* 0x000fe20000410000 */
[----:B------:R-:W-:Y:S01]  /*5070*/  IMAD.U32 R36, R12, 0x10000, RZ ;  /* 0x000100000c247824 */ /* 0x000fe200078e00ff */
[----:B------:R-:W-:Y:S01]  /*5080*/  LOP3.LUT R32, R32, 0xffff0000, RZ, 0xc0, !PT ;  /* 0xffff000020207812 */ /* 0x000fe200078ec0ff */
[C---:B------:R-:W-:Y:S01]  /*5090*/  FMUL.FTZ R87, R33.reuse, R48 ;  /* 0x0000003021577220 */ /* 0x040fe20000410000 */
[----:B------:R-:W-:Y:S01]  /*50a0*/  LOP3.LUT R51, R108, 0xffff0000, RZ, 0xc0, !PT ;  /* 0xffff00006c337812 */ /* 0x000fe200078ec0ff */
[----:B------:R-:W-:Y:S01]  /*50b0*/  FMUL.FTZ R33, R33, R42 ;  /* 0x0000002a21217220 */ /* 0x000fe20000410000 */
[----:B------:R-:W-:Y:S01]  /*50c0*/  LOP3.LUT R41, R112, 0xffff0000, RZ, 0xc0, !PT ;  /* 0xffff000070297812 */ /* 0x000fe200078ec0ff */
[C---:B------:R-:W-:Y:S01]  /*50d0*/  FFMA.FTZ R88, R37.reuse, R46, -R88 ;  /* 0x0000002e25587223 */ /* 0x040fe20000010858 */
[----:B------:R-:W-:Y:S01]  /*50e0*/  LOP3.LUT R12, R12, 0xffff0000, RZ, 0xc0, !PT ;  /* 0xffff00000c0c7812 */ /* 0x000fe200078ec0ff */
[----:B------:R-:W-:Y:S01]  /*50f0*/  FFMA.FTZ R93, R37, R50, R96 ;  /* 0x00000032255d7223 */ /* 0x000fe20000010060 */
[----:B------:R-:W-:Y:S01]  /*5100*/  FFMA.FTZ R87, R36, R42, -R87 ;  /* 0x0000002a24577223 */ /* 0x000fe20000010857 */
[----:B------:R-:W-:Y:S01]  /*5110*/  SHF.L.U32 R13, R14, 0x10, RZ ;  /* 0x000000100e0d7819 */ /* 0x000fe200000006ff */
[----:B------:R-:W-:Y:S01]  /*5120*/  FMUL.FTZ R37, R32, R51 ;  /* 0x0000003320257220 */ /* 0x000fe20000410000 */
[----:B------:R-:W-:Y:S01]  /*5130*/  LOP3.LUT R15, R14, 0xffff0000, RZ, 0xc0, !PT ;  /* 0xffff00000e0f7812 */ /* 0x000fe200078ec0ff */
[----:B------:R-:W-:Y:S01]  /*5140*/  FFMA.FTZ R36, R36, R48, R33 ;  /* 0x0000003024247223 */ /* 0x000fe20000010021 */
[-C--:B------:R-:W-:Y:S01]  /*5150*/  FMUL.FTZ R89, R32, R41.reuse ;  /* 0x0000002920597220 */ /* 0x080fe20000410000 */
[C---:B------:R-:W-:Y:S01]  /*5160*/  IMAD.U32 R14, R34.reuse, 0x10000, RZ ;  /* 0x00010000220e7824 */ /* 0x040fe200078e00ff */
[----:B------:R-:W-:Y:S01]  /*5170*/  LOP3.LUT R34, R34, 0xffff0000, RZ, 0xc0, !PT ;  /* 0xffff000022227812 */ /* 0x000fe200078ec0ff */
[C---:B------:R-:W-:Y:S01]  /*5180*/  IMAD.U32 R33, R110.reuse, 0x10000, RZ ;  /* 0x000100006e217824 */ /* 0x040fe200078e00ff */
[----:B------:R-:W-:Y:S01]  /*5190*/  LOP3.LUT R110, R110, 0xffff0000, RZ, 0xc0, !PT ;  /* 0xffff00006e6e7812 */ /* 0x000fe200078ec0ff */
[C---:B------:R-:W-:Y:S01]  /*51a0*/  IMAD.U32 R32, R114.reuse, 0x10000, RZ ;  /* 0x0001000072207824 */ /* 0x040fe200078e00ff */
[----:B------:R-:W-:Y:S01]  /*51b0*/  LOP3.LUT R114, R114, 0xffff0000, RZ, 0xc0, !PT ;  /* 0xffff000072727812 */ /* 0x000fe200078ec0ff */
[C---:B------:R-:W-:Y:S01]  /*51c0*/  FFMA.FTZ R42, R12.reuse, R41, -R37 ;  /* 0x000000290c2a7223 */ /* 0x040fe20000010825 */
[----:B------:R-:W-:Y:S01]  /*51d0*/  FFMA.FTZ R89, R12, R51, R89 ;  /* 0x000000330c597223 */ /* 0x000fe20000010059 */
[CC--:B------:R-:W-:Y:S01]  /*51e0*/  FMUL.FTZ R12, R14.reuse, R33.reuse ;  /* 0x000000210e0c7220 */ /* 0x0c0fe20000410000 */
        /* <DEDUP_REMOVED lines=18> */
[----:B------:R-:W-:-:S02]  /*5310*/  IMAD.MOV.U32 R34, RZ, RZ, R37 ;  /* 0x000000ffff227224 */ /* 0x000fc400078e0025 */
[----:B------:R-:W-:-:S07]  /*5320*/  IMAD.MOV.U32 R35, RZ, RZ, R86 ;  /* 0x000000ffff237224 */ /* 0x000fce00078e0056 */
.L_x_2315:
[----:B------:R-:W-:Y:S05]  /*5330*/  BSYNC B1 ;  /* 0x0000000000017941 */ /* 0x000fea0003800000 */
.L_x_2314:
        /* <DEDUP_REMOVED lines=10> */
.L_x_2281:
[----:B------:R-:W2:Y:S02]  /*53e0*/  LDL R12, [R1+0x4] ;  /* 0x00000400010c7983 */ /* 0x000ea40000100800 */
[----:B--2---:R-:W-:-:S13]  /*53f0*/  ISETP.NE.AND P3, PT, R12, 0x3, PT ;  /* 0x000000030c00780c */ /* 0x004fda0003f65270 */
[----:B------:R-:W-:Y:S05]  /*5400*/  @!P3 BRA `(.L_x_2316) ;  /* 0x000000000004b947 */ /* 0x000fea0003800000 */
[----:B------:R-:W-:Y:S01]  /*5410*/  BPT.TRAP 0x1 ;  /* 0x000000040000795c */ /* 0x000fe20000300000 */
.L_x_2316:
[----:B------:R-:W-:Y:S01]  /*5420*/  IMAD R78, R22, 0x8, R2 ;  /* 0x00000008164e7824 */ /* 0x000fe200078e0202 */
[----:B------:R-:W-:Y:S01]  /*5430*/  SHF.L.U32 R90, R154, 0x1f, RZ ;  /* 0x0000001f9a5a7819 */ /* 0x000fe200000006ff */
[----:B------:R-:W-:Y:S01]  /*5440*/  IMAD R83, R27, -0x80, R25 ;  /* 0xffffff801b537824 */ /* 0x000fe200078e0219 */
[----:B------:R-:W-:Y:S02]  /*5450*/  BSSY B1, `(.L_x_2317) ;  /* 0x0000004000017945 */ /* 0x000fe40003800000 */
[----:B------:R-:W1:Y:S02]  /*5460*/  SYNCS.PHASECHK.TRANS64.TRYWAIT P4, [R78+URZ+0x16890], R90 ;  /* 0x0168905a4e0075a7 */ /* 0x000e64000808017f */
[----:B------:R-:W-:Y:S01]  /*5470*/  VIMNMX R83, R83, 0x80, PT ;  /* 0x0000008053537848 */ /* 0x000fe20003fe0100 */
[----:B-1----:R-:W-:Y:S06]  /*5480*/  @!P4 BRA `(.L_x_2318) ;  /* 0x0000016400a0c947 */ /* 0x002fec0003800000 */
.L_x_2561:
[----:B------:R-:W-:Y:S05]  /*5490*/  BSYNC B1 ;  /* 0x0000000000017941 */ /* 0x000fea0003800000 */
.L_x_2317:
[----:B------:R-:W-:Y:S01]  /*54a0*/  ISETP.GE.AND P4, PT, R19, R83, PT ;  /* 0x000000531300720c */ /* 0x000fe20003f86270 */
[----:B------:R-:W-:-:S12]  /*54b0*/  BSSY B1, `(.L_x_2319) ;  /* 0x0000006000017945 */ /* 0x000fd80003800000 */
[----:B------:R-:W-:Y:S05]  /*54c0*/  @P4 BRA `(.L_x_2320) ;  /* 0x0000000000104947 */ /* 0x000fea0003800000 */
[----:B------:R-:W2:Y:S04]  /*54d0*/  @!P1 LDS.128 R12, [R82+0xe000] ;  /* 0x00e00000520c9984 */ /* 0x000ea80000000c00 */
[----:B0-----:R-:W0:Y:S04]  /*54e0*/  @!P2 LDS.128 R32, [R79+0xe000] ;  /* 0x00e000004f20a984 */ /* 0x001e280000000c00 */
[----:B--2---:R2:W-:Y:S04]  /*54f0*/  @!P1 STG.E.128 desc[UR40][R38.64], R12 ;  /* 0x0000000c26009986 */ /* 0x0045e8000c101d28 */
[----:B0-----:R2:W-:Y:S02]  /*5500*/  @!P2 STG.E.128 desc[UR40][R38.64+0x40], R32 ;  /* 0x000040202600a986 */ /* 0x0015e4000c101d28 */
.L_x_2320:
[----:B------:R-:W-:Y:S05]  /*5510*/  BSYNC B1 ;  /* 0x0000000000017941 */ /* 0x000fea0003800000 */
.L_x_2319:
[----:B--2---:R-:W-:-:S05]  /*5520*/  VIADD R12, R19, 0x60 ;  /* 0x00000060130c7836 */ /* 0x004fca0000000000 */
[----:B------:R-:W-:-:S13]  /*5530*/  ISETP.GE.AND P4, PT, R12, R83, PT ;  /* 0x000000530c00720c */ /* 0x000fda0003f86270 */
[----:B------:R-:W-:Y:S05]  /*5540*/  @P4 BRA `(.L_x_2298) ;  /* 0x0000000000104947 */ /* 0x000fea0003800000 */
[----:B------:R-:W2:Y:S04]  /*5550*/  @!P1 LDS.128 R12, [R82+0x11000] ;  /* 0x01100000520c9984 */ /* 0x000ea80000000c00 */
[----:B0-----:R-:W0:Y:S04]  /*5560*/  @!P2 LDS.128 R32, [R79+0x11000] ;  /* 0x011000004f20a984 */ /* 0x001e280000000c00 */
[----:B--2---:R2:W-:Y:S04]  /*5570*/  @!P1 STG.E.128 desc[UR40][R36.64], R12 ;  /* 0x0000000c24009986 */ /* 0x0045e8000c101d28 */
[----:B0-----:R2:W-:Y:S02]  /*5580*/  @!P2 STG.E.128 desc[UR40][R36.64+0x40], R32 ;  /* 0x000040202400a986 */ /* 0x0015e4000c101d28 */
.L_x_2298:
[----:B------:R-:W-:Y:S05]  /*5590*/  BSYNC B0 ;  /* 0x0000000000007941 */ /* 0x000fea0003800000 */
.L_x_2280:
        /* <DEDUP_REMOVED lines=12> */
[----:B------:R-:W-:-:S04]  /*5660*/  @!P4 IADD3 R12, R78, 0x168a0, RZ ;  /* 0x000168a04e0cc810 */ /* 0x000fc80007ffe0ff */
[----:B------:R-:W-:-:S04]  /*5670*/  @!P4 PRMT R12, RZ, 0x654, R12 ;  /* 0x00000654ff0cc816 */ /* 0x000fc8000000000c */
[----:B------:R1:W-:Y:S01]  /*5680*/  @!P4 SYNCS.ARRIVE.TRANS64.RED.A1T0 RZ, [R12+URZ], RZ ;  /* 0x000000ff0cffc9a7 */ /* 0x0003e2000810043f */
[----:B------:R-:W-:Y:S05]  /*5690*/  @!P3 BRA `(.L_x_2322) ;  /* 0x000000000004b947 */ /* 0x000fea0003800000 */
[----:B------:R-:W-:Y:S01]  /*56a0*/  BPT.TRAP 0x1 ;  /* 0x000000040000795c */ /* 0x000fe20000300000 */
.L_x_2322:
[----:B------:R-:W-:Y:S05]  /*56b0*/  BSYNC B0 ;  /* 0x0000000000007941 */ /* 0x000fea0003800000 */
.L_x_2321:
[----:B------:R-:W2:Y:S01]  /*56c0*/  SYNCS.PHASECHK.TRANS64.TRYWAIT P3, [R78+URZ+0x168b0], R90 ;  /* 0x0168b05a4e0075a7 */ /* 0x000ea2000806017f */
[----:B------:R-:W-:Y:S01]  /*56d0*/  ULDC UR42, c[0x0][0x2f4] ;  /* 0x0000bd00002a7ab9 */ /* 0x000fe20000000800 */
[----:B------:R-:W-:Y:S01]  /*56e0*/  ULDC.64 UR36, c[0x0][0x328] ;  /* 0x0000ca0000247ab9 */ /* 0x000fe20000000a00 */
[----:B------:R-:W-:Y:S01]  /*56f0*/  ULDC.64 UR38, c[0x0][0x318] ;  /* 0x0000c60000267ab9 */ /* 0x000fe20000000a00 */
[----:B------:R-:W-:Y:S01]  /*5700*/  BSSY B0, `(.L_x_2323) ;  /* 0x0000003000007945 */ /* 0x000fe20003800000 */
[----:B------:R-:W-:-:S03]  /*5710*/  IMAD.WIDE R32, R27, 0x80, R8 ;  /* 0x000000801b207825 */ /* 0x000fc600078e0208 */
[----:B--2---:R-:W-:Y:S05]  /*5720*/  @!P3 BRA `(.L_x_2324) ;  /* 0x00000164000cb947 */ /* 0x004fea0003800000 */
.L_x_2562:
[----:B------:R-:W-:Y:S05]  /*5730*/  BSYNC B0 ;  /* 0x0000000000007941 */ /* 0x000fea0003800000 */
.L_x_2323:
        /* <DEDUP_REMOVED lines=10> */
[----:B0-----:R-:W-:Y:S02]  /*57e0*/  LEA.HI.X R35, R12, UR39, R13, 0x1, P3 ;  /* 0x000000270c237c11 */ /* 0x001fe400098f0c0d */
[----:B------:R-:W-:-:S13]  /*57f0*/  ISETP.GE.AND P3, PT, R16, UR42, PT ;  /* 0x0000002a10007c0c */ /* 0x000fda000bf66270 */
[----:B------:R-:W0:Y:S04]  /*5800*/  @!P3 LDS.128 R12, [R82] ;  /* 0x00000000520cb984 */ /* 0x000e280000000c00 */
[----:B0-----:R-:W-:Y:S01]  /*5810*/  @!P3 STG.E.128 desc[UR40][R34.64], R12 ;  /* 0x0000000c2200b986 */ /* 0x001fe2000c101d28 */
[----:B------:R-:W-:-:S13]  /*5820*/  ISETP.GE.AND P3, PT, R66, UR42, PT ;  /* 0x0000002a42007c0c */ /* 0x000fda000bf66270 */
[----:B------:R-:W0:Y:S04]  /*5830*/  @!P3 LDS.128 R12, [R79] ;  /* 0x000000004f0cb984 */ /* 0x000e280000000c00 */
[----:B0-----:R3:W-:Y:S02]  /*5840*/  @!P3 STG.E.128 desc[UR40][R34.64+0x40], R12 ;  /* 0x0000400c2200b986 */ /* 0x0017e4000c101d28 */
.L_x_2326:
[----:B------:R-:W-:Y:S05]  /*5850*/  BSYNC B0 ;  /* 0x0000000000007941 */ /* 0x000fea0003800000 */
.L_x_2325:
        /* <DEDUP_REMOVED lines=20> */
.L_x_2328:
[----:B------:R-:W-:Y:S05]  /*59a0*/  BSYNC B0 ;  /* 0x0000000000007941 */ /* 0x000fea0003800000 */
.L_x_2327:
        /* <DEDUP_REMOVED lines=13> */
[----:B------:R-:W-:Y:S02]  /*5a80*/  SEL R22, R22, RZ, P3 ;  /* 0x000000ff16167207 */ /* 0x000fe40001800000 */
[----:B------:R-:W-:Y:S01]  /*5a90*/  LOP3.LUT R154, R154, R13, RZ, 0x3c, !PT ;  /* 0x0000000d9a9a7212 */ /* 0x000fe200078e3cff */
[----:B------:R0:W-:Y:S01]  /*5aa0*/  @!P4 SYNCS.ARRIVE.TRANS64.RED.A1T0 RZ, [R78+URZ], RZ ;  /* 0x000000ff4effc9a7 */ /* 0x0001e2000810043f */
[----:B---3--:R-:W-:-:S13]  /*5ab0*/  LOP3.LUT P5, RZ, R12, 0x2, RZ, 0xc0, !PT ;  /* 0x000000020cff7812 */ /* 0x008fda00078ac0ff */
[----:B0-----:R-:W-:Y:S05]  /*5ac0*/  @P5 BRA `(.L_x_2329) ;  /* 0xffffffc800a05947 */ /* 0x001fea000383ffff */
[----:B------:R-:W0:Y:S01]  /*5ad0*/  S2R R12, SR_TID.X ;  /* 0x00000000000c7919 */ /* 0x000e220000002100 */
[----:B------:R-:W-:Y:S02]  /*5ae0*/  PLOP3.LUT P0, PT, PT, PT, PT, 0x8, 0x0 ;  /* 0x000000000000781c */ /* 0x000fe40003f0e170 */
[----:B0-----:R-:W-:-:S04]  /*5af0*/  SHF.R.U32.HI R12, RZ, 0x7, R12 ;  /* 0x00000007ff0c7819 */ /* 0x001fc8000001160c */
[----:B------:R-:W-:-:S13]  /*5b00*/  ISETP.NE.AND P5, PT, R12, 0x1, PT ;  /* 0x000000010c00780c */ /* 0x000fda0003fa5270 */
[----:B------:R-:W-:Y:S06]  /*5b10*/  @!P5 BAR.ARV 0x9, 0x100 ;  /* 0x024400000000db1d */ /* 0x000fec0000002000 */
.L_x_2275:
[----:B------:R-:W2:Y:S01]  /*5b20*/  LDL R5, [R1+0x28] ;  /* 0x0000280001057983 */ /* 0x000ea20000100800 */
[----:B------:R-:W0:Y:S01]  /*5b30*/  LDC R0, c[0x0][0x448] ;  /* 0x00011200ff007b82 */ /* 0x000e220000000800 */
[----:B------:R-:W-:Y:S01]  /*5b40*/  IMAD.MOV.U32 R88, RZ, RZ, RZ ;  /* 0x000000ffff587224 */ /* 0x000fe200078e00ff */
[----:B0-----:R-:W-:-:S13]  /*5b50*/  ISETP.NE.AND P1, PT, R0, 0x1, PT ;  /* 0x000000010000780c */ /* 0x001fda0003f25270 */
[----:B------:R-:W0:Y:S08]  /*5b60*/  @P1 LDC R3, c[0x0][0x44c] ;  /* 0x00011300ff031b82 */ /* 0x000e300000000800 */
[----:B------:R-:W1:Y:S01]  /*5b70*/  @P1 LDC R4, c[0x0][0x450] ;  /* 0x00011400ff041b82 */ /* 0x000e620000000800 */
[----:B--2---:R-:W-:-:S04]  /*5b80*/  VIADD R0, R5, 0xbf ;  /* 0x000000bf05007836 */ /* 0x004fc80000000000 */
[----:B0-----:R-:W-:-:S05]  /*5b90*/  @P1 IMAD.HI.U32 R3, R0, R3, RZ ;  /* 0x0000000300031227 */ /* 0x001fca00078e00ff */
[----:B-1----:R-:W-:-:S05]  /*5ba0*/  @P1 SHF.R.U32.HI R0, RZ, R4, R3 ;  /* 0x00000004ff001219 */ /* 0x002fca0000011603 */
[----:B------:R-:W-:-:S05]  /*5bb0*/  IMAD.IADD R0, R91, 0x1, R0 ;  /* 0x000000015b007824 */ /* 0x000fca00078e0200 */
[----:B------:R-:W-:-:S04]  /*5bc0*/  SHF.R.S32.HI R3, RZ, 0x1f, R0 ;  /* 0x0000001fff037819 */ /* 0x000fc80000011400 */
[----:B------:R-:W-:-:S04]  /*5bd0*/  LEA.HI R3, R3, R0, RZ, 0x7 ;  /* 0x0000000003037211 */ /* 0x000fc800078f38ff */
[----:B------:R-:W-:-:S04]  /*5be0*/  SHF.R.S32.HI R3, RZ, 0x7, R3 ;  /* 0x00000007ff037819 */ /* 0x000fc80000011403 */
[----:B------:R-:W-:-:S04]  /*5bf0*/  VIMNMX R9, R92, R3, PT ;  /* 0x000000035c097248 */ /* 0x000fc80003fe0100 */
[----:B------:R-:W-:Y:S01]  /*5c00*/  ISETP.GE.AND P1, PT, R9, 0x1, PT ;  /* 0x000000010900780c */ /* 0x000fe20003f26270 */
[----:B------:R-:W-:-:S12]  /*5c10*/  @P0 BRA `(.L_x_2330) ;  /* 0x00000000000c0947 */ /* 0x000fd80003800000 */
[----:B------:R-:W0:Y:S01]  /*5c20*/  FENCE.VIEW.ASYNC.G ;  /* 0x00000000000073c6 */ /* 0x000e220000000100 */
[----:B------:R-:W-:Y:S05]  /*5c30*/  WARPSYNC.ALL ;  /* 0x0000000000007948 */ /* 0x000fea0003800000 */
[----:B0-----:R-:W-:Y:S06]  /*5c40*/  BAR.ARV 0xc, 0x200 ;  /* 0x0308000000007b1d */ /* 0x001fec0000002000 */
.L_x_2330:
[----:B------:R-:W-:Y:S04]  /*5c50*/  BSSY B0, `(.L_x_2331) ;  /* 0x0000020000007945 */ /* 0x000fe80003800000 */
        /* <DEDUP_REMOVED lines=29> */
[----:B------:R-:W-:-:S05]  /*5e30*/  @!P1 LOP3.LUT R5, RZ, R10, RZ, 0x33, !PT ;  /* 0x0000000aff059212 */ /* 0x000fca00078e33ff */
[----:B------:R-:W-:-:S07]  /*5e40*/  IMAD.MOV.U32 R88, RZ, RZ, R5 ;  /* 0x000000ffff587224 */ /* 0x000fce00078e0005 */
.L_x_2332:
[----:B------:R-:W-:Y:S05]  /*5e50*/  BSYNC B0 ;  /* 0x0000000000007941 */ /* 0x000fea0003800000 */
.L_x_2331:
        /* <DEDUP_REMOVED lines=19> */
[----:B--2---:R-:W-:Y:S02]  /*5f90*/  IMAD R4, R0, R88, RZ ;  /* 0x0000005800047224 */ /* 0x004fe400078e02ff */
        /* <DEDUP_REMOVED lines=14> */
.L_x_2565:
        /* <DEDUP_REMOVED lines=20> */
[----:B------:R-:W-:Y:S01]  /*61c0*/  MOV R13, RZ ;  /* 0x000000ff000d7202 */ /* 0x000fe20000000f00 */
[----:B------:R-:W-:Y:S02]  /*61d0*/  IMAD.U32 R7, RZ, RZ, UR7 ;  /* 0x00000007ff077e24 */ /* 0x000fe4000f8e00ff */
[----:B------:R-:W-:-:S02]  /*61e0*/  IMAD.U32 R10, RZ, RZ, UR4 ;  /* 0x00000004ff0a7e24 */ /* 0x000fc4000f8e00ff */
[----:B------:R-:W-:Y:S02]  /*61f0*/  IMAD.U32 R11, RZ, RZ, UR5 ;  /* 0x00000005ff0b7e24 */ /* 0x000fe4000f8e00ff */
[----:B------:R-:W-:Y:S02]  /*6200*/  IMAD.MOV.U32 R8, RZ, RZ, 0x70 ;  /* 0x00000070ff087424 */ /* 0x000fe400078e00ff */
[----:B0-----:R-:W-:-:S07]  /*6210*/  IMAD.MOV.U32 R12, RZ, RZ, 0x1 ;  /* 0x00000001ff0c7424 */ /* 0x001fce00078e00ff */
[----:B------:R-:W-:-:S07]  /*6220*/  LEPC R20, `(.L_x_2336) ;  /* 0x000000001014794e */ /* 0x000fce0000000000 */
[----:B-1---5:R-:W-:Y:S05]  /*6230*/  CALL.ABS.NOINC R14 ;  /* 0x000000000e007343 */ /* 0x022fea0003c00000 */
.L_x_2336:
[----:B------:R-:W-:Y:S05]  /*6240*/  BSYNC B6 ;  /* 0x0000000000067941 */ /* 0x000fea0003800000 */
.L_x_2335:
        /* <DEDUP_REMOVED lines=13> */
.L_x_2340:
[----:B--2---:R2:W3:Y:S02]  /*6320*/  SYNCS.PHASECHK.TRANS64.TRYWAIT P0, [R2+URZ+0x16800], R3 ;  /* 0x01680003020075a7 */ /* 0x0044e4000800017f */
[----:B---3--:R-:W-:Y:S05]  /*6330*/  @!P0 NANOSLEEP.SYNCS 0x989680 ;  /* 0x009896800000895d */ /* 0x008fea0003900000 */
[----:B------:R-:W3:Y:S02]  /*6340*/  @!P0 SYNCS.PHASECHK.TRANS64 P0, [R2+URZ+0x16800], R3 ;  /* 0x01680003020085a7 */ /* 0x000ee4000800007f */
[----:B---3--:R-:W-:Y:S05]  /*6350*/  @!P0 BRA `(.L_x_2340) ;  /* 0xfffffffc00f08947 */ /* 0x008fea000383ffff */
.L_x_2339:
[----:B------:R-:W-:Y:S05]  /*6360*/  BSYNC B0 ;  /* 0x0000000000007941 */ /* 0x000fea0003800000 */
.L_x_2338:
[----:B------:R-:W-:Y:S05]  /*6370*/  BRA `(.L_x_2341) ;  /* 0x00000030002c7947 */ /* 0x000fea0003800000 */
.L_x_2337:
        /* <DEDUP_REMOVED lines=30> */
.L_x_2343:
[----:B------:R-:W-:Y:S05]  /*6560*/  BSYNC B6 ;  /* 0x0000000000067941 */ /* 0x000fea0003800000 */
.L_x_2342:
[----:B------:R-:W2:Y:S01]  /*6570*/  LDL R20, [R1+0x28] ;  /* 0x0000280001147983 */ /* 0x000ea20000100800 */
[----:B------:R-:W-:Y:S01]  /*6580*/  ULDC.U8 UR4, c[0x0][0x410] ;  /* 0x0001040000047ab9 */ /* 0x000fe20000000000 */
[----:B------:R-:W-:Y:S01]  /*6590*/  BSSY B0, `(.L_x_2344) ;  /* 0x00002e1000007945 */ /* 0x000fe20003800000 */
[----:B------:R-:W-:Y:S01]  /*65a0*/  ISETP.NE.AND P0, PT, RZ, UR4, PT ;  /* 0x00000004ff007c0c */ /* 0x000fe2000bf05270 */
[----:B--2---:R-:W-:-:S12]  /*65b0*/  IMAD.IADD R35, R19, 0x1, R20 ;  /* 0x0000000113237824 */ /* 0x004fd800078e0214 */
[----:B------:R-:W-:Y:S05]  /*65c0*/  @!P0 BRA `(.L_x_2345) ;  /* 0x0000001400e08947 */ /* 0x000fea0003800000 */
[----:B------:R-:W1:Y:S01]  /*65d0*/  LDC R38, c[0x0][0x448] ;  /* 0x00011200ff267b82 */ /* 0x000e620000000800 */
[----:B------:R-:W2:Y:S01]  /*65e0*/  S2R R20, SR_TID.X ;  /* 0x0000000000147919 */ /* 0x000ea20000002100 */
[----:B------:R-:W-:Y:S01]  /*65f0*/  ULDC.64 UR4, c[0x0][0x3f8] ;  /* 0x0000fe0000047ab9 */ /* 0x000fe20000000a00 */
[----:B------:R-:W-:Y:S01]  /*6600*/  ULDC.64 UR6, c[0x0][0x408] ;  /* 0x0001020000067ab9 */ /* 0x000fe20000000a00 */
[----:B------:R-:W-:Y:S01]  /*6610*/  MOV R8, R24 ;  /* 0x0000001800087202 */ /* 0x000fe20000000f00 */
[----:B------:R-:W-:Y:S01]  /*6620*/  IMAD.MOV.U32 R6, RZ, RZ, R26 ;  /* 0x000000ffff067224 */ /* 0x000fe200078e001a */
[----:B------:R-:W-:Y:S01]  /*6630*/  SHF.R.S32.HI R34, RZ, 0x1f, R155 ;  /* 0x0000001fff227819 */ /* 0x000fe2000001149b */
[----:B------:R-:W-:Y:S02]  /*6640*/  IMAD.MOV.U32 R7, RZ, RZ, R31 ;  /* 0x000000ffff077224 */ /* 0x000fe400078e001f */
[----:B------:R-:W-:Y:S01]  /*6650*/  IMAD.MOV.U32 R9, RZ, RZ, R33 ;  /* 0x000000ffff097224 */ /* 0x000fe200078e0021 */
[----:B-1----:R-:W-:Y:S01]  /*6660*/  ISETP.NE.AND P0, PT, R38, 0x1, PT ;  /* 0x000000012600780c */ /* 0x002fe20003f05270 */
[----:B--2---:R-:W-:-:S12]  /*6670*/  VIADD R21, R20, 0xffffff80 ;  /* 0xffffff8014157836 */ /* 0x004fd80000000000 */
[----:B------:R-:W1:Y:S01]  /*6680*/  @P0 LDC R0, c[0x0][0x44c] ;  /* 0x00011300ff000b82 */ /* 0x000e620000000800 */
[----:B------:R-:W-:-:S04]  /*6690*/  SHF.R.S32.HI R20, RZ, 0x1f, R21 ;  /* 0x0000001fff147819 */ /* 0x000fc80000011415 */
[----:B------:R-:W-:-:S03]  /*66a0*/  LEA.HI R20, R20, R21, RZ, 0x2 ;  /* 0x0000001514147211 */ /* 0x000fc600078f10ff */
[----:B------:R-:W2:Y:S01]  /*66b0*/  @P0 LDC R5, c[0x0][0x450] ;  /* 0x00011400ff050b82 */ /* 0x000ea20000000800 */
[----:B------:R-:W-:-:S05]  /*66c0*/  LOP3.LUT R20, R20, 0xfffffffc, RZ, 0xc0, !PT ;  /* 0xfffffffc14147812 */ /* 0x000fca00078ec0ff */
[----:B------:R-:W-:-:S04]  /*66d0*/  IMAD.IADD R20, R21, 0x1, -R20 ;  /* 0x0000000115147824 */ /* 0x000fc800078e0a14 */
[----:B------:R-:W-:-:S04]  /*66e0*/  IMAD R3, R20, 0x60, R35 ;  /* 0x0000006014037824 */ /* 0x000fc800078e0223 */
[----:B-1----:R-:W-:-:S05]  /*66f0*/  @P0 IMAD.HI.U32 R0, R3, R0, RZ ;  /* 0x0000000003000227 */ /* 0x002fca00078e00ff */
[----:B--2---:R-:W-:-:S04]  /*6700*/  @P0 SHF.R.U32.HI R3, RZ, R5, R0 ;  /* 0x00000005ff030219 */ /* 0x004fc80000011600 */
        /* <DEDUP_REMOVED lines=17> */
[----:B------:R1:W2:Y:S04]  /*6820*/  SHFL.IDX PT, R3, R6, RZ, 0x1c1f ;  /* 0x001c1fff06037589 */ /* 0x0002a800000e0000 */
[----:B------:R1:W3:Y:S04]  /*6830*/  SHFL.IDX PT, R0, R4, RZ, 0x1c1f ;  /* 0x001c1fff04007589 */ /* 0x0002e800000e0000 */
[----:B------:R1:W4:Y:S04]  /*6840*/  SHFL.IDX PT, R5, R8, RZ, 0x1c1f ;  /* 0x001c1fff08057589 */ /* 0x00032800000e0000 */
[----:B0-----:R1:W0:Y:S02]  /*6850*/  SHFL.IDX PT, R14, R7, RZ, 0x1c1f ;  /* 0x001c1fff070e7589 */ /* 0x00122400000e0000 */
.L_x_2571:
        /* <DEDUP_REMOVED lines=31> */
.L_x_2348:
[----:B------:R-:W-:Y:S05]  /*6a50*/  BSYNC B1 ;  /* 0x0000000000017941 */ /* 0x000fea0003800000 */
.L_x_2347:
        /* <DEDUP_REMOVED lines=23> */
.L_x_2577:
[----:B01----:R-:W5:Y:S04]  /*6bd0*/  LDL R6, [R1+0x5c] ;  /* 0x00005c0001067983 */ /* 0x003f680000100800 */
[----:B------:R-:W2:Y:S01]  /*6be0*/  LDL R42, [R1+0x44] ;  /* 0x00004400012a7983 */ /* 0x000ea20000100800 */
[----:B------:R-:W-:Y:S01]  /*6bf0*/  IADD3 R35, R35, 0x60, RZ ;  /* 0x0000006023237810 */ /* 0x000fe20007ffe0ff */
[----:B------:R-:W-:Y:S01]  /*6c00*/  BSSY B1, `(.L_x_2350) ;  /* 0x0000021000017945 */ /* 0x000fe20003800000 */
[----:B------:R-:W-:Y:S02]  /*6c10*/  CS2R R10, SRZ ;  /* 0x00000000000a7805 */ /* 0x000fe4000001ff00 */
[----:B------:R-:W-:Y:S02]  /*6c20*/  CS2R R12, SRZ ;  /* 0x00000000000c7805 */ /* 0x000fe4000001ff00 */
[----:B------:R-:W-:-:S02]  /*6c30*/  ISETP.GE.AND P0, PT, R35, R38, PT ;  /* 0x000000262300720c */ /* 0x000fc40003f06270 */
[----:B------:R-:W-:Y:S02]  /*6c40*/  CS2R R8, SRZ ;  /* 0x0000000000087805 */ /* 0x000fe4000001ff00 */
        /* <DEDUP_REMOVED lines=28> */
.L_x_2351:
[----:B------:R-:W-:Y:S05]  /*6e10*/  BSYNC B1 ;  /* 0x0000000000017941 */ /* 0x000fea0003800000 */
.L_x_2350:
        /* <DEDUP_REMOVED lines=29> */
[----:B------:R-:W-:-:S03]  /*6ff0*/  IMAD.MOV.U32 R0, RZ, RZ, R13 ;  /* 0x000000ffff007224 */ /* 0x000fc600078e000d */
[----:B------:R-:W-:Y:S02]  /*7000*/  LEA R3, R3, R2, 0x1 ;  /* 0x0000000203037211 */ /* 0x000fe400078e08ff */
[----:B------:R-:W-:-:S03]  /*7010*/  PRMT R41, R0, 0x7610, R41 ;  /* 0x0000761000297816 */ /* 0x000fc60000000029 */
[C---:B------:R-:W-:Y:S02]  /*7020*/  VIADD R4, R3.reuse, 0x8400 ;  /* 0x0000840003047836 */ /* 0x040fe40000000000 */
[----:B------:R-:W-:Y:S01]  /*7030*/  VIADD R0, R3, 0x8440 ;  /* 0x0000844003007836 */ /* 0x000fe20000000000 */
[----:B-1----:R-:W-:Y:S06]  /*7040*/  @!P0 BRA `(.L_x_2353) ;  /* 0x0000014c00f88947 */ /* 0x002fec0003800000 */
.L_x_2578:
[----:B------:R-:W-:Y:S05]  /*7050*/  BSYNC B1 ;  /* 0x0000000000017941 */ /* 0x000fea0003800000 */
.L_x_2352:
[----:B------:R-:W-:Y:S01]  /*7060*/  BSSY B1, `(.L_x_2354) ;  /* 0x0000067000017945 */ /* 0x000fe20003800000 */
[----:B------:R-:W-:Y:S01]  /*7070*/  PRMT R35, R5, 0x7610, R35 ;  /* 0x0000761005237816 */ /* 0x000fe20000000023 */
[----:B------:R-:W-:Y:S02]  /*7080*/  @P2 VIADD R0, R4, 0xffffffc0 ;  /* 0xffffffc004002836 */ /* 0x000fe40000000000 */
[----:B------:R-:W-:Y:S05]  /*7090*/  @P1 BRA `(.L_x_2355) ;  /* 0x00000004008c1947 */ /* 0x000fea0003800000 */
[----:B------:R-:W1:Y:S01]  /*70a0*/  LDC R4, c[0x0][0x3f4] ;  /* 0x0000fd00ff047b82 */ /* 0x000e620000000800 */
[----:B------:R-:W-:Y:S01]  /*70b0*/  BSSY B2, `(.L_x_2356) ;  /* 0x0000032000027945 */ /* 0x000fe20003800000 */
[-C--:B-1----:R-:W-:Y:S02]  /*70c0*/  ISETP.GE.AND P0, PT, R152, R4.reuse, PT ;  /* 0x000000049800720c */ /* 0x082fe40003f06270 */
[----:B------:R-:W-:-:S11]  /*70d0*/  ISETP.GE.AND P1, PT, R155, R4, PT ;  /* 0x000000049b00720c */ /* 0x000fd60003f26270 */
        /* <DEDUP_REMOVED lines=47> */
.L_x_2357:
[----:B------:R-:W-:Y:S05]  /*73d0*/  BSYNC B2 ;  /* 0x0000000000027941 */ /* 0x000fea0003800000 */
.L_x_2356:
[----:B------:R-:W-:Y:S05]  /*73e0*/  @P1 BRA `(.L_x_2355) ;  /* 0x0000000000b81947 */ /* 0x000fea0003800000 */
[----:B-1----:R-:W1:Y:S01]  /*73f0*/  LDS.128 R4, [R0] ;  /* 0x0000000000047984 */ /* 0x002e620000000c00 */
[----:B------:R-:W-:Y:S02]  /*7400*/  SHF.R.U64 R30, R24, 0x10, R25 ;  /* 0x00000010181e7819 */ /* 0x000fe40000001219 */
[--C-:B------:R-:W-:Y:S02]  /*7410*/  SHF.R.U64 R24, R26, 0x10, R27.reuse ;  /* 0x000000101a187819 */ /* 0x100fe4000000121b */
[----:B------:R-:W-:Y:S02]  /*7420*/  SHF.R.U32.HI R27, RZ, 0x10, R27 ;  /* 0x00000010ff1b7819 */ /* 0x000fe4000001161b */
[----:B------:R-:W-:Y:S02]  /*7430*/  SHF.R.U32.HI R31, RZ, 0x10, R25 ;  /* 0x00000010ff1f7819 */ /* 0x000fe40000011619 */
[C---:B------:R-:W-:Y:S02]  /*7440*/  PRMT R30, R40.reuse, 0x5432, R30 ;  /* 0x00005432281e7816 */ /* 0x040fe4000000001e */
[----:B------:R-:W-:-:S02]  /*7450*/  PRMT R40, R40, 0x5410, R27 ;  /* 0x0000541028287816 */ /* 0x000fc4000000001b */
[----:B------:R-:W-:Y:S02]  /*7460*/  PRMT R31, R50, 0x5410, R31 ;  /* 0x00005410321f7816 */ /* 0x000fe4000000001f */
[----:B------:R-:W-:Y:S01]  /*7470*/  PRMT R39, R39, 0x5410, R24 ;  /* 0x0000541027277816 */ /* 0x000fe20000000018 */
[C---:B------:R-:W-:Y:S01]  /*7480*/  IMAD.U32 R33, R40.reuse, 0x10000, RZ ;  /* 0x0001000028217824 */ /* 0x040fe200078e00ff */
[----:B------:R-:W-:Y:S01]  /*7490*/  LOP3.LUT R40, R40, 0xffff0000, RZ, 0xc0, !PT ;  /* 0xffff000028287812 */ /* 0x000fe200078ec0ff */
[C---:B------:R-:W-:Y:S01]  /*74a0*/  IMAD.U32 R32, R31.reuse, 0x10000, RZ ;  /* 0x000100001f207824 */ /* 0x040fe200078e00ff */
[----:B------:R-:W-:Y:S02]  /*74b0*/  LOP3.LUT R31, R31, 0xffff0000, RZ, 0xc0, !PT ;  /* 0xffff00001f1f7812 */ /* 0x000fe400078ec0ff */
[C---:B-1----:R-:W-:Y:S01]  /*74c0*/  LOP3.LUT R25, R6.reuse, 0xffff0000, RZ, 0xc0, !PT ;  /* 0xffff000006197812 */ /* 0x042fe200078ec0ff */
[C---:B------:R-:W-:Y:S01]  /*74d0*/  IMAD.U32 R26, R7.reuse, 0x10000, RZ ;  /* 0x00010000071a7824 */ /* 0x040fe200078e00ff */
[----:B------:R-:W-:Y:S01]  /*74e0*/  LOP3.LUT R27, R7, 0xffff0000, RZ, 0xc0, !PT ;  /* 0xffff0000071b7812 */ /* 0x000fe200078ec0ff */
[----:B------:R-:W-:Y:S01]  /*74f0*/  IMAD.U32 R24, R6, 0x10000, RZ ;  /* 0x0001000006187824 */ /* 0x000fe200078e00ff */
[----:B------:R-:W-:Y:S01]  /*7500*/  SHF.L.U32 R7, R5, 0x10, RZ ;  /* 0x0000001005077819 */ /* 0x000fe200000006ff */
[C---:B0-----:R-:W-:Y:S01]  /*7510*/  FMUL.FTZ R43, R25.reuse, R33 ;  /* 0x00000021192b7220 */ /* 0x041fe20000410000 */
[----:B------:R-:W-:Y:S01]  /*7520*/  FMUL.FTZ R42, R25, R32 ;  /* 0x00000020192a7220 */ /* 0x000fe20000410000 */
[----:B------:R-:W-:Y:S01]  /*7530*/  FMUL.FTZ R25, R27, R40 ;  /* 0x000000281b197220 */ /* 0x000fe20000410000 */
[----:B------:R-:W-:-:S02]  /*7540*/  IMAD.U32 R6, R4, 0x10000, RZ ;  /* 0x0001000004067824 */ /* 0x000fc400078e00ff */
[C---:B------:R-:W-:Y:S01]  /*7550*/  FFMA.FTZ R43, R24.reuse, R32, -R43 ;  /* 0x00000020182b7223 */ /* 0x040fe2000001082b */
[----:B------:R-:W-:Y:S01]  /*7560*/  FFMA.FTZ R42, R24, R33, R42 ;  /* 0x00000021182a7223 */ /* 0x000fe2000001002a */
[-C--:B------:R-:W-:Y:S01]  /*7570*/  FFMA.FTZ R44, R26, R31.reuse, -R25 ;  /* 0x0000001f1a2c7223 */ /* 0x080fe20000010819 */
[----:B------:R-:W-:Y:S01]  /*7580*/  IMAD.U32 R25, R30, 0x10000, RZ ;  /* 0x000100001e197824 */ /* 0x000fe200078e00ff */
[----:B------:R-:W-:Y:S01]  /*7590*/  LOP3.LUT R4, R4, 0xffff0000, RZ, 0xc0, !PT ;  /* 0xffff000004047812 */ /* 0x000fe200078ec0ff */
[----:B------:R-:W-:Y:S01]  /*75a0*/  FMUL.FTZ R33, R27, R31 ;  /* 0x0000001f1b217220 */ /* 0x000fe20000410000 */
[----:B------:R-:W-:Y:S01]  /*75b0*/  LOP3.LUT R5, R5, 0xffff0000, RZ, 0xc0, !PT ;  /* 0xffff000005057812 */ /* 0x000fe200078ec0ff */
[C---:B------:R-:W-:Y:S01]  /*75c0*/  IMAD.U32 R27, R39.reuse, 0x10000, RZ ;  /* 0x00010000271b7824 */ /* 0x040fe200078e00ff */
[----:B------:R-:W-:Y:S01]  /*75d0*/  LOP3.LUT R24, R39, 0xffff0000, RZ, 0xc0, !PT ;  /* 0xffff000027187812 */ /* 0x000fe200078ec0ff */
[----:B------:R-:W-:Y:S01]  /*75e0*/  FFMA.FTZ R39, R26, R40, R33 ;  /* 0x000000281a277223 */ /* 0x000fe20000010021 */
[----:B------:R-:W-:Y:S01]  /*75f0*/  LOP3.LUT R30, R30, 0xffff0000, RZ, 0xc0, !PT ;  /* 0xffff00001e1e7812 */ /* 0x000fe200078ec0ff */
[C---:B------:R-:W-:Y:S01]  /*7600*/  FMUL.FTZ R31, R4.reuse, R27 ;  /* 0x0000001b041f7220 */ /* 0x040fe20000410000 */
[----:B------:R-:W-:Y:S01]  /*7610*/  FMUL.FTZ R26, R4, R25 ;  /* 0x00000019041a7220 */ /* 0x000fe20000410000 */
[----:B------:R-:W-:-:S02]  /*7620*/  FMUL.FTZ R32, R5, R24 ;  /* 0x0000001805207220 */ /* 0x000fc40000410000 */
[-C--:B------:R-:W-:Y:S01]  /*7630*/  FMUL.FTZ R33, R5, R30.reuse ;  /* 0x0000001e05217220 */ /* 0x080fe20000410000 */
        /* <DEDUP_REMOVED lines=8> */
[----:B------:R2:W-:Y:S02]  /*76c0*/  STS.128 [R0], R4 ;  /* 0x0000000400007388 */ /* 0x0005e40000000c00 */
.L_x_2355:
[----:B------:R-:W-:Y:S05]  /*76d0*/  BSYNC B1 ;  /* 0x0000000000017941 */ /* 0x000fea0003800000 */
.L_x_2354:
        /* <DEDUP_REMOVED lines=54> */
.L_x_2360:
[----:B------:R-:W-:Y:S05]  /*7a40*/  BSYNC B1 ;  /* 0x0000000000017941 */ /* 0x000fea0003800000 */
.L_x_2359:
        /* <DEDUP_REMOVED lines=26> */
[----:B------:R-:W-:Y:S01]  /*7bf0*/  SHF.L.U32 R8, R15, 0x10, RZ ;  /* 0x000000100f087819 */ /* 0x000fe200000006ff */
[----:B------:R-:W-:Y:S01]  /*7c00*/  IMAD.U32 R7, R34, 0x10000, RZ ;  /* 0x0001000022077824 */ /* 0x000fe200078e00ff */
[----:B------:R-:W-:Y:S01]  /*7c10*/  LOP3.LUT R4, R4, 0xffff0000, RZ, 0xc0, !PT ;  /* 0xffff000004047812 */ /* 0x000fe200078ec0ff */
[C---:B------:R-:W-:Y:S01]  /*7c20*/  FFMA.FTZ R21, R10.reuse, R35, -R21 ;  /* 0x000000230a157223 */ /* 0x040fe20000010815 */
[----:B------:R-:W-:Y:S01]  /*7c30*/  LOP3.LUT R5, R5, 0xffff0000, RZ, 0xc0, !PT ;  /* 0xffff000005057812 */ /* 0x000fe200078ec0ff */
[----:B------:R-:W-:Y:S01]  /*7c40*/  FFMA.FTZ R20, R10, R29, R9 ;  /* 0x0000001d0a147223 */ /* 0x000fe20000010009 */
[----:B------:R-:W-:Y:S01]  /*7c50*/  LOP3.LUT R15, R15, 0xffff0000, RZ, 0xc0, !PT ;  /* 0xffff00000f0f7812 */ /* 0x000fe200078ec0ff */
[----:B------:R-:W-:Y:S01]  /*7c60*/  FMUL.FTZ R10, R4, R8 ;  /* 0x00000008040a7220 */ /* 0x000fe20000410000 */
[----:B------:R-:W-:Y:S01]  /*7c70*/  LOP3.LUT R34, R34, 0xffff0000, RZ, 0xc0, !PT ;  /* 0xffff000022227812 */ /* 0x000fe200078ec0ff */
[----:B------:R-:W-:-:S02]  /*7c80*/  FMUL.FTZ R9, R4, R7 ;  /* 0x0000000704097220 */ /* 0x000fc40000410000 */
[----:B------:R-:W-:Y:S01]  /*7c90*/  FMUL.FTZ R11, R5, R15 ;  /* 0x0000000f050b7220 */ /* 0x000fe20000410000 */
[----:B------:R-:W-:Y:S01]  /*7ca0*/  FFMA.FTZ R4, R3, R7, -R10 ;  /* 0x0000000703047223 */ /* 0x000fe2000001080a */
[----:B------:R-:W-:Y:S01]  /*7cb0*/  FMUL.FTZ R12, R5, R34 ;  /* 0x00000022050c7220 */ /* 0x000fe20000410000 */
[----:B------:R-:W-:Y:S01]  /*7cc0*/  FFMA.FTZ R9, R3, R8, R9 ;  /* 0x0000000803097223 */ /* 0x000fe20000010009 */
[----:B------:R-:W-:Y:S01]  /*7cd0*/  FFMA.FTZ R5, R6, R34, -R11 ;  /* 0x0000002206057223 */ /* 0x000fe2000001080b */
[----:B------:R-:W-:Y:S01]  /*7ce0*/  F2FP.BF16.F32.PACK_AB R7, R20, R21 ;  /* 0x000000151407723e */ /* 0x000fe200000010ff */
[----:B------:R-:W-:Y:S01]  /*7cf0*/  FFMA.FTZ R12, R6, R15, R12 ;  /* 0x0000000f060c7223 */ /* 0x000fe2000001000c */
[----:B------:R-:W-:Y:S02]  /*7d00*/  F2FP.BF16.F32.PACK_AB R6, R14, R13 ;  /* 0x0000000d0e06723e */ /* 0x000fe400000010ff */
[----:B------:R-:W-:Y:S02]  /*7d10*/  F2FP.BF16.F32.PACK_AB R4, R9, R4 ;  /* 0x000000040904723e */ /* 0x000fe400000010ff */
[----:B------:R-:W-:-:S05]  /*7d20*/  F2FP.BF16.F32.PACK_AB R5, R12, R5 ;  /* 0x000000050c05723e */ /* 0x000fca00000010ff */
[----:B------:R2:W-:Y:S01]  /*7d30*/  STS.128 [R0+0x3000], R4 ;  /* 0x0030000400007388 */ /* 0x0005e20000000c00 */
[----:B------:R-:W-:Y:S05]  /*7d40*/  BRA `(.L_x_2358) ;  /* 0x0000001400947947 */ /* 0x000fea0003800000 */
.L_x_2345:
        /* <DEDUP_REMOVED lines=60> */
[----:B--2---:R-:W-:Y:S01]  /*8110*/  @!P1 IMAD.MOV.U32 R36, RZ, RZ, R8 ;  /* 0x000000ffff249224 */ /* 0x004fe200078e0008 */
[----:B------:R-:W-:Y:S01]  /*8120*/  @!P1 MOV R39, R11 ;  /* 0x0000000b00279202 */ /* 0x000fe20000000f00 */
[----:B------:R-:W-:Y:S02]  /*8130*/  @!P1 IMAD.MOV.U32 R37, RZ, RZ, R9 ;  /* 0x000000ffff259224 */ /* 0x000fe400078e0009 */
[----:B------:R-:W-:Y:S02]  /*8140*/  IMAD.MOV.U32 R0, RZ, RZ, R36 ;  /* 0x000000ffff007224 */ /* 0x000fe400078e0024 */
[----:B------:R-:W-:Y:S02]  /*8150*/  IMAD.MOV.U32 R3, RZ, RZ, R37 ;  /* 0x000000ffff037224 */ /* 0x000fe400078e0025 */
[----:B------:R-:W-:Y:S01]  /*8160*/  @!P1 IMAD.MOV.U32 R38, RZ, RZ, R10 ;  /* 0x000000ffff269224 */ /* 0x000fe200078e000a */
[----:B------:R-:W-:Y:S01]  /*8170*/  PRMT R48, R0, 0x7610, R48 ;  /* 0x0000761000307816 */ /* 0x000fe20000000030 */
[----:B------:R-:W-:Y:S01]  /*8180*/  IMAD.MOV.U32 R9, RZ, RZ, R39 ;  /* 0x000000ffff097224 */ /* 0x000fe200078e0027 */
[----:B------:R-:W-:Y:S01]  /*8190*/  PRMT R34, R34, 0x5410, R3 ;  /* 0x0000541022227816 */ /* 0x000fe20000000003 */
[----:B------:R0:W2:Y:S01]  /*81a0*/  SHFL.IDX PT, R0, R26, 0x1, 0x1c1f ;  /* 0x003c1f001a007f89 */ /* 0x0000a200000e0000 */
[----:B------:R-:W-:-:S02]  /*81b0*/  IMAD.MOV.U32 R8, RZ, RZ, R38 ;  /* 0x000000ffff087224 */ /* 0x000fc400078e0026 */
[----:B---3--:R-:W-:Y:S01]  /*81c0*/  @!P1 IMAD.MOV.U32 R30, RZ, RZ, R4 ;  /* 0x000000ffff1e9224 */ /* 0x008fe200078e0004 */
[----:B------:R0:W3:Y:S01]  /*81d0*/  SHFL.IDX PT, R3, R25, 0x1, 0x1c1f ;  /* 0x003c1f0019037f89 */ /* 0x0000e200000e0000 */
[----:B------:R-:W-:Y:S01]  /*81e0*/  @!P1 IMAD.MOV.U32 R31, RZ, RZ, R5 ;  /* 0x000000ffff1f9224 */ /* 0x000fe200078e0005 */
[----:B------:R-:W-:Y:S01]  /*81f0*/  PRMT R33, R8, 0x7610, R33 ;  /* 0x0000761008217816 */ /* 0x000fe20000000021 */
[----:B------:R-:W-:Y:S01]  /*8200*/  @!P1 IMAD.MOV.U32 R20, RZ, RZ, R6 ;  /* 0x000000ffff149224 */ /* 0x000fe200078e0006 */
[----:B------:R-:W-:Y:S01]  /*8210*/  PRMT R34, R9, 0x7610, R34 ;  /* 0x0000761009227816 */ /* 0x000fe20000000022 */
[----:B------:R-:W-:Y:S02]  /*8220*/  @!P1 IMAD.MOV.U32 R21, RZ, RZ, R7 ;  /* 0x000000ffff159224 */ /* 0x000fe400078e0007 */
[----:B------:R-:W-:Y:S02]  /*8230*/  IMAD.MOV.U32 R4, RZ, RZ, R30 ;  /* 0x000000ffff047224 */ /* 0x000fe400078e001e */
[----:B------:R-:W-:-:S02]  /*8240*/  IMAD.MOV.U32 R5, RZ, RZ, R31 ;  /* 0x000000ffff057224 */ /* 0x000fc400078e001f */
[----:B------:R-:W-:Y:S01]  /*8250*/  IMAD.MOV.U32 R6, RZ, RZ, R20 ;  /* 0x000000ffff067224 */ /* 0x000fe200078e0014 */
[----:B------:R-:W-:Y:S01]  /*8260*/  PRMT R50, R4, 0x7610, R50 ;  /* 0x0000761004327816 */ /* 0x000fe20000000032 */
[----:B------:R-:W-:Y:S01]  /*8270*/  IMAD.MOV.U32 R7, RZ, RZ, R21 ;  /* 0x000000ffff077224 */ /* 0x000fe200078e0015 */
[----:B------:R-:W-:Y:S02]  /*8280*/  PRMT R54, R5, 0x7610, R54 ;  /* 0x0000761005367816 */ /* 0x000fe40000000036 */
[----:B------:R-:W-:Y:S02]  /*8290*/  CS2R R4, SRZ ;  /* 0x0000000000047805 */ /* 0x000fe4000001ff00 */
[----:B------:R-:W-:Y:S02]  /*82a0*/  PRMT R33, R33, 0x5410, R6 ;  /* 0x0000541021217816 */ /* 0x000fe40000000006 */
[----:B012-4-:R-:W-:-:S07]  /*82b0*/  PRMT R55, R7, 0x7610, R55 ;  /* 0x0000761007377816 */ /* 0x017fce0000000037 */
.L_x_2588:
        /* <DEDUP_REMOVED lines=24> */
.L_x_2363:
[----:B------:R-:W-:Y:S05]  /*8440*/  BSYNC B1 ;  /* 0x0000000000017941 */ /* 0x000fea0003800000 */
.L_x_2362:
[----:B------:R-:W0:Y:S01]  /*8450*/  SYNCS.PHASECHK.TRANS64.TRYWAIT P1, [R2+URZ+0x16800], R13 ;  /* 0x0168000d020075a7 */ /* 0x000e22000802017f */
[----:B------:R-:W-:Y:S01]  /*8460*/  IMAD R29, R29, -0xc0, R32 ;  /* 0xffffff401d1d7824 */ /* 0x000fe200078e0220 */
[----:B-----5:R-:W-:Y:S01]  /*8470*/  MOV R12, R5 ;  /* 0x00000005000c7202 */ /* 0x020fe20000000f00 */
[----:B------:R-:W-:Y:S01]  /*8480*/  VIADD R14, R19, 0x60 ;  /* 0x00000060130e7836 */ /* 0x000fe20000000000 */
[----:B------:R-:W-:Y:S01]  /*8490*/  BSSY B1, `(.L_x_2364) ;  /* 0x0000012000017945 */ /* 0x000fe20003800000 */
[----:B---3--:R-:W-:Y:S01]  /*84a0*/  IMAD.MOV.U32 R3, RZ, RZ, R4 ;  /* 0x000000ffff037224 */ /* 0x008fe200078e0004 */
[----:B------:R-:W-:Y:S02]  /*84b0*/  VIMNMX R0, R29, 0xc0, PT ;  /* 0x000000c01d007848 */ /* 0x000fe40003fe0100 */
[----:B------:R-:W-:Y:S01]  /*84c0*/  PRMT R42, R12, 0x7610, R42 ;  /* 0x000076100c2a7816 */ /* 0x000fe2000000002a */
[----:B------:R-:W-:Y:S01]  /*84d0*/  IMAD.MOV.U32 R12, RZ, RZ, R8 ;  /* 0x000000ffff0c7224 */ /* 0x000fe200078e0008 */
[----:B------:R-:W-:-:S02]  /*84e0*/  ISETP.GE.OR P2, PT, R19, R0, P0 ;  /* 0x000000001300720c */ /* 0x000fc40000746670 */
        /* <DEDUP_REMOVED lines=12> */
.L_x_2589:
[----:B------:R-:W-:Y:S05]  /*85b0*/  BSYNC B1 ;  /* 0x0000000000017941 */ /* 0x000fea0003800000 */
.L_x_2364:
        /* <DEDUP_REMOVED lines=13> */
[C---:B------:R-:W-:Y:S02]  /*8690*/  PRMT R47, R33.reuse, 0x5410, R36 ;  /* 0x00005410212f7816 */ /* 0x040fe40000000024 */
[----:B------:R-:W-:Y:S02]  /*86a0*/  PRMT R52, R33, 0x5432, R52 ;  /* 0x0000543221347816 */ /* 0x000fe40000000034 */
[----:B------:R-:W-:Y:S02]  /*86b0*/  SHF.R.U32.HI R53, RZ, 0x10, R21 ;  /* 0x00000010ff357819 */ /* 0x000fe40000011615 */
        /* <DEDUP_REMOVED lines=25> */
[C---:B0-----:R-:W-:Y:S01]  /*8850*/  SHF.L.U32 R33, R24.reuse, 0x10, RZ ;  /* 0x0000001018217819 */ /* 0x041fe200000006ff */
[C---:B------:R-:W-:Y:S01]  /*8860*/  IMAD.U32 R34, R25.reuse, 0x10000, RZ ;  /* 0x0001000019227824 */ /* 0x040fe200078e00ff */
[----:B------:R-:W-:Y:S01]  /*8870*/  LOP3.LUT R24, R24, 0xffff0000, RZ, 0xc0, !PT ;  /* 0xffff000018187812 */ /* 0x000fe200078ec0ff */
[----:B------:R-:W-:Y:S01]  /*8880*/  IMAD.U32 R36, R26, 0x10000, RZ ;  /* 0x000100001a247824 */ /* 0x000fe200078e00ff */
[----:B------:R-:W-:Y:S01]  /*8890*/  LOP3.LUT R25, R25, 0xffff0000, RZ, 0xc0, !PT ;  /* 0xffff000019197812 */ /* 0x000fe200078ec0ff */
[----:B-1----:R-:W-:-:S02]  /*88a0*/  IMAD.U32 R20, R12, 0x10000, RZ ;  /* 0x000100000c147824 */ /* 0x002fc400078e00ff */
[CC--:B------:R-:W-:Y:S01]  /*88b0*/  FMUL.FTZ R55, R33.reuse, R50.reuse ;  /* 0x0000003221377220 */ /* 0x0c0fe20000410000 */
[-C--:B------:R-:W-:Y:S01]  /*88c0*/  FMUL.FTZ R57, R33, R39.reuse ;  /* 0x0000002721397220 */ /* 0x080fe20000410000 */
[----:B------:R-:W-:Y:S01]  /*88d0*/  LOP3.LUT R12, R12, 0xffff0000, RZ, 0xc0, !PT ;  /* 0xffff00000c0c7812 */ /* 0x000fe200078ec0ff */
[----:B------:R-:W-:Y:S02]  /*88e0*/  IMAD.U32 R21, R13, 0x10000, RZ ;  /* 0x000100000d157824 */ /* 0x000fe400078e00ff */
[----:B------:R-:W-:Y:S01]  /*88f0*/  FFMA.FTZ R55, R20, R39, -R55 ;  /* 0x0000002714377223 */ /* 0x000fe20000010837 */
[----:B------:R-:W-:Y:S01]  /*8900*/  LOP3.LUT R33, R38, 0xffff0000, RZ, 0xc0, !PT ;  /* 0xffff000026217812 */ /* 0x000fe200078ec0ff */
[----:B------:R-:W-:Y:S01]  /*8910*/  FMUL.FTZ R39, R24, R49 ;  /* 0x0000003118277220 */ /* 0x000fe20000410000 */
[----:B------:R-:W-:Y:S01]  /*8920*/  FFMA.FTZ R57, R20, R50, R57 ;  /* 0x0000003214397223 */ /* 0x000fe20000010039 */
[C---:B------:R-:W-:Y:S01]  /*8930*/  IMAD.U32 R20, R46.reuse, 0x10000, RZ ;  /* 0x000100002e147824 */ /* 0x040fe200078e00ff */
[----:B------:R-:W-:Y:S01]  /*8940*/  LOP3.LUT R46, R46, 0xffff0000, RZ, 0xc0, !PT ;  /* 0xffff00002e2e7812 */ /* 0x000fe200078ec0ff */
[----:B------:R-:W-:-:S02]  /*8950*/  IMAD.U32 R38, R51, 0x10000, RZ ;  /* 0x0001000033267824 */ /* 0x000fc400078e00ff */
[-C--:B------:R-:W-:Y:S01]  /*8960*/  FMUL.FTZ R59, R24, R33.reuse ;  /* 0x00000021183b7220 */ /* 0x080fe20000410000 */
[----:B------:R-:W-:Y:S01]  /*8970*/  FFMA.FTZ R50, R12, R33, -R39 ;  /* 0x000000210c327223 */ /* 0x000fe20000010827 */
[C---:B------:R-:W-:Y:S01]  /*8980*/  FMUL.FTZ R33, R34.reuse, R20 ;  /* 0x0000001422217220 */ /* 0x040fe20000410000 */
[-C--:B------:R-:W-:Y:S01]  /*8990*/  FMUL.FTZ R54, R34, R38.reuse ;  /* 0x0000002622367220 */ /* 0x080fe20000410000 */
[----:B------:R-:W-:Y:S01]  /*89a0*/  LOP3.LUT R24, R51, 0xffff0000, RZ, 0xc0, !PT ;  /* 0xffff000033187812 */ /* 0x000fe200078ec0ff */
[----:B------:R-:W-:Y:S01]  /*89b0*/  FFMA.FTZ R34, R12, R49, R59 ;  /* 0x000000310c227223 */ /* 0x000fe2000001003b */
[----:B------:R-:W-:Y:S01]  /*89c0*/  FFMA.FTZ R38, R21, R38, R33 ;  /* 0x0000002615267223 */ /* 0x000fe20000010021 */
[----:B------:R-:W-:Y:S01]  /*89d0*/  LOP3.LUT R13, R13, 0xffff0000, RZ, 0xc0, !PT ;  /* 0xffff00000d0d7812 */ /* 0x000fe200078ec0ff */
[----:B------:R-:W-:Y:S01]  /*89e0*/  FFMA.FTZ R54, R21, R20, -R54 ;  /* 0x0000001415367223 */ /* 0x000fe20000010836 */
[----:B------:R-:W-:Y:S02]  /*89f0*/  IMAD.U32 R33, R52, 0x10000, RZ ;  /* 0x0001000034217824 */ /* 0x000fe400078e00ff */
[----:B------:R-:W-:Y:S01]  /*8a00*/  FMUL.FTZ R12, R25, R24 ;  /* 0x00000018190c7220 */ /* 0x000fe20000410000 */
[----:B------:R-:W-:-:S02]  /*8a10*/  IMAD.U32 R21, R47, 0x10000, RZ ;  /* 0x000100002f157824 */ /* 0x000fc400078e00ff */
[-C--:B------:R-:W-:Y:S01]  /*8a20*/  FMUL.FTZ R56, R25, R46.reuse ;  /* 0x0000002e19387220 */ /* 0x080fe20000410000 */
[----:B------:R-:W-:Y:S02]  /*8a30*/  IMAD.U32 R37, R27, 0x10000, RZ ;  /* 0x000100001b257824 */ /* 0x000fe400078e00ff */
[----:B------:R-:W-:Y:S01]  /*8a40*/  FMUL.FTZ R49, R36, R33 ;  /* 0x0000002124317220 */ /* 0x000fe20000410000 */
[----:B------:R-:W-:Y:S02]  /*8a50*/  IMAD.U32 R20, R53, 0x10000, RZ ;  /* 0x0001000035147824 */ /* 0x000fe400078e00ff */
[C---:B------:R-:W-:Y:S01]  /*8a60*/  FFMA.FTZ R25, R13.reuse, R46, -R12 ;  /* 0x0000002e0d197223 */ /* 0x040fe2000001080c */
[----:B------:R-:W-:Y:S02]  /*8a70*/  IMAD.U32 R30, R14, 0x10000, RZ ;  /* 0x000100000e1e7824 */ /* 0x000fe400078e00ff */
[----:B------:R-:W-:Y:S01]  /*8a80*/  FMUL.FTZ R36, R36, R21 ;  /* 0x0000001524247220 */ /* 0x000fe20000410000 */
[----:B------:R-:W-:Y:S01]  /*8a90*/  FFMA.FTZ R39, R13, R24, R56 ;  /* 0x000000180d277223 */ /* 0x000fe20000010038 */
[----:B------:R-:W-:-:S02]  /*8aa0*/  IMAD.U32 R31, R15, 0x10000, RZ ;  /* 0x000100000f1f7824 */ /* 0x000fc400078e00ff */
[C---:B------:R-:W-:Y:S01]  /*8ab0*/  FMUL.FTZ R24, R37.reuse, R20 ;  /* 0x0000001425187220 */ /* 0x040fe20000410000 */
[----:B------:R-:W-:Y:S02]  /*8ac0*/  IMAD.U32 R12, R48, 0x10000, RZ ;  /* 0x00010000300c7824 */ /* 0x000fe400078e00ff */
        /* <DEDUP_REMOVED lines=8> */
[----:B------:R-:W-:-:S02]  /*8b50*/  LOP3.LUT R12, R53, 0xffff0000, RZ, 0xc0, !PT ;  /* 0xffff0000350c7812 */ /* 0x000fc400078ec0ff */
[----:B------:R-:W-:Y:S01]  /*8b60*/  LOP3.LUT R47, R47, 0xffff0000, RZ, 0xc0, !PT ;  /* 0xffff00002f2f7812 */ /* 0x000fe200078ec0ff */
[----:B------:R-:W-:Y:S01]  /*8b70*/  FMUL.FTZ R21, R26, R13 ;  /* 0x0000000d1a157220 */ /* 0x000fe20000410000 */
[----:B------:R-:W-:Y:S01]  /*8b80*/  LOP3.LUT R48, R48, 0xffff0000, RZ, 0xc0, !PT ;  /* 0xffff000030307812 */ /* 0x000fe200078ec0ff */
[----:B------:R-:W-:Y:S01]  /*8b90*/  FMUL.FTZ R24, R27, R12 ;  /* 0x0000000c1b187220 */ /* 0x000fe20000410000 */
[----:B------:R-:W-:Y:S01]  /*8ba0*/  LOP3.LUT R14, R14, 0xffff0000, RZ, 0xc0, !PT ;  /* 0xffff00000e0e7812 */ /* 0x000fe200078ec0ff */
[-C--:B------:R-:W-:Y:S01]  /*8bb0*/  FMUL.FTZ R26, R26, R47.reuse ;  /* 0x0000002f1a1a7220 */ /* 0x080fe20000410000 */
[----:B------:R-:W-:Y:S01]  /*8bc0*/  LOP3.LUT R15, R15, 0xffff0000, RZ, 0xc0, !PT ;  /* 0xffff00000f0f7812 */ /* 0x000fe200078ec0ff */
[-C--:B------:R-:W-:Y:S02]  /*8bd0*/  FMUL.FTZ R31, R27, R48.reuse ;  /* 0x000000301b1f7220 */ /* 0x080fe40000410000 */
        /* <DEDUP_REMOVED lines=8> */
[----:B------:R-:W-:Y:S02]  /*8c60*/  F2FP.BF16.F32.PACK_AB R24, R34, R57 ;  /* 0x000000392218723e */ /* 0x000fe400000010ff */
[----:B------:R-:W-:Y:S01]  /*8c70*/  F2FP.BF16.F32.PACK_AB R25, R39, R38 ;  /* 0x000000262719723e */ /* 0x000fe200000010ff */
[----:B------:R1:W-:Y:S01]  /*8c80*/  STS.128 [R29+0x8400], R12 ;  /* 0x0084000c1d007388 */ /* 0x0003e20000000c00 */
[----:B------:R-:W-:-:S02]  /*8c90*/  F2FP.BF16.F32.PACK_AB R26, R21, R36 ;  /* 0x00000024151a723e */ /* 0x000fc400000010ff */
[----:B------:R-:W-:-:S05]  /*8ca0*/  F2FP.BF16.F32.PACK_AB R27, R31, R46 ;  /* 0x0000002e1f1b723e */ /* 0x000fca00000010ff */
[----:B------:R1:W-:Y:S02]  /*8cb0*/  STS.128 [R32+0x8400], R24 ;  /* 0x0084001820007388 */ /* 0x0003e40000000c00 */
.L_x_2367:
[----:B------:R-:W-:Y:S05]  /*8cc0*/  BSYNC B1 ;  /* 0x0000000000017941 */ /* 0x000fea0003800000 */
.L_x_2366:
        /* <DEDUP_REMOVED lines=32> */
[----:B--2---:R-:W-:Y:S02]  /*8ed0*/  IMAD.IADD R3, R12, 0x1, R0 ;  /* 0x000000010c037824 */ /* 0x004fe400078e0200 */
[----:B---3--:R-:W0:Y:S03]  /*8ee0*/  LDS.128 R12, [R31+0x8400] ;  /* 0x008400001f0c7984 */ /* 0x008e260000000c00 */
[----:B------:R-:W-:-:S05]  /*8ef0*/  LEA R0, R3, R2, 0x1 ;  /* 0x0000000203007211 */ /* 0x000fca00078e08ff */
[----:B------:R-:W1:Y:S01]  /*8f00*/  LDS.128 R24, [R0+0x8400] ;  /* 0x0084000000187984 */ /* 0x000e620000000c00 */
[--C-:B------:R-:W-:Y:S02]  /*8f10*/  SHF.R.U64 R3, R6, 0x10, R7.reuse ;  /* 0x0000001006037819 */ /* 0x100fe40000001207 */
[----:B------:R-:W-:Y:S02]  /*8f20*/  SHF.R.U32.HI R6, RZ, 0x10, R7 ;  /* 0x00000010ff067819 */ /* 0x000fe40000011607 */
[----:B------:R-:W-:Y:S02]  /*8f30*/  PRMT R40, R40, 0x5410, R3 ;  /* 0x0000541028287816 */ /* 0x000fe40000000003 */
        /* <DEDUP_REMOVED lines=70> */
.L_x_2358:
[----:B------:R-:W-:Y:S05]  /*93a0*/  BSYNC B0 ;  /* 0x0000000000007941 */ /* 0x000fea0003800000 */
.L_x_2344:
        /* <DEDUP_REMOVED lines=8> */
.L_x_2341:
[----:B--23--:R-:W2:Y:S02]  /*9430*/  LDL R0, [R1+0x4] ;  /* 0x0000040001007983 */ /* 0x00cea40000100800 */
[----:B--2---:R-:W-:-:S13]  /*9440*/  ISETP.NE.AND P0, PT, R0, 0x3, PT ;  /* 0x000000030000780c */ /* 0x004fda0003f05270 */
[----:B------:R-:W-:Y:S05]  /*9450*/  @!P0 BRA `(.L_x_2368) ;  /* 0x0000000000048947 */ /* 0x000fea0003800000 */
[----:B------:R-:W-:Y:S01]  /*9460*/  BPT.TRAP 0x1 ;  /* 0x000000040000795c */ /* 0x000fe20000300000 */
.L_x_2368:
[----:B------:R-:W-:Y:S01]  /*9470*/  IMAD R0, R18, 0x8, R2 ;  /* 0x0000000812007824 */ /* 0x000fe200078e0202 */
[----:B-1----:R-:W-:-:S04]  /*9480*/  SHF.L.U32 R3, R23, 0x1f, RZ ;  /* 0x0000001f17037819 */ /* 0x002fc800000006ff */
[----:B------:R1:W2:Y:S01]  /*9490*/  SYNCS.PHASECHK.TRANS64.TRYWAIT P2, [R0+URZ+0x16830], R3 ;  /* 0x01683003000075a7 */ /* 0x0002a2000804017f */
[----:B------:R-:W-:Y:S05]  /*94a0*/  @!P0 BRA `(.L_x_2369) ;  /* 0x0000000000048947 */ /* 0x000fea0003800000 */
[----:B------:R-:W-:Y:S01]  /*94b0*/  BPT.TRAP 0x1 ;  /* 0x000000040000795c */ /* 0x000fe20000300000 */
.L_x_2369:
[----:B------:R-:W3:Y:S02]  /*94c0*/  S2R R4, SR_TID.X ;  /* 0x0000000000047919 */ /* 0x000ee40000002100 */
[----:B---3--:R-:W-:-:S04]  /*94d0*/  LOP3.LUT R4, R4, 0x7f, RZ, 0xc0, !PT ;  /* 0x0000007f04047812 */ /* 0x008fc800078ec0ff */
[----:B------:R-:W-:Y:S01]  /*94e0*/  ISETP.NE.AND P1, PT, R4, RZ, PT ;  /* 0x000000ff0400720c */ /* 0x000fe20003f25270 */
[----:B--2---:R-:W-:-:S12]  /*94f0*/  @P2 BRA `(.L_x_2370) ;  /* 0x0000000000082947 */ /* 0x004fd80003800000 */
[----:B------:R-:W2:Y:S02]  /*9500*/  SYNCS.PHASECHK.TRANS64.TRYWAIT P2, [R0+URZ+0x16830], R3 ;  /* 0x01683003000075a7 */ /* 0x000ea4000804017f */
[----:B--2---:R-:W-:Y:S05]  /*9510*/  @!P2 BRA `(.L_x_2371) ;  /* 0x000001300060a947 */ /* 0x004fea0003800000 */
.L_x_2370:
[----:B------:R-:W-:Y:S05]  /*9520*/  WARPSYNC.ALL ;  /* 0x0000000000007948 */ /* 0x000fea0003800000 */
[----:B-12---:R-:W-:Y:S02]  /*9530*/  IADD3 R3, R2, 0xe400, RZ ;  /* 0x0000e40002037810 */ /* 0x006fe40007ffe0ff */
[----:B------:R-:W-:Y:S02]  /*9540*/  LOP3.LUT R4, R28, 0x10000, RZ, 0xfc, !PT ;  /* 0x000100001c047812 */ /* 0x000fe400078efcff */
[----:B------:R-:W-:-:S04]  /*9550*/  SHF.R.U32.HI R3, RZ, 0x4, R3 ;  /* 0x00000004ff037819 */ /* 0x000fc80000011603 */
[----:B------:R-:W-:-:S04]  /*9560*/  LOP3.LUT R3, R3, 0x3fff, RZ, 0xc0, !PT ;  /* 0x00003fff03037812 */ /* 0x000fc800078ec0ff */
[----:B------:R-:W-:Y:S01]  /*9570*/  LOP3.LUT R6, R3, 0x10000, RZ, 0xfc, !PT ;  /* 0x0001000003067812 */ /* 0x000fe200078efcff */
[----:B------:R-:W-:Y:S02]  /*9580*/  IMAD.MOV.U32 R5, RZ, RZ, 0x40000040 ;  /* 0x40000040ff057424 */ /* 0x000fe400078e00ff */
[----:B------:R-:W-:Y:S02]  /*9590*/  IMAD.MOV.U32 R9, RZ, RZ, 0x40000040 ;  /* 0x40000040ff097424 */ /* 0x000fe400078e00ff */
[----:B------:R-:W-:Y:S01]  /*95a0*/  IMAD R8, R18, 0x400, R6 ;  /* 0x0000040012087824 */ /* 0x000fe200078e0206 */
[----:B------:R-:W-:Y:S01]  /*95b0*/  R2UR UR4, R4 ;  /* 0x00000000040472ca */ /* 0x000fe200000e0000 */
[----:B0----5:R-:W-:Y:S01]  /*95c0*/  WARPGROUP.ARRIVE ;  /* 0x00000000000079c5 */ /* 0x021fe20000000000 */
[----:B------:R-:W-:Y:S01]  /*95d0*/  R2UR UR5, R5 ;  /* 0x00000000050572ca */ /* 0x000fe200000e0000 */
[----:B------:R0:W-:Y:S01]  /*95e0*/  STL [R1+0x24], R6 ;  /* 0x0000240601007387 */ /* 0x0001e20000100800 */
[----:B------:R-:W-:-:S02]  /*95f0*/  R2UR UR6, R8 ;  /* 0x00000000080672ca */ /* 0x000fc400000e0000 */
[----:B------:R-:W-:Y:S01]  /*9600*/  R2UR UR7, R9 ;  /* 0x00000000090772ca */ /* 0x000fe200000e0000 */
[----:B------:R-:W-:Y:S01]  /*9610*/  VIADD R156, R4, 0x2 ;  /* 0x00000002049c7836 */ /* 0x000fe20000000000 */
[----:B------:R-:W2:Y:S01]  /*9620*/  LDL R89, [R1+0x4c] ;  /* 0x00004c0001597983 */ /* 0x000ea20000100800 */
[----:B------:R-:W-:Y:S02]  /*9630*/  IMAD.MOV.U32 R157, RZ, RZ, 0x40000040 ;  /* 0x40000040ff9d7424 */ /* 0x000fe400078e00ff */
[----:B------:R-:W-:Y:S01]  /*9640*/  IMAD.MOV.U32 R7, RZ, RZ, 0x40000040 ;  /* 0x40000040ff077424 */ /* 0x000fe200078e00ff */
[----:B------:R-:W2:Y:S01]  /*9650*/  LDL R97, [R1+0x28] ;  /* 0x0000280001617983 */ /* 0x000ea20000100800 */
[----:B0-----:R-:W-:-:S03]  /*9660*/  VIADD R6, R8, 0x2 ;  /* 0x0000000208067836 */ /* 0x001fc60000000000 */
[----:B------:R-:W3:Y:S03]  /*9670*/  LDL R11, [R1+0x38] ;  /* 0x00003800010b7983 */ /* 0x000ee60000100800 */
[----:B------:R-:W-:Y:S01]  /*9680*/  HGMMA.64x128x16.F32.BF16 R24, gdesc[UR4], RZ, !UPT, gsb0 ;  /* 0x01e00000041879f0 */ /* 0x000fe2000c0018ff */
[----:B------:R-:W-:Y:S01]  /*9690*/  R2UR UR4, R156 ;  /* 0x000000009c0472ca */ /* 0x000fe200000e0000 */
[----:B------:R-:W4:Y:S01]  /*96a0*/  LDL R95, [R1+0x20] ;  /* 0x00002000015f7983 */ /* 0x000f220000100800 */
[----:B------:R-:W-:Y:S02]  /*96b0*/  R2UR UR5, R157 ;  /* 0x000000009d0572ca */ /* 0x000fe400000e0000 */
[----:B------:R-:W-:Y:S01]  /*96c0*/  R2UR UR6, R6 ;  /* 0x00000000060672ca */ /* 0x000fe200000e0000 */
[----:B------:R-:W4:Y:S01]  /*96d0*/  LDL R93, [R1+0x30] ;  /* 0x00003000015d7983 */ /* 0x000f220000100800 */
[----:B------:R-:W-:Y:S01]  /*96e0*/  R2UR UR7, R7 ;  /* 0x00000000070772ca */ /* 0x000fe200000e0000 */
[----:B------:R-:W-:-:S02]  /*96f0*/  VIADD R20, R4, 0x4 ;  /* 0x0000000404147836 */ /* 0x000fc40000000000 */
[----:B------:R-:W-:Y:S02]  /*9700*/  VIADD R6, R8, 0x4 ;  /* 0x0000000408067836 */ /* 0x000fe40000000000 */
[----:B------:R-:W-:Y:S02]  /*9710*/  IMAD.MOV.U32 R21, RZ, RZ, 0x40000040 ;  /* 0x40000040ff157424 */ /* 0x000fe400078e00ff */
        /* <DEDUP_REMOVED lines=18> */
[----:B------:R-:W-:Y:S02]  /*9840*/  R2UR UR7, R9 ;  /* 0x00000000090772ca */ /* 0x000fe400000e0000 */
[----:B------:R-:W0:Y:S01]  /*9850*/  LDC R9, c[0x0][0x448] ;  /* 0x00011200ff097b82 */ /* 0x000e220000000800 */
[----:B------:R-:W-:-:S02]  /*9860*/  WARPGROUP.DEPBAR.LE gsb0, 0x0 ;  /* 0x00008000000079c5 */ /* 0x000fc40000010000 */
[----:B------:R-:W-:-:S08]  /*9870*/  WARPGROUP.ARRIVE ;  /* 0x00000000000079c5 */ /* 0x000fd00000000000 */
[----:B------:R-:W-:Y:S01]  /*9880*/  HGMMA.64x128x16.F32.BF16 R24, gdesc[UR4], R24, gsb0 ;  /* 0x01e00000041879f0 */ /* 0x000fe20008001818 */
[----:B0-----:R-:W-:Y:S01]  /*9890*/  ISETP.NE.AND P2, PT, R9, 0x1, PT ;  /* 0x000000010900780c */ /* 0x001fe20003f45270 */
[----:B------:R-:W-:Y:S01]  /*98a0*/  ULDC UR4, c[0x0][0x9d8] ;  /* 0x0002760000047ab9 */ /* 0x000fe20000000800 */
[----:B--2---:R-:W-:Y:S01]  /*98b0*/  IMAD.IADD R91, R89, 0x1, R97 ;  /* 0x00000001595b7824 */ /* 0x004fe200078e0261 */
[----:B------:R-:W-:Y:S01]  /*98c0*/  ULDC UR5, c[0x0][0x988] ;  /* 0x0002620000057ab9 */ /* 0x000fe20000000800 */
[----:B------:R-:W-:Y:S01]  /*98d0*/  IMAD.MOV.U32 R89, RZ, RZ, -0x80 ;  /* 0xffffff80ff597424 */ /* 0x000fe200078e00ff */
[----:B------:R-:W-:Y:S01]  /*98e0*/  ULDC UR6, c[0x0][0x988] ;  /* 0x0002620000067ab9 */ /* 0x000fe20000000800 */
[----:B------:R-:W-:Y:S01]  /*98f0*/  @!P1 VIADD R0, R0, 0x16840 ;  /* 0x0001684000009836 */ /* 0x000fe20000000000 */
[----:B------:R-:W-:Y:S01]  /*9900*/  ULDC UR7, c[0x0][0x988] ;  /* 0x0002620000077ab9 */ /* 0x000fe20000000800 */
[----:B------:R-:W-:-:S05]  /*9910*/  IMAD R89, R88, R89, 0x80 ;  /* 0x0000008058597424 */ /* 0x000fca00078e0259 */
[C-C-:B---3--:R-:W-:Y:S02]  /*9920*/  IADD3 R108, -R11.reuse, 0x1, R89.reuse ;  /* 0x000000010b6c7810 */ /* 0x148fe40007ffe159 */
[----:B----4-:R-:W-:Y:S02]  /*9930*/  IADD3 R89, -R11, R93, R89 ;  /* 0x0000005d0b597210 */ /* 0x010fe40007ffe159 */
[----:B------:R-:W-:Y:S01]  /*9940*/  IADD3 R108, -R95, R108, R93 ;  /* 0x0000006c5f6c7210 */ /* 0x000fe20007ffe15d */
[----:B------:R-:W-:Y:S02]  /*9950*/  WARPGROUP.DEPBAR.LE gsb0, 0x0 ;  /* 0x00008000000079c5 */ /* 0x000fe40000010000 */
[----:B------:R-:W-:Y:S01]  /*9960*/  FMUL.FTZ R14, R33, UR4 ;  /* 0x00000004210e7c20 */ /* 0x000fe20008410000 */
[----:B------:R-:W-:Y:S02]  /*9970*/  FMUL.FTZ R33, R48, UR4 ;  /* 0x0000000430217c20 */ /* 0x000fe40008410000 */
[----:B------:R-:W0:Y:S01]  /*9980*/  @P2 LDC R48, c[0x0][0x44c] ;  /* 0x00011300ff302b82 */ /* 0x000e220000000800 */
[----:B------:R-:W-:Y:S01]  /*9990*/  FMUL.FTZ R3, R24, UR4 ;  /* 0x0000000418037c20 */ /* 0x000fe20008410000 */
[----:B------:R-:W-:Y:S01]  /*99a0*/  FMUL.FTZ R24, R37, UR4 ;  /* 0x0000000425187c20 */ /* 0x000fe20008410000 */
[----:B------:R-:W-:-:S05]  /*99b0*/  FMUL.FTZ R37, R52, UR4 ;  /* 0x0000000434257c20 */ /* 0x000fca0008410000 */
[----:B------:R-:W1:Y:S01]  /*99c0*/  @P2 LDC R52, c[0x0][0x450] ;  /* 0x00011400ff342b82 */ /* 0x000e620000000800 */
[----:B0-----:R-:W-:-:S05]  /*99d0*/  @P2 IMAD.HI.U32 R9, R91, R48, RZ ;  /* 0x000000305b092227 */ /* 0x001fca00078e00ff */
[----:B-1----:R-:W-:-:S05]  /*99e0*/  @P2 SHF.R.U32.HI R91, RZ, R52, R9 ;  /* 0x00000034ff5b2219 */ /* 0x002fca0000011609 */
[----:B------:R-:W0:Y:S01]  /*99f0*/  SHFL.IDX PT, R9, R91, 0x1, 0x1c1f ;  /* 0x003c1f005b097f89 */ /* 0x000e2200000e0000 */
[----:B------:R-:W-:Y:S01]  /*9a00*/  FMUL.FTZ R110, R26, UR4 ;  /* 0x000000041a6e7c20 */ /* 0x000fe20008410000 */
[----:B------:R-:W-:Y:S01]  /*9a10*/  FMUL.FTZ R112, R27, UR4 ;  /* 0x000000041b707c20 */ /* 0x000fe20008410000 */
[----:B------:R-:W-:Y:S01]  /*9a20*/  FMUL.FTZ R114, R30, UR4 ;  /* 0x000000041e727c20 */ /* 0x000fe20008410000 */
[----:B------:R-:W-:-:S03]  /*9a30*/  FMUL.FTZ R106, R31, UR4 ;  /* 0x000000041f6a7c20 */ /* 0x000fc60008410000 */
[----:B------:R-:W1:Y:S01]  /*9a40*/  MUFU.TANH R110, R110 ;  /* 0x0000006e006e7308 */ /* 0x000e620000002400 */
[----:B------:R-:W-:-:S07]  /*9a50*/  FMUL.FTZ R102, R34, UR4 ;  /* 0x0000000422667c20 */ /* 0x000fce0008410000 */
[----:B------:R-:W2:Y:S01]  /*9a60*/  MUFU.TANH R112, R112 ;  /* 0x0000007000707308 */ /* 0x000ea20000002400 */
[----:B------:R-:W-:-:S07]  /*9a70*/  FMUL.FTZ R100, R35, UR4 ;  /* 0x0000000423647c20 */ /* 0x000fce0008410000 */
[----:B------:R-:W3:Y:S01]  /*9a80*/  MUFU.TANH R114, R114 ;  /* 0x0000007200727308 */ /* 0x000ee20000002400 */
[----:B0-----:R-:W-:Y:S01]  /*9a90*/  VIADDMNMX R9, R9, R108, R89, PT ;  /* 0x0000006c09097246 */ /* 0x001fe20003800159 */
[----:B------:R-:W-:-:S06]  /*9aa0*/  FMUL.FTZ R104, R38, UR4 ;  /* 0x0000000426687c20 */ /* 0x000fcc0008410000 */
[----:B------:R-:W0:Y:S01]  /*9ab0*/  MUFU.TANH R106, R106 ;  /* 0x0000006a006a7308 */ /* 0x000e220000002400 */
[C---:B------:R-:W-:Y:S02]  /*9ac0*/  ISETP.GT.AND P4, PT, R9.reuse, RZ, PT ;  /* 0x000000ff0900720c */ /* 0x040fe40003f84270 */
[----:B------:R-:W-:-:S05]  /*9ad0*/  ISETP.GT.AND P5, PT, R9, 0x1, PT ;  /* 0x000000010900780c */ /* 0x000fca0003fa4270 */
[----:B------:R-:W4:Y:S01]  /*9ae0*/  MUFU.TANH R102, R102 ;  /* 0x0000006600667308 */ /* 0x000f220000002400 */
[----:B------:R-:W-:Y:S01]  /*9af0*/  ISETP.GT.AND P3, PT, R9, 0x8, PT ;  /* 0x000000080900780c */ /* 0x000fe20003f64270 */
[----:B------:R-:W-:Y:S01]  /*9b00*/  FMUL.FTZ R98, R39, UR4 ;  /* 0x0000000427627c20 */ /* 0x000fe20008410000 */
[----:B-1----:R-:W-:Y:S02]  /*9b10*/  FSEL R110, R110, -INF , P4 ;  /* 0xff8000006e6e7808 */ /* 0x002fe40002000000 */
[----:B--2---:R-:W-:-:S03]  /*9b20*/  FSEL R112, R112, -INF , P5 ;  /* 0xff80000070707808 */ /* 0x004fc60002800000 */
[----:B------:R-:W1:Y:S01]  /*9b30*/  MUFU.TANH R100, R100 ;  /* 0x0000006400647308 */ /* 0x000e620000002400 */
[----:B------:R-:W-:Y:S01]  /*9b40*/  ISETP.GT.AND P4, PT, R9, 0x9, PT ;  /* 0x000000090900780c */ /* 0x000fe20003f84270 */
[----:B------:R-:W-:Y:S01]  /*9b50*/  FMUL.FTZ R30, R42, UR4 ;  /* 0x000000042a1e7c20 */ /* 0x000fe20008410000 */
[----:B---3--:R-:W-:Y:S02]  /*9b60*/  FSEL R114, R114, -INF , P3 ;  /* 0xff80000072727808 */ /* 0x008fe40001800000 */
[----:B------:R-:W-:-:S03]  /*9b70*/  FMNMX.FTZ R11, R110, R112, !PT ;  /* 0x000000706e0b7209 */ /* 0x000fc60007810000 */
[----:B------:R-:W2:Y:S01]  /*9b80*/  MUFU.TANH R104, R104 ;  /* 0x0000006800687308 */ /* 0x000ea20000002400 */
[----:B------:R-:W-:Y:S01]  /*9b90*/  ISETP.GT.AND P3, PT, R9, 0x10, PT ;  /* 0x000000100900780c */ /* 0x000fe20003f64270 */
[----:B------:R-:W-:Y:S01]  /*9ba0*/  FMUL.FTZ R26, R43, UR4 ;  /* 0x000000042b1a7c20 */ /* 0x000fe20008410000 */
[----:B0-----:R-:W-:Y:S02]  /*9bb0*/  FSEL R106, R106, -INF , P4 ;  /* 0xff8000006a6a7808 */ /* 0x001fe40002000000 */
[----:B------:R-:W-:-:S03]  /*9bc0*/  FMNMX.FTZ R11, R114, R11, !PT ;  /* 0x0000000b720b7209 */ /* 0x000fc60007810000 */
[----:B------:R-:W0:Y:S01]  /*9bd0*/  MUFU.TANH R98, R98 ;  /* 0x0000006200627308 */ /* 0x000e220000002400 */
[----:B------:R-:W-:Y:S01]  /*9be0*/  ISETP.GT.AND P4, PT, R9, 0x11, PT ;  /* 0x000000110900780c */ /* 0x000fe20003f84270 */
[----:B------:R-:W-:Y:S01]  /*9bf0*/  FMUL.FTZ R38, R46, UR4 ;  /* 0x000000042e267c20 */ /* 0x000fe20008410000 */
[----:B----4-:R-:W-:Y:S02]  /*9c00*/  FSEL R102, R102, -INF , P3 ;  /* 0xff80000066667808 */ /* 0x010fe40001800000 */
[----:B------:R-:W-:-:S03]  /*9c10*/  FMNMX.FTZ R11, R106, R11, !PT ;  /* 0x0000000b6a0b7209 */ /* 0x000fc60007810000 */
[----:B------:R-:W3:Y:S01]  /*9c20*/  MUFU.TANH R30, R30 ;  /* 0x0000001e001e7308 */ /* 0x000ee20000002400 */
[----:B------:R-:W-:Y:S01]  /*9c30*/  ISETP.GT.AND P3, PT, R9, 0x18, PT ;  /* 0x000000180900780c */ /* 0x000fe20003f64270 */
[----:B------:R-:W-:Y:S01]  /*9c40*/  FMUL.FTZ R34, R47, UR4 ;  /* 0x000000042f227c20 */ /* 0x000fe20008410000 */
[----:B-1----:R-:W-:Y:S02]  /*9c50*/  FSEL R100, R100, -INF , P4 ;  /* 0xff80000064647808 */ /* 0x002fe40002000000 */
[----:B------:R-:W-:-:S03]  /*9c60*/  FMNMX.FTZ R11, R102, R11, !PT ;  /* 0x0000000b660b7209 */ /* 0x000fc60007810000 */
[----:B------:R-:W1:Y:S01]  /*9c70*/  MUFU.TANH R26, R26 ;  /* 0x0000001a001a7308 */ /* 0x000e620000002400 */
[----:B------:R-:W-:Y:S01]  /*9c80*/  ISETP.GT.AND P4, PT, R9, 0x19, PT ;  /* 0x000000190900780c */ /* 0x000fe20003f84270 */
[----:B------:R-:W-:Y:S01]  /*9c90*/  FMUL.FTZ R42, R50, UR4 ;  /* 0x00000004322a7c20 */ /* 0x000fe20008410000 */
[----:B--2---:R-:W-:Y:S02]  /*9ca0*/  FSEL R104, R104, -INF , P3 ;  /* 0xff80000068687808 */ /* 0x004fe40001800000 */
        /* <DEDUP_REMOVED lines=9> */
[----:B---3--:R-:W-:Y:S02]  /*9d40*/  FSEL R30, R30, -INF , P3 ;  /* 0xff8000001e1e7808 */ /* 0x008fe40001800000 */
        /* <DEDUP_REMOVED lines=17> */
[----:B------:R-:W-:Y:S01]  /*9e60*/  FMUL.FTZ R10, R28, UR4 ;  /* 0x000000041c0a7c20 */ /* 0x000fe20008410000 */
[----:B------:R-:W-:Y:S01]  /*9e70*/  FMUL.FTZ R28, R41, UR4 ;  /* 0x00000004291c7c20 */ /* 0x000fe20008410000 */
[----:B------:R-:W-:Y:S01]  /*9e80*/  FMUL.FTZ R41, R56, UR4 ;  /* 0x0000000438297c20 */ /* 0x000fe20008410000 */
[----:B------:R-:W-:Y:S01]  /*9e90*/  ISETP.GT.AND P4, PT, R9, 0x31, PT ;  /* 0x000000310900780c */ /* 0x000fe20003f84270 */
[----:B------:R-:W-:Y:S01]  /*9ea0*/  FMUL.FTZ R56, R62, UR4 ;  /* 0x000000043e387c20 */ /* 0x000fe20008410000 */
[----:B---3--:R-:W-:Y:S02]  /*9eb0*/  FSEL R42, R42, -INF , P3 ;  /* 0xff8000002a2a7808 */ /* 0x008fe40001800000 */
[----:B------:R-:W3:Y:S01]  /*9ec0*/  MUFU.TANH R52, R52 ;  /* 0x0000003400347308 */ /* 0x000ee20000002400 */
[----:B------:R-:W-:Y:S01]  /*9ed0*/  FMNMX.FTZ R27, R34, R27, !PT ;  /* 0x0000001b221b7209 */ /* 0x000fe20007810000 */
[----:B------:R-:W-:Y:S01]  /*9ee0*/  FMUL.FTZ R58, R63, UR4 ;  /* 0x000000043f3a7c20 */ /* 0x000fe20008410000 */
[----:B------:R-:W-:-:S02]  /*9ef0*/  ISETP.GT.AND P3, PT, R9, 0x38, PT ;  /* 0x000000380900780c */ /* 0x000fc40003f64270 */
[----:B-1----:R-:W-:Y:S02]  /*9f00*/  FSEL R46, R46, -INF , P4 ;  /* 0xff8000002e2e7808 */ /* 0x002fe40002000000 */
[----:B------:R-:W-:Y:S01]  /*9f10*/  FMNMX.FTZ R27, R42, R27, !PT ;  /* 0x0000001b2a1b7209 */ /* 0x000fe20007810000 */
        /* <DEDUP_REMOVED lines=21> */
[----:B------:R-:W-:Y:S02]  /*a070*/  ISETP.GT.AND P4, PT, R9, 0x49, PT ;  /* 0x000000490900780c */ /* 0x000fe40003f84270 */
[----:B--2---:R-:W-:Y:S02]  /*a080*/  FSEL R56, R56, -INF , P3 ;  /* 0xff80000038387808 */ /* 0x004fe40001800000 */
[----:B------:R-:W-:-:S03]  /*a090*/  FMNMX.FTZ R27, R54, R27, !PT ;  /* 0x0000001b361b7209 */ /* 0x000fc60007810000 */
[----:B------:R-:W2:Y:S01]  /*a0a0*/  MUFU.TANH R70, R70 ;  /* 0x0000004600467308 */ /* 0x000ea20000002400 */
[----:B------:R-:W-:Y:S01]  /*a0b0*/  FMUL.FTZ R74, R74, UR4 ;  /* 0x000000044a4a7c20 */ /* 0x000fe20008410000 */
[----:B------:R-:W-:Y:S01]  /*a0c0*/  ISETP.GT.AND P3, PT, R9, 0x50, PT ;  /* 0x000000500900780c */ /* 0x000fe20003f64270 */
[----:B------:R-:W-:Y:S01]  /*a0d0*/  FMUL.FTZ R75, R75, UR4 ;  /* 0x000000044b4b7c20 */ /* 0x000fe20008410000 */
[----:B0-----:R-:W-:Y:S02]  /*a0e0*/  FSEL R58, R58, -INF , P4 ;  /* 0xff8000003a3a7808 */ /* 0x001fe40002000000 */
[----:B------:R-:W-:Y:S02]  /*a0f0*/  FMNMX.FTZ R27, R56, R27, !PT ;  /* 0x0000001b381b7209 */ /* 0x000fe40007810000 */
[----:B------:R-:W0:Y:S01]  /*a100*/  MUFU.TANH R11, R11 ;  /* 0x0000000b000b7308 */ /* 0x000e220000002400 */
[----:B------:R-:W-:Y:S02]  /*a110*/  ISETP.GT.AND P4, PT, R9, 0x51, PT ;  /* 0x000000510900780c */ /* 0x000fe40003f84270 */
[----:B---3--:R-:W-:-:S02]  /*a120*/  FSEL R62, R62, -INF , P3 ;  /* 0xff8000003e3e7808 */ /* 0x008fc40001800000 */
[----:B------:R-:W-:-:S03]  /*a130*/  FMNMX.FTZ R27, R58, R27, !PT ;  /* 0x0000001b3a1b7209 */ /* 0x000fc60007810000 */
[----:B------:R0:W-:Y:S01]  /*a140*/  MUFU.TANH R31, R74 ;  /* 0x0000004a001f7308 */ /* 0x0001e20000002400 */
[----:B------:R-:W-:Y:S01]  /*a150*/  FMUL.FTZ R78, R78, UR4 ;  /* 0x000000044e4e7c20 */ /* 0x000fe20008410000 */
[----:B------:R-:W-:Y:S01]  /*a160*/  ISETP.GT.AND P3, PT, R9, 0x58, PT ;  /* 0x000000580900780c */ /* 0x000fe20003f64270 */
[----:B------:R-:W-:Y:S01]  /*a170*/  FMUL.FTZ R79, R79, UR4 ;  /* 0x000000044f4f7c20 */ /* 0x000fe20008410000 */
[----:B-1----:R-:W-:Y:S02]  /*a180*/  FSEL R66, R66, -INF , P4 ;  /* 0xff80000042427808 */ /* 0x002fe40002000000 */
[----:B------:R-:W-:Y:S02]  /*a190*/  FMNMX.FTZ R27, R62, R27, !PT ;  /* 0x0000001b3e1b7209 */ /* 0x000fe40007810000 */
[----:B------:R-:W1:Y:S01]  /*a1a0*/  MUFU.TANH R75, R75 ;  /* 0x0000004b004b7308 */ /* 0x000e620000002400 */
[----:B------:R-:W-:Y:S02]  /*a1b0*/  ISETP.GT.AND P4, PT, R9, 0x59, PT ;  /* 0x000000590900780c */ /* 0x000fe40003f84270 */
[----:B--2---:R-:W-:-:S02]  /*a1c0*/  FSEL R70, R70, -INF , P3 ;  /* 0xff80000046467808 */ /* 0x004fc40001800000 */
[----:B------:R-:W-:-:S03]  /*a1d0*/  FMNMX.FTZ R27, R66, R27, !PT ;  /* 0x0000001b421b7209 */ /* 0x000fc60007810000 */
[----:B------:R1:W2:Y:S01]  /*a1e0*/  MUFU.TANH R35, R78 ;  /* 0x0000004e00237308 */ /* 0x0002a20000002400 */
[----:B------:R-:W-:Y:S01]  /*a1f0*/  FMUL.FTZ R82, R82, UR4 ;  /* 0x0000000452527c20 */ /* 0x000fe20008410000 */
[----:B------:R-:W-:Y:S01]  /*a200*/  ISETP.GT.AND P3, PT, R9, 0x60, PT ;  /* 0x000000600900780c */ /* 0x000fe20003f64270 */
[----:B------:R-:W-:Y:S01]  /*a210*/  FMUL.FTZ R83, R83, UR4 ;  /* 0x0000000453537c20 */ /* 0x000fe20008410000 */
[----:B0-----:R-:W-:Y:S02]  /*a220*/  FSEL R74, R11, -INF , P4 ;  /* 0xff8000000b4a7808 */ /* 0x001fe40002000000 */
[----:B------:R-:W-:Y:S02]  /*a230*/  FMNMX.FTZ R27, R70, R27, !PT ;  /* 0x0000001b461b7209 */ /* 0x000fe40007810000 */
[----:B------:R-:W0:Y:S01]  /*a240*/  MUFU.TANH R79, R79 ;  /* 0x0000004f004f7308 */ /* 0x000e220000002400 */
[----:B------:R-:W-:Y:S01]  /*a250*/  ISETP.GT.AND P4, PT, R9, 0x61, PT ;  /* 0x000000610900780c */ /* 0x000fe20003f84270 */
[----:B------:R-:W-:Y:S01]  /*a260*/  FMUL.FTZ R11, R86, UR4 ;  /* 0x00000004560b7c20 */ /* 0x000fe20008410000 */
[----:B------:R-:W-:-:S05]  /*a270*/  FMNMX.FTZ R27, R74, R27, !PT ;  /* 0x0000001b4a1b7209 */ /* 0x000fca0007810000 */
[----:B------:R3:W4:Y:S01]  /*a280*/  MUFU.TANH R39, R82 ;  /* 0x0000005200277308 */ /* 0x0007220000002400 */
[----:B-1----:R-:W-:Y:S01]  /*a290*/  FSEL R78, R75, -INF , P4 ;  /* 0xff8000004b4e7808 */ /* 0x002fe20002000000 */
[----:B------:R-:W-:Y:S01]  /*a2a0*/  FMUL.FTZ R87, R87, UR4 ;  /* 0x0000000457577c20 */ /* 0x000fe20008410000 */
[----:B---3--:R-:W-:-:S05]  /*a2b0*/  FSEL R82, R31, -INF , P3 ;  /* 0xff8000001f527808 */ /* 0x008fca0001800000 */
[----:B------:R-:W1:Y:S01]  /*a2c0*/  MUFU.TANH R83, R83 ;  /* 0x0000005300537308 */ /* 0x000e620000002400 */
[C---:B------:R-:W-:Y:S02]  /*a2d0*/  ISETP.GT.AND P3, PT, R9.reuse, 0x68, PT ;  /* 0x000000680900780c */ /* 0x040fe40003f64270 */
[----:B------:R-:W-:Y:S02]  /*a2e0*/  FMNMX.FTZ R27, R82, R27, !PT ;  /* 0x0000001b521b7209 */ /* 0x000fe40007810000 */
[----:B------:R-:W-:Y:S02]  /*a2f0*/  ISETP.GT.AND P4, PT, R9, 0x69, PT ;  /* 0x000000690900780c */ /* 0x000fe40003f84270 */
[----:B--2---:R-:W-:Y:S01]  /*a300*/  FSEL R86, R35, -INF , P3 ;  /* 0xff80000023567808 */ /* 0x004fe20001800000 */
[----:B------:R-:W2:Y:S01]  /*a310*/  MUFU.TANH R11, R11 ;  /* 0x0000000b000b7308 */ /* 0x000ea20000002400 */
[----:B------:R-:W-:Y:S01]  /*a320*/  FMNMX.FTZ R27, R78, R27, !PT ;  /* 0x0000001b4e1b7209 */ /* 0x000fe20007810000 */
[----:B------:R-:W-:Y:S01]  /*a330*/  FMUL.FTZ R15, R36, UR4 ;  /* 0x00000004240f7c20 */ /* 0x000fe20008410000 */
[----:B------:R-:W-:-:S02]  /*a340*/  ISETP.GT.AND P3, PT, R9, 0x70, PT ;  /* 0x000000700900780c */ /* 0x000fc40003f64270 */
[----:B0-----:R-:W-:Y:S02]  /*a350*/  FSEL R90, R79, -INF , P4 ;  /* 0xff8000004f5a7808 */ /* 0x001fe40002000000 */
[----:B------:R-:W-:Y:S01]  /*a360*/  FMNMX.FTZ R27, R86, R27, !PT ;  /* 0x0000001b561b7209 */ /* 0x000fe20007810000 */
[----:B------:R-:W0:Y:S01]  /*a370*/  MUFU.TANH R87, R87 ;  /* 0x0000005700577308 */ /* 0x000e220000002400 */
[----:B------:R-:W-:Y:S01]  /*a380*/  FMUL.FTZ R36, R49, UR4 ;  /* 0x0000000431247c20 */ /* 0x000fe20008410000 */
[----:B------:R-:W-:Y:S01]  /*a390*/  FMUL.FTZ R49, R60, UR4 ;  /* 0x000000043c317c20 */ /* 0x000fe20008410000 */
[----:B------:R-:W-:Y:S02]  /*a3a0*/  ISETP.GT.AND P4, PT, R9, 0x71, PT ;  /* 0x000000710900780c */ /* 0x000fe40003f84270 */
[----:B----4-:R-:W-:Y:S02]  /*a3b0*/  FSEL R60, R39, -INF , P3 ;  /* 0xff800000273c7808 */ /* 0x010fe40001800000 */
[----:B------:R-:W-:-:S02]  /*a3c0*/  FMNMX.FTZ R27, R90, R27, !PT ;  /* 0x0000001b5a1b7209 */ /* 0x000fc40007810000 */
[----:B------:R-:W-:Y:S02]  /*a3d0*/  ISETP.GT.AND P3, PT, R9, 0x78, PT ;  /* 0x000000780900780c */ /* 0x000fe40003f64270 */
[----:B-1----:R-:W-:Y:S02]  /*a3e0*/  FSEL R96, R83, -INF , P4 ;  /* 0xff80000053607808 */ /* 0x002fe40002000000 */
[----:B------:R-:W-:Y:S02]  /*a3f0*/  FMNMX.FTZ R27, R60, R27, !PT ;  /* 0x0000001b3c1b7209 */ /* 0x000fe40007810000 */
[----:B------:R-:W-:Y:S02]  /*a400*/  ISETP.GT.AND P4, PT, R9, 0x79, PT ;  /* 0x000000790900780c */ /* 0x000fe40003f84270 */
[----:B--2---:R-:W-:Y:S02]  /*a410*/  FSEL R94, R11, -INF , P3 ;  /* 0xff8000000b5e7808 */ /* 0x004fe40001800000 */
[----:B------:R-:W-:-:S02]  /*a420*/  FMNMX.FTZ R27, R96, R27, !PT ;  /* 0x0000001b601b7209 */ /* 0x000fc40007810000 */
[----:B0-----:R-:W-:Y:S02]  /*a430*/  FSEL R92, R87, -INF , P4 ;  /* 0xff800000575c7808 */ /* 0x001fe40002000000 */
[----:B------:R-:W-:-:S04]  /*a440*/  FMNMX.FTZ R9, R94, R27, !PT ;  /* 0x0000001b5e097209 */ /* 0x000fc80007810000 */
[----:B------:R-:W-:Y:S01]  /*a450*/  FMNMX.FTZ R9, R92, R9, !PT ;  /* 0x000000095c097209 */ /* 0x000fe20007810000 */
[----:B------:R-:W-:-:S04]  /*a460*/  FMUL.FTZ R27, R64, UR4 ;  /* 0x00000004401b7c20 */ /* 0x000fc80008410000 */
[----:B------:R-:W0:Y:S01]  /*a470*/  SHFL.BFLY PT, R64, R9, 0x2, 0x1f ;  /* 0x0c401f0009407f89 */ /* 0x000e2200000e0000 */
[----:B------:R-:W-:-:S03]  /*a480*/  FMUL.FTZ R35, R65, UR4 ;  /* 0x0000000441237c20 */ /* 0x000fc60008410000 */
[----:B------:R-:W1:Y:S01]  /*a490*/  SHFL.IDX PT, R65, R91, RZ, 0x1c1f ;  /* 0x001c1fff5b417589 */ /* 0x000e6200000e0000 */
[----:B------:R-:W-:Y:S01]  /*a4a0*/  FMUL.FTZ R8, R25, UR4 ;  /* 0x0000000419087c20 */ /* 0x000fe20008410000 */
[----:B0-----:R-:W-:-:S05]  /*a4b0*/  FMNMX.FTZ R64, R9, R64, !PT ;  /* 0x0000004009407209 */ /* 0x001fca0007810000 */
[----:B------:R-:W0:Y:S01]  /*a4c0*/  SHFL.BFLY PT, R11, R64, 0x1, 0x1f ;  /* 0x0c201f00400b7f89 */ /* 0x000e2200000e0000 */
[----:B------:R-:W2:Y:S01]  /*a4d0*/  MUFU.TANH R3, R3 ;  /* 0x0000000300037308 */ /* 0x000ea20000002400 */
[----:B------:R-:W-:Y:S01]  /*a4e0*/  FMUL.FTZ R12, R29, UR4 ;  /* 0x000000041d0c7c20 */ /* 0x000fe20008410000 */
[----:B------:R-:W-:-:S06]  /*a4f0*/  FMUL.FTZ R13, R32, UR4 ;  /* 0x00000004200d7c20 */ /* 0x000fcc0008410000 */
[----:B------:R-:W3:Y:S01]  /*a500*/  MUFU.TANH R8, R8 ;  /* 0x0000000800087308 */ /* 0x000ee20000002400 */
[----:B------:R-:W-:Y:S01]  /*a510*/  MOV R9, UR5 ;  /* 0x0000000500097c02 */ /* 0x000fe20008000f00 */
[----:B------:R-:W-:Y:S01]  /*a520*/  FMUL.FTZ R51, R61, UR4 ;  /* 0x000000043d337c20 */ /* 0x000fe20008410000 */
[----:B-1----:R-:W-:-:S05]  /*a530*/  VIADDMNMX R65, R65, R108, R89, PT ;  /* 0x0000006c41417246 */ /* 0x002fca0003800159 */
[----:B------:R-:W1:Y:S01]  /*a540*/  MUFU.TANH R10, R10 ;  /* 0x0000000a000a7308 */ /* 0x000e620000002400 */
[----:B0-----:R-:W-:-:S07]  /*a550*/  FMNMX.FTZ R11, R64, R11, !PT ;  /* 0x0000000b400b7209 */ /* 0x001fce0007810000 */
[----:B------:R-:W0:Y:S01]  /*a560*/  MUFU.TANH R12, R12 ;  /* 0x0000000c000c7308 */ /* 0x000e220000002400 */
[----:B------:R-:W-:Y:S01]  /*a570*/  ISETP.GT.AND P4, PT, R65, RZ, PT ;  /* 0x000000ff4100720c */ /* 0x000fe20003f84270 */
[----:B------:R-:W-:Y:S01]  /*a580*/  FMUL.FTZ R31, R68, UR4 ;  /* 0x00000004441f7c20 */ /* 0x000fe20008410000 */
[C---:B------:R-:W-:Y:S01]  /*a590*/  FSETP.NEU.FTZ.AND P3, PT, R11.reuse, -INF , PT ;  /* 0xff8000000b00780b */ /* 0x040fe20003f7d000 */
[----:B------:R-:W-:Y:S01]  /*a5a0*/  FMUL.FTZ R61, R11, R9 ;  /* 0x000000090b3d7220 */ /* 0x000fe20000410000 */
[----:B------:R-:W-:-:S03]  /*a5b0*/  ISETP.GT.AND P5, PT, R65, 0x1, PT ;  /* 0x000000014100780c */ /* 0x000fc60003fa4270 */
[----:B------:R-:W-:Y:S01]  /*a5c0*/  MUFU.TANH R14, R14 ;  /* 0x0000000e000e7308 */ /* 0x000fe20000002400 */
[----:B------:R-:W-:Y:S01]  /*a5d0*/  FSEL R61, R61, RZ, P3 ;  /* 0x000000ff3d3d7208 */ /* 0x000fe20001800000 */
[----:B------:R-:W-:Y:S01]  /*a5e0*/  FMUL.FTZ R39, R72, UR4 ;  /* 0x0000000448277c20 */ /* 0x000fe20008410000 */
[----:B------:R-:W-:Y:S01]  /*a5f0*/  ISETP.GT.AND P3, PT, R65, 0x8, PT ;  /* 0x000000084100780c */ /* 0x000fe20003f64270 */
[----:B------:R-:W-:-:S04]  /*a600*/  FMUL.FTZ R25, R40, UR4 ;  /* 0x0000000428197c20 */ /* 0x000fc80008410000 */
[----:B------:R-:W4:Y:S01]  /*a610*/  MUFU.TANH R13, R13 ;  /* 0x0000000d000d7308 */ /* 0x000f220000002400 */
[----:B--2---:R-:W-:Y:S01]  /*a620*/  FSEL R68, R3, -INF , P4 ;  /* 0xff80000003447808 */ /* 0x004fe20002000000 */
[----:B------:R-:W-:Y:S01]  /*a630*/  FMUL.FTZ R32, R45, UR4 ;  /* 0x000000042d207c20 */ /* 0x000fe20008410000 */
[----:B---3--:R-:W-:-:S05]  /*a640*/  FSEL R8, R8, -INF , P5 ;  /* 0xff80000008087808 */ /* 0x008fca0002800000 */
[----:B------:R-:W2:Y:S01]  /*a650*/  MUFU.TANH R15, R15 ;  /* 0x0000000f000f7308 */ /* 0x000ea20000002400 */
[----:B------:R-:W-:Y:S01]  /*a660*/  ISETP.GT.AND P4, PT, R65, 0x9, PT ;  /* 0x000000094100780c */ /* 0x000fe20003f84270 */
[----:B------:R-:W-:Y:S01]  /*a670*/  FMUL.FTZ R55, R80, UR4 ;  /* 0x0000000450377c20 */ /* 0x000fe20008410000 */
[----:B-1----:R-:W-:-:S05]  /*a680*/  FSEL R72, R10, -INF , P3 ;  /* 0xff8000000a487808 */ /* 0x002fca0001800000 */
[----:B------:R-:W1:Y:S01]  /*a690*/  MUFU.TANH R24, R24 ;  /* 0x0000001800187308 */ /* 0x000e620000002400 */
[----:B------:R-:W-:Y:S01]  /*a6a0*/  FMNMX.FTZ R3, R68, R8, !PT ;  /* 0x0000000844037209 */ /* 0x000fe20007810000 */
[----:B------:R-:W-:Y:S01]  /*a6b0*/  FMUL.FTZ R45, R76, UR4 ;  /* 0x000000044c2d7c20 */ /* 0x000fe20008410000 */
[----:B------:R-:W-:Y:S01]  /*a6c0*/  ISETP.GT.AND P3, PT, R65, 0x10, PT ;  /* 0x000000104100780c */ /* 0x000fe20003f64270 */
[----:B------:R-:W-:Y:S01]  /*a6d0*/  FMUL.FTZ R29, R44, UR4 ;  /* 0x000000042c1d7c20 */ /* 0x000fe20008410000 */
[----:B0-----:R-:W-:-:S03]  /*a6e0*/  FSEL R76, R12, -INF , P4 ;  /* 0xff8000000c4c7808 */ /* 0x001fc60002000000 */
[----:B------:R-:W-:Y:S01]  /*a6f0*/  MUFU.TANH R28, R28 ;  /* 0x0000001c001c7308 */ /* 0x000fe20000002400 */
[----:B------:R-:W-:Y:S01]  /*a700*/  FMNMX.FTZ R3, R72, R3, !PT ;  /* 0x0000000348037209 */ /* 0x000fe20007810000 */
[----:B------:R-:W-:Y:S01]  /*a710*/  FMUL.FTZ R59, R84, UR4 ;  /* 0x00000004543b7c20 */ /* 0x000fe20008410000 */
[----:B------:R-:W-:-:S05]  /*a720*/  ISETP.GT.AND P4, PT, R65, 0x11, PT ;  /* 0x000000114100780c */ /* 0x000fca0003f84270 */
[----:B------:R-:W-:Y:S01]  /*a730*/  MUFU.TANH R33, R33 ;  /* 0x0000002100217308 */ /* 0x000fe20000002400 */
[----:B----4-:R-:W-:-:S07]  /*a740*/  FSEL R80, R13, -INF , P3 ;  /* 0xff8000000d507808 */ /* 0x010fce0001800000 */
[----:B------:R-:W-:Y:S01]  /*a750*/  MUFU.TANH R37, R37 ;  /* 0x0000002500257308 */ /* 0x000fe20000002400 */
[----:B------:R-:W-:-:S07]  /*a760*/  FMNMX.FTZ R3, R76, R3, !PT ;  /* 0x000000034c037209 */ /* 0x000fce0007810000 */
[----:B------:R-:W-:Y:S01]  /*a770*/  MUFU.TANH R41, R41 ;  /* 0x0000002900297308 */ /* 0x000fe20000002400 */
[----:B------:R-:W-:Y:S01]  /*a780*/  ISETP.GT.AND P3, PT, R65, 0x18, PT ;  /* 0x000000184100780c */ /* 0x000fe20003f64270 */
[----:B------:R-:W-:Y:S01]  /*a790*/  FMUL.FTZ R43, R69, UR4 ;  /* 0x00000004452b7c20 */ /* 0x000fe20008410000 */
[----:B------:R-:W-:Y:S01]  /*a7a0*/  FSEL R14, R14, -INF , P4 ;  /* 0xff8000000e0e7808 */ /* 0x000fe20002000000 */
[----:B------:R-:W-:Y:S01]  /*a7b0*/  FMUL.FTZ R47, R73, UR4 ;  /* 0x00000004492f7c20 */ /* 0x000fe20008410000 */
[----:B------:R-:W-:Y:S01]  /*a7c0*/  FMUL.FTZ R63, R85, UR4 ;  /* 0x00000004553f7c20 */ /* 0x000fe20008410000 */
[----:B------:R-:W-:Y:S01]  /*a7d0*/  @!P1 PRMT R0, RZ, 0x654, R0 ;  /* 0x00000654ff009816 */ /* 0x000fe20000000000 */
[----:B------:R-:W-:Y:S01]  /*a7e0*/  ULDC UR5, c[0x0][0x9d8] ;  /* 0x0002760000057ab9 */ /* 0x000fe20000000800 */
[----:B------:R-:W0:Y:S01]  /*a7f0*/  MUFU.TANH R25, R25 ;  /* 0x0000001900197308 */ /* 0x000e220000002400 */
[----:B------:R-:W-:Y:S01]  /*a800*/  FMNMX.FTZ R3, R80, R3, !PT ;  /* 0x0000000350037209 */ /* 0x000fe20007810000 */
[-CC-:B------:R-:W-:Y:S01]  /*a810*/  FFMA.FTZ R10, R100, R9.reuse, -R61.reuse ;  /* 0x00000009640a7223 */ /* 0x180fe2000001083d */
[----:B------:R-:W-:Y:S01]  /*a820*/  ISETP.GT.AND P4, PT, R65, 0x19, PT ;  /* 0x000000194100780c */ /* 0x000fe20003f84270 */
[----:B------:R-:W-:Y:S01]  /*a830*/  FFMA.FTZ R145, R102, R9, -R61 ;  /* 0x0000000966917223 */ /* 0x000fe2000001083d */
[----:B--2---:R-:W-:-:S03]  /*a840*/  FSEL R84, R15, -INF , P3 ;  /* 0xff8000000f547808 */ /* 0x004fc60001800000 */
[----:B------:R-:W2:Y:S01]  /*a850*/  MUFU.TANH R32, R32 ;  /* 0x0000002000207308 */ /* 0x000ea20000002400 */
[----:B------:R-:W-:Y:S01]  /*a860*/  FMNMX.FTZ R3, R14, R3, !PT ;  /* 0x000000030e037209 */ /* 0x000fe20007810000 */
[-CC-:B------:R-:W-:Y:S01]  /*a870*/  FFMA.FTZ R106, R106, R9.reuse, -R61.reuse ;  /* 0x000000096a6a7223 */ /* 0x180fe2000001083d */
[----:B------:R-:W-:Y:S01]  /*a880*/  ISETP.GT.AND P3, PT, R65, 0x20, PT ;  /* 0x000000204100780c */ /* 0x000fe20003f64270 */
[----:B------:R-:W-:-:S04]  /*a890*/  FFMA.FTZ R147, R104, R9, -R61 ;  /* 0x0000000968937223 */ /* 0x000fc8000001083d */
[----:B------:R-:W3:Y:S01]  /*a8a0*/  MUFU.TANH R29, R29 ;  /* 0x0000001d001d7308 */ /* 0x000ee20000002400 */
[----:B-1----:R-:W-:Y:S01]  /*a8b0*/  FSEL R100, R24, -INF , P4 ;  /* 0xff80000018647808 */ /* 0x002fe20002000000 */
[----:B------:R-:W-:Y:S01]  /*a8c0*/  FMUL.FTZ R40, R53, UR4 ;  /* 0x0000000435287c20 */ /* 0x000fe20008410000 */
[----:B------:R-:W-:-:S05]  /*a8d0*/  FMNMX.FTZ R3, R84, R3, !PT ;  /* 0x0000000354037209 */ /* 0x000fca0007810000 */
[----:B------:R-:W1:Y:S01]  /*a8e0*/  MUFU.TANH R36, R36 ;  /* 0x0000002400247308 */ /* 0x000e620000002400 */
[----:B------:R-:W-:Y:S01]  /*a8f0*/  ISETP.GT.AND P4, PT, R65, 0x21, PT ;  /* 0x000000214100780c */ /* 0x000fe20003f84270 */
[----:B------:R-:W-:Y:S01]  /*a900*/  FMUL.FTZ R44, R57, UR4 ;  /* 0x00000004392c7c20 */ /* 0x000fe20008410000 */
[----:B0-----:R-:W-:Y:S01]  /*a910*/  FSEL R102, R25, -INF , P3 ;  /* 0xff80000019667808 */ /* 0x001fe20001800000 */
[----:B------:R-:W-:Y:S01]  /*a920*/  FFMA.FTZ R141, R30, R9, -R61 ;  /* 0x000000091e8d7223 */ /* 0x000fe2000001083d */
[----:B------:R-:W-:-:S03]  /*a930*/  FMNMX.FTZ R3, R100, R3, !PT ;  /* 0x0000000364037209 */ /* 0x000fc60007810000 */
[----:B------:R-:W-:Y:S01]  /*a940*/  MUFU.TANH R49, R49 ;  /* 0x0000003100317308 */ /* 0x000fe20000002400 */
[----:B------:R-:W-:-:S07]  /*a950*/  ISETP.GT.AND P3, PT, R65, 0x28, PT ;  /* 0x000000284100780c */ /* 0x000fce0003f64270 */
[----:B------:R-:W-:Y:S01]  /*a960*/  MUFU.TANH R51, R51 ;  /* 0x0000003300337308 */ /* 0x000fe20000002400 */
[----:B------:R-:W-:-:S07]  /*a970*/  FSEL R104, R28, -INF , P4 ;  /* 0xff8000001c687808 */ /* 0x000fce0002000000 */
[----:B------:R-:W-:Y:S01]  /*a980*/  MUFU.TANH R27, R27 ;  /* 0x0000001b001b7308 */ /* 0x000fe20000002400 */
[----:B------:R-:W-:Y:S01]  /*a990*/  FMNMX.FTZ R3, R102, R3, !PT ;  /* 0x0000000366037209 */ /* 0x000fe20007810000 */
[----:B------:R-:W-:Y:S01]  /*a9a0*/  FFMA.FTZ R143, R38, R9, -R61 ;  /* 0x00000009268f7223 */ /* 0x000fe2000001083d */
[----:B------:R-:W-:-:S05]  /*a9b0*/  ISETP.GT.AND P4, PT, R65, 0x29, PT ;  /* 0x000000294100780c */ /* 0x000fca0003f84270 */
[----:B------:R-:W-:Y:S01]  /*a9c0*/  MUFU.TANH R35, R35 ;  /* 0x0000002300237308 */ /* 0x000fe20000002400 */
[----:B------:R-:W-:Y:S01]  /*a9d0*/  FMNMX.FTZ R3, R104, R3, !PT ;  /* 0x0000000368037209 */ /* 0x000fe20007810000 */
[----:B------:R-:W-:Y:S01]  /*a9e0*/  FFMA.FTZ R149, R110, R9, -R61 ;  /* 0x000000096e957223 */ /* 0x000fe2000001083d */
[----:B--2---:R-:W-:-:S05]  /*a9f0*/  FSEL R32, R32, -INF , P4 ;  /* 0xff80000020207808 */ /* 0x004fca0002000000 */
[----:B------:R-:W-:Y:S01]  /*aa00*/  MUFU.TANH R31, R31 ;  /* 0x0000001f001f7308 */ /* 0x000fe20000002400 */
[-CC-:B------:R-:W-:Y:S01]  /*aa10*/  FFMA.FTZ R64, R112, R9.reuse, -R61.reuse ;  /* 0x0000000970407223 */ /* 0x180fe2000001083d */
[-CC-:B------:R-:W-:Y:S01]  /*aa20*/  FFMA.FTZ R151, R114, R9.reuse, -R61.reuse ;  /* 0x0000000972977223 */ /* 0x180fe2000001083d */
[-CC-:B------:R-:W-:Y:S01]  /*aa30*/  FFMA.FTZ R139, R50, R9.reuse, -R61.reuse ;  /* 0x00000009328b7223 */ /* 0x180fe2000001083d */
[-CC-:B------:R-:W-:Y:S01]  /*aa40*/  FFMA.FTZ R26, R26, R9.reuse, -R61.reuse ;  /* 0x000000091a1a7223 */ /* 0x180fe2000001083d */
[-CC-:B------:R-:W-:Y:S01]  /*aa50*/  FFMA.FTZ R34, R34, R9.reuse, -R61.reuse ;  /* 0x0000000922227223 */ /* 0x180fe2000001083d */
[-CC-:B------:R-:W-:Y:S01]  /*aa60*/  FFMA.FTZ R137, R42, R9.reuse, -R61.reuse ;  /* 0x000000092a897223 */ /* 0x180fe2000001083d */
[----:B------:R0:W-:Y:S01]  /*aa70*/  @!P1 SYNCS.ARRIVE.TRANS64.RED.A1T0 RZ, [R0+URZ], RZ ;  /* 0x000000ff00ff99a7 */ /* 0x0001e2000810043f */
[----:B------:R3:W-:Y:S01]  /*aa80*/  MUFU.EX2 R12, R106 ;  /* 0x0000006a000c7308 */ /* 0x0007e20000000800 */
[----:B------:R-:W-:Y:S01]  /*aa90*/  FFMA.FTZ R28, R98, R9, -R61 ;  /* 0x00000009621c7223 */ /* 0x000fe2000001083d */
[----:B---3--:R-:W-:-:S06]  /*aaa0*/  FSEL R106, R29, -INF , P3 ;  /* 0xff8000001d6a7808 */ /* 0x008fcc0001800000 */
[----:B------:R-:W2:Y:S01]  /*aab0*/  MUFU.TANH R40, R40 ;  /* 0x0000002800287308 */ /* 0x000ea20000002400 */
[C---:B------:R-:W-:Y:S02]  /*aac0*/  ISETP.GT.AND P3, PT, R65.reuse, 0x30, PT ;  /* 0x000000304100780c */ /* 0x040fe40003f64270 */
[----:B------:R-:W-:Y:S02]  /*aad0*/  FMNMX.FTZ R3, R106, R3, !PT ;  /* 0x000000036a037209 */ /* 0x000fe40007810000 */
[----:B------:R-:W-:Y:S02]  /*aae0*/  ISETP.GT.AND P4, PT, R65, 0x31, PT ;  /* 0x000000314100780c */ /* 0x000fe40003f84270 */
[----:B------:R-:W-:Y:S02]  /*aaf0*/  FSEL R98, R33, -INF , P3 ;  /* 0xff80000021627808 */ /* 0x000fe40001800000 */
[----:B------:R-:W-:Y:S01]  /*ab00*/  FMNMX.FTZ R3, R32, R3, !PT ;  /* 0x0000000320037209 */ /* 0x000fe20007810000 */
[----:B------:R-:W3:Y:S01]  /*ab10*/  MUFU.TANH R44, R44 ;  /* 0x0000002c002c7308 */ /* 0x000ee20000002400 */
[----:B------:R-:W-:-:S02]  /*ab20*/  ISETP.GT.AND P3, PT, R65, 0x38, PT ;  /* 0x000000384100780c */ /* 0x000fc40003f64270 */
[----:B-1----:R-:W-:Y:S02]  /*ab30*/  FSEL R36, R36, -INF , P4 ;  /* 0xff80000024247808 */ /* 0x002fe40002000000 */
[----:B------:R-:W-:Y:S02]  /*ab40*/  FMNMX.FTZ R3, R98, R3, !PT ;  /* 0x0000000362037209 */ /* 0x000fe40007810000 */
[----:B------:R-:W-:Y:S02]  /*ab50*/  ISETP.GT.AND P4, PT, R65, 0x39, PT ;  /* 0x000000394100780c */ /* 0x000fe40003f84270 */
[----:B------:R-:W-:Y:S02]  /*ab60*/  FSEL R30, R37, -INF , P3 ;  /* 0xff800000251e7808 */ /* 0x000fe40001800000 */
[----:B------:R-:W-:Y:S02]  /*ab70*/  FMNMX.FTZ R3, R36, R3, !PT ;  /* 0x0000000324037209 */ /* 0x000fe40007810000 */
[----:B------:R-:W-:-:S02]  /*ab80*/  ISETP.GT.AND P3, PT, R65, 0x40, PT ;  /* 0x000000404100780c */ /* 0x000fc40003f64270 */
[----:B--2---:R-:W-:Y:S02]  /*ab90*/  FSEL R40, R40, -INF , P4 ;  /* 0xff80000028287808 */ /* 0x004fe40002000000 */
[----:B------:R-:W-:Y:S02]  /*aba0*/  FMNMX.FTZ R3, R30, R3, !PT ;  /* 0x000000031e037209 */ /* 0x000fe40007810000 */
[----:B------:R-:W-:Y:S02]  /*abb0*/  ISETP.GT.AND P4, PT, R65, 0x41, PT ;  /* 0x000000414100780c */ /* 0x000fe40003f84270 */
[----:B------:R-:W-:Y:S02]  /*abc0*/  FSEL R108, R41, -INF , P3 ;  /* 0xff800000296c7808 */ /* 0x000fe40001800000 */
[----:B------:R-:W-:Y:S02]  /*abd0*/  FMNMX.FTZ R3, R40, R3, !PT ;  /* 0x0000000328037209 */ /* 0x000fe40007810000 */
[----:B------:R-:W-:-:S02]  /*abe0*/  ISETP.GT.AND P3, PT, R65, 0x48, PT ;  /* 0x000000484100780c */ /* 0x000fc40003f64270 */
[----:B---3--:R-:W-:Y:S02]  /*abf0*/  FSEL R44, R44, -INF , P4 ;  /* 0xff8000002c2c7808 */ /* 0x008fe40002000000 */
[----:B------:R-:W-:Y:S02]  /*ac00*/  FMNMX.FTZ R3, R108, R3, !PT ;  /* 0x000000036c037209 */ /* 0x000fe40007810000 */
[----:B------:R-:W-:Y:S02]  /*ac10*/  ISETP.GT.AND P4, PT, R65, 0x49, PT ;  /* 0x000000494100780c */ /* 0x000fe40003f84270 */
[----:B------:R-:W-:Y:S02]  /*ac20*/  FSEL R38, R49, -INF , P3 ;  /* 0xff80000031267808 */ /* 0x000fe40001800000 */
[----:B------:R-:W-:Y:S01]  /*ac30*/  FMNMX.FTZ R3, R44, R3, !PT ;  /* 0x000000032c037209 */ /* 0x000fe20007810000 */
[----:B------:R-:W1:Y:S01]  /*ac40*/  MUFU.TANH R43, R43 ;  /* 0x0000002b002b7308 */ /* 0x000e620000002400 */
[----:B------:R-:W-:-:S02]  /*ac50*/  ISETP.GT.AND P3, PT, R65, 0x50, PT ;  /* 0x000000504100780c */ /* 0x000fc40003f64270 */
[----:B------:R-:W-:Y:S02]  /*ac60*/  FSEL R110, R51, -INF , P4 ;  /* 0xff800000336e7808 */ /* 0x000fe40002000000 */
[----:B------:R-:W-:Y:S02]  /*ac70*/  FMNMX.FTZ R3, R38, R3, !PT ;  /* 0x0000000326037209 */ /* 0x000fe40007810000 */
[----:B------:R-:W-:Y:S01]  /*ac80*/  ISETP.GT.AND P4, PT, R65, 0x51, PT ;  /* 0x000000514100780c */ /* 0x000fe20003f84270 */
[----:B------:R-:W2:Y:S01]  /*ac90*/  MUFU.TANH R39, R39 ;  /* 0x0000002700277308 */ /* 0x000ea20000002400 */
[----:B------:R-:W-:Y:S02]  /*aca0*/  FSEL R112, R27, -INF , P3 ;  /* 0xff8000001b707808 */ /* 0x000fe40001800000 */
[----:B------:R-:W-:Y:S01]  /*acb0*/  FMNMX.FTZ R3, R110, R3, !PT ;  /* 0x000000036e037209 */ /* 0x000fe20007810000 */
[----:B------:R-:W-:Y:S01]  /*acc0*/  FMUL.FTZ R53, R77, UR4 ;  /* 0x000000044d357c20 */ /* 0x000fe20008410000 */
[----:B------:R-:W-:-:S02]  /*acd0*/  ISETP.GT.AND P3, PT, R65, 0x58, PT ;  /* 0x000000584100780c */ /* 0x000fc40003f64270 */
[----:B------:R-:W-:Y:S01]  /*ace0*/  FSEL R114, R35, -INF , P4 ;  /* 0xff80000023727808 */ /* 0x000fe20002000000 */
[----:B------:R-:W3:Y:S01]  /*acf0*/  MUFU.TANH R47, R47 ;  /* 0x0000002f002f7308 */ /* 0x000ee20000002400 */
[----:B------:R-:W-:Y:S02]  /*ad00*/  FMNMX.FTZ R3, R112, R3, !PT ;  /* 0x0000000370037209 */ /* 0x000fe40007810000 */
[----:B------:R-:W-:Y:S02]  /*ad10*/  ISETP.GT.AND P4, PT, R65, 0x59, PT ;  /* 0x000000594100780c */ /* 0x000fe40003f84270 */
[----:B------:R-:W-:Y:S02]  /*ad20*/  FSEL R116, R31, -INF , P3 ;  /* 0xff8000001f747808 */ /* 0x000fe40001800000 */
[----:B------:R-:W-:Y:S01]  /*ad30*/  FMNMX.FTZ R3, R114, R3, !PT ;  /* 0x0000000372037209 */ /* 0x000fe20007810000 */
[----:B------:R-:W4:Y:S01]  /*ad40*/  MUFU.TANH R45, R45 ;  /* 0x0000002d002d7308 */ /* 0x000f220000002400 */
[----:B------:R-:W-:Y:S01]  /*ad50*/  ISETP.GT.AND P3, PT, R65, 0x60, PT ;  /* 0x000000604100780c */ /* 0x000fe20003f64270 */
[----:B------:R-:W-:Y:S01]  /*ad60*/  FMUL.FTZ R57, R81, UR4 ;  /* 0x0000000451397c20 */ /* 0x000fe20008410000 */
[----:B-1----:R-:W-:-:S05]  /*ad70*/  FSEL R118, R43, -INF , P4 ;  /* 0xff8000002b767808 */ /* 0x002fca0002000000 */
[----:B------:R-:W-:Y:S01]  /*ad80*/  MUFU.TANH R55, R55 ;  /* 0x0000003700377308 */ /* 0x000fe20000002400 */
[----:B------:R-:W-:-:S07]  /*ad90*/  FMNMX.FTZ R3, R116, R3, !PT ;  /* 0x0000000374037209 */ /* 0x000fce0007810000 */
[----:B------:R-:W-:Y:S01]  /*ada0*/  MUFU.TANH R59, R59 ;  /* 0x0000003b003b7308 */ /* 0x000fe20000002400 */
[----:B------:R-:W-:-:S07]  /*adb0*/  ISETP.GT.AND P4, PT, R65, 0x61, PT ;  /* 0x000000614100780c */ /* 0x000fce0003f84270 */
[----:B------:R-:W-:Y:S01]  /*adc0*/  MUFU.TANH R63, R63 ;  /* 0x0000003f003f7308 */ /* 0x000fe20000002400 */
[----:B--2---:R-:W-:-:S07]  /*add0*/  FSEL R120, R39, -INF , P3 ;  /* 0xff80000027787808 */ /* 0x004fce0001800000 */
[----:B------:R-:W-:Y:S01]  /*ade0*/  MUFU.EX2 R24, R10 ;  /* 0x0000000a00187308 */ /* 0x000fe20000000800 */
[----:B------:R-:W-:-:S07]  /*adf0*/  FMNMX.FTZ R3, R118, R3, !PT ;  /* 0x0000000376037209 */ /* 0x000fce0007810000 */
[----:B------:R-:W-:Y:S08]  /*ae00*/  MUFU.EX2 R149, R149 ;  /* 0x0000009500957308 */ /* 0x000ff00000000800 */
[----:B------:R-:W1:Y:S01]  /*ae10*/  MUFU.TANH R53, R53 ;  /* 0x0000003500357308 */ /* 0x000e620000002400 */
[----:B------:R-:W-:-:S07]  /*ae20*/  ISETP.GT.AND P3, PT, R65, 0x68, PT ;  /* 0x000000684100780c */ /* 0x000fce0003f64270 */
[----:B------:R-:W-:Y:S01]  /*ae30*/  MUFU.EX2 R64, R64 ;  /* 0x0000004000407308 */ /* 0x000fe20000000800 */
[----:B---3--:R-:W-:-:S07]  /*ae40*/  FSEL R50, R47, -INF , P4 ;  /* 0xff8000002f327808 */ /* 0x008fce0002000000 */
[----:B------:R-:W-:Y:S01]  /*ae50*/  MUFU.EX2 R151, R151 ;  /* 0x0000009700977308 */ /* 0x000fe20000000800 */
[----:B------:R-:W-:-:S07]  /*ae60*/  FMNMX.FTZ R3, R120, R3, !PT ;  /* 0x0000000378037209 */ /* 0x000fce0007810000 */
[----:B------:R-:W-:Y:S01]  /*ae70*/  MUFU.EX2 R145, R145 ;  /* 0x0000009100917308 */ /* 0x000fe20000000800 */
[----:B------:R-:W-:-:S07]  /*ae80*/  ISETP.GT.AND P4, PT, R65, 0x69, PT ;  /* 0x000000694100780c */ /* 0x000fce0003f84270 */
[----:B------:R-:W-:Y:S01]  /*ae90*/  MUFU.EX2 R147, R147 ;  /* 0x0000009300937308 */ /* 0x000fe20000000800 */
[----:B----4-:R-:W-:-:S07]  /*aea0*/  FSEL R122, R45, -INF , P3 ;  /* 0xff8000002d7a7808 */ /* 0x010fce0001800000 */
[----:B------:R-:W-:Y:S01]  /*aeb0*/  MUFU.EX2 R141, R141 ;  /* 0x0000008d008d7308 */ /* 0x000fe20000000800 */
[----:B------:R-:W-:Y:S01]  /*aec0*/  FMNMX.FTZ R3, R50, R3, !PT ;  /* 0x0000000332037209 */ /* 0x000fe20007810000 */
[----:B------:R-:W2:Y:S06]  /*aed0*/  @P2 LDC R45, c[0x0][0x450] ;  /* 0x00011400ff2d2b82 */ /* 0x000eac0000000800 */
        /* <DEDUP_REMOVED lines=8> */
[----:B------:R-:W3:Y:S01]  /*af60*/  MUFU.TANH R57, R57 ;  /* 0x0000003900397308 */ /* 0x000ee20000002400 */
[----:B------:R-:W-:Y:S01]  /*af70*/  ISETP.GT.AND P3, PT, R65, 0x70, PT ;  /* 0x000000704100780c */ /* 0x000fe20003f64270 */
[-CC-:B------:R-:W-:Y:S01]  /*af80*/  FFMA.FTZ R121, R60, R9.reuse, -R61.reuse ;  /* 0x000000093c797223 */ /* 0x180fe2000001083d */
[----:B-1----:R-:W-:Y:S01]  /*af90*/  FSEL R124, R53, -INF , P4 ;  /* 0xff800000357c7808 */ /* 0x002fe20002000000 */
[----:B------:R-:W-:Y:S01]  /*afa0*/  FFMA.FTZ R123, R94, R9, -R61 ;  /* 0x000000095e7b7223 */ /* 0x000fe2000001083d */
[----:B------:R-:W-:Y:S01]  /*afb0*/  FMNMX.FTZ R3, R122, R3, !PT ;  /* 0x000000037a037209 */ /* 0x000fe20007810000 */
[----:B------:R-:W-:Y:S01]  /*afc0*/  ULDC UR4, c[0x0][0x9d8] ;  /* 0x0002760000047ab9 */ /* 0x000fe20000000800 */
[----:B------:R-:W-:-:S02]  /*afd0*/  ISETP.GT.AND P4, PT, R65, 0x71, PT ;  /* 0x000000714100780c */ /* 0x000fc40003f84270 */
[----:B------:R-:W-:Y:S02]  /*afe0*/  FSEL R126, R55, -INF , P3 ;  /* 0xff800000377e7808 */ /* 0x000fe40001800000 */
[----:B------:R-:W-:Y:S02]  /*aff0*/  FMNMX.FTZ R3, R124, R3, !PT ;  /* 0x000000037c037209 */ /* 0x000fe40007810000 */
[----:B------:R-:W-:Y:S02]  /*b000*/  ISETP.GT.AND P3, PT, R65, 0x78, PT ;  /* 0x000000784100780c */ /* 0x000fe40003f64270 */
[----:B------:R-:W-:Y:S02]  /*b010*/  FMNMX.FTZ R3, R126, R3, !PT ;  /* 0x000000037e037209 */ /* 0x000fe40007810000 */
[----:B---3--:R-:W-:Y:S02]  /*b020*/  FSEL R128, R57, -INF , P4 ;  /* 0xff80000039807808 */ /* 0x008fe40002000000 */
[----:B------:R-:W-:-:S02]  /*b030*/  ISETP.GT.AND P4, PT, R65, 0x79, PT ;  /* 0x000000794100780c */ /* 0x000fc40003f84270 */
[----:B------:R-:W-:Y:S02]  /*b040*/  FSEL R130, R59, -INF , P3 ;  /* 0xff8000003b827808 */ /* 0x000fe40001800000 */
[----:B------:R-:W-:Y:S02]  /*b050*/  FMNMX.FTZ R3, R128, R3, !PT ;  /* 0x0000000380037209 */ /* 0x000fe40007810000 */
[----:B------:R-:W-:Y:S02]  /*b060*/  FSEL R132, R63, -INF , P4 ;  /* 0xff8000003f847808 */ /* 0x000fe40002000000 */
[----:B------:R-:W-:-:S04]  /*b070*/  FMNMX.FTZ R3, R130, R3, !PT ;  /* 0x0000000382037209 */ /* 0x000fc80007810000 */
[----:B------:R-:W-:-:S05]  /*b080*/  FMNMX.FTZ R3, R132, R3, !PT ;  /* 0x0000000384037209 */ /* 0x000fca0007810000 */
[----:B------:R-:W1:Y:S02]  /*b090*/  SHFL.BFLY PT, R10, R3, 0x2, 0x1f ;  /* 0x0c401f00030a7f89 */ /* 0x000e6400000e0000 */
[----:B-1----:R-:W-:-:S05]  /*b0a0*/  FMNMX.FTZ R13, R3, R10, !PT ;  /* 0x0000000a030d7209 */ /* 0x002fca0007810000 */
[----:B------:R-:W1:Y:S02]  /*b0b0*/  SHFL.BFLY PT, R10, R13, 0x1, 0x1f ;  /* 0x0c201f000d0a7f89 */ /* 0x000e6400000e0000 */
[----:B-1----:R-:W-:-:S04]  /*b0c0*/  FMNMX.FTZ R10, R13, R10, !PT ;  /* 0x0000000a0d0a7209 */ /* 0x002fc80007810000 */
[C---:B------:R-:W-:Y:S01]  /*b0d0*/  FSETP.NEU.FTZ.AND P3, PT, R10.reuse, -INF , PT ;  /* 0xff8000000a00780b */ /* 0x040fe20003f7d000 */
[----:B------:R-:W-:-:S05]  /*b0e0*/  FMUL.FTZ R41, R10, R9 ;  /* 0x000000090a297220 */ /* 0x000fca0000410000 */
[----:B------:R-:W-:-:S05]  /*b0f0*/  FSEL R41, R41, RZ, P3 ;  /* 0x000000ff29297208 */ /* 0x000fca0001800000 */
[----:B------:R-:W-:Y:S01]  /*b100*/  FFMA.FTZ R3, R8, R9, -R41 ;  /* 0x0000000908037223 */ /* 0x000fe20000010829 */
[----:B------:R-:W-:-:S04]  /*b110*/  FADD.FTZ R8, R149, R64 ;  /* 0x0000004095087221 */ /* 0x000fc80000010000 */
[----:B------:R-:W-:-:S04]  /*b120*/  FADD.FTZ R35, R151, R8 ;  /* 0x0000000897237221 */ /* 0x000fc80000010000 */
[----:B------:R-:W-:Y:S01]  /*b130*/  FADD.FTZ R8, R12, R35 ;  /* 0x000000230c087221 */ /* 0x000fe20000010000 */
[-CC-:B------:R-:W-:Y:S02]  /*b140*/  FFMA.FTZ R35, R44, R9.reuse, -R41.reuse ;  /* 0x000000092c237223 */ /* 0x180fe40000010829 */
[----:B------:R-:W3:Y:S01]  /*b150*/  LDL R44, [R1+0x40] ;  /* 0x00004000012c7983 */ /* 0x000ee20000100800 */
[-CC-:B------:R-:W-:Y:S01]  /*b160*/  FFMA.FTZ R148, R68, R9.reuse, -R41.reuse ;  /* 0x0000000944947223 */ /* 0x180fe20000010829 */
[-CC-:B------:R-:W-:Y:S01]  /*b170*/  FFMA.FTZ R150, R72, R9.reuse, -R41.reuse ;  /* 0x0000000948967223 */ /* 0x180fe20000010829 */
[----:B------:R-:W-:Y:S01]  /*b180*/  MUFU.EX2 R3, R3 ;  /* 0x0000000300037308 */ /* 0x000fe20000000800 */
[-CC-:B------:R-:W-:Y:S01]  /*b190*/  FFMA.FTZ R13, R76, R9.reuse, -R41.reuse ;  /* 0x000000094c0d7223 */ /* 0x180fe20000010829 */
[----:B------:R-:W-:-:S06]  /*b1a0*/  FFMA.FTZ R144, R80, R9, -R41 ;  /* 0x0000000950907223 */ /* 0x000fcc0000010829 */
[----:B------:R-:W1:Y:S01]  /*b1b0*/  MUFU.EX2 R148, R148 ;  /* 0x0000009400947308 */ /* 0x000e620000000800 */
[----:B------:R-:W-:-:S07]  /*b1c0*/  FFMA.FTZ R15, R14, R9, -R41 ;  /* 0x000000090e0f7223 */ /* 0x000fce0000010829 */
[----:B------:R-:W4:Y:S01]  /*b1d0*/  MUFU.EX2 R150, R150 ;  /* 0x0000009600967308 */ /* 0x000f220000000800 */
[----:B------:R-:W-:Y:S01]  /*b1e0*/  FADD.FTZ R37, R145, R8 ;  /* 0x0000000891257221 */ /* 0x000fe20000010000 */
[----:B------:R-:W-:-:S06]  /*b1f0*/  FFMA.FTZ R31, R36, R9, -R41 ;  /* 0x00000009241f7223 */ /* 0x000fcc0000010829 */
[----:B------:R-:W0:Y:S01]  /*b200*/  MUFU.EX2 R28, R28 ;  /* 0x0000001c001c7308 */ /* 0x000e220000000800 */
[----:B------:R-:W-:Y:S01]  /*b210*/  FFMA.FTZ R146, R84, R9, -R41 ;  /* 0x0000000954927223 */ /* 0x000fe20000010829 */
[----:B------:R-:W2:Y:S06]  /*b220*/  @P2 LDC R36, c[0x0][0x44c] ;  /* 0x00011300ff242b82 */ /* 0x000eac0000000800 */
[----:B------:R-:W0:Y:S01]  /*b230*/  MUFU.EX2 R13, R13 ;  /* 0x0000000d000d7308 */ /* 0x000e220000000800 */
[----:B------:R-:W-:Y:S01]  /*b240*/  FADD.FTZ R8, R24, R37 ;  /* 0x0000002518087221 */ /* 0x000fe20000010000 */
[----:B-1----:R-:W-:-:S06]  /*b250*/  FADD.FTZ R39, R148, R3 ;  /* 0x0000000394277221 */ /* 0x002fcc0000010000 */
[----:B------:R-:W1:Y:S01]  /*b260*/  MUFU.EX2 R144, R144 ;  /* 0x0000009000907308 */ /* 0x000e620000000800 */
[----:B------:R-:W-:Y:S01]  /*b270*/  FFMA.FTZ R25, R100, R9, -R41 ;  /* 0x0000000964197223 */ /* 0x000fe20000010829 */
[----:B------:R-:W-:Y:S01]  /*b280*/  FADD.FTZ R37, R147, R8 ;  /* 0x0000000893257221 */ /* 0x000fe20000010000 */
[----:B----4-:R-:W-:-:S05]  /*b290*/  FADD.FTZ R8, R150, R39 ;  /* 0x0000002796087221 */ /* 0x010fca0000010000 */
[----:B------:R-:W4:Y:S01]  /*b2a0*/  MUFU.EX2 R15, R15 ;  /* 0x0000000f000f7308 */ /* 0x000f220000000800 */
[-CC-:B------:R-:W-:Y:S01]  /*b2b0*/  FFMA.FTZ R140, R102, R9.reuse, -R41.reuse ;  /* 0x00000009668c7223 */ /* 0x180fe20000010829 */
[----:B------:R-:W-:Y:S01]  /*b2c0*/  FFMA.FTZ R138, R30, R9, -R41 ;  /* 0x000000091e8a7223 */ /* 0x000fe20000010829 */
[----:B0-----:R-:W-:-:S05]  /*b2d0*/  FADD.FTZ R30, R28, R37 ;  /* 0x000000251c1e7221 */ /* 0x001fca0000010000 */
[----:B------:R-:W0:Y:S01]  /*b2e0*/  MUFU.EX2 R143, R143 ;  /* 0x0000008f008f7308 */ /* 0x000e220000000800 */
[----:B------:R-:W-:Y:S01]  /*b2f0*/  FADD.FTZ R39, R13, R8 ;  /* 0x000000080d277221 */ /* 0x000fe20000010000 */
[----:B------:R-:W-:-:S06]  /*b300*/  FFMA.FTZ R27, R104, R9, -R41 ;  /* 0x00000009681b7223 */ /* 0x000fcc0000010829 */
[----:B------:R-:W2:Y:S01]  /*b310*/  MUFU.EX2 R146, R146 ;  /* 0x0000009200927308 */ /* 0x000ea20000000800 */
[----:B------:R-:W-:Y:S01]  /*b320*/  FADD.FTZ R43, R141, R30 ;  /* 0x0000001e8d2b7221 */ /* 0x000fe20000010000 */
[----:B-1----:R-:W-:-:S06]  /*b330*/  FADD.FTZ R0, R144, R39 ;  /* 0x0000002790007221 */ /* 0x002fcc0000010000 */
[----:B------:R-:W1:Y:S01]  /*b340*/  MUFU.EX2 R34, R34 ;  /* 0x0000002200227308 */ /* 0x000e620000000800 */
[----:B------:R-:W-:-:S07]  /*b350*/  FFMA.FTZ R142, R106, R9, -R41 ;  /* 0x000000096a8e7223 */ /* 0x000fce0000010829 */
[----:B------:R-:W1:Y:S01]  /*b360*/  MUFU.EX2 R25, R25 ;  /* 0x0000001900197308 */ /* 0x000e620000000800 */
[----:B------:R-:W-:Y:S01]  /*b370*/  FADD.FTZ R8, R26, R43 ;  /* 0x0000002b1a087221 */ /* 0x000fe20000010000 */
[----:B------:R-:W-:-:S06]  /*b380*/  FFMA.FTZ R46, R48, R9, -R61 ;  /* 0x00000009302e7223 */ /* 0x000fcc000001083d */
[----:B------:R-:W1:Y:S01]  /*b390*/  MUFU.EX2 R137, R137 ;  /* 0x0000008900897308 */ /* 0x000e620000000800 */
[----:B----4-:R-:W-:Y:S01]  /*b3a0*/  FADD.FTZ R43, R15, R0 ;  /* 0x000000000f2b7221 */ /* 0x010fe20000010000 */
[----:B------:R-:W-:-:S06]  /*b3b0*/  FFMA.FTZ R29, R32, R9, -R41 ;  /* 0x00000009201d7223 */ /* 0x000fcc0000010829 */
[----:B------:R-:W4:Y:S01]  /*b3c0*/  MUFU.EX2 R140, R140 ;  /* 0x0000008c008c7308 */ /* 0x000f220000000800 */
[----:B0-----:R-:W-:Y:S01]  /*b3d0*/  FADD.FTZ R39, R143, R8 ;  /* 0x000000088f277221 */ /* 0x001fe20000010000 */
[----:B--2---:R-:W-:-:S06]  /*b3e0*/  FADD.FTZ R0, R146, R43 ;  /* 0x0000002b92007221 */ /* 0x004fcc0000010000 */
[----:B------:R-:W0:Y:S01]  /*b3f0*/  MUFU.EX2 R42, R42 ;  /* 0x0000002a002a7308 */ /* 0x000e220000000800 */
[----:B------:R-:W-:Y:S01]  /*b400*/  FFMA.FTZ R136, R98, R9, -R41 ;  /* 0x0000000962887223 */ /* 0x000fe20000010829 */
[----:B------:R-:W-:-:S06]  /*b410*/  @P2 IMAD.HI.U32 R36, R97, R36, RZ ;  /* 0x0000002461242227 */ /* 0x000fcc00078e00ff */
[----:B------:R-:W2:Y:S01]  /*b420*/  MUFU.EX2 R27, R27 ;  /* 0x0000001b001b7308 */ /* 0x000ea20000000800 */
[----:B-1----:R-:W-:Y:S01]  /*b430*/  FADD.FTZ R8, R34, R39 ;  /* 0x0000002722087221 */ /* 0x002fe20000010000 */
[----:B------:R-:W-:-:S06]  /*b440*/  FFMA.FTZ R48, R54, R9, -R61 ;  /* 0x0000000936307223 */ /* 0x000fcc000001083d */
[----:B------:R-:W1:Y:S01]  /*b450*/  MUFU.EX2 R139, R139 ;  /* 0x0000008b008b7308 */ /* 0x000e620000000800 */
[----:B------:R-:W-:Y:S01]  /*b460*/  FADD.FTZ R43, R25, R0 ;  /* 0x00000000192b7221 */ /* 0x000fe20000010000 */
[----:B------:R-:W-:-:S06]  /*b470*/  IMAD.MOV.U32 R32, RZ, RZ, R97 ;  /* 0x000000ffff207224 */ /* 0x000fcc00078e0061 */
[----:B------:R-:W1:Y:S01]  /*b480*/  MUFU.EX2 R142, R142 ;  /* 0x0000008e008e7308 */ /* 0x000e620000000800 */
[----:B------:R-:W-:Y:S01]  /*b490*/  @P2 SHF.R.U32.HI R32, RZ, R45, R36 ;  /* 0x0000002dff202219 */ /* 0x000fe20000011624 */
[----:B------:R-:W-:-:S06]  /*b4a0*/  FADD.FTZ R45, R137, R8 ;  /* 0x00000008892d7221 */ /* 0x000fcc0000010000 */
[----:B------:R-:W1:Y:S01]  /*b4b0*/  MUFU.EX2 R46, R46 ;  /* 0x0000002e002e7308 */ /* 0x000e620000000800 */
[----:B----4-:R-:W-:-:S07]  /*b4c0*/  FADD.FTZ R0, R140, R43 ;  /* 0x0000002b8c007221 */ /* 0x010fce0000010000 */
[----:B------:R-:W4:Y:S01]  /*b4d0*/  MUFU.EX2 R29, R29 ;  /* 0x0000001d001d7308 */ /* 0x000f220000000800 */
[----:B0-----:R-:W-:Y:S01]  /*b4e0*/  FADD.FTZ R8, R42, R45 ;  /* 0x0000002d2a087221 */ /* 0x001fe20000010000 */
[----:B------:R-:W-:-:S06]  /*b4f0*/  FFMA.FTZ R52, R58, R9, -R61 ;  /* 0x000000093a347223 */ /* 0x000fcc000001083d */
[----:B------:R-:W0:Y:S01]  /*b500*/  MUFU.EX2 R133, R133 ;  /* 0x0000008500857308 */ /* 0x000e220000000800 */
[----:B--2---:R-:W-:Y:S01]  /*b510*/  FADD.FTZ R45, R27, R0 ;  /* 0x000000001b2d7221 */ /* 0x004fe20000010000 */
[----:B------:R-:W-:-:S06]  /*b520*/  FFMA.FTZ R33, R40, R9, -R41 ;  /* 0x0000000928217223 */ /* 0x000fcc0000010829 */
[----:B------:R-:W2:Y:S01]  /*b530*/  MUFU.EX2 R136, R136 ;  /* 0x0000008800887308 */ /* 0x000ea20000000800 */
[----:B-1----:R-:W-:Y:S01]  /*b540*/  FADD.FTZ R47, R139, R8 ;  /* 0x000000088b2f7221 */ /* 0x002fe20000010000 */
[----:B------:R-:W-:-:S06]  /*b550*/  FADD.FTZ R0, R142, R45 ;  /* 0x0000002d8e007221 */ /* 0x000fcc0000010000 */
[----:B------:R-:W1:Y:S01]  /*b560*/  MUFU.EX2 R48, R48 ;  /* 0x0000003000307308 */ /* 0x000e620000000800 */
[----:B------:R-:W-:-:S07]  /*b570*/  FFMA.FTZ R14, R108, R9, -R41 ;  /* 0x000000096c0e7223 */ /* 0x000fce0000010829 */
[----:B------:R-:W1:Y:S01]  /*b580*/  MUFU.EX2 R31, R31 ;  /* 0x0000001f001f7308 */ /* 0x000e620000000800 */
[----:B------:R-:W-:Y:S01]  /*b590*/  FADD.FTZ R8, R46, R47 ;  /* 0x0000002f2e087221 */ /* 0x000fe20000010000 */
[----:B------:R-:W-:-:S06]  /*b5a0*/  FFMA.FTZ R54, R66, R9, -R61 ;  /* 0x0000000942367223 */ /* 0x000fcc000001083d */
[----:B------:R-:W1:Y:S01]  /*b5b0*/  MUFU.EX2 R135, R135 ;  /* 0x0000008700877308 */ /* 0x000e620000000800 */
[----:B----4-:R-:W-:-:S07]  /*b5c0*/  FADD.FTZ R47, R29, R0 ;  /* 0x000000001d2f7221 */ /* 0x010fce0000010000 */
[----:B------:R-:W4:Y:S01]  /*b5d0*/  MUFU.EX2 R138, R138 ;  /* 0x0000008a008a7308 */ /* 0x000f220000000800 */
[----:B0-----:R-:W-:Y:S01]  /*b5e0*/  FADD.FTZ R45, R133, R8 ;  /* 0x00000008852d7221 */ /* 0x001fe20000010000 */
[----:B--2---:R-:W-:-:S06]  /*b5f0*/  FADD.FTZ R8, R136, R47 ;  /* 0x0000002f88087221 */ /* 0x004fcc0000010000 */
[----:B------:R-:W0:Y:S01]  /*b600*/  MUFU.EX2 R52, R52 ;  /* 0x0000003400347308 */ /* 0x000e220000000800 */
[----:B------:R-:W-:-:S07]  /*b610*/  FFMA.FTZ R134, R38, R9, -R41 ;  /* 0x0000000926867223 */ /* 0x000fce0000010829 */
[----:B------:R-:W2:Y:S01]  /*b620*/  MUFU.EX2 R33, R33 ;  /* 0x0000002100217308 */ /* 0x000ea20000000800 */
[----:B-1----:R-:W-:Y:S01]  /*b630*/  FADD.FTZ R36, R48, R45 ;  /* 0x0000002d30247221 */ /* 0x002fe20000010000 */
[----:B------:R-:W-:-:S06]  /*b640*/  FFMA.FTZ R56, R74, R9, -R61 ;  /* 0x000000094a387223 */ /* 0x000fcc000001083d */
[----:B------:R-:W1:Y:S01]  /*b650*/  MUFU.EX2 R129, R129 ;  /* 0x0000008100817308 */ /* 0x000e620000000800 */
[----:B------:R-:W-:Y:S01]  /*b660*/  FADD.FTZ R47, R31, R8 ;  /* 0x000000081f2f7221 */ /* 0x000fe20000010000 */
[----:B------:R-:W-:-:S06]  /*b670*/  FFMA.FTZ R37, R110, R9, -R41 ;  /* 0x000000096e257223 */ /* 0x000fcc0000010829 */
[----:B------:R-:W1:Y:S01]  /*b680*/  MUFU.EX2 R14, R14 ;  /* 0x0000000e000e7308 */ /* 0x000e620000000800 */
[----:B------:R-:W-:Y:S01]  /*b690*/  FADD.FTZ R49, R135, R36 ;  /* 0x0000002487317221 */ /* 0x000fe20000010000 */
[----:B----4-:R-:W-:-:S06]  /*b6a0*/  FADD.FTZ R38, R138, R47 ;  /* 0x0000002f8a267221 */ /* 0x010fcc0000010000 */
[----:B------:R-:W4:Y:S01]  /*b6b0*/  MUFU.EX2 R54, R54 ;  /* 0x0000003600367308 */ /* 0x000f220000000800 */
[----:B------:R-:W-:-:S07]  /*b6c0*/  FFMA.FTZ R30, R112, R9, -R41 ;  /* 0x00000009701e7223 */ /* 0x000fce0000010829 */
        /* <DEDUP_REMOVED lines=8> */
[----:B------:R-:W-:-:S06]  /*b750*/  F2FP.BF16.F32.PACK_AB R151, R12, R151 ;  /* 0x000000970c97723e */ /* 0x000fcc00000010ff */
[----:B------:R-:W1:Y:S01]  /*b760*/  MUFU.EX2 R56, R56 ;  /* 0x0000003800387308 */ /* 0x000e620000000800 */
[----:B------:R-:W-:Y:S01]  /*b770*/  IADD3 R40, R32, R93, -R95 ;  /* 0x0000005d20287210 */ /* 0x000fe20007ffe85f */
[----:B------:R-:W-:-:S06]  /*b780*/  FADD.FTZ R12, R14, R47 ;  /* 0x0000002f0e0c7221 */ /* 0x000fcc0000010000 */
[----:B------:R-:W1:Y:S01]  /*b790*/  MUFU.EX2 R37, R37 ;  /* 0x0000002500257308 */ /* 0x000e620000000800 */
[----:B------:R-:W-:Y:S01]  /*b7a0*/  FFMA.FTZ R32, R116, R9, -R41 ;  /* 0x0000000974207223 */ /* 0x000fe20000010829 */
[----:B----4-:R-:W-:-:S06]  /*b7b0*/  FADD.FTZ R38, R54, R49 ;  /* 0x0000003136267221 */ /* 0x010fcc0000010000 */
[----:B------:R-:W4:Y:S01]  /*b7c0*/  MUFU.EX2 R125, R125 ;  /* 0x0000007d007d7308 */ /* 0x000f220000000800 */
[----:B------:R-:W-:Y:S01]  /*b7d0*/  FFMA.FTZ R62, R90, R9, -R61 ;  /* 0x000000095a3e7223 */ /* 0x000fe2000001083d */
[----:B------:R-:W-:-:S06]  /*b7e0*/  FADD.FTZ R47, R35, R12 ;  /* 0x0000000c232f7221 */ /* 0x000fcc0000010000 */
[----:B------:R-:W3:Y:S01]  /*b7f0*/  MUFU.EX2 R30, R30 ;  /* 0x0000001e001e7308 */ /* 0x000ee20000000800 */
[----:B------:R-:W-:Y:S01]  /*b800*/  FFMA.FTZ R43, R118, R9, -R41 ;  /* 0x00000009762b7223 */ /* 0x000fe20000010829 */
[----:B0-----:R-:W-:-:S06]  /*b810*/  FADD.FTZ R49, R131, R38 ;  /* 0x0000002683317221 */ /* 0x001fcc0000010000 */
[----:B------:R-:W0:Y:S01]  /*b820*/  MUFU.EX2 R58, R58 ;  /* 0x0000003a003a7308 */ /* 0x000e220000000800 */
[----:B--2---:R-:W-:-:S07]  /*b830*/  FADD.FTZ R12, R134, R47 ;  /* 0x0000002f860c7221 */ /* 0x004fce0000010000 */
[----:B------:R-:W2:Y:S01]  /*b840*/  MUFU.EX2 R39, R39 ;  /* 0x0000002700277308 */ /* 0x000ea20000000800 */
[----:B------:R-:W-:Y:S01]  /*b850*/  F2FP.BF16.F32.PACK_AB R145, R24, R145 ;  /* 0x000000911891723e */ /* 0x000fe200000010ff */
[----:B------:R-:W-:Y:S01]  /*b860*/  FFMA.FTZ R120, R120, R9, -R41 ;  /* 0x0000000978787223 */ /* 0x000fe20000010829 */
[----:B-1----:R-:W-:-:S05]  /*b870*/  FADD.FTZ R24, R56, R49 ;  /* 0x0000003138187221 */ /* 0x002fca0000010000 */
[----:B------:R-:W1:Y:S01]  /*b880*/  MUFU.EX2 R127, R127 ;  /* 0x0000007f007f7308 */ /* 0x000e620000000800 */
[----:B------:R-:W-:Y:S01]  /*b890*/  FFMA.FTZ R60, R96, R9, -R61 ;  /* 0x00000009603c7223 */ /* 0x000fe2000001083d */
[----:B------:R-:W-:-:S06]  /*b8a0*/  FADD.FTZ R47, R37, R12 ;  /* 0x0000000c252f7221 */ /* 0x000fcc0000010000 */
[----:B------:R-:W1:Y:S01]  /*b8b0*/  MUFU.EX2 R32, R32 ;  /* 0x0000002000207308 */ /* 0x000e620000000800 */
[-CC-:B------:R-:W-:Y:S01]  /*b8c0*/  FFMA.FTZ R45, R124, R9.reuse, -R41.reuse ;  /* 0x000000097c2d7223 */ /* 0x180fe20000010829 */
[----:B------:R-:W-:Y:S01]  /*b8d0*/  FFMA.FTZ R50, R50, R9, -R41 ;  /* 0x0000000932327223 */ /* 0x000fe20000010829 */
[----:B----4-:R-:W-:-:S05]  /*b8e0*/  FADD.FTZ R49, R125, R24 ;  /* 0x000000187d317221 */ /* 0x010fca0000010000 */
[----:B------:R-:W4:Y:S01]  /*b8f0*/  MUFU.EX2 R62, R62 ;  /* 0x0000003e003e7308 */ /* 0x000f220000000800 */
[----:B---3--:R-:W-:-:S07]  /*b900*/  FADD.FTZ R12, R30, R47 ;  /* 0x0000002f1e0c7221 */ /* 0x008fce0000010000 */
[----:B------:R-:W3:Y:S01]  /*b910*/  MUFU.EX2 R43, R43 ;  /* 0x0000002b002b7308 */ /* 0x000ee20000000800 */
[-CC-:B------:R-:W-:Y:S01]  /*b920*/  FFMA.FTZ R122, R122, R9.reuse, -R41.reuse ;  /* 0x000000097a7a7223 */ /* 0x180fe20000010829 */
[-CC-:B------:R-:W-:Y:S01]  /*b930*/  FFMA.FTZ R0, R126, R9.reuse, -R41.reuse ;  /* 0x000000097e007223 */ /* 0x180fe20000010829 */
[-CC-:B------:R-:W-:Y:S01]  /*b940*/  FFMA.FTZ R128, R128, R9.reuse, -R41.reuse ;  /* 0x0000000980807223 */ /* 0x180fe20000010829 */
[----:B------:R-:W-:-:S04]  /*b950*/  FFMA.FTZ R130, R130, R9, -R41 ;  /* 0x0000000982827223 */ /* 0x000fc80000010829 */
[----:B------:R-:W3:Y:S01]  /*b960*/  MUFU.EX2 R121, R121 ;  /* 0x0000007900797308 */ /* 0x000ee20000000800 */
[----:B------:R-:W-:Y:S01]  /*b970*/  FFMA.FTZ R36, R132, R9, -R41 ;  /* 0x0000000984247223 */ /* 0x000fe20000010829 */
[----:B0-----:R-:W-:Y:S01]  /*b980*/  FADD.FTZ R24, R58, R49 ;  /* 0x000000313a187221 */ /* 0x001fe20000010000 */
[----:B--2---:R-:W-:-:S05]  /*b990*/  FADD.FTZ R47, R39, R12 ;  /* 0x0000000c272f7221 */ /* 0x004fca0000010000 */
[----:B------:R-:W-:Y:S01]  /*b9a0*/  MUFU.EX2 R124, R120 ;  /* 0x00000078007c7308 */ /* 0x000fe20000000800 */
[----:B-1----:R-:W-:Y:S01]  /*b9b0*/  FADD.FTZ R49, R127, R24 ;  /* 0x000000187f317221 */ /* 0x002fe20000010000 */
[----:B------:R-:W-:-:S06]  /*b9c0*/  FADD.FTZ R12, R32, R47 ;  /* 0x0000002f200c7221 */ /* 0x000fcc0000010000 */
[----:B------:R-:W0:Y:S01]  /*b9d0*/  MUFU.EX2 R60, R60 ;  /* 0x0000003c003c7308 */ /* 0x000e220000000800 */
[----:B------:R-:W-:-:S07]  /*b9e0*/  SHF.R.S32.HI R51, RZ, 0x1f, R40 ;  /* 0x0000001fff337819 */ /* 0x000fce0000011428 */
[----:B------:R-:W-:Y:S01]  /*b9f0*/  MUFU.EX2 R41, R50 ;  /* 0x0000003200297308 */ /* 0x000fe20000000800 */
[----:B----4-:R-:W-:Y:S01]  /*ba00*/  FADD.FTZ R24, R62, R49 ;  /* 0x000000313e187221 */ /* 0x010fe20000010000 */
[----:B---3--:R-:W-:-:S06]  /*ba10*/  FADD.FTZ R49, R43, R12 ;  /* 0x0000000c2b317221 */ /* 0x008fcc0000010000 */
[----:B------:R-:W1:Y:S01]  /*ba20*/  MUFU.EX2 R123, R123 ;  /* 0x0000007b007b7308 */ /* 0x000e620000000800 */
[----:B------:R-:W-:-:S07]  /*ba30*/  LEA.HI R8, R51, R40, RZ, 0x7 ;  /* 0x0000002833087211 */ /* 0x000fce00078f38ff */
[----:B------:R-:W2:Y:S01]  /*ba40*/  MUFU.EX2 R126, R122 ;  /* 0x0000007a007e7308 */ /* 0x000ea20000000800 */
[----:B------:R-:W-:-:S07]  /*ba50*/  FADD.FTZ R51, R121, R24 ;  /* 0x0000001879337221 */ /* 0x000fce0000010000 */
[----:B------:R-:W3:Y:S01]  /*ba60*/  MUFU.EX2 R45, R45 ;  /* 0x0000002d002d7308 */ /* 0x000ee20000000800 */
[----:B0-----:R-:W-:-:S07]  /*ba70*/  FADD.FTZ R12, R60, R51 ;  /* 0x000000333c0c7221 */ /* 0x001fce0000010000 */
[----:B------:R0:W4:Y:S01]  /*ba80*/  MUFU.EX2 R120, R0 ;  /* 0x0000000000787308 */ /* 0x0001220000000800 */
[----:B-1----:R-:W-:Y:S01]  /*ba90*/  FADD.FTZ R51, R123, R12 ;  /* 0x0000000c7b337221 */ /* 0x002fe20000010000 */
[----:B0-----:R-:W-:-:S06]  /*baa0*/  FADD.FTZ R0, R124, R49 ;  /* 0x000000317c007221 */ /* 0x001fcc0000010000 */
[----:B------:R-:W0:Y:S01]  /*bab0*/  MUFU.EX2 R47, R128 ;  /* 0x00000080002f7308 */ /* 0x000e220000000800 */
[----:B------:R-:W-:Y:S01]  /*bac0*/  FADD.FTZ R49, R41, R0 ;  /* 0x0000000029317221 */ /* 0x000fe20000010000 */
[----:B------:R-:W-:-:S03]  /*bad0*/  F2FP.BF16.F32.PACK_AB R150, R13, R150 ;  /* 0x000000960d96723e */ /* 0x000fc600000010ff */
[----:B--2---:R-:W-:-:S03]  /*bae0*/  FADD.FTZ R12, R126, R49 ;  /* 0x000000317e0c7221 */ /* 0x004fc60000010000 */
[----:B------:R-:W1:Y:S01]  /*baf0*/  MUFU.EX2 R122, R130 ;  /* 0x00000082007a7308 */ /* 0x000e620000000800 */
[----:B------:R-:W-:Y:S01]  /*bb00*/  F2FP.BF16.F32.PACK_AB R148, R3, R148 ;  /* 0x000000940394723e */ /* 0x000fe200000010ff */
[----:B---3--:R-:W-:-:S06]  /*bb10*/  FADD.FTZ R3, R45, R12 ;  /* 0x0000000c2d037221 */ /* 0x008fcc0000010000 */
[----:B------:R-:W2:Y:S01]  /*bb20*/  MUFU.EX2 R13, R36 ;  /* 0x00000024000d7308 */ /* 0x000ea20000000800 */
[----:B----4-:R-:W-:Y:S01]  /*bb30*/  FADD.FTZ R12, R120, R3 ;  /* 0x00000003780c7221 */ /* 0x010fe20000010000 */
[----:B------:R-:W-:-:S03]  /*bb40*/  SHF.R.S32.HI R8, RZ, 0x7, R8 ;  /* 0x00000007ff087819 */ /* 0x000fc60000011408 */
[----:B0-----:R-:W-:Y:S01]  /*bb50*/  FADD.FTZ R3, R47, R12 ;  /* 0x0000000c2f037221 */ /* 0x001fe20000010000 */
[----:B------:R-:W-:Y:S01]  /*bb60*/  VIMNMX R44, R44, R8, !PT ;  /* 0x000000082c2c7248 */ /* 0x000fe20007fe0100 */
[----:B------:R-:W-:Y:S02]  /*bb70*/  FFMA.FTZ R66, R92, R9, -R61 ;  /* 0x000000095c427223 */ /* 0x000fe4000001083d */
[----:B-1----:R-:W-:Y:S02]  /*bb80*/  FADD.FTZ R12, R122, R3 ;  /* 0x000000037a0c7221 */ /* 0x002fe40000010000 */
[----:B------:R0:W-:Y:S02]  /*bb90*/  STL [R1+0x34], R44 ;  /* 0x0000342c01007387 */ /* 0x0001e40000100800 */
[----:B------:R-:W1:Y:S01]  /*bba0*/  MUFU.EX2 R66, R66 ;  /* 0x0000004200427308 */ /* 0x000e620000000800 */
[----:B--2---:R-:W-:Y:S01]  /*bbb0*/  FADD.FTZ R3, R13, R12 ;  /* 0x0000000c0d037221 */ /* 0x004fe20000010000 */
[----:B------:R-:W-:-:S05]  /*bbc0*/  VIADD R12, R88, 0xfffffffe ;  /* 0xfffffffe580c7836 */ /* 0x000fca0000000000 */
[----:B------:R-:W-:Y:S02]  /*bbd0*/  ISETP.GE.AND P3, PT, R12, R44, PT ;  /* 0x0000002c0c00720c */ /* 0x000fe40003f66270 */
[----:B------:R-:W-:Y:S02]  /*bbe0*/  CS2R R118, SRZ ;  /* 0x0000000000767805 */ /* 0x000fe4000001ff00 */
[----:B------:R-:W-:Y:S02]  /*bbf0*/  F2FP.BF16.F32.PACK_AB R149, R64, R149 ;  /* 0x000000954095723e */ /* 0x000fe400000010ff */
[----:B------:R-:W-:Y:S02]  /*bc00*/  CS2R R116, SRZ ;  /* 0x0000000000747805 */ /* 0x000fe4000001ff00 */
[----:B------:R-:W-:Y:S02]  /*bc10*/  F2FP.BF16.F32.PACK_AB R147, R28, R147 ;  /* 0x000000931c93723e */ /* 0x000fe400000010ff */
[----:B------:R-:W-:-:S02]  /*bc20*/  CS2R R114, SRZ ;  /* 0x0000000000727805 */ /* 0x000fc4000001ff00 */
[----:B------:R-:W-:Y:S01]  /*bc30*/  F2FP.BF16.F32.PACK_AB R141, R26, R141 ;  /* 0x0000008d1a8d723e */ /* 0x000fe200000010ff */
[----:B-1----:R-:W-:Y:S01]  /*bc40*/  FADD.FTZ R0, R66, R51 ;  /* 0x0000003342007221 */ /* 0x002fe20000010000 */
[----:B------:R-:W-:Y:S02]  /*bc50*/  F2FP.BF16.F32.PACK_AB R143, R34, R143 ;  /* 0x0000008f228f723e */ /* 0x000fe400000010ff */
[----:B------:R-:W-:Y:S02]  /*bc60*/  CS2R R112, SRZ ;  /* 0x0000000000707805 */ /* 0x000fe4000001ff00 */
[----:B------:R-:W-:Y:S02]  /*bc70*/  F2FP.BF16.F32.PACK_AB R137, R42, R137 ;  /* 0x000000892a89723e */ /* 0x000fe400000010ff */
[----:B------:R-:W-:Y:S02]  /*bc80*/  CS2R R110, SRZ ;  /* 0x00000000006e7805 */ /* 0x000fe4000001ff00 */
[----:B------:R-:W-:-:S02]  /*bc90*/  F2FP.BF16.F32.PACK_AB R139, R46, R139 ;  /* 0x0000008b2e8b723e */ /* 0x000fc400000010ff */
[----:B------:R-:W-:Y:S02]  /*bca0*/  CS2R R108, SRZ ;  /* 0x00000000006c7805 */ /* 0x000fe4000001ff00 */
        /* <DEDUP_REMOVED lines=32> */
[----:B0-----:R-:W-:Y:S06]  /*beb0*/  @!P3 BRA `(.L_x_2372) ;  /* 0x00000030006cb947 */ /* 0x001fec0003800000 */
[----:B------:R-:W-:Y:S02]  /*bec0*/  IMAD.MOV.U32 R15, RZ, RZ, R11 ;  /* 0x000000ffff0f7224 */ /* 0x000fe400078e000b */
[----:B------:R-:W-:Y:S02]  /*bed0*/  IMAD.MOV.U32 R13, RZ, RZ, R10 ;  /* 0x000000ffff0d7224 */ /* 0x000fe400078e000a */
[----:B------:R-:W-:Y:S02]  /*bee0*/  IMAD.MOV.U32 R8, RZ, RZ, R23 ;  /* 0x000000ffff087224 */ /* 0x000fe400078e0017 */
[----:B------:R-:W-:Y:S02]  /*bef0*/  IMAD.MOV.U32 R14, RZ, RZ, R18 ;  /* 0x000000ffff0e7224 */ /* 0x000fe400078e0012 */
[----:B------:R-:W-:-:S07]  /*bf00*/  IMAD.MOV.U32 R119, RZ, RZ, RZ ;  /* 0x000000ffff777224 */ /* 0x000fce00078e00ff */
.L_x_2382:
        /* <DEDUP_REMOVED lines=11> */
.L_x_2374:
[----:B------:R-:W-:Y:S01]  /*bfc0*/  IMAD R9, R18, 0x8, R2 ;  /* 0x0000000812097824 */ /* 0x000fe200078e0202 */
[----:B------:R-:W-:-:S04]  /*bfd0*/  SHF.L.U32 R10, R23, 0x1f, RZ ;  /* 0x0000001f170a7819 */ /* 0x000fc800000006ff */
[----:B------:R0:W1:Y:S01]  /*bfe0*/  SYNCS.PHASECHK.TRANS64.TRYWAIT P4, [R9+URZ+0x16830], R10 ;  /* 0x0168300a090075a7 */ /* 0x000062000808017f */
[----:B------:R-:W-:Y:S05]  /*bff0*/  @!P0 BRA `(.L_x_2375) ;  /* 0x0000000000048947 */ /* 0x000fea0003800000 */
[----:B------:R-:W-:Y:S01]  /*c000*/  BPT.TRAP 0x1 ;  /* 0x000000040000795c */ /* 0x000fe20000300000 */
.L_x_2375:
[----:B------:R-:W-:Y:S04]  /*c010*/  BSSY B0, `(.L_x_2373) ;  /* 0x0000004000007945 */ /* 0x000fe80003800000 */
[----:B-1----:R-:W-:Y:S05]  /*c020*/  @P4 BRA `(.L_x_2376) ;  /* 0x0000000000084947 */ /* 0x002fea0003800000 */
[----:B------:R-:W1:Y:S02]  /*c030*/  SYNCS.PHASECHK.TRANS64.TRYWAIT P4, [R9+URZ+0x16830], R10 ;  /* 0x0168300a090075a7 */ /* 0x000e64000808017f */
[----:B-1----:R-:W-:Y:S05]  /*c040*/  @!P4 BRA `(.L_x_2377) ;  /* 0x0000010400a8c947 */ /* 0x002fea0003800000 */
.L_x_2376:
[----:B------:R-:W-:Y:S05]  /*c050*/  BSYNC B0 ;  /* 0x0000000000007941 */ /* 0x000fea0003800000 */
.L_x_2373:
[----:B01----:R-:W2:Y:S01]  /*c060*/  LDL R10, [R1+0x24] ;  /* 0x00002400010a7983 */ /* 0x003ea20000100800 */
[----:B------:R-:W0:Y:S01]  /*c070*/  S2R R9, SR_TID.X ;  /* 0x0000000000097919 */ /* 0x000e220000002100 */
[----:B------:R-:W-:Y:S05]  /*c080*/  WARPSYNC.ALL ;  /* 0x0000000000007948 */ /* 0x000fea0003800000 */
[----:B------:R-:W-:Y:S01]  /*c090*/  IMAD.MOV.U32 R27, RZ, RZ, 0x40000040 ;  /* 0x40000040ff1b7424 */ /* 0x000fe200078e00ff */
[----:B0-----:R-:W-:-:S05]  /*c0a0*/  SHF.R.U32.HI R9, RZ, 0x7, R9 ;  /* 0x00000007ff097819 */ /* 0x001fca0000011609 */
[----:B------:R-:W-:Y:S01]  /*c0b0*/  VIADD R9, R9, 0x8 ;  /* 0x0000000809097836 */ /* 0x000fe20000000000 */
[----:B------:R-:W-:Y:S01]  /*c0c0*/  R2UR UR8, R4 ;  /* 0x00000000040872ca */ /* 0x000fe200000e0000 */
[----:B------:R-:W-:Y:S01]  /*c0d0*/  IMAD.MOV.U32 R25, RZ, RZ, 0x40000040 ;  /* 0x40000040ff197424 */ /* 0x000fe200078e00ff */
[----:B------:R-:W-:Y:S02]  /*c0e0*/  R2UR UR9, R5 ;  /* 0x00000000050972ca */ /* 0x000fe400000e0000 */
[----:B------:R-:W-:Y:S02]  /*c0f0*/  R2UR UR11, R27 ;  /* 0x000000001b0b72ca */ /* 0x000fe400000e0000 */
[----:B------:R-:W-:Y:S02]  /*c100*/  R2UR UR15, R25 ;  /* 0x00000000190f72ca */ /* 0x000fe400000e0000 */
[----:B------:R-:W-:Y:S02]  /*c110*/  R2UR UR23, R27 ;  /* 0x000000001b1772ca */ /* 0x000fe400000e0000 */
[----:B------:R-:W-:-:S02]  /*c120*/  R2UR UR12, R156 ;  /* 0x000000009c0c72ca */ /* 0x000fc400000e0000 */
[----:B------:R-:W-:Y:S01]  /*c130*/  R2UR UR13, R157 ;  /* 0x000000009d0d72ca */ /* 0x000fe200000e0000 */
[----:B------:R0:W-:Y:S01]  /*c140*/  BAR.SYNC.DEFER_BLOCKING R9, 0x100 ;  /* 0x000400090000751d */ /* 0x0001e20000010000 */
[----:B------:R-:W-:Y:S02]  /*c150*/  MOV R11, 0x40000040 ;  /* 0x40000040000b7802 */ /* 0x000fe40000000f00 */
[----:B------:R-:W-:Y:S02]  /*c160*/  R2UR UR16, R20 ;  /* 0x00000000141072ca */ /* 0x000fe400000e0000 */
[----:B------:R-:W-:Y:S02]  /*c170*/  R2UR UR19, R11 ;  /* 0x000000000b1372ca */ /* 0x000fe400000e0000 */
[----:B------:R-:W-:Y:S01]  /*c180*/  R2UR UR17, R21 ;  /* 0x00000000151172ca */ /* 0x000fe200000e0000 */
[----:B--2---:R-:W-:-:S04]  /*c190*/  IMAD R26, R18, 0x400, R10 ;  /* 0x00000400121a7824 */ /* 0x004fc800078e020a */
[C---:B------:R-:W-:Y:S01]  /*c1a0*/  VIADD R24, R26.reuse, 0x2 ;  /* 0x000000021a187836 */ /* 0x040fe20000000000 */
[C---:B------:R-:W-:Y:S01]  /*c1b0*/  R2UR UR10, R26.reuse ;  /* 0x000000001a0a72ca */ /* 0x040fe200000e0000 */
[C---:B------:R-:W-:Y:S02]  /*c1c0*/  VIADD R10, R26.reuse, 0x4 ;  /* 0x000000041a0a7836 */ /* 0x040fe40000000000 */
[----:B------:R-:W-:Y:S01]  /*c1d0*/  VIADD R26, R26, 0x6 ;  /* 0x000000061a1a7836 */ /* 0x000fe20000000000 */
[----:B------:R-:W-:-:S04]  /*c1e0*/  R2UR UR14, R24 ;  /* 0x00000000180e72ca */ /* 0x000fc800000e0000 */
[----:B------:R-:W-:Y:S02]  /*c1f0*/  R2UR UR22, R26 ;  /* 0x000000001a1672ca */ /* 0x000fe400000e0000 */
[----:B------:R-:W-:-:S06]  /*c200*/  WARPGROUP.ARRIVE ;  /* 0x00000000000079c5 */ /* 0x000fcc0000000000 */
[----:B------:R-:W-:Y:S01]  /*c210*/  HGMMA.64x128x16.F32.BF16 R24, gdesc[UR8], RZ, !UPT, gsb0 ;  /* 0x01e00000081879f0 */ /* 0x000fe2000c0018ff */
[----:B------:R-:W-:Y:S02]  /*c220*/  R2UR UR18, R10 ;  /* 0x000000000a1272ca */ /* 0x000fe400000e0000 */
[----:B------:R-:W-:Y:S02]  /*c230*/  WARPGROUP.DEPBAR.LE gsb0, 0x0 ;  /* 0x00008000000079c5 */ /* 0x000fe40000010000 */
[----:B------:R-:W-:-:S07]  /*c240*/  WARPGROUP.ARRIVE ;  /* 0x00000000000079c5 */ /* 0x000fce0000000000 */
        /* <DEDUP_REMOVED lines=13> */
.L_x_2379:
[----:B------:R-:W-:Y:S01]  /*c320*/  SHF.L.U32 R8, R8, 0x1f, RZ ;  /* 0x0000001f08087819 */ /* 0x000fe200000006ff */
[----:B------:R-:W-:-:S04]  /*c330*/  IMAD R9, R14, 0x8, R2 ;  /* 0x000000080e097824 */ /* 0x000fc800078e0202 */
[----:B------:R0:W1:Y:S01]  /*c340*/  SYNCS.PHASECHK.TRANS64.TRYWAIT P3, [R9+URZ+0x16850], R8 ;  /* 0x01685008090075a7 */ /* 0x000062000806017f */
[----:B------:R-:W-:Y:S05]  /*c350*/  @!P0 BRA `(.L_x_2380) ;  /* 0x0000000000048947 */ /* 0x000fea0003800000 */
[----:B------:R-:W-:Y:S01]  /*c360*/  BPT.TRAP 0x1 ;  /* 0x000000040000795c */ /* 0x000fe20000300000 */
.L_x_2380:
[----:B-1----:R-:W-:Y:S05]  /*c370*/  @P3 BRA `(.L_x_2378) ;  /* 0x0000000000083947 */ /* 0x002fea0003800000 */
[----:B------:R-:W1:Y:S02]  /*c380*/  SYNCS.PHASECHK.TRANS64.TRYWAIT P3, [R9+URZ+0x16850], R8 ;  /* 0x01685008090075a7 */ /* 0x000e64000806017f */
[----:B-1----:R-:W-:Y:S05]  /*c390*/  @!P3 BRA `(.L_x_2381) ;  /* 0x0000010000e8b947 */ /* 0x002fea0003800000 */
.L_x_2378:
[----:B01----:R-:W-:Y:S01]  /*c3a0*/  VIADD R8, R2, 0x400 ;  /* 0x0000040002087836 */ /* 0x003fe20000000000 */
[----:B------:R-:W-:Y:S05]  /*c3b0*/  WARPSYNC.ALL ;  /* 0x0000000000007948 */ /* 0x000fea0003800000 */
[----:B------:R-:W-:Y:S01]  /*c3c0*/  SHF.R.U32.HI R8, RZ, 0x4, R8 ;  /* 0x00000004ff087819 */ /* 0x000fe20000011608 */
[----:B------:R-:W-:Y:S01]  /*c3d0*/  IMAD.MOV.U32 R9, RZ, RZ, 0x40000040 ;  /* 0x40000040ff097424 */ /* 0x000fe200078e00ff */
[----:B------:R-:W-:Y:S01]  /*c3e0*/  WARPGROUP.ARRIVE ;  /* 0x00000000000079c5 */ /* 0x000fe20000000000 */
[----:B------:R-:W-:Y:S01]  /*c3f0*/  IMAD.MOV.U32 R11, RZ, RZ, 0x40000040 ;  /* 0x40000040ff0b7424 */ /* 0x000fe200078e00ff */
[----:B------:R-:W-:Y:S01]  /*c400*/  LOP3.LUT R8, R8, 0x3fff, RZ, 0xc0, !PT ;  /* 0x00003fff08087812 */ /* 0x000fe200078ec0ff */
[----:B------:R-:W-:Y:S01]  /*c410*/  FMUL.FTZ R31, R31, UR5 ;  /* 0x000000051f1f7c20 */ /* 0x000fe20008410000 */
[----:B------:R-:W-:Y:S01]  /*c420*/  R2UR UR11, R9 ;  /* 0x00000000090b72ca */ /* 0x000fe200000e0000 */
[----:B------:R-:W-:Y:S01]  /*c430*/  FMUL.FTZ R34, R34, UR5 ;  /* 0x0000000522227c20 */ /* 0x000fe20008410000 */
[----:B------:R-:W-:Y:S01]  /*c440*/  FMUL.FTZ R26, R26, UR5 ;  /* 0x000000051a1a7c20 */ /* 0x000fe20008410000 */
[----:B------:R-:W-:-:S02]  /*c450*/  IMAD R8, R14, 0x400, R8 ;  /* 0x000004000e087824 */ /* 0x000fc400078e0208 */
[----:B------:R-:W-:Y:S01]  /*c460*/  FMUL.FTZ R35, R35, UR5 ;  /* 0x0000000523237c20 */ /* 0x000fe20008410000 */
[----:B------:R-:W-:Y:S01]  /*c470*/  FMUL.FTZ R30, R30, UR5 ;  /* 0x000000051e1e7c20 */ /* 0x000fe20008410000 */
[----:B------:R-:W0:Y:S01]  /*c480*/  @P2 LDC R9, c[0x0][0x44c] ;  /* 0x00011300ff092b82 */ /* 0x000e220000000800 */
[C---:B------:R-:W-:Y:S01]  /*c490*/  VIADD R10, R8.reuse, 0x80 ;  /* 0x00000080080a7836 */ /* 0x040fe20000000000 */
[----:B------:R-:W-:Y:S01]  /*c4a0*/  R2UR UR10, R8 ;  /* 0x00000000080a72ca */ /* 0x000fe200000e0000 */
[----:B------:R-:W-:Y:S01]  /*c4b0*/  FMUL.FTZ R27, R27, UR5 ;  /* 0x000000051b1b7c20 */ /* 0x000fe20008410000 */
[----:B------:R-:W-:Y:S01]  /*c4c0*/  FMUL.FTZ R41, R41, UR5 ;  /* 0x0000000529297c20 */ /* 0x000fe20008410000 */
[----:B------:R-:W-:Y:S01]  /*c4d0*/  FMUL.FTZ R68, R68, UR5 ;  /* 0x0000000544447c20 */ /* 0x000fe20008410000 */
[----:B------:R-:W-:-:S04]  /*c4e0*/  FMUL.FTZ R69, R69, UR5 ;  /* 0x0000000545457c20 */ /* 0x000fc80008410000 */
[----:B------:R-:W-:Y:S05]  /*c4f0*/  MUFU.TANH R41, R41 ;  /* 0x0000002900297308 */ /* 0x000fea0000002400 */
[----:B------:R-:W-:Y:S01]  /*c500*/  HGMMA.64x64x16.F32.BF16 R88, R148, gdesc[UR8].tnspB, R88, gsb0 ;  /* 0x40e0000894587df0 */ /* 0x000fe20008001858 */
[----:B------:R-:W-:Y:S01]  /*c510*/  R2UR UR10, R10 ;  /* 0x000000000a0a72ca */ /* 0x000fe200000e0000 */
[----:B------:R-:W-:Y:S01]  /*c520*/  VIADD R10, R8, 0x100 ;  /* 0x00000100080a7836 */ /* 0x000fe20000000000 */
[----:B------:R-:W-:Y:S01]  /*c530*/  R2UR UR11, R11 ;  /* 0x000000000b0b72ca */ /* 0x000fe200000e0000 */
[----:B------:R-:W-:Y:S01]  /*c540*/  IMAD.MOV.U32 R11, RZ, RZ, 0x40000040 ;  /* 0x40000040ff0b7424 */ /* 0x000fe200078e00ff */
[----:B------:R-:W-:-:S02]  /*c550*/  WARPGROUP.DEPBAR.LE gsb0, 0x0 ;  /* 0x00008000000079c5 */ /* 0x000fc40000010000 */
[----:B------:R-:W-:Y:S01]  /*c560*/  WARPGROUP.ARRIVE ;  /* 0x00000000000079c5 */ /* 0x000fe20000000000 */
[----:B------:R1:W2:Y:S01]  /*c570*/  MUFU.TANH R149, R34 ;  /* 0x0000002200957308 */ /* 0x0002a20000002400 */
[----:B------:R-:W-:-:S07]  /*c580*/  FMUL.FTZ R151, R39, UR5 ;  /* 0x0000000527977c20 */ /* 0x000fce0008410000 */
[----:B------:R-:W-:Y:S01]  /*c590*/  HGMMA.64x64x16.F32.BF16 R88, R144, gdesc[UR8].tnspB, R88, gsb0 ;  /* 0x40e0000890587df0 */ /* 0x000fe20008001858 */
[----:B------:R3:W-:Y:S01]  /*c5a0*/  MUFU.TANH R150, R26 ;  /* 0x0000001a00967308 */ /* 0x0007e20000002400 */
[----:B-1----:R-:W4:Y:S01]  /*c5b0*/  LDL R34, [R1+0x28] ;  /* 0x0000280001227983 */ /* 0x002f220000100800 */
[----:B------:R-:W-:Y:S01]  /*c5c0*/  FMUL.FTZ R39, R49, UR5 ;  /* 0x0000000531277c20 */ /* 0x000fe20008410000 */
[----:B------:R-:W-:Y:S01]  /*c5d0*/  R2UR UR10, R10 ;  /* 0x000000000a0a72ca */ /* 0x000fe200000e0000 */
[----:B------:R-:W-:Y:S01]  /*c5e0*/  VIADD R10, R8, 0x180 ;  /* 0x00000180080a7836 */ /* 0x000fe20000000000 */
[----:B------:R-:W5:Y:S01]  /*c5f0*/  LDL R49, [R1+0x38] ;  /* 0x0000380001317983 */ /* 0x000f620000100800 */
[----:B------:R-:W-:Y:S01]  /*c600*/  R2UR UR11, R11 ;  /* 0x000000000b0b72ca */ /* 0x000fe200000e0000 */
[----:B------:R-:W-:Y:S01]  /*c610*/  IMAD.MOV.U32 R11, RZ, RZ, 0x40000040 ;  /* 0x40000040ff0b7424 */ /* 0x000fe200078e00ff */
[----:B------:R1:W-:Y:S01]  /*c620*/  MUFU.TANH R148, R27 ;  /* 0x0000001b00947308 */ /* 0x0003e20000002400 */
[----:B---3--:R-:W-:Y:S01]  /*c630*/  FMUL.FTZ R26, R33, UR5 ;  /* 0x00000005211a7c20 */ /* 0x008fe20008410000 */
[----:B------:R-:W-:-:S02]  /*c640*/  FMUL.FTZ R33, R48, UR5 ;  /* 0x0000000530217c20 */ /* 0x000fc40008410000 */
[----:B------:R-:W5:Y:S04]  /*c650*/  LDL R48, [R1+0x30] ;  /* 0x0000300001307983 */ /* 0x000f680000100800 */
[----:B------:R-:W-:Y:S01]  /*c660*/  MUFU.TANH R26, R26 ;  /* 0x0000001a001a7308 */ /* 0x000fe20000002400 */
[----:B-1----:R-:W-:-:S07]  /*c670*/  FMUL.FTZ R27, R36, UR5 ;  /* 0x00000005241b7c20 */ /* 0x002fce0008410000 */
[----:B------:R-:W-:Y:S01]  /*c680*/  MUFU.TANH R27, R27 ;  /* 0x0000001b001b7308 */ /* 0x000fe20000002400 */
[----:B------:R-:W-:Y:S01]  /*c690*/  FMUL.FTZ R80, R80, UR5 ;  /* 0x0000000550507c20 */ /* 0x000fe20008410000 */
[----:B------:R-:W-:-:S06]  /*c6a0*/  FMUL.FTZ R84, R84, UR5 ;  /* 0x0000000554547c20 */ /* 0x000fcc0008410000 */
[----:B------:R-:W-:Y:S01]  /*c6b0*/  MUFU.TANH R151, R151 ;  /* 0x0000009700977308 */ /* 0x000fe20000002400 */
[----:B------:R-:W-:-:S07]  /*c6c0*/  WARPGROUP.DEPBAR.LE gsb0, 0x0 ;  /* 0x00008000000079c5 */ /* 0x000fce0000010000 */
[----:B------:R1:W3:Y:S01]  /*c6d0*/  MUFU.TANH R145, R31 ;  /* 0x0000001f00917308 */ /* 0x0002e20000002400 */
[----:B------:R-:W-:Y:S01]  /*c6e0*/  WARPGROUP.ARRIVE ;  /* 0x00000000000079c5 */ /* 0x000fe20000000000 */
[----:B------:R-:W-:Y:S01]  /*c6f0*/  FMUL.FTZ R146, R42, UR5 ;  /* 0x000000052a927c20 */ /* 0x000fe20008410000 */
[----:B--2---:R-:W-:Y:S02]  /*c700*/  IMAD.MOV.U32 R42, RZ, RZ, R149 ;  /* 0x000000ffff2a7224 */ /* 0x004fe400078e0095 */
[----:B------:R-:W-:Y:S01]  /*c710*/  FMUL.FTZ R149, R43, UR5 ;  /* 0x000000052b957c20 */ /* 0x000fe20008410000 */
[----:B------:R-:W-:Y:S01]  /*c720*/  FMUL.FTZ R144, R38, UR5 ;  /* 0x0000000526907c20 */ /* 0x000fe20008410000 */
[----:B------:R-:W-:Y:S01]  /*c730*/  HGMMA.64x64x16.F32.BF16 R88, R140, gdesc[UR8].tnspB, R88, gsb0 ;  /* 0x40e000088c587df0 */ /* 0x000fe20008001858 */
[----:B------:R2:W-:Y:S01]  /*c740*/  MUFU.TANH R147, R35 ;  /* 0x0000002300937308 */ /* 0x0005e20000002400 */
[----:B-1----:R-:W4:Y:S01]  /*c750*/  LDL R31, [R1+0x4c] ;  /* 0x00004c00011f7983 */ /* 0x002f220000100800 */
[----:B------:R-:W-:Y:S01]  /*c760*/  R2UR UR10, R10 ;  /* 0x000000000a0a72ca */ /* 0x000fe200000e0000 */
[----:B------:R-:W-:Y:S01]  /*c770*/  FMUL.FTZ R10, R24, UR5 ;  /* 0x00000005180a7c20 */ /* 0x000fe20008410000 */
[----:B------:R-:W-:Y:S01]  /*c780*/  R2UR UR11, R11 ;  /* 0x000000000b0b72ca */ /* 0x000fe200000e0000 */
[----:B------:R-:W-:Y:S01]  /*c790*/  FMUL.FTZ R11, R28, UR5 ;  /* 0x000000051c0b7c20 */ /* 0x000fe20008410000 */
[----:B------:R-:W-:Y:S01]  /*c7a0*/  FMUL.FTZ R24, R29, UR5 ;  /* 0x000000051d187c20 */ /* 0x000fe20008410000 */
[----:B------:R-:W-:Y:S01]  /*c7b0*/  FMUL.FTZ R29, R40, UR5 ;  /* 0x00000005281d7c20 */ /* 0x000fe20008410000 */
[----:B------:R-:W-:Y:S01]  /*c7c0*/  FMUL.FTZ R28, R37, UR5 ;  /* 0x00000005251c7c20 */ /* 0x000fe20008410000 */
[----:B--2---:R-:W2:Y:S01]  /*c7d0*/  LDL R35, [R1+0x20] ;  /* 0x0000200001237983 */ /* 0x004ea20000100800 */
[----:B------:R-:W-:Y:S01]  /*c7e0*/  MUFU.TANH R10, R10 ;  /* 0x0000000a000a7308 */ /* 0x000fe20000002400 */
[----:B------:R-:W-:-:S07]  /*c7f0*/  FMUL.FTZ R40, R45, UR5 ;  /* 0x000000052d287c20 */ /* 0x000fce0008410000 */
[----:B------:R-:W-:Y:S01]  /*c800*/  MUFU.TANH R11, R11 ;  /* 0x0000000b000b7308 */ /* 0x000fe20000002400 */
[----:B------:R-:W-:-:S07]  /*c810*/  FMUL.FTZ R38, R53, UR5 ;  /* 0x0000000535267c20 */ /* 0x000fce0008410000 */
[----:B------:R-:W-:Y:S08]  /*c820*/  MUFU.TANH R33, R33 ;  /* 0x0000002100217308 */ /* 0x000ff00000002400 */
[----:B------:R-:W-:Y:S01]  /*c830*/  MUFU.TANH R39, R39 ;  /* 0x0000002700277308 */ /* 0x000fe20000002400 */
[----:B------:R-:W-:-:S07]  /*c840*/  FMUL.FTZ R36, R60, UR5 ;  /* 0x000000053c247c20 */ /* 0x000fce0008410000 */
[----:B------:R-:W-:Y:S08]  /*c850*/  MUFU.TANH R144, R144 ;  /* 0x0000009000907308 */ /* 0x000ff00000002400 */
[----:B------:R-:W-:Y:S08]  /*c860*/  MUFU.TANH R146, R146 ;  /* 0x0000009200927308 */ /* 0x000ff00000002400 */
[----:B------:R-:W-:Y:S01]  /*c870*/  MUFU.TANH R149, R149 ;  /* 0x0000009500957308 */ /* 0x000fe20000002400 */
[----:B------:R-:W-:-:S07]  /*c880*/  WARPGROUP.DEPBAR.LE gsb0, 0x0 ;  /* 0x00008000000079c5 */ /* 0x000fce0000010000 */
[----:B------:R1:W0:Y:S01]  /*c890*/  MUFU.TANH R142, R30 ;  /* 0x0000001e008e7308 */ /* 0x0002220000002400 */
[----:B------:R-:W-:Y:S01]  /*c8a0*/  FMUL.FTZ R143, R25, UR5 ;  /* 0x00000005198f7c20 */ /* 0x000fe20008410000 */
[----:B------:R-:W-:Y:S01]  /*c8b0*/  WARPGROUP.ARRIVE ;  /* 0x00000000000079c5 */ /* 0x000fe20000000000 */
[----:B------:R-:W-:Y:S01]  /*c8c0*/  FMUL.FTZ R25, R32, UR5 ;  /* 0x0000000520197c20 */ /* 0x000fe20008410000 */
[----:B------:R-:W-:Y:S01]  /*c8d0*/  FMUL.FTZ R32, R44, UR5 ;  /* 0x000000052c207c20 */ /* 0x000fe20008410000 */
[----:B---3--:R-:W-:-:S03]  /*c8e0*/  IMAD.MOV.U32 R44, RZ, RZ, R145 ;  /* 0x000000ffff2c7224 */ /* 0x008fc600078e0091 */
[----:B------:R-:W-:Y:S01]  /*c8f0*/  HGMMA.64x64x16.F32.BF16 R88, R136, gdesc[UR8].tnspB, R88, gsb0 ;  /* 0x40e0000888587df0 */ /* 0x000fe20008001858 */
[----:B-1----:R-:W1:Y:S01]  /*c900*/  @P2 LDC R30, c[0x0][0x450] ;  /* 0x00011400ff1e2b82 */ /* 0x002e620000000800 */
[----:B------:R-:W3:Y:S01]  /*c910*/  MUFU.TANH R143, R143 ;  /* 0x0000008f008f7308 */ /* 0x000ee20000002400 */
[----:B0-----:R-:W-:-:S07]  /*c920*/  IMAD.MOV.U32 R43, RZ, RZ, R142 ;  /* 0x000000ffff2b7224 */ /* 0x001fce00078e008e */
[----:B------:R-:W0:Y:S01]  /*c930*/  MUFU.TANH R24, R24 ;  /* 0x0000001800187308 */ /* 0x000e220000002400 */
[----:B------:R-:W-:-:S04]  /*c940*/  IMAD.MOV.U32 R142, RZ, RZ, -0x80 ;  /* 0xffffff80ff8e7424 */ /* 0x000fc800078e00ff */
[----:B------:R-:W-:Y:S02]  /*c950*/  IMAD R142, R12, R142, 0x1 ;  /* 0x000000010c8e7424 */ /* 0x000fe400078e028e */
[----:B------:R-:W-:Y:S02]  /*c960*/  IMAD.MOV.U32 R45, RZ, RZ, R147 ;  /* 0x000000ffff2d7224 */ /* 0x000fe400078e0093 */
[----:B------:R-:W-:Y:S01]  /*c970*/  FMUL.FTZ R147, R47, UR5 ;  /* 0x000000052f937c20 */ /* 0x000fe20008410000 */
[----:B------:R-:W-:Y:S01]  /*c980*/  FMUL.FTZ R47, R52, UR5 ;  /* 0x00000005342f7c20 */ /* 0x000fe20008410000 */
[----:B------:R-:W0:Y:S01]  /*c990*/  MUFU.TANH R25, R25 ;  /* 0x0000001900197308 */ /* 0x000e220000002400 */
[----:B------:R-:W-:Y:S02]  /*c9a0*/  IMAD.MOV.U32 R52, RZ, RZ, R44 ;  /* 0x000000ffff347224 */ /* 0x000fe400078e002c */
[----:B------:R-:W-:Y:S02]  /*c9b0*/  IMAD.MOV.U32 R53, RZ, RZ, R45 ;  /* 0x000000ffff357224 */ /* 0x000fe400078e002d */
[----:B------:R-:W-:-:S03]  /*c9c0*/  FMUL.FTZ R141, R51, UR5 ;  /* 0x00000005338d7c20 */ /* 0x000fc60008410000 */
[----:B------:R-:W-:Y:S01]  /*c9d0*/  MUFU.TANH R28, R28 ;  /* 0x0000001c001c7308 */ /* 0x000fe20000002400 */
[----:B------:R-:W-:-:S07]  /*c9e0*/  IMAD.MOV.U32 R51, RZ, RZ, R43 ;  /* 0x000000ffff337224 */ /* 0x000fce00078e002b */
[----:B------:R-:W0:Y:S08]  /*c9f0*/  MUFU.TANH R29, R29 ;  /* 0x0000001d001d7308 */ /* 0x000e300000002400 */
[----:B------:R-:W0:Y:S08]  /*ca00*/  MUFU.TANH R32, R32 ;  /* 0x0000002000207308 */ /* 0x000e300000002400 */
[----:B------:R-:W0:Y:S01]  /*ca10*/  MUFU.TANH R40, R40 ;  /* 0x0000002800287308 */ /* 0x000e220000002400 */
[----:B------:R-:W-:Y:S01]  /*ca20*/  FMUL.FTZ R37, R57, UR5 ;  /* 0x0000000539257c20 */ /* 0x000fe20008410000 */
[----:B------:R-:W-:Y:S01]  /*ca30*/  FMUL.FTZ R145, R46, UR5 ;  /* 0x000000052e917c20 */ /* 0x000fe20008410000 */
[----:B------:R-:W-:-:S05]  /*ca40*/  FMUL.FTZ R46, R56, UR5 ;  /* 0x00000005382e7c20 */ /* 0x000fca0008410000 */
[----:B------:R-:W0:Y:S08]  /*ca50*/  MUFU.TANH R47, R47 ;  /* 0x0000002f002f7308 */ /* 0x000e300000002400 */
[----:B------:R-:W0:Y:S01]  /*ca60*/  MUFU.TANH R38, R38 ;  /* 0x0000002600267308 */ /* 0x000e220000002400 */
[----:B-----5:R-:W-:Y:S01]  /*ca70*/  IADD3 R142, R48, R142, -R49 ;  /* 0x0000008e308e7210 */ /* 0x020fe20007ffe831 */
[----:B------:R-:W-:-:S02]  /*ca80*/  IMAD.MOV.U32 R48, RZ, RZ, R42 ;  /* 0x000000ffff307224 */ /* 0x000fc400078e002a */
[----:B----4-:R-:W-:-:S04]  /*ca90*/  IMAD.IADD R31, R31, 0x1, R34 ;  /* 0x000000011f1f7824 */ /* 0x010fc800078e0222 */
[----:B------:R-:W-:-:S04]  /*caa0*/  @P2 IMAD.HI.U32 R34, R31, R9, RZ ;  /* 0x000000091f222227 */ /* 0x000fc800078e00ff */
[----:B------:R-:W-:Y:S01]  /*cab0*/  IMAD.MOV.U32 R9, RZ, RZ, R31 ;  /* 0x000000ffff097224 */ /* 0x000fe200078e001f */
[----:B-1----:R-:W-:-:S05]  /*cac0*/  @P2 SHF.R.U32.HI R9, RZ, R30, R34 ;  /* 0x0000001eff092219 */ /* 0x002fca0000011622 */
[----:B------:R-:W1:Y:S01]  /*cad0*/  SHFL.IDX PT, R34, R9, RZ, 0x1c1f ;  /* 0x001c1fff09227589 */ /* 0x000e6200000e0000 */
[----:B--2---:R-:W-:-:S04]  /*cae0*/  IMAD.IADD R142, R142, 0x1, -R35 ;  /* 0x000000018e8e7824 */ /* 0x004fc800078e0a23 */
[----:B-1----:R-:W-:-:S05]  /*caf0*/  IMAD.IADD R34, R142, 0x1, R34 ;  /* 0x000000018e227824 */ /* 0x002fca00078e0222 */
[C---:B------:R-:W-:Y:S02]  /*cb00*/  ISETP.GT.AND P3, PT, R34.reuse, RZ, PT ;  /* 0x000000ff2200720c */ /* 0x040fe40003f64270 */
[----:B------:R-:W-:Y:S02]  /*cb10*/  ISETP.GT.AND P4, PT, R34, 0x1, PT ;  /* 0x000000012200780c */ /* 0x000fe40003f84270 */
[----:B------:R-:W-:Y:S02]  /*cb20*/  FSEL R44, R10, -INF , P3 ;  /* 0xff8000000a2c7808 */ /* 0x000fe40001800000 */
[----:B------:R-:W-:Y:S02]  /*cb30*/  ISETP.GT.AND P3, PT, R34, 0x8, PT ;  /* 0x000000082200780c */ /* 0x000fe40003f64270 */
[----:B---3--:R-:W-:Y:S02]  /*cb40*/  FSEL R143, R143, -INF , P4 ;  /* 0xff8000008f8f7808 */ /* 0x008fe40002000000 */
[----:B------:R-:W-:Y:S01]  /*cb50*/  FMNMX.FTZ R42, R44, R13, !PT ;  /* 0x0000000d2c2a7209 */ /* 0x000fe20007810000 */
[----:B------:R1:W-:Y:S01]  /*cb60*/  MUFU.TANH R10, R68 ;  /* 0x00000044000a7308 */ /* 0x0003e20000002400 */
[----:B------:R-:W-:-:S02]  /*cb70*/  ISETP.GT.AND P4, PT, R34, 0x9, PT ;  /* 0x000000092200780c */ /* 0x000fc40003f84270 */
[----:B------:R-:W-:Y:S02]  /*cb80*/  FMNMX.FTZ R42, R143, R42, !PT ;  /* 0x0000002a8f2a7209 */ /* 0x000fe40007810000 */
[----:B0-----:R-:W-:Y:S02]  /*cb90*/  FSEL R45, R24, -INF , P4 ;  /* 0xff800000182d7808 */ /* 0x001fe40002000000 */
[----:B-1----:R-:W-:Y:S02]  /*cba0*/  FSEL R68, R11, -INF , P3 ;  /* 0xff8000000b447808 */ /* 0x002fe40001800000 */
[----:B------:R-:W-:Y:S02]  /*cbb0*/  ISETP.GT.AND P3, PT, R34, 0x10, PT ;  /* 0x000000102200780c */ /* 0x000fe40003f64270 */
[----:B------:R-:W-:Y:S02]  /*cbc0*/  FMNMX.FTZ R42, R68, R42, !PT ;  /* 0x0000002a442a7209 */ /* 0x000fe40007810000 */
[----:B------:R-:W-:-:S02]  /*cbd0*/  ISETP.GT.AND P4, PT, R34, 0x11, PT ;  /* 0x000000112200780c */ /* 0x000fc40003f84270 */
[----:B------:R-:W-:Y:S02]  /*cbe0*/  FSEL R43, R25, -INF , P3 ;  /* 0xff800000192b7808 */ /* 0x000fe40001800000 */
[----:B------:R-:W-:Y:S01]  /*cbf0*/  FMNMX.FTZ R42, R45, R42, !PT ;  /* 0x0000002a2d2a7209 */ /* 0x000fe20007810000 */
[----:B------:R-:W-:Y:S01]  /*cc00*/  FMUL.FTZ R35, R65, UR5 ;  /* 0x0000000541237c20 */ /* 0x000fe20008410000 */
[----:B------:R-:W-:Y:S02]  /*cc10*/  ISETP.GT.AND P3, PT, R34, 0x18, PT ;  /* 0x000000182200780c */ /* 0x000fe40003f64270 */
[----:B------:R-:W-:Y:S02]  /*cc20*/  FSEL R65, R26, -INF , P4 ;  /* 0xff8000001a417808 */ /* 0x000fe40002000000 */
[----:B------:R-:W-:Y:S02]  /*cc30*/  FMNMX.FTZ R24, R43, R42, !PT ;  /* 0x0000002a2b187209 */ /* 0x000fe40007810000 */
[----:B------:R-:W-:-:S02]  /*cc40*/  ISETP.GT.AND P4, PT, R34, 0x19, PT ;  /* 0x000000192200780c */ /* 0x000fc40003f84270 */
[----:B------:R-:W-:Y:S02]  /*cc50*/  FSEL R42, R27, -INF , P3 ;  /* 0xff8000001b2a7808 */ /* 0x000fe40001800000 */
[----:B------:R-:W-:Y:S01]  /*cc60*/  FMNMX.FTZ R24, R65, R24, !PT ;  /* 0x0000001841187209 */ /* 0x000fe20007810000 */
[----:B------:R0:W-:Y:S01]  /*cc70*/  MUFU.TANH R11, R69 ;  /* 0x00000045000b7308 */ /* 0x0001e20000002400 */
[----:B------:R-:W-:Y:S02]  /*cc80*/  ISETP.GT.AND P3, PT, R34, 0x20, PT ;  /* 0x000000202200780c */ /* 0x000fe40003f64270 */
[----:B------:R-:W-:Y:S01]  /*cc90*/  FMNMX.FTZ R24, R42, R24, !PT ;  /* 0x000000182a187209 */ /* 0x000fe20007810000 */
[----:B------:R-:W-:Y:S01]  /*cca0*/  FMUL.FTZ R49, R72, UR5 ;  /* 0x0000000548317c20 */ /* 0x000fe20008410000 */
[----:B------:R-:W-:Y:S02]  /*ccb0*/  FSEL R72, R29, -INF , P3 ;  /* 0xff8000001d487808 */ /* 0x000fe40001800000 */
[----:B0-----:R-:W-:-:S02]  /*ccc0*/  FSEL R69, R28, -INF , P4 ;  /* 0xff8000001c457808 */ /* 0x001fc40002000000 */
[C---:B------:R-:W-:Y:S02]  /*ccd0*/  ISETP.GT.AND P4, PT, R34.reuse, 0x21, PT ;  /* 0x000000212200780c */ /* 0x040fe40003f84270 */
[----:B------:R-:W-:Y:S02]  /*cce0*/  FMNMX.FTZ R24, R69, R24, !PT ;  /* 0x0000001845187209 */ /* 0x000fe40007810000 */
[----:B------:R-:W-:Y:S02]  /*ccf0*/  ISETP.GT.AND P3, PT, R34, 0x28, PT ;  /* 0x000000282200780c */ /* 0x000fe40003f64270 */
[----:B------:R-:W-:Y:S02]  /*cd00*/  FSEL R41, R41, -INF , P4 ;  /* 0xff80000029297808 */ /* 0x000fe40002000000 */
[----:B------:R-:W-:Y:S01]  /*cd10*/  FMNMX.FTZ R24, R72, R24, !PT ;  /* 0x0000001848187209 */ /* 0x000fe20007810000 */
[----:B------:R-:W-:Y:S01]  /*cd20*/  IMAD.MOV.U32 R57, RZ, RZ, R48 ;  /* 0x000000ffff397224 */ /* 0x000fe200078e0030 */
[----:B------:R-:W-:-:S02]  /*cd30*/  ISETP.GT.AND P4, PT, R34, 0x29, PT ;  /* 0x000000292200780c */ /* 0x000fc40003f84270 */
[----:B------:R-:W-:Y:S02]  /*cd40*/  FSEL R48, R32, -INF , P3 ;  /* 0xff80000020307808 */ /* 0x000fe40001800000 */
[----:B------:R-:W-:Y:S01]  /*cd50*/  FMNMX.FTZ R24, R41, R24, !PT ;  /* 0x0000001829187209 */ /* 0x000fe20007810000 */
[----:B------:R-:W-:Y:S02]  /*cd60*/  WARPGROUP.DEPBAR.LE gsb0, 0x0 ;  /* 0x00008000000079c5 */ /* 0x000fe40000010000 */
[----:B------:R-:W-:Y:S02]  /*cd70*/  ISETP.GT.AND P3, PT, R34, 0x30, PT ;  /* 0x000000302200780c */ /* 0x000fe40003f64270 */
[----:B------:R-:W-:Y:S02]  /*cd80*/  FSEL R40, R40, -INF , P4 ;  /* 0xff80000028287808 */ /* 0x000fe40002000000 */
[----:B------:R-:W-:Y:S01]  /*cd90*/  FMNMX.FTZ R24, R48, R24, !PT ;  /* 0x0000001830187209 */ /* 0x000fe20007810000 */
[----:B------:R-:W-:Y:S01]  /*cda0*/  FMUL.FTZ R139, R55, UR5 ;  /* 0x00000005378b7c20 */ /* 0x000fe20008410000 */
[----:B------:R-:W0:Y:S01]  /*cdb0*/  MUFU.TANH R46, R46 ;  /* 0x0000002e002e7308 */ /* 0x000e220000002400 */
[----:B------:R-:W-:Y:S01]  /*cdc0*/  IMAD.MOV.U32 R55, RZ, RZ, R51 ;  /* 0x000000ffff377224 */ /* 0x000fe200078e0033 */
[----:B------:R-:W-:-:S02]  /*cdd0*/  IADD3 R30, R8, 0x200, RZ ;  /* 0x00000200081e7810 */ /* 0x000fc40007ffe0ff */
[----:B------:R-:W-:Y:S02]  /*cde0*/  ISETP.GT.AND P4, PT, R34, 0x31, PT ;  /* 0x000000312200780c */ /* 0x000fe40003f84270 */
[----:B------:R-:W-:Y:S02]  /*cdf0*/  FSEL R51, R33, -INF , P3 ;  /* 0xff80000021337808 */ /* 0x000fe40001800000 */
[----:B------:R-:W-:Y:S01]  /*ce00*/  FMNMX.FTZ R24, R40, R24, !PT ;  /* 0x0000001828187209 */ /* 0x000fe20007810000 */
[----:B------:R-:W1:Y:S01]  /*ce10*/  MUFU.TANH R37, R37 ;  /* 0x0000002500257308 */ /* 0x000e620000002400 */
[----:B------:R-:W-:Y:S01]  /*ce20*/  IMAD.MOV.U32 R31, RZ, RZ, 0x40000040 ;  /* 0x40000040ff1f7424 */ /* 0x000fe200078e00ff */
[----:B------:R-:W-:Y:S01]  /*ce30*/  R2UR UR10, R30 ;  /* 0x000000001e0a72ca */ /* 0x000fe200000e0000 */
[----:B------:R-:W-:Y:S01]  /*ce40*/  FMUL.FTZ R30, R61, UR5 ;  /* 0x000000053d1e7c20 */ /* 0x000fe20008410000 */
[----:B------:R-:W-:Y:S02]  /*ce50*/  ISETP.GT.AND P3, PT, R34, 0x38, PT ;  /* 0x000000382200780c */ /* 0x000fe40003f64270 */
[----:B------:R-:W-:-:S02]  /*ce60*/  FSEL R39, R39, -INF , P4 ;  /* 0xff80000027277808 */ /* 0x000fc40002000000 */
[----:B------:R-:W-:Y:S01]  /*ce70*/  FMNMX.FTZ R24, R51, R24, !PT ;  /* 0x0000001833187209 */ /* 0x000fe20007810000 */
[----:B------:R-:W2:Y:S01]  /*ce80*/  MUFU.TANH R36, R36 ;  /* 0x0000002400247308 */ /* 0x000ea20000002400 */
[----:B------:R-:W-:Y:S01]  /*ce90*/  R2UR UR11, R31 ;  /* 0x000000001f0b72ca */ /* 0x000fe200000e0000 */
[----:B------:R-:W-:Y:S01]  /*cea0*/  FMUL.FTZ R31, R64, UR5 ;  /* 0x00000005401f7c20 */ /* 0x000fe20008410000 */
[C---:B------:R-:W-:Y:S02]  /*ceb0*/  ISETP.GT.AND P4, PT, R34.reuse, 0x39, PT ;  /* 0x000000392200780c */ /* 0x040fe40003f84270 */
[----:B------:R-:W-:Y:S02]  /*cec0*/  FSEL R47, R47, -INF , P3 ;  /* 0xff8000002f2f7808 */ /* 0x000fe40001800000 */
[----:B------:R-:W-:Y:S01]  /*ced0*/  FMNMX.FTZ R24, R39, R24, !PT ;  /* 0x0000001827187209 */ /* 0x000fe20007810000 */
[----:B------:R-:W3:Y:S01]  /*cee0*/  MUFU.TANH R30, R30 ;  /* 0x0000001e001e7308 */ /* 0x000ee20000002400 */
[----:B------:R-:W-:-:S02]  /*cef0*/  ISETP.GT.AND P3, PT, R34, 0x40, PT ;  /* 0x000000402200780c */ /* 0x000fc40003f64270 */
[----:B------:R-:W-:Y:S02]  /*cf00*/  FSEL R38, R38, -INF , P4 ;  /* 0xff80000026267808 */ /* 0x000fe40002000000 */
[----:B------:R-:W-:Y:S02]  /*cf10*/  FMNMX.FTZ R24, R47, R24, !PT ;  /* 0x000000182f187209 */ /* 0x000fe40007810000 */
[----:B------:R-:W-:Y:S01]  /*cf20*/  ISETP.GT.AND P4, PT, R34, 0x41, PT ;  /* 0x000000412200780c */ /* 0x000fe20003f84270 */
[----:B------:R-:W4:Y:S01]  /*cf30*/  MUFU.TANH R31, R31 ;  /* 0x0000001f001f7308 */ /* 0x000f220000002400 */
[----:B0-----:R-:W-:Y:S02]  /*cf40*/  FSEL R46, R46, -INF , P3 ;  /* 0xff8000002e2e7808 */ /* 0x001fe40001800000 */
[----:B------:R-:W-:Y:S02]  /*cf50*/  FMNMX.FTZ R24, R38, R24, !PT ;  /* 0x0000001826187209 */ /* 0x000fe40007810000 */
[----:B------:R-:W-:-:S02]  /*cf60*/  ISETP.GT.AND P3, PT, R34, 0x48, PT ;  /* 0x000000482200780c */ /* 0x000fc40003f64270 */
[----:B-1----:R-:W-:Y:S01]  /*cf70*/  FSEL R37, R37, -INF , P4 ;  /* 0xff80000025257808 */ /* 0x002fe20002000000 */
[----:B------:R-:W0:Y:S01]  /*cf80*/  MUFU.TANH R35, R35 ;  /* 0x0000002300237308 */ /* 0x000e220000002400 */
[----:B------:R-:W-:Y:S01]  /*cf90*/  FMNMX.FTZ R24, R46, R24, !PT ;  /* 0x000000182e187209 */ /* 0x000fe20007810000 */
[----:B------:R-:W-:Y:S01]  /*cfa0*/  FMUL.FTZ R140, R50, UR5 ;  /* 0x00000005328c7c20 */ /* 0x000fe20008410000 */
[----:B------:R-:W-:Y:S01]  /*cfb0*/  ISETP.GT.AND P5, PT, R34, 0x49, PT ;  /* 0x000000492200780c */ /* 0x000fe20003fa4270 */
[----:B------:R-:W-:Y:S01]  /*cfc0*/  FMUL.FTZ R50, R73, UR5 ;  /* 0x0000000549327c20 */ /* 0x000fe20008410000 */
[----:B--2---:R-:W-:Y:S02]  /*cfd0*/  FSEL R36, R36, -INF , P3 ;  /* 0xff80000024247808 */ /* 0x004fe40001800000 */
[----:B------:R-:W-:Y:S01]  /*cfe0*/  FMNMX.FTZ R25, R37, R24, !PT ;  /* 0x0000001825197209 */ /* 0x000fe20007810000 */
[----:B------:R-:W-:Y:S01]  /*cff0*/  IMAD.MOV.U32 R73, RZ, RZ, R53 ;  /* 0x000000ffff497224 */ /* 0x000fe200078e0035 */
[----:B------:R-:W-:Y:S01]  /*d000*/  ISETP.GT.AND P4, PT, R34, 0x50, PT ;  /* 0x000000502200780c */ /* 0x000fe20003f84270 */
[----:B------:R-:W-:Y:S01]  /*d010*/  IMAD.MOV.U32 R56, RZ, RZ, R52 ;  /* 0x000000ffff387224 */ /* 0x000fe200078e0034 */
[----:B---3--:R-:W-:-:S02]  /*d020*/  FSEL R32, R30, -INF , P5 ;  /* 0xff8000001e207808 */ /* 0x008fc40002800000 */
[----:B------:R-:W-:Y:S01]  /*d030*/  FMNMX.FTZ R28, R36, R25, !PT ;  /* 0x00000019241c7209 */ /* 0x000fe20007810000 */
[----:B------:R-:W-:Y:S01]  /*d040*/  FMUL.FTZ R52, R76, UR5 ;  /* 0x000000054c347c20 */ /* 0x000fe20008410000 */
[----:B------:R-:W-:Y:S01]  /*d050*/  FMUL.FTZ R53, R77, UR5 ;  /* 0x000000054d357c20 */ /* 0x000fe20008410000 */
[----:B------:R-:W1:Y:S01]  /*d060*/  MUFU.TANH R49, R49 ;  /* 0x0000003100317308 */ /* 0x000e620000002400 */
[C---:B------:R-:W-:Y:S02]  /*d070*/  ISETP.GT.AND P5, PT, R34.reuse, 0x58, PT ;  /* 0x000000582200780c */ /* 0x040fe40003fa4270 */
[----:B------:R-:W-:Y:S02]  /*d080*/  ISETP.GT.AND P3, PT, R34, 0x51, PT ;  /* 0x000000512200780c */ /* 0x000fe40003f64270 */
[----:B----4-:R-:W-:Y:S02]  /*d090*/  FSEL R24, R31, -INF , P4 ;  /* 0xff8000001f187808 */ /* 0x010fe40002000000 */
[----:B------:R-:W-:Y:S01]  /*d0a0*/  FMNMX.FTZ R28, R32, R28, !PT ;  /* 0x0000001c201c7209 */ /* 0x000fe20007810000 */
[----:B------:R-:W2:Y:S01]  /*d0b0*/  MUFU.TANH R50, R50 ;  /* 0x0000003200327308 */ /* 0x000ea20000002400 */
[----:B------:R-:W-:-:S02]  /*d0c0*/  FSEL R26, R10, -INF , P5 ;  /* 0xff8000000a1a7808 */ /* 0x000fc40002800000 */
[----:B0-----:R-:W-:Y:S02]  /*d0d0*/  FSEL R25, R35, -INF , P3 ;  /* 0xff80000023197808 */ /* 0x001fe40001800000 */
[----:B------:R-:W-:-:S03]  /*d0e0*/  FMNMX.FTZ R10, R24, R28, !PT ;  /* 0x0000001c180a7209 */ /* 0x000fc60007810000 */
[----:B------:R-:W0:Y:S01]  /*d0f0*/  MUFU.TANH R52, R52 ;  /* 0x0000003400347308 */ /* 0x000e220000002400 */
[----:B------:R-:W-:Y:S02]  /*d100*/  ISETP.GT.AND P4, PT, R34, 0x59, PT ;  /* 0x000000592200780c */ /* 0x000fe40003f84270 */
[----:B------:R-:W-:-:S05]  /*d110*/  FMNMX.FTZ R10, R25, R10, !PT ;  /* 0x0000000a190a7209 */ /* 0x000fca0007810000 */
[----:B------:R-:W3:Y:S08]  /*d120*/  MUFU.TANH R53, R53 ;  /* 0x0000003500357308 */ /* 0x000ef00000002400 */
[----:B------:R-:W4:Y:S01]  /*d130*/  MUFU.TANH R33, R80 ;  /* 0x0000005000217308 */ /* 0x000f220000002400 */
[----:B------:R-:W-:Y:S01]  /*d140*/  FMUL.FTZ R138, R54, UR5 ;  /* 0x00000005368a7c20 */ /* 0x000fe20008410000 */
[C---:B------:R-:W-:Y:S01]  /*d150*/  ISETP.GT.AND P3, PT, R34.reuse, 0x60, PT ;  /* 0x000000602200780c */ /* 0x040fe20003f64270 */
[----:B------:R-:W-:Y:S01]  /*d160*/  FMUL.FTZ R54, R81, UR5 ;  /* 0x0000000551367c20 */ /* 0x000fe20008410000 */
[----:B------:R-:W-:-:S02]  /*d170*/  ISETP.GT.AND P5, PT, R34, 0x61, PT ;  /* 0x000000612200780c */ /* 0x000fc40003fa4270 */
[----:B------:R-:W-:Y:S02]  /*d180*/  FSEL R27, R11, -INF , P4 ;  /* 0xff8000000b1b7808 */ /* 0x000fe40002000000 */
[----:B------:R-:W-:Y:S02]  /*d190*/  FMNMX.FTZ R10, R26, R10, !PT ;  /* 0x0000000a1a0a7209 */ /* 0x000fe40007810000 */
[----:B-1----:R-:W-:Y:S02]  /*d1a0*/  FSEL R28, R49, -INF , P3 ;  /* 0xff800000311c7808 */ /* 0x002fe40001800000 */
[----:B--2---:R-:W-:Y:S02]  /*d1b0*/  FSEL R29, R50, -INF , P5 ;  /* 0xff800000321d7808 */ /* 0x004fe40002800000 */
[----:B------:R-:W-:Y:S02]  /*d1c0*/  FMNMX.FTZ R10, R27, R10, !PT ;  /* 0x0000000a1b0a7209 */ /* 0x000fe40007810000 */
[----:B------:R-:W-:-:S02]  /*d1d0*/  ISETP.GT.AND P4, PT, R34, 0x68, PT ;  /* 0x000000682200780c */ /* 0x000fc40003f84270 */
[C---:B------:R-:W-:Y:S02]  /*d1e0*/  ISETP.GT.AND P3, PT, R34.reuse, 0x69, PT ;  /* 0x000000692200780c */ /* 0x040fe40003f64270 */
[----:B------:R-:W-:Y:S01]  /*d1f0*/  ISETP.GT.AND P5, PT, R34, 0x70, PT ;  /* 0x000000702200780c */ /* 0x000fe20003fa4270 */
[----:B------:R-:W1:Y:S01]  /*d200*/  MUFU.TANH R54, R54 ;  /* 0x0000003600367308 */ /* 0x000e620000002400 */
[----:B------:R-:W-:Y:S01]  /*d210*/  FMNMX.FTZ R10, R28, R10, !PT ;  /* 0x0000000a1c0a7209 */ /* 0x000fe20007810000 */
[----:B------:R-:W-:Y:S01]  /*d220*/  FMUL.FTZ R35, R85, UR5 ;  /* 0x0000000555237c20 */ /* 0x000fe20008410000 */
[----:B0-----:R-:W-:Y:S02]  /*d230*/  FSEL R30, R52, -INF , P4 ;  /* 0xff800000341e7808 */ /* 0x001fe40002000000 */
[----:B---3--:R-:W-:Y:S02]  /*d240*/  FSEL R31, R53, -INF , P3 ;  /* 0xff800000351f7808 */ /* 0x008fe40001800000 */
[----:B----4-:R-:W-:-:S02]  /*d250*/  FSEL R11, R33, -INF , P5 ;  /* 0xff800000210b7808 */ /* 0x010fc40002800000 */
[C---:B------:R-:W-:Y:S02]  /*d260*/  ISETP.GT.AND P4, PT, R34.reuse, 0x71, PT ;  /* 0x000000712200780c */ /* 0x040fe40003f84270 */
[C---:B------:R-:W-:Y:S02]  /*d270*/  ISETP.GT.AND P3, PT, R34.reuse, 0x78, PT ;  /* 0x000000782200780c */ /* 0x040fe40003f64270 */
[----:B------:R-:W-:Y:S02]  /*d280*/  ISETP.GT.AND P5, PT, R34, 0x79, PT ;  /* 0x000000792200780c */ /* 0x000fe40003fa4270 */
[----:B------:R-:W0:Y:S01]  /*d290*/  MUFU.TANH R34, R84 ;  /* 0x0000005400227308 */ /* 0x000e220000002400 */
[----:B------:R-:W-:-:S04]  /*d2a0*/  FMNMX.FTZ R10, R29, R10, !PT ;  /* 0x0000000a1d0a7209 */ /* 0x000fc80007810000 */
[----:B------:R-:W-:-:S03]  /*d2b0*/  FMNMX.FTZ R10, R30, R10, !PT ;  /* 0x0000000a1e0a7209 */ /* 0x000fc60007810000 */
[----:B------:R-:W2:Y:S01]  /*d2c0*/  MUFU.TANH R35, R35 ;  /* 0x0000002300237308 */ /* 0x000ea20000002400 */
[----:B------:R-:W-:Y:S02]  /*d2d0*/  FMNMX.FTZ R10, R31, R10, !PT ;  /* 0x0000000a1f0a7209 */ /* 0x000fe40007810000 */
[----:B-1----:R-:W-:Y:S02]  /*d2e0*/  FSEL R33, R54, -INF , P4 ;  /* 0xff80000036217808 */ /* 0x002fe40002000000 */
[----:B------:R-:W-:Y:S02]  /*d2f0*/  FMNMX.FTZ R10, R11, R10, !PT ;  /* 0x0000000a0b0a7209 */ /* 0x000fe40007810000 */
[----:B0-----:R-:W-:Y:S02]  /*d300*/  FSEL R34, R34, -INF , P3 ;  /* 0xff80000022227808 */ /* 0x001fe40001800000 */
[----:B------:R-:W-:-:S04]  /*d310*/  FMNMX.FTZ R10, R33, R10, !PT ;  /* 0x0000000a210a7209 */ /* 0x000fc80007810000 */
[----:B------:R-:W-:Y:S02]  /*d320*/  FMNMX.FTZ R10, R34, R10, !PT ;  /* 0x0000000a220a7209 */ /* 0x000fe40007810000 */
[----:B--2---:R-:W-:-:S04]  /*d330*/  FSEL R35, R35, -INF , P5 ;  /* 0xff80000023237808 */ /* 0x004fc80002800000 */
[----:B------:R-:W-:Y:S01]  /*d340*/  FMNMX.FTZ R10, R35, R10, !PT ;  /* 0x0000000a230a7209 */ /* 0x000fe20007810000 */
[----:B------:R-:W-:-:S04]  /*d350*/  IMAD.MOV.U32 R84, RZ, RZ, R56 ;  /* 0x000000ffff547224 */ /* 0x000fc800078e0038 */
[----:B------:R-:W0:Y:S01]  /*d360*/  SHFL.BFLY PT, R56, R10, 0x2, 0x1f ;  /* 0x0c401f000a387f89 */ /* 0x000e2200000e0000 */
[----:B------:R-:W-:-:S03]  /*d370*/  FMUL.FTZ R49, R62, UR5 ;  /* 0x000000053e317c20 */ /* 0x000fc60008410000 */
[----:B------:R-:W1:Y:S01]  /*d380*/  SHFL.IDX PT, R62, R9, 0x1, 0x1c1f ;  /* 0x003c1f00093e7f89 */ /* 0x000e6200000e0000 */
[----:B0-----:R-:W-:-:S05]  /*d390*/  FMNMX.FTZ R10, R10, R56, !PT ;  /* 0x000000380a0a7209 */ /* 0x001fca0007810000 */
[----:B------:R-:W0:Y:S01]  /*d3a0*/  SHFL.BFLY PT, R61, R10, 0x1, 0x1f ;  /* 0x0c201f000a3d7f89 */ /* 0x000e2200000e0000 */
[----:B-1----:R-:W-:Y:S01]  /*d3b0*/  IMAD.IADD R62, R142, 0x1, R62 ;  /* 0x000000018e3e7824 */ /* 0x002fe200078e023e */
[----:B------:R-:W-:Y:S01]  /*d3c0*/  MOV R76, R150 ;  /* 0x00000096004c7202 */ /* 0x000fe20000000f00 */
[----:B------:R-:W-:-:S03]  /*d3d0*/  IMAD.MOV.U32 R77, RZ, RZ, R148 ;  /* 0x000000ffff4d7224 */ /* 0x000fc600078e0094 */
[C---:B------:R-:W-:Y:S02]  /*d3e0*/  ISETP.GT.AND P5, PT, R62.reuse, RZ, PT ;  /* 0x000000ff3e00720c */ /* 0x040fe40003fa4270 */
[----:B------:R-:W-:Y:S02]  /*d3f0*/  ISETP.GT.AND P4, PT, R62, 0x1, PT ;  /* 0x000000013e00780c */ /* 0x000fe40003f84270 */
[----:B------:R-:W-:Y:S01]  /*d400*/  FSEL R76, R76, -INF , P5 ;  /* 0xff8000004c4c7808 */ /* 0x000fe20002800000 */
[----:B------:R-:W-:Y:S02]  /*d410*/  IMAD.MOV.U32 R85, RZ, RZ, R55 ;  /* 0x000000ffff557224 */ /* 0x000fe400078e0037 */
[----:B------:R-:W-:Y:S01]  /*d420*/  FMUL.FTZ R50, R63, UR5 ;  /* 0x000000053f327c20 */ /* 0x000fe20008410000 */
[----:B------:R-:W-:Y:S01]  /*d430*/  ISETP.GT.AND P5, PT, R62, 0x8, PT ;  /* 0x000000083e00780c */ /* 0x000fe20003fa4270 */
[----:B------:R-:W-:Y:S01]  /*d440*/  IMAD.U32 R9, RZ, RZ, UR7 ;  /* 0x00000007ff097e24 */ /* 0x000fe2000f8e00ff */
[----:B------:R-:W-:-:S02]  /*d450*/  FSEL R77, R77, -INF , P4 ;  /* 0xff8000004d4d7808 */ /* 0x000fc40002000000 */
[----:B------:R-:W-:Y:S01]  /*d460*/  FMNMX.FTZ R63, R76, R15, !PT ;  /* 0x0000000f4c3f7209 */ /* 0x000fe20007810000 */
[----:B------:R-:W-:Y:S02]  /*d470*/  IMAD.MOV.U32 R80, RZ, RZ, R57 ;  /* 0x000000ffff507224 */ /* 0x000fe400078e0039 */
[----:B------:R-:W-:Y:S01]  /*d480*/  FMUL.FTZ R57, R78, UR5 ;  /* 0x000000054e397c20 */ /* 0x000fe20008410000 */
[----:B------:R-:W-:Y:S02]  /*d490*/  ISETP.GT.AND P4, PT, R62, 0x9, PT ;  /* 0x000000093e00780c */ /* 0x000fe40003f84270 */
[----:B0-----:R-:W-:Y:S02]  /*d4a0*/  FMNMX.FTZ R10, R10, R61, !PT ;  /* 0x0000003d0a0a7209 */ /* 0x001fe40007810000 */
[----:B------:R-:W-:Y:S02]  /*d4b0*/  FSEL R78, R85, -INF , P5 ;  /* 0xff800000554e7808 */ /* 0x000fe40002800000 */
[----:B------:R-:W-:Y:S01]  /*d4c0*/  FMNMX.FTZ R63, R77, R63, !PT ;  /* 0x0000003f4d3f7209 */ /* 0x000fe20007810000 */
[----:B------:R-:W-:Y:S01]  /*d4d0*/  FMUL.FTZ R64, R10, R9 ;  /* 0x000000090a407220 */ /* 0x000fe20000410000 */
[----:B------:R-:W-:Y:S01]  /*d4e0*/  FMUL.FTZ R136, R58, UR5 ;  /* 0x000000053a887c20 */ /* 0x000fe20008410000 */
[----:B------:R-:W-:Y:S01]  /*d4f0*/  FSETP.NEU.FTZ.AND P3, PT, R10, -INF , PT ;  /* 0xff8000000a00780b */ /* 0x000fe20003f7d000 */
[----:B------:R-:W-:Y:S01]  /*d500*/  FMUL.FTZ R58, R79, UR5 ;  /* 0x000000054f3a7c20 */ /* 0x000fe20008410000 */
[----:B------:R-:W-:-:S02]  /*d510*/  ISETP.GT.AND P5, PT, R62, 0x10, PT ;  /* 0x000000103e00780c */ /* 0x000fc40003fa4270 */
[----:B------:R-:W-:Y:S02]  /*d520*/  FSEL R79, R84, -INF , P4 ;  /* 0xff800000544f7808 */ /* 0x000fe40002000000 */
[----:B------:R-:W-:Y:S01]  /*d530*/  FMNMX.FTZ R63, R78, R63, !PT ;  /* 0x0000003f4e3f7209 */ /* 0x000fe20007810000 */
[----:B------:R-:W-:Y:S01]  /*d540*/  FMUL.FTZ R60, R66, UR5 ;  /* 0x00000005423c7c20 */ /* 0x000fe20008410000 */
[----:B------:R-:W-:Y:S02]  /*d550*/  FSEL R64, R64, RZ, P3 ;  /* 0x000000ff40407208 */ /* 0x000fe40001800000 */
[----:B------:R-:W-:Y:S02]  /*d560*/  ISETP.GT.AND P4, PT, R62, 0x11, PT ;  /* 0x000000113e00780c */ /* 0x000fe40003f84270 */
[----:B------:R-:W-:Y:S02]  /*d570*/  FSEL R80, R80, -INF , P5 ;  /* 0xff80000050507808 */ /* 0x000fe40002800000 */
[----:B------:R-:W-:Y:S01]  /*d580*/  FMNMX.FTZ R66, R79, R63, !PT ;  /* 0x0000003f4f427209 */ /* 0x000fe20007810000 */
[----:B------:R-:W-:Y:S01]  /*d590*/  FMUL.FTZ R52, R67, UR5 ;  /* 0x0000000543347c20 */ /* 0x000fe20008410000 */
[----:B------:R-:W-:Y:S01]  /*d5a0*/  ISETP.GT.AND P5, PT, R62, 0x18, PT ;  /* 0x000000183e00780c */ /* 0x000fe20003fa4270 */
[----:B------:R-:W-:Y:S01]  /*d5b0*/  FFMA.FTZ R67, R65, R9, -R64 ;  /* 0x0000000941437223 */ /* 0x000fe20000010840 */
[----:B------:R-:W-:-:S02]  /*d5c0*/  FSEL R63, R73, -INF , P4 ;  /* 0xff800000493f7808 */ /* 0x000fc40002000000 */
[----:B------:R-:W-:Y:S01]  /*d5d0*/  FMNMX.FTZ R66, R80, R66, !PT ;  /* 0x0000004250427209 */ /* 0x000fe20007810000 */
[----:B------:R-:W0:Y:S01]  /*d5e0*/  MUFU.TANH R145, R145 ;  /* 0x0000009100917308 */ /* 0x000e220000002400 */
[----:B------:R-:W-:Y:S02]  /*d5f0*/  FSEL R65, R144, -INF , P5 ;  /* 0xff80000090417808 */ /* 0x000fe40002800000 */
[----:B------:R-:W-:Y:S01]  /*d600*/  ISETP.GT.AND P4, PT, R62, 0x19, PT ;  /* 0x000000193e00780c */ /* 0x000fe20003f84270 */
[----:B------:R-:W-:-:S04]  /*d610*/  FFMA.FTZ R150, R68, R9, -R64 ;  /* 0x0000000944967223 */ /* 0x000fc80000010840 */
[----:B------:R1:W-:Y:S01]  /*d620*/  MUFU.EX2 R144, R67 ;  /* 0x0000004300907308 */ /* 0x0003e20000000800 */
[----:B------:R-:W-:Y:S01]  /*d630*/  ISETP.GT.AND P5, PT, R62, 0x20, PT ;  /* 0x000000203e00780c */ /* 0x000fe20003fa4270 */
[----:B------:R-:W-:Y:S01]  /*d640*/  FMUL.FTZ R53, R70, UR5 ;  /* 0x0000000546357c20 */ /* 0x000fe20008410000 */
[----:B-1----:R-:W-:-:S05]  /*d650*/  FMNMX.FTZ R67, R63, R66, !PT ;  /* 0x000000423f437209 */ /* 0x002fca0007810000 */
[----:B------:R-:W1:Y:S01]  /*d660*/  MUFU.TANH R147, R147 ;  /* 0x0000009300937308 */ /* 0x000e620000002400 */
[----:B------:R-:W-:Y:S02]  /*d670*/  FSEL R66, R151, -INF , P4 ;  /* 0xff80000097427808 */ /* 0x000fe40002000000 */
[----:B------:R-:W-:Y:S02]  /*d680*/  FMNMX.FTZ R68, R65, R67, !PT ;  /* 0x0000004341447209 */ /* 0x000fe40007810000 */
[----:B------:R-:W-:Y:S02]  /*d690*/  ISETP.GT.AND P4, PT, R62, 0x21, PT ;  /* 0x000000213e00780c */ /* 0x000fe40003f84270 */
[----:B------:R-:W-:Y:S01]  /*d6a0*/  FSEL R67, R146, -INF , P5 ;  /* 0xff80000092437808 */ /* 0x000fe20002800000 */
[----:B------:R-:W2:Y:S01]  /*d6b0*/  MUFU.TANH R140, R140 ;  /* 0x0000008c008c7308 */ /* 0x000ea20000002400 */
[----:B------:R-:W-:Y:S02]  /*d6c0*/  FMNMX.FTZ R70, R66, R68, !PT ;  /* 0x0000004442467209 */ /* 0x000fe40007810000 */
[----:B------:R-:W-:-:S02]  /*d6d0*/  ISETP.GT.AND P5, PT, R62, 0x28, PT ;  /* 0x000000283e00780c */ /* 0x000fc40003fa4270 */
[----:B------:R-:W-:Y:S02]  /*d6e0*/  FSEL R68, R149, -INF , P4 ;  /* 0xff80000095447808 */ /* 0x000fe40002000000 */
[----:B------:R-:W-:Y:S01]  /*d6f0*/  FMNMX.FTZ R70, R67, R70, !PT ;  /* 0x0000004643467209 */ /* 0x000fe20007810000 */
[----:B------:R-:W-:Y:S01]  /*d700*/  MUFU.TANH R141, R141 ;  /* 0x0000008d008d7308 */ /* 0x000fe20000002400 */
[----:B------:R-:W-:Y:S01]  /*d710*/  FMUL.FTZ R54, R71, UR5 ;  /* 0x0000000547367c20 */ /* 0x000fe20008410000 */
[----:B------:R-:W-:Y:S01]  /*d720*/  FFMA.FTZ R146, R69, R9, -R64 ;  /* 0x0000000945927223 */ /* 0x000fe20000010840 */
[----:B------:R-:W-:Y:S02]  /*d730*/  ISETP.GT.AND P4, PT, R62, 0x29, PT ;  /* 0x000000293e00780c */ /* 0x000fe40003f84270 */
[----:B0-----:R-:W-:Y:S02]  /*d740*/  FSEL R69, R145, -INF , P5 ;  /* 0xff80000091457808 */ /* 0x001fe40002800000 */
[----:B------:R-:W-:Y:S01]  /*d750*/  FMNMX.FTZ R71, R68, R70, !PT ;  /* 0x0000004644477209 */ /* 0x000fe20007810000 */
[----:B------:R-:W0:Y:S01]  /*d760*/  MUFU.TANH R138, R138 ;  /* 0x0000008a008a7308 */ /* 0x000e220000002400 */
[----:B------:R-:W-:Y:S01]  /*d770*/  ISETP.GT.AND P5, PT, R62, 0x30, PT ;  /* 0x000000303e00780c */ /* 0x000fe20003fa4270 */
[----:B------:R-:W-:Y:S01]  /*d780*/  FMUL.FTZ R137, R59, UR5 ;  /* 0x000000053b897c20 */ /* 0x000fe20008410000 */
[----:B-1----:R-:W-:-:S02]  /*d790*/  FSEL R70, R147, -INF , P4 ;  /* 0xff80000093467808 */ /* 0x002fc40002000000 */
[----:B------:R-:W-:-:S03]  /*d7a0*/  FMNMX.FTZ R73, R69, R71, !PT ;  /* 0x0000004745497209 */ /* 0x000fc60007810000 */
[----:B------:R-:W1:Y:S01]  /*d7b0*/  MUFU.TANH R139, R139 ;  /* 0x0000008b008b7308 */ /* 0x000e620000002400 */
[----:B------:R-:W-:Y:S01]  /*d7c0*/  FFMA.FTZ R72, R72, R9, -R64 ;  /* 0x0000000948487223 */ /* 0x000fe20000010840 */
[----:B------:R-:W-:Y:S02]  /*d7d0*/  ISETP.GT.AND P4, PT, R62, 0x31, PT ;  /* 0x000000313e00780c */ /* 0x000fe40003f84270 */
[----:B--2---:R-:W-:Y:S02]  /*d7e0*/  FSEL R71, R140, -INF , P5 ;  /* 0xff8000008c477808 */ /* 0x004fe40002800000 */
[----:B------:R-:W-:Y:S02]  /*d7f0*/  FMNMX.FTZ R73, R70, R73, !PT ;  /* 0x0000004946497209 */ /* 0x000fe40007810000 */
[----:B------:R-:W2:Y:S01]  /*d800*/  MUFU.TANH R136, R136 ;  /* 0x0000008800887308 */ /* 0x000ea20000002400 */
[----:B------:R-:W-:Y:S01]  /*d810*/  FMUL.FTZ R55, R74, UR5 ;  /* 0x000000054a377c20 */ /* 0x000fe20008410000 */
[----:B------:R-:W-:-:S02]  /*d820*/  ISETP.GT.AND P5, PT, R62, 0x38, PT ;  /* 0x000000383e00780c */ /* 0x000fc40003fa4270 */
[----:B------:R-:W-:-:S04]  /*d830*/  FMNMX.FTZ R74, R71, R73, !PT ;  /* 0x00000049474a7209 */ /* 0x000fc80007810000 */
[----:B------:R-:W3:Y:S01]  /*d840*/  MUFU.TANH R137, R137 ;  /* 0x0000008900897308 */ /* 0x000ee20000002400 */
[----:B------:R-:W-:Y:S01]  /*d850*/  FMUL.FTZ R56, R75, UR5 ;  /* 0x000000054b387c20 */ /* 0x000fe20008410000 */
[----:B0-----:R-:W-:-:S06]  /*d860*/  FSEL R73, R138, -INF , P5 ;  /* 0xff8000008a497808 */ /* 0x001fcc0002800000 */
[----:B------:R0:W-:Y:S01]  /*d870*/  MUFU.EX2 R140, R72 ;  /* 0x00000048008c7308 */ /* 0x0001e20000000800 */
[----:B------:R-:W-:Y:S01]  /*d880*/  WARPGROUP.ARRIVE ;  /* 0x00000000000079c5 */ /* 0x000fe20000000000 */
[----:B------:R-:W-:Y:S01]  /*d890*/  FFMA.FTZ R142, R48, R9, -R64 ;  /* 0x00000009308e7223 */ /* 0x000fe20000010840 */
[----:B------:R-:W-:Y:S01]  /*d8a0*/  ISETP.GT.AND P5, PT, R62, 0x40, PT ;  /* 0x000000403e00780c */ /* 0x000fe20003fa4270 */
[----:B------:R-:W-:-:S03]  /*d8b0*/  FMUL.FTZ R81, R83, UR5 ;  /* 0x0000000553517c20 */ /* 0x000fc60008410000 */
[----:B------:R-:W-:Y:S01]  /*d8c0*/  HGMMA.64x64x16.F32.BF16 R88, R132, gdesc[UR8].tnspB, R88, gsb0 ;  /* 0x40e0000884587df0 */ /* 0x000fe20008001858 */
[----:B0-----:R-:W-:Y:S01]  /*d8d0*/  FSEL R72, R141, -INF , P4 ;  /* 0xff8000008d487808 */ /* 0x001fe20002000000 */
[----:B------:R-:W0:Y:S01]  /*d8e0*/  MUFU.TANH R49, R49 ;  /* 0x0000003100317308 */ /* 0x000e220000002400 */
[----:B------:R-:W-:Y:S02]  /*d8f0*/  ISETP.GT.AND P4, PT, R62, 0x39, PT ;  /* 0x000000393e00780c */ /* 0x000fe40003f84270 */
[----:B------:R-:W-:Y:S02]  /*d900*/  FMNMX.FTZ R75, R72, R74, !PT ;  /* 0x0000004a484b7209 */ /* 0x000fe40007810000 */
[----:B-1----:R-:W-:Y:S02]  /*d910*/  FSEL R74, R139, -INF , P4 ;  /* 0xff8000008b4a7808 */ /* 0x002fe40002000000 */
[----:B------:R-:W-:Y:S01]  /*d920*/  FMNMX.FTZ R48, R73, R75, !PT ;  /* 0x0000004b49307209 */ /* 0x000fe20007810000 */
[----:B------:R-:W1:Y:S01]  /*d930*/  MUFU.TANH R50, R50 ;  /* 0x0000003200327308 */ /* 0x000e620000002400 */
[----:B------:R-:W-:-:S02]  /*d940*/  ISETP.GT.AND P4, PT, R62, 0x41, PT ;  /* 0x000000413e00780c */ /* 0x000fc40003f84270 */
[----:B--2---:R-:W-:Y:S02]  /*d950*/  FSEL R75, R136, -INF , P5 ;  /* 0xff800000884b7808 */ /* 0x004fe40002800000 */
[----:B------:R-:W-:-:S03]  /*d960*/  FMNMX.FTZ R83, R74, R48, !PT ;  /* 0x000000304a537209 */ /* 0x000fc60007810000 */
[----:B------:R-:W2:Y:S01]  /*d970*/  MUFU.TANH R60, R60 ;  /* 0x0000003c003c7308 */ /* 0x000ea20000002400 */
[----:B------:R-:W-:Y:S02]  /*d980*/  ISETP.GT.AND P5, PT, R62, 0x48, PT ;  /* 0x000000483e00780c */ /* 0x000fe40003fa4270 */
[----:B---3--:R-:W-:Y:S02]  /*d990*/  FSEL R48, R137, -INF , P4 ;  /* 0xff80000089307808 */ /* 0x008fe40002000000 */
[----:B------:R-:W-:-:S03]  /*d9a0*/  FMNMX.FTZ R83, R75, R83, !PT ;  /* 0x000000534b537209 */ /* 0x000fc60007810000 */
[----:B------:R-:W3:Y:S01]  /*d9b0*/  MUFU.TANH R52, R52 ;  /* 0x0000003400347308 */ /* 0x000ee20000002400 */
[----:B------:R-:W-:Y:S02]  /*d9c0*/  ISETP.GT.AND P4, PT, R62, 0x49, PT ;  /* 0x000000493e00780c */ /* 0x000fe40003f84270 */
[----:B0-----:R-:W-:Y:S02]  /*d9d0*/  FSEL R49, R49, -INF , P5 ;  /* 0xff80000031317808 */ /* 0x001fe40002800000 */
[----:B------:R-:W-:-:S03]  /*d9e0*/  FMNMX.FTZ R83, R48, R83, !PT ;  /* 0x0000005330537209 */ /* 0x000fc60007810000 */
[----:B------:R-:W0:Y:S01]  /*d9f0*/  MUFU.TANH R53, R53 ;  /* 0x0000003500357308 */ /* 0x000e220000002400 */
[----:B------:R-:W-:Y:S02]  /*da00*/  ISETP.GT.AND P5, PT, R62, 0x50, PT ;  /* 0x000000503e00780c */ /* 0x000fe40003fa4270 */
[----:B-1----:R-:W-:Y:S02]  /*da10*/  FSEL R50, R50, -INF , P4 ;  /* 0xff80000032327808 */ /* 0x002fe40002000000 */
[----:B------:R-:W-:-:S03]  /*da20*/  FMNMX.FTZ R83, R49, R83, !PT ;  /* 0x0000005331537209 */ /* 0x000fc60007810000 */
[----:B------:R-:W1:Y:S01]  /*da30*/  MUFU.TANH R54, R54 ;  /* 0x0000003600367308 */ /* 0x000e620000002400 */
[----:B------:R-:W-:Y:S01]  /*da40*/  FFMA.FTZ R136, R51, R9, -R64 ;  /* 0x0000000933887223 */ /* 0x000fe20000010840 */
[----:B------:R-:W-:Y:S02]  /*da50*/  ISETP.GT.AND P4, PT, R62, 0x51, PT ;  /* 0x000000513e00780c */ /* 0x000fe40003f84270 */
[----:B--2---:R-:W-:Y:S02]  /*da60*/  FSEL R51, R60, -INF , P5 ;  /* 0xff8000003c337808 */ /* 0x004fe40002800000 */
[----:B------:R-:W-:Y:S02]  /*da70*/  FMNMX.FTZ R83, R50, R83, !PT ;  /* 0x0000005332537209 */ /* 0x000fe40007810000 */
[----:B------:R-:W2:Y:S01]  /*da80*/  MUFU.TANH R55, R55 ;  /* 0x0000003700377308 */ /* 0x000ea20000002400 */
[----:B------:R-:W-:Y:S02]  /*da90*/  ISETP.GT.AND P5, PT, R62, 0x58, PT ;  /* 0x000000583e00780c */ /* 0x000fe40003fa4270 */
[----:B---3--:R-:W-:-:S02]  /*daa0*/  FSEL R52, R52, -INF , P4 ;  /* 0xff80000034347808 */ /* 0x008fc40002000000 */
[----:B------:R-:W-:-:S03]  /*dab0*/  FMNMX.FTZ R83, R51, R83, !PT ;  /* 0x0000005333537209 */ /* 0x000fc60007810000 */
[----:B------:R-:W3:Y:S01]  /*dac0*/  MUFU.TANH R56, R56 ;  /* 0x0000003800387308 */ /* 0x000ee20000002400 */
[----:B------:R-:W-:Y:S01]  /*dad0*/  ISETP.GT.AND P4, PT, R62, 0x59, PT ;  /* 0x000000593e00780c */ /* 0x000fe20003f84270 */
[----:B------:R-:W-:Y:S01]  /*dae0*/  FMUL.FTZ R59, R82, UR5 ;  /* 0x00000005523b7c20 */ /* 0x000fe20008410000 */
[----:B0-----:R-:W-:Y:S02]  /*daf0*/  FSEL R53, R53, -INF , P5 ;  /* 0xff80000035357808 */ /* 0x001fe40002800000 */
[----:B------:R-:W-:-:S03]  /*db00*/  FMNMX.FTZ R83, R52, R83, !PT ;  /* 0x0000005334537209 */ /* 0x000fc60007810000 */
[----:B------:R-:W0:Y:S01]  /*db10*/  MUFU.TANH R57, R57 ;  /* 0x0000003900397308 */ /* 0x000e220000002400 */
[----:B------:R-:W-:Y:S02]  /*db20*/  ISETP.GT.AND P5, PT, R62, 0x60, PT ;  /* 0x000000603e00780c */ /* 0x000fe40003fa4270 */
        /* <DEDUP_REMOVED lines=21> */
[----:B------:R-:W-:Y:S02]  /*dc80*/  ISETP.GT.AND P4, PT, R62, 0x71, PT ;  /* 0x000000713e00780c */ /* 0x000fe40003f84270 */
[----:B--2---:R-:W-:Y:S02]  /*dc90*/  FSEL R59, R59, -INF , P5 ;  /* 0xff8000003b3b7808 */ /* 0x004fe40002800000 */
[----:B------:R-:W-:Y:S02]  /*dca0*/  FMNMX.FTZ R83, R58, R83, !PT ;  /* 0x000000533a537209 */ /* 0x000fe40007810000 */
[----:B------:R-:W-:Y:S02]  /*dcb0*/  ISETP.GT.AND P5, PT, R62, 0x78, PT ;  /* 0x000000783e00780c */ /* 0x000fe40003fa4270 */
[----:B---3--:R-:W-:Y:S02]  /*dcc0*/  FSEL R60, R81, -INF , P4 ;  /* 0xff800000513c7808 */ /* 0x008fe40002000000 */
[----:B------:R-:W-:-:S02]  /*dcd0*/  FMNMX.FTZ R83, R59, R83, !PT ;  /* 0x000000533b537209 */ /* 0x000fc40007810000 */
[----:B------:R-:W-:Y:S02]  /*dce0*/  ISETP.GT.AND P4, PT, R62, 0x79, PT ;  /* 0x000000793e00780c */ /* 0x000fe40003f84270 */
[----:B0-----:R-:W-:Y:S02]  /*dcf0*/  FSEL R61, R61, -INF , P5 ;  /* 0xff8000003d3d7808 */ /* 0x001fe40002800000 */
[----:B------:R-:W-:Y:S02]  /*dd00*/  FMNMX.FTZ R83, R60, R83, !PT ;  /* 0x000000533c537209 */ /* 0x000fe40007810000 */
[----:B-1----:R-:W-:Y:S02]  /*dd10*/  FSEL R62, R82, -INF , P4 ;  /* 0xff800000523e7808 */ /* 0x002fe40002000000 */
[----:B------:R-:W-:Y:S01]  /*dd20*/  FMNMX.FTZ R81, R61, R83, !PT ;  /* 0x000000533d517209 */ /* 0x000fe20007810000 */
[----:B------:R-:W-:-:S03]  /*dd30*/  WARPGROUP.DEPBAR.LE gsb0, 0x0 ;  /* 0x00008000000079c5 */ /* 0x000fc60000010000 */
[----:B------:R-:W-:Y:S01]  /*dd40*/  FMNMX.FTZ R81, R62, R81, !PT ;  /* 0x000000513e517209 */ /* 0x000fe20007810000 */
[-CC-:B------:R-:W-:Y:S01]  /*dd50*/  FFMA.FTZ R134, R36, R9.reuse, -R64.reuse ;  /* 0x0000000924867223 */ /* 0x180fe20000010840 */
[----:B------:R-:W-:-:S03]  /*dd60*/  FFMA.FTZ R36, R32, R9, -R64 ;  /* 0x0000000920247223 */ /* 0x000fc60000010840 */
[----:B------:R-:W0:Y:S01]  /*dd70*/  SHFL.BFLY PT, R32, R81, 0x2, 0x1f ;  /* 0x0c401f0051207f89 */ /* 0x000e2200000e0000 */
[-CC-:B------:R-:W-:Y:S01]  /*dd80*/  FFMA.FTZ R138, R47, R9.reuse, -R64.reuse ;  /* 0x000000092f8a7223 */ /* 0x180fe20000010840 */
[----:B------:R-:W-:Y:S01]  /*dd90*/  FFMA.FTZ R132, R46, R9, -R64 ;  /* 0x000000092e847223 */ /* 0x000fe20000010840 */
[----:B0-----:R-:W-:-:S05]  /*dda0*/  FMNMX.FTZ R81, R81, R32, !PT ;  /* 0x0000002051517209 */ /* 0x001fca0007810000 */
[----:B------:R-:W0:Y:S01]  /*ddb0*/  SHFL.BFLY PT, R82, R81, 0x1, 0x1f ;  /* 0x0c201f0051527f89 */ /* 0x000e2200000e0000 */
[----:B------:R-:W-:Y:S02]  /*ddc0*/  VIADD R46, R8, 0x280 ;  /* 0x00000280082e7836 */ /* 0x000fe40000000000 */
[----:B------:R-:W-:Y:S02]  /*ddd0*/  IMAD.MOV.U32 R47, RZ, RZ, 0x40000040 ;  /* 0x40000040ff2f7424 */ /* 0x000fe400078e00ff */
[----:B------:R-:W-:Y:S01]  /*dde0*/  FFMA.FTZ R32, R11, R9, -R64 ;  /* 0x000000090b207223 */ /* 0x000fe20000010840 */
[----:B------:R-:W-:Y:S02]  /*ddf0*/  R2UR UR10, R46 ;  /* 0x000000002e0a72ca */ /* 0x000fe400000e0000 */
[----:B------:R-:W-:Y:S01]  /*de00*/  R2UR UR11, R47 ;  /* 0x000000002f0b72ca */ /* 0x000fe200000e0000 */
[----:B------:R-:W-:Y:S01]  /*de10*/  WARPGROUP.ARRIVE ;  /* 0x00000000000079c5 */ /* 0x000fe20000000000 */
[----:B0-----:R-:W-:-:S11]  /*de20*/  FMNMX.FTZ R11, R81, R82, !PT ;  /* 0x00000052510b7209 */ /* 0x001fd60007810000 */
[----:B------:R-:W-:Y:S01]  /*de30*/  HGMMA.64x64x16.F32.BF16 R88, R128, gdesc[UR8].tnspB, R88, gsb0 ;  /* 0x40e0000880587df0 */ /* 0x000fe20008001858 */
[C---:B------:R-:W-:Y:S01]  /*de40*/  FSETP.NEU.FTZ.AND P4, PT, R11.reuse, -INF , PT ;  /* 0xff8000000b00780b */ /* 0x040fe20003f9d000 */
[----:B------:R-:W-:-:S05]  /*de50*/  FMUL.FTZ R82, R11, R9 ;  /* 0x000000090b527220 */ /* 0x000fca0000410000 */
[----:B------:R-:W-:-:S05]  /*de60*/  FSEL R82, R82, RZ, P4 ;  /* 0x000000ff52527208 */ /* 0x000fca0002000000 */
[-CC-:B------:R-:W-:Y:S01]  /*de70*/  FFMA.FTZ R141, R67, R9.reuse, -R82.reuse ;  /* 0x00000009438d7223 */ /* 0x180fe20000010852 */
[----:B------:R-:W-:Y:S01]  /*de80*/  FFMA.FTZ R67, R70, R9, -R82 ;  /* 0x0000000946437223 */ /* 0x000fe20000010852 */
[----:B------:R-:W-:Y:S01]  /*de90*/  FSEL R70, R10, RZ, P3 ;  /* 0x000000ff0a467208 */ /* 0x000fe20001800000 */
[----:B------:R-:W-:-:S04]  /*dea0*/  VIADD R46, R8, 0x300 ;  /* 0x00000300082e7836 */ /* 0x000fc80000000000 */
[----:B------:R-:W-:Y:S01]  /*deb0*/  FADD.FTZ R70, -R70, R13 ;  /* 0x0000000d46467221 */ /* 0x000fe20000010100 */
[----:B------:R-:W-:Y:S01]  /*dec0*/  R2UR UR10, R46 ;  /* 0x000000002e0a72ca */ /* 0x000fe200000e0000 */
[----:B------:R-:W-:Y:S02]  /*ded0*/  VIADD R46, R8, 0x380 ;  /* 0x00000380082e7836 */ /* 0x000fe40000000000 */
[----:B------:R-:W-:Y:S02]  /*dee0*/  FMUL.FTZ R8, R70, R9 ;  /* 0x0000000946087220 */ /* 0x000fe40000410000 */
[----:B------:R-:W2:Y:S01]  /*def0*/  LDL R70, [R1+0x34] ;  /* 0x0000340001467983 */ /* 0x000ea20000100800 */
[----:B------:R-:W-:-:S05]  /*df00*/  IMAD.MOV.U32 R47, RZ, RZ, 0x40000040 ;  /* 0x40000040ff2f7424 */ /* 0x000fca00078e00ff */
[----:B------:R-:W-:Y:S01]  /*df10*/  R2UR UR11, R47 ;  /* 0x000000002f0b72ca */ /* 0x000fe200000e0000 */
[----:B------:R-:W-:Y:S02]  /*df20*/  WARPGROUP.DEPBAR.LE gsb0, 0x0 ;  /* 0x00008000000079c5 */ /* 0x000fe40000010000 */
[----:B------:R-:W-:-:S10]  /*df30*/  WARPGROUP.ARRIVE ;  /* 0x00000000000079c5 */ /* 0x000fd40000000000 */
[----:B------:R-:W-:Y:S01]  /*df40*/  HGMMA.64x64x16.F32.BF16 R88, R124, gdesc[UR8].tnspB, R88, gsb0 ;  /* 0x40e000087c587df0 */ /* 0x000fe20008001858 */
[----:B------:R-:W-:-:S05]  /*df50*/  FSEL R47, R11, RZ, P4 ;  /* 0x000000ff0b2f7208 */ /* 0x000fca0002000000 */
[----:B------:R-:W-:Y:S01]  /*df60*/  FADD.FTZ R13, -R47, R15 ;  /* 0x0000000f2f0d7221 */ /* 0x000fe20000010100 */
[----:B------:R-:W-:Y:S01]  /*df70*/  IMAD.MOV.U32 R47, RZ, RZ, 0x40000040 ;  /* 0x40000040ff2f7424 */ /* 0x000fe200078e00ff */
[----:B------:R-:W-:-:S04]  /*df80*/  R2UR UR10, R46 ;  /* 0x000000002e0a72ca */ /* 0x000fc800000e0000 */
[----:B------:R-:W-:Y:S01]  /*df90*/  R2UR UR11, R47 ;  /* 0x000000002f0b72ca */ /* 0x000fe200000e0000 */
[----:B------:R-:W0:Y:S01]  /*dfa0*/  S2R R85, SR_TID.X ;  /* 0x0000000000557919 */ /* 0x000e220000002100 */
[-C--:B------:R-:W-:Y:S01]  /*dfb0*/  FFMA.FTZ R44, R44, R9.reuse, -R64 ;  /* 0x000000092c2c7223 */ /* 0x080fe20000010840 */
[-C--:B------:R-:W-:Y:S01]  /*dfc0*/  FFMA.FTZ R149, R76, R9.reuse, -R82 ;  /* 0x000000094c957223 */ /* 0x080fe20000010852 */
[-C--:B------:R-:W-:Y:S01]  /*dfd0*/  FMUL.FTZ R13, R13, R9.reuse ;  /* 0x000000090d0d7220 */ /* 0x080fe20000410000 */
        /* <DEDUP_REMOVED lines=13> */
[----:B------:R-:W-:Y:S01]  /*e0b0*/  FFMA.FTZ R28, R28, R9, -R64 ;  /* 0x000000091c1c7223 */ /* 0x000fe20000010840 */
[----:B------:R-:W-:-:S02]  /*e0c0*/  WARPGROUP.DEPBAR.LE gsb0, 0x0 ;  /* 0x00008000000079c5 */ /* 0x000fc40000010000 */
[----:B------:R-:W-:-:S06]  /*e0d0*/  WARPGROUP.ARRIVE ;  /* 0x00000000000079c5 */ /* 0x000fcc0000000000 */
[----:B------:R-:W-:Y:S01]  /*e0e0*/  HGMMA.64x64x16.F32.BF16 R88, R120, gdesc[UR8].tnspB, R88, gsb0 ;  /* 0x40e0000878587df0 */ /* 0x000fe20008001858 */
[-CC-:B------:R-:W-:Y:S01]  /*e0f0*/  FFMA.FTZ R29, R29, R9.reuse, -R64.reuse ;  /* 0x000000091d1d7223 */ /* 0x180fe20000010840 */
[-CC-:B------:R-:W-:Y:S01]  /*e100*/  FFMA.FTZ R30, R30, R9.reuse, -R64.reuse ;  /* 0x000000091e1e7223 */ /* 0x180fe20000010840 */
[-CC-:B------:R-:W-:Y:S01]  /*e110*/  FFMA.FTZ R31, R31, R9.reuse, -R64.reuse ;  /* 0x000000091f1f7223 */ /* 0x180fe20000010840 */
[-CC-:B------:R-:W-:Y:S01]  /*e120*/  FFMA.FTZ R33, R33, R9.reuse, -R64.reuse ;  /* 0x0000000921217223 */ /* 0x180fe20000010840 */
[-CC-:B------:R-:W-:Y:S01]  /*e130*/  FFMA.FTZ R34, R34, R9.reuse, -R64.reuse ;  /* 0x0000000922227223 */ /* 0x180fe20000010840 */
[-C--:B------:R-:W-:Y:S01]  /*e140*/  FFMA.FTZ R35, R35, R9.reuse, -R64 ;  /* 0x0000000923237223 */ /* 0x080fe20000010840 */
[-CC-:B------:R-:W-:Y:S01]  /*e150*/  FFMA.FTZ R64, R77, R9.reuse, -R82.reuse ;  /* 0x000000094d407223 */ /* 0x180fe20000010852 */
[----:B------:R-:W-:Y:S01]  /*e160*/  MUFU.EX2 R44, R44 ;  /* 0x0000002c002c7308 */ /* 0x000fe20000000800 */
[----:B------:R-:W-:-:S07]  /*e170*/  FFMA.FTZ R151, R78, R9, -R82 ;  /* 0x000000094e977223 */ /* 0x000fce0000010852 */
[----:B------:R-:W1:Y:S01]  /*e180*/  MUFU.EX2 R8, R8 ;  /* 0x0000000800087308 */ /* 0x000e620000000800 */
[----:B------:R-:W-:-:S07]  /*e190*/  FFMA.FTZ R76, R79, R9, -R82 ;  /* 0x000000094f4c7223 */ /* 0x000fce0000010852 */
[----:B------:R-:W-:Y:S08]  /*e1a0*/  MUFU.EX2 R149, R149 ;  /* 0x0000009500957308 */ /* 0x000ff00000000800 */
[----:B------:R-:W3:Y:S01]  /*e1b0*/  MUFU.EX2 R13, R13 ;  /* 0x0000000d000d7308 */ /* 0x000ee20000000800 */
[----:B0-----:R-:W-:-:S07]  /*e1c0*/  SHF.R.U32.HI R84, RZ, 0x7, R85 ;  /* 0x00000007ff547819 */ /* 0x001fce0000011655 */
[----:B------:R-:W0:Y:S01]  /*e1d0*/  MUFU.EX2 R148, R148 ;  /* 0x0000009400947308 */ /* 0x000e220000000800 */
[----:B------:R-:W-:-:S07]  /*e1e0*/  FFMA.FTZ R145, R80, R9, -R82 ;  /* 0x0000000950917223 */ /* 0x000fce0000010852 */
[----:B------:R-:W4:Y:S01]  /*e1f0*/  MUFU.EX2 R64, R64 ;  /* 0x0000004000407308 */ /* 0x000f220000000800 */
[----:B------:R-:W-:-:S07]  /*e200*/  @!P1 IMAD R46, R18, 0x8, R2 ;  /* 0x00000008122e9824 */ /* 0x000fce00078e0202 */
[----:B------:R-:W5:Y:S01]  /*e210*/  MUFU.EX2 R150, R150 ;  /* 0x0000009600967308 */ /* 0x000f620000000800 */
[----:B------:R-:W-:Y:S02]  /*e220*/  VIADD R15, R84, 0x9 ;  /* 0x00000009540f7836 */ /* 0x000fe40000000000 */
[----:B------:R-:W-:-:S05]  /*e230*/  FFMA.FTZ R63, R63, R9, -R82 ;  /* 0x000000093f3f7223 */ /* 0x000fca0000010852 */
[----:B------:R-:W5:Y:S01]  /*e240*/  MUFU.EX2 R151, R151 ;  /* 0x0000009700977308 */ /* 0x000f620000000800 */
[----:B------:R-:W-:Y:S01]  /*e250*/  ISETP.GE.U32.AND P3, PT, R85, 0x180, PT ;  /* 0x000001805500780c */ /* 0x000fe20003f66070 */
[----:B------:R-:W-:Y:S02]  /*e260*/  @!P1 VIADD R46, R46, 0x16840 ;  /* 0x000168402e2e9836 */ /* 0x000fe40000000000 */
[----:B-1----:R-:W-:-:S04]  /*e270*/  FFMA.FTZ R3, R8, R3, R44 ;  /* 0x0000000308037223 */ /* 0x002fc8000001002c */
[----:B------:R-:W1:Y:S01]  /*e280*/  MUFU.EX2 R45, R45 ;  /* 0x0000002d002d7308 */ /* 0x000e620000000800 */
[----:B---3--:R-:W-:Y:S01]  /*e290*/  FFMA.FTZ R0, R13, R0, R149 ;  /* 0x000000000d007223 */ /* 0x008fe20000010095 */
[----:B------:R-:W-:-:S06]  /*e2a0*/  FFMA.FTZ R147, R65, R9, -R82 ;  /* 0x0000000941937223 */ /* 0x000fcc0000010852 */
[----:B------:R-:W3:Y:S01]  /*e2b0*/  MUFU.EX2 R76, R76 ;  /* 0x0000004c004c7308 */ /* 0x000ee20000000800 */
[----:B------:R-:W-:Y:S01]  /*e2c0*/  SEL R47, R15, 0x9, !P3 ;  /* 0x000000090f2f7807 */ /* 0x000fe20005800000 */
[----:B------:R-:W-:Y:S01]  /*e2d0*/  @!P1 IMAD R14, R14, 0x8, R2 ;  /* 0x000000080e0e9824 */ /* 0x000fe200078e0202 */
[----:B------:R-:W-:-:S05]  /*e2e0*/  @!P1 PRMT R46, RZ, 0x654, R46 ;  /* 0x00000654ff2e9816 */ /* 0x000fca000000002e */
[----:B------:R-:W-:Y:S01]  /*e2f0*/  MUFU.EX2 R43, R43 ;  /* 0x0000002b002b7308 */ /* 0x000fe20000000800 */
[----:B0-----:R-:W-:Y:S01]  /*e300*/  FADD.FTZ R3, R148, R3 ;  /* 0x0000000394037221 */ /* 0x001fe20000010000 */
[----:B----4-:R-:W-:-:S06]  /*e310*/  FADD.FTZ R0, R64, R0 ;  /* 0x0000000040007221 */ /* 0x010fcc0000010000 */
[----:B------:R-:W0:Y:S01]  /*e320*/  MUFU.EX2 R145, R145 ;  /* 0x0000009100917308 */ /* 0x000e220000000800 */
[----:B------:R-:W-:Y:S01]  /*e330*/  FFMA.FTZ R65, R66, R9, -R82 ;  /* 0x0000000942417223 */ /* 0x000fe20000010852 */
[----:B------:R-:W-:Y:S02]  /*e340*/  WARPGROUP.DEPBAR.LE gsb0, 0x0 ;  /* 0x00008000000079c5 */ /* 0x000fe40000010000 */
[----:B------:R-:W-:Y:S01]  /*e350*/  @!P1 VIADD R14, R14, 0x16860 ;  /* 0x000168600e0e9836 */ /* 0x000fe20000000000 */
[----:B------:R4:W-:Y:S06]  /*e360*/  BAR.ARV R47, 0x100 ;  /* 0x0004002f0000751d */ /* 0x0009ec0000002000 */
[----:B------:R-:W4:Y:S01]  /*e370*/  MUFU.EX2 R63, R63 ;  /* 0x0000003f003f7308 */ /* 0x000f220000000800 */
[----:B------:R1:W-:Y:S01]  /*e380*/  @!P1 SYNCS.ARRIVE.TRANS64.RED.A1T0 RZ, [R46+URZ], RZ ;  /* 0x000000ff2eff99a7 */ /* 0x0003e2000810043f */
[----:B-----5:R-:W-:Y:S01]  /*e390*/  FADD.FTZ R3, R150, R3 ;  /* 0x0000000396037221 */ /* 0x020fe20000010000 */
[----:B------:R-:W-:-:S05]  /*e3a0*/  @!P1 PRMT R14, RZ, 0x654, R14 ;  /* 0x00000654ff0e9816 */ /* 0x000fca000000000e */
[----:B------:R-:W5:Y:S01]  /*e3b0*/  MUFU.EX2 R42, R42 ;  /* 0x0000002a002a7308 */ /* 0x000f620000000800 */
[----:B-1----:R-:W-:Y:S01]  /*e3c0*/  FADD.FTZ R46, R151, R0 ;  /* 0x00000000972e7221 */ /* 0x002fe20000010000 */
[----:B------:R-:W-:-:S06]  /*e3d0*/  FADD.FTZ R3, R45, R3 ;  /* 0x000000032d037221 */ /* 0x000fcc0000010000 */
[----:B------:R-:W1:Y:S01]  /*e3e0*/  MUFU.EX2 R147, R147 ;  /* 0x0000009300937308 */ /* 0x000e620000000800 */
[----:B---3--:R-:W-:Y:S01]  /*e3f0*/  FADD.FTZ R46, R76, R46 ;  /* 0x0000002e4c2e7221 */ /* 0x008fe20000010000 */
[----:B------:R-:W-:Y:S01]  /*e400*/  FFMA.FTZ R66, R68, R9, -R82 ;  /* 0x0000000944427223 */ /* 0x000fe20000010852 */
[----:B------:R3:W-:Y:S05]  /*e410*/  @!P1 SYNCS.ARRIVE.TRANS64.RED.A1T0 RZ, [R14+URZ], RZ ;  /* 0x000000ff0eff99a7 */ /* 0x0007ea000810043f */
[----:B------:R-:W1:Y:S01]  /*e420*/  MUFU.EX2 R146, R146 ;  /* 0x0000009200927308 */ /* 0x000e620000000800 */
[----:B0-----:R-:W-:Y:S01]  /*e430*/  FADD.FTZ R46, R145, R46 ;  /* 0x0000002e912e7221 */ /* 0x001fe20000010000 */
[----:B---3--:R-:W-:-:S06]  /*e440*/  FADD.FTZ R14, R43, R3 ;  /* 0x000000032b0e7221 */ /* 0x008fcc0000010000 */
[----:B------:R-:W0:Y:S01]  /*e450*/  MUFU.EX2 R65, R65 ;  /* 0x0000004100417308 */ /* 0x000e220000000800 */
[----:B------:R-:W-:Y:S01]  /*e460*/  FFMA.FTZ R143, R69, R9, -R82 ;  /* 0x00000009458f7223 */ /* 0x000fe20000010852 */
[----:B------:R-:W-:Y:S01]  /*e470*/  FADD.FTZ R14, R144, R14 ;  /* 0x0000000e900e7221 */ /* 0x000fe20000010000 */
[----:B----4-:R-:W-:-:S05]  /*e480*/  FADD.FTZ R46, R63, R46 ;  /* 0x0000002e3f2e7221 */ /* 0x010fca0000010000 */
[----:B------:R-:W3:Y:S01]  /*e490*/  MUFU.EX2 R141, R141 ;  /* 0x0000008d008d7308 */ /* 0x000ee20000000800 */
[----:B-----5:R-:W-:Y:S01]  /*e4a0*/  FADD.FTZ R47, R42, R14 ;  /* 0x0000000e2a2f7221 */ /* 0x020fe20000010000 */
[----:B-1----:R-:W-:-:S06]  /*e4b0*/  FADD.FTZ R46, R147, R46 ;  /* 0x0000002e932e7221 */ /* 0x002fcc0000010000 */
[----:B------:R-:W1:Y:S01]  /*e4c0*/  MUFU.EX2 R41, R41 ;  /* 0x0000002900297308 */ /* 0x000e620000000800 */
[----:B------:R-:W-:-:S07]  /*e4d0*/  FFMA.FTZ R137, R71, R9, -R82 ;  /* 0x0000000947897223 */ /* 0x000fce0000010852 */
[----:B------:R-:W4:Y:S01]  /*e4e0*/  MUFU.EX2 R66, R66 ;  /* 0x0000004200427308 */ /* 0x000f220000000800 */
[----:B------:R-:W-:Y:S01]  /*e4f0*/  FADD.FTZ R47, R146, R47 ;  /* 0x0000002f922f7221 */ /* 0x000fe20000010000 */
[----:B0-----:R-:W-:-:S06]  /*e500*/  FADD.FTZ R46, R65, R46 ;  /* 0x0000002e412e7221 */ /* 0x001fcc0000010000 */
[----:B------:R-:W0:Y:S01]  /*e510*/  MUFU.EX2 R142, R142 ;  /* 0x0000008e008e7308 */ /* 0x000e220000000800 */
[----:B------:R-:W-:-:S07]  /*e520*/  FFMA.FTZ R68, R72, R9, -R82 ;  /* 0x0000000948447223 */ /* 0x000fce0000010852 */
[----:B------:R-:W5:Y:S01]  /*e530*/  MUFU.EX2 R143, R143 ;  /* 0x0000008f008f7308 */ /* 0x000f620000000800 */
[----:B------:R-:W-:Y:S01]  /*e540*/  FADD.FTZ R47, R140, R47 ;  /* 0x0000002f8c2f7221 */ /* 0x000fe20000010000 */
[----:B---3--:R-:W-:-:S06]  /*e550*/  FADD.FTZ R46, R141, R46 ;  /* 0x0000002e8d2e7221 */ /* 0x008fcc0000010000 */
[----:B------:R-:W3:Y:S01]  /*e560*/  MUFU.EX2 R40, R40 ;  /* 0x0000002800287308 */ /* 0x000ee20000000800 */
[----:B------:R-:W-:-:S07]  /*e570*/  FFMA.FTZ R139, R73, R9, -R82 ;  /* 0x00000009498b7223 */ /* 0x000fce0000010852 */
[----:B------:R-:W3:Y:S01]  /*e580*/  MUFU.EX2 R67, R67 ;  /* 0x0000004300437308 */ /* 0x000ee20000000800 */
[----:B-1----:R-:W-:Y:S01]  /*e590*/  FADD.FTZ R47, R41, R47 ;  /* 0x0000002f292f7221 */ /* 0x002fe20000010000 */
[----:B----4-:R-:W-:-:S06]  /*e5a0*/  FADD.FTZ R46, R66, R46 ;  /* 0x0000002e422e7221 */ /* 0x010fcc0000010000 */
[----:B------:R-:W1:Y:S01]  /*e5b0*/  MUFU.EX2 R136, R136 ;  /* 0x0000008800887308 */ /* 0x000e620000000800 */
[----:B------:R-:W-:-:S07]  /*e5c0*/  FFMA.FTZ R69, R74, R9, -R82 ;  /* 0x000000094a457223 */ /* 0x000fce0000010852 */
[----:B------:R-:W4:Y:S01]  /*e5d0*/  MUFU.EX2 R137, R137 ;  /* 0x0000008900897308 */ /* 0x000f220000000800 */
[----:B0-----:R-:W-:Y:S01]  /*e5e0*/  FADD.FTZ R47, R142, R47 ;  /* 0x0000002f8e2f7221 */ /* 0x001fe20000010000 */
[----:B-----5:R-:W-:-:S06]  /*e5f0*/  FADD.FTZ R46, R143, R46 ;  /* 0x0000002e8f2e7221 */ /* 0x020fcc0000010000 */
[----:B------:R-:W0:Y:S01]  /*e600*/  MUFU.EX2 R39, R39 ;  /* 0x0000002700277308 */ /* 0x000e220000000800 */
[----:B------:R-:W-:-:S07]  /*e610*/  FFMA.FTZ R133, R75, R9, -R82 ;  /* 0x000000094b857223 */ /* 0x000fce0000010852 */
[----:B------:R-:W5:Y:S01]  /*e620*/  MUFU.EX2 R68, R68 ;  /* 0x0000004400447308 */ /* 0x000f620000000800 */
[----:B---3--:R-:W-:Y:S01]  /*e630*/  FADD.FTZ R47, R40, R47 ;  /* 0x0000002f282f7221 */ /* 0x008fe20000010000 */
[----:B------:R-:W-:-:S06]  /*e640*/  FADD.FTZ R46, R67, R46 ;  /* 0x0000002e432e7221 */ /* 0x000fcc0000010000 */
[----:B------:R-:W3:Y:S08]  /*e650*/  MUFU.EX2 R138, R138 ;  /* 0x0000008a008a7308 */ /* 0x000ef00000000800 */
[----:B------:R-:W2:Y:S01]  /*e660*/  MUFU.EX2 R139, R139 ;  /* 0x0000008b008b7308 */ /* 0x000ea20000000800 */
[----:B------:R-:W-:Y:S01]  /*e670*/  FFMA.FTZ R48, R48, R9, -R82 ;  /* 0x0000000930307223 */ /* 0x000fe20000010852 */
[----:B-1----:R-:W-:-:S06]  /*e680*/  FADD.FTZ R47, R136, R47 ;  /* 0x0000002f882f7221 */ /* 0x002fcc0000010000 */
[----:B------:R-:W1:Y:S01]  /*e690*/  MUFU.EX2 R38, R38 ;  /* 0x0000002600267308 */ /* 0x000e620000000800 */
[----:B----4-:R-:W-:Y:S01]  /*e6a0*/  FADD.FTZ R46, R137, R46 ;  /* 0x0000002e892e7221 */ /* 0x010fe20000010000 */
[----:B------:R-:W-:-:S06]  /*e6b0*/  FFMA.FTZ R135, R49, R9, -R82 ;  /* 0x0000000931877223 */ /* 0x000fcc0000010852 */
[----:B------:R-:W4:Y:S01]  /*e6c0*/  MUFU.EX2 R69, R69 ;  /* 0x0000004500457308 */ /* 0x000f220000000800 */
[----:B0-----:R-:W-:Y:S01]  /*e6d0*/  FADD.FTZ R47, R39, R47 ;  /* 0x0000002f272f7221 */ /* 0x001fe20000010000 */
[----:B-----5:R-:W-:-:S06]  /*e6e0*/  FADD.FTZ R46, R68, R46 ;  /* 0x0000002e442e7221 */ /* 0x020fcc0000010000 */
[----:B------:R-:W0:Y:S08]  /*e6f0*/  MUFU.EX2 R132, R132 ;  /* 0x0000008400847308 */ /* 0x000e300000000800 */
[----:B------:R-:W5:Y:S01]  /*e700*/  MUFU.EX2 R133, R133 ;  /* 0x0000008500857308 */ /* 0x000f620000000800 */
[----:B------:R-:W-:Y:S01]  /*e710*/  FFMA.FTZ R50, R50, R9, -R82 ;  /* 0x0000000932327223 */ /* 0x000fe20000010852 */
[----:B---3--:R-:W-:-:S06]  /*e720*/  FADD.FTZ R47, R138, R47 ;  /* 0x0000002f8a2f7221 */ /* 0x008fcc0000010000 */
[----:B------:R-:W3:Y:S01]  /*e730*/  MUFU.EX2 R37, R37 ;  /* 0x0000002500257308 */ /* 0x000ee20000000800 */
[----:B--2---:R-:W-:Y:S01]  /*e740*/  FADD.FTZ R46, R139, R46 ;  /* 0x0000002e8b2e7221 */ /* 0x004fe20000010000 */
[----:B------:R-:W-:-:S06]  /*e750*/  FFMA.FTZ R129, R51, R9, -R82 ;  /* 0x0000000933817223 */ /* 0x000fcc0000010852 */
[----:B------:R-:W2:Y:S01]  /*e760*/  MUFU.EX2 R15, R48 ;  /* 0x00000030000f7308 */ /* 0x000ea20000000800 */
[----:B-1----:R-:W-:Y:S01]  /*e770*/  FADD.FTZ R47, R38, R47 ;  /* 0x0000002f262f7221 */ /* 0x002fe20000010000 */
[----:B----4-:R-:W-:-:S06]  /*e780*/  FADD.FTZ R46, R69, R46 ;  /* 0x0000002e452e7221 */ /* 0x010fcc0000010000 */
[----:B------:R-:W1:Y:S01]  /*e790*/  MUFU.EX2 R134, R134 ;  /* 0x0000008600867308 */ /* 0x000e620000000800 */
[----:B------:R-:W-:-:S07]  /*e7a0*/  FFMA.FTZ R3, R52, R9, -R82 ;  /* 0x0000000934037223 */ /* 0x000fce0000010852 */
[----:B------:R-:W4:Y:S01]  /*e7b0*/  MUFU.EX2 R135, R135 ;  /* 0x0000008700877308 */ /* 0x000f220000000800 */
[----:B------:R-:W-:Y:S01]  /*e7c0*/  F2FP.BF16.F32.PACK_AB R148, R148, R44 ;  /* 0x0000002c9494723e */ /* 0x000fe200000010ff */
[----:B0-----:R-:W-:-:S06]  /*e7d0*/  FADD.FTZ R44, R132, R47 ;  /* 0x0000002f842c7221 */ /* 0x001fcc0000010000 */
[----:B------:R-:W0:Y:S01]  /*e7e0*/  MUFU.EX2 R36, R36 ;  /* 0x0000002400247308 */ /* 0x000e220000000800 */
[----:B-----5:R-:W-:Y:S01]  /*e7f0*/  FADD.FTZ R46, R133, R46 ;  /* 0x0000002e852e7221 */ /* 0x020fe20000010000 */
[----:B------:R-:W-:-:S06]  /*e800*/  FFMA.FTZ R131, R53, R9, -R82 ;  /* 0x0000000935837223 */ /* 0x000fcc0000010852 */
[----:B------:R-:W5:Y:S01]  /*e810*/  MUFU.EX2 R0, R50 ;  /* 0x0000003200007308 */ /* 0x000f620000000800 */
[----:B------:R-:W-:Y:S01]  /*e820*/  F2FP.BF16.F32.PACK_AB R150, R45, R150 ;  /* 0x000000962d96723e */ /* 0x000fe200000010ff */
[----:B---3--:R-:W-:-:S06]  /*e830*/  FADD.FTZ R45, R37, R44 ;  /* 0x0000002c252d7221 */ /* 0x008fcc0000010000 */
[----:B------:R-:W3:Y:S01]  /*e840*/  MUFU.EX2 R24, R24 ;  /* 0x0000001800187308 */ /* 0x000ee20000000800 */
[----:B--2---:R-:W-:Y:S01]  /*e850*/  FADD.FTZ R46, R15, R46 ;  /* 0x0000002e0f2e7221 */ /* 0x004fe20000010000 */
[----:B------:R-:W-:-:S06]  /*e860*/  FFMA.FTZ R14, R54, R9, -R82 ;  /* 0x00000009360e7223 */ /* 0x000fcc0000010852 */
[----:B------:R-:W2:Y:S01]  /*e870*/  MUFU.EX2 R129, R129 ;  /* 0x0000008100817308 */ /* 0x000ea20000000800 */
[----:B------:R-:W-:Y:S01]  /*e880*/  F2FP.BF16.F32.PACK_AB R140, R41, R140 ;  /* 0x0000008c298c723e */ /* 0x000fe200000010ff */
[----:B-1----:R-:W-:-:S06]  /*e890*/  FADD.FTZ R45, R134, R45 ;  /* 0x0000002d862d7221 */ /* 0x002fcc0000010000 */
[----:B------:R-:W1:Y:S01]  /*e8a0*/  MUFU.EX2 R25, R25 ;  /* 0x0000001900197308 */ /* 0x000e620000000800 */
[----:B----4-:R-:W-:Y:S01]  /*e8b0*/  FADD.FTZ R41, R135, R46 ;  /* 0x0000002e87297221 */ /* 0x010fe20000010000 */
[----:B------:R-:W-:-:S06]  /*e8c0*/  FFMA.FTZ R125, R55, R9, -R82 ;  /* 0x00000009377d7223 */ /* 0x000fcc0000010852 */
[----:B------:R-:W4:Y:S01]  /*e8d0*/  MUFU.EX2 R3, R3 ;  /* 0x0000000300037308 */ /* 0x000f220000000800 */
[----:B------:R-:W-:Y:S01]  /*e8e0*/  F2FP.BF16.F32.PACK_AB R142, R40, R142 ;  /* 0x0000008e288e723e */ /* 0x000fe200000010ff */
[----:B0-----:R-:W-:-:S06]  /*e8f0*/  FADD.FTZ R45, R36, R45 ;  /* 0x0000002d242d7221 */ /* 0x001fcc0000010000 */
[----:B------:R-:W0:Y:S01]  /*e900*/  MUFU.EX2 R26, R26 ;  /* 0x0000001a001a7308 */ /* 0x000e220000000800 */
[----:B-----5:R-:W-:-:S07]  /*e910*/  FADD.FTZ R40, R0, R41 ;  /* 0x0000002900287221 */ /* 0x020fce0000010000 */
[----:B------:R-:W5:Y:S01]  /*e920*/  MUFU.EX2 R131, R131 ;  /* 0x0000008300837308 */ /* 0x000f620000000800 */
[----:B------:R-:W-:Y:S01]  /*e930*/  F2FP.BF16.F32.PACK_AB R146, R146, R42 ;  /* 0x0000002a9292723e */ /* 0x000fe200000010ff */
[----:B------:R-:W-:Y:S01]  /*e940*/  FFMA.FTZ R56, R56, R9, -R82 ;  /* 0x0000000938387223 */ /* 0x000fe20000010852 */
[----:B---3--:R-:W-:-:S05]  /*e950*/  FADD.FTZ R42, R24, R45 ;  /* 0x0000002d182a7221 */ /* 0x008fca0000010000 */
[----:B------:R-:W3:Y:S01]  /*e960*/  MUFU.EX2 R27, R27 ;  /* 0x0000001b001b7308 */ /* 0x000ee20000000800 */
[----:B--2---:R-:W-:Y:S01]  /*e970*/  FADD.FTZ R40, R129, R40 ;  /* 0x0000002881287221 */ /* 0x004fe20000010000 */
[----:B------:R-:W-:-:S06]  /*e980*/  FFMA.FTZ R57, R57, R9, -R82 ;  /* 0x0000000939397223 */ /* 0x000fcc0000010852 */
[----:B------:R-:W2:Y:S01]  /*e990*/  MUFU.EX2 R14, R14 ;  /* 0x0000000e000e7308 */ /* 0x000ea20000000800 */
[----:B------:R-:W-:Y:S02]  /*e9a0*/  F2FP.BF16.F32.PACK_AB R144, R144, R43 ;  /* 0x0000002b9090723e */ /* 0x000fe400000010ff */
[----:B------:R-:W-:-:S05]  /*e9b0*/  F2FP.BF16.F32.PACK_AB R136, R39, R136 ;  /* 0x000000882788723e */ /* 0x000fca00000010ff */
[----:B------:R-:W2:Y:S01]  /*e9c0*/  MUFU.EX2 R28, R28 ;  /* 0x0000001c001c7308 */ /* 0x000ea20000000800 */
[----:B-1----:R-:W-:Y:S01]  /*e9d0*/  FADD.FTZ R39, R25, R42 ;  /* 0x0000002a19277221 */ /* 0x002fe20000010000 */
[----:B----4-:R-:W-:-:S06]  /*e9e0*/  FADD.FTZ R40, R3, R40 ;  /* 0x0000002803287221 */ /* 0x010fcc0000010000 */
[----:B------:R-:W1:Y:S01]  /*e9f0*/  MUFU.EX2 R125, R125 ;  /* 0x0000007d007d7308 */ /* 0x000e620000000800 */
[----:B------:R-:W-:Y:S01]  /*ea00*/  FFMA.FTZ R58, R58, R9, -R82 ;  /* 0x000000093a3a7223 */ /* 0x000fe20000010852 */
[----:B------:R-:W-:Y:S01]  /*ea10*/  F2FP.BF16.F32.PACK_AB R138, R38, R138 ;  /* 0x0000008a268a723e */ /* 0x000fe200000010ff */
[----:B0-----:R-:W-:-:S05]  /*ea20*/  FADD.FTZ R38, R26, R39 ;  /* 0x000000271a267221 */ /* 0x001fca0000010000 */
[----:B------:R-:W0:Y:S01]  /*ea30*/  MUFU.EX2 R29, R29 ;  /* 0x0000001d001d7308 */ /* 0x000e220000000800 */
[----:B-----5:R-:W-:Y:S01]  /*ea40*/  FADD.FTZ R39, R131, R40 ;  /* 0x0000002883277221 */ /* 0x020fe20000010000 */
[----:B------:R-:W-:-:S06]  /*ea50*/  FFMA.FTZ R59, R59, R9, -R82 ;  /* 0x000000093b3b7223 */ /* 0x000fcc0000010852 */
[----:B------:R-:W4:Y:S01]  /*ea60*/  MUFU.EX2 R43, R56 ;  /* 0x00000038002b7308 */ /* 0x000f220000000800 */
[----:B------:R-:W-:Y:S01]  /*ea70*/  F2FP.BF16.F32.PACK_AB R132, R37, R132 ;  /* 0x000000842584723e */ /* 0x000fe200000010ff */
[----:B---3--:R-:W-:-:S06]  /*ea80*/  FADD.FTZ R37, R27, R38 ;  /* 0x000000261b257221 */ /* 0x008fcc0000010000 */
[----:B------:R-:W3:Y:S01]  /*ea90*/  MUFU.EX2 R30, R30 ;  /* 0x0000001e001e7308 */ /* 0x000ee20000000800 */
[----:B--2---:R-:W-:Y:S01]  /*eaa0*/  FADD.FTZ R38, R14, R39 ;  /* 0x000000270e267221 */ /* 0x004fe20000010000 */
[----:B------:R-:W-:-:S06]  /*eab0*/  FFMA.FTZ R60, R60, R9, -R82 ;  /* 0x000000093c3c7223 */ /* 0x000fcc0000010852 */
[----:B------:R-:W2:Y:S01]  /*eac0*/  MUFU.EX2 R57, R57 ;  /* 0x0000003900397308 */ /* 0x000ea20000000800 */
[----:B------:R-:W-:Y:S01]  /*ead0*/  FADD.FTZ R40, R28, R37 ;  /* 0x000000251c287221 */ /* 0x000fe20000010000 */
[----:B-1----:R-:W-:-:S06]  /*eae0*/  FADD.FTZ R38, R125, R38 ;  /* 0x000000267d267221 */ /* 0x002fcc0000010000 */
[----:B------:R-:W1:Y:S01]  /*eaf0*/  MUFU.EX2 R31, R31 ;  /* 0x0000001f001f7308 */ /* 0x000e620000000800 */
[----:B------:R-:W-:-:S07]  /*eb00*/  FFMA.FTZ R61, R61, R9, -R82 ;  /* 0x000000093d3d7223 */ /* 0x000fce0000010852 */
[----:B------:R-:W5:Y:S01]  /*eb10*/  MUFU.EX2 R58, R58 ;  /* 0x0000003a003a7308 */ /* 0x000f620000000800 */
[----:B------:R-:W-:Y:S01]  /*eb20*/  F2FP.BF16.F32.PACK_AB R133, R15, R133 ;  /* 0x000000850f85723e */ /* 0x000fe200000010ff */
[----:B0-----:R-:W-:-:S06]  /*eb30*/  FADD.FTZ R15, R29, R40 ;  /* 0x000000281d0f7221 */ /* 0x001fcc0000010000 */
[----:B------:R-:W0:Y:S01]  /*eb40*/  MUFU.EX2 R32, R32 ;  /* 0x0000002000207308 */ /* 0x000e220000000800 */
[----:B----4-:R-:W-:Y:S01]  /*eb50*/  FADD.FTZ R38, R43, R38 ;  /* 0x000000262b267221 */ /* 0x010fe20000010000 */
[----:B------:R-:W-:-:S06]  /*eb60*/  FFMA.FTZ R62, R62, R9, -R82 ;  /* 0x000000093e3e7223 */ /* 0x000fcc0000010852 */
[----:B------:R-:W4:Y:S01]  /*eb70*/  MUFU.EX2 R59, R59 ;  /* 0x0000003b003b7308 */ /* 0x000f220000000800 */
[----:B------:R-:W-:Y:S01]  /*eb80*/  F2FP.BF16.F32.PACK_AB R135, R0, R135 ;  /* 0x000000870087723e */ /* 0x000fe200000010ff */
[----:B---3--:R-:W-:Y:S01]  /*eb90*/  FADD.FTZ R0, R30, R15 ;  /* 0x0000000f1e007221 */ /* 0x008fe20000010000 */
[----:B------:R-:W-:-:S05]  /*eba0*/  F2FP.BF16.F32.PACK_AB R129, R3, R129 ;  /* 0x000000810381723e */ /* 0x000fca00000010ff */
[----:B------:R-:W3:Y:S01]  /*ebb0*/  MUFU.EX2 R33, R33 ;  /* 0x0000002100217308 */ /* 0x000ee20000000800 */
[----:B--2---:R-:W-:-:S07]  /*ebc0*/  FADD.FTZ R3, R57, R38 ;  /* 0x0000002639037221 */ /* 0x004fce0000010000 */
[----:B------:R-:W2:Y:S01]  /*ebd0*/  MUFU.EX2 R60, R60 ;  /* 0x0000003c003c7308 */ /* 0x000ea20000000800 */
[----:B-1----:R-:W-:Y:S01]  /*ebe0*/  FADD.FTZ R15, R31, R0 ;  /* 0x000000001f0f7221 */ /* 0x002fe20000010000 */
[----:B-----5:R-:W-:-:S06]  /*ebf0*/  FADD.FTZ R0, R58, R3 ;  /* 0x000000033a007221 */ /* 0x020fcc0000010000 */
[----:B------:R-:W1:Y:S01]  /*ec00*/  MUFU.EX2 R34, R34 ;  /* 0x0000002200227308 */ /* 0x000e620000000800 */
[----:B------:R-:W-:-:S07]  /*ec10*/  ISETP.GT.AND P3, PT, R12, R70, PT ;  /* 0x000000460c00720c */ /* 0x000fce0003f64270 */
[----:B------:R-:W5:Y:S01]  /*ec20*/  MUFU.EX2 R61, R61 ;  /* 0x0000003d003d7308 */ /* 0x000f620000000800 */
[----:B------:R-:W-:Y:S01]  /*ec30*/  F2FP.BF16.F32.PACK_AB R131, R14, R131 ;  /* 0x000000830e83723e */ /* 0x000fe200000010ff */
[----:B0-----:R-:W-:-:S06]  /*ec40*/  FADD.FTZ R14, R32, R15 ;  /* 0x0000000f200e7221 */ /* 0x001fcc0000010000 */
[----:B------:R-:W0:Y:S01]  /*ec50*/  MUFU.EX2 R35, R35 ;  /* 0x0000002300237308 */ /* 0x000e220000000800 */
[----:B----4-:R-:W-:-:S07]  /*ec60*/  FADD.FTZ R3, R59, R0 ;  /* 0x000000003b037221 */ /* 0x010fce0000010000 */
[----:B------:R-:W4:Y:S01]  /*ec70*/  MUFU.EX2 R62, R62 ;  /* 0x0000003e003e7308 */ /* 0x000f220000000800 */
[----:B---3--:R-:W-:Y:S01]  /*ec80*/  FADD.FTZ R15, R33, R14 ;  /* 0x0000000e210f7221 */ /* 0x008fe20000010000 */
[----:B--2---:R-:W-:-:S03]  /*ec90*/  FADD.FTZ R0, R60, R3 ;  /* 0x000000033c007221 */ /* 0x004fc60000010000 */
[----:B-1----:R-:W-:Y:S01]  /*eca0*/  FADD.FTZ R14, R34, R15 ;  /* 0x0000000f220e7221 */ /* 0x002fe20000010000 */
[----:B-----5:R-:W-:Y:S01]  /*ecb0*/  FADD.FTZ R0, R61, R0 ;  /* 0x000000003d007221 */ /* 0x020fe20000010000 */
        /* <DEDUP_REMOVED lines=34> */
[----:B----4-:R-:W-:Y:S01]  /*eee0*/  FADD.FTZ R0, R62, R0 ;  /* 0x000000003e007221 */ /* 0x010fe20000010000 */
[----:B------:R-:W-:Y:S01]  /*eef0*/  F2FP.BF16.F32.PACK_AB R151, R76, R151 ;  /* 0x000000974c97723e */ /* 0x000fe200000010ff */
[----:B------:R-:W-:Y:S01]  /*ef00*/  VIADD R12, R12, 0xffffffff ;  /* 0xffffffff0c0c7836 */ /* 0x000fe20000000000 */
[----:B------:R-:W-:Y:S01]  /*ef10*/  F2FP.BF16.F32.PACK_AB R145, R63, R145 ;  /* 0x000000913f91723e */ /* 0x000fe200000010ff */
[----:B------:R-:W-:Y:S01]  /*ef20*/  IMAD.MOV.U32 R8, RZ, RZ, R23 ;  /* 0x000000ffff087224 */ /* 0x000fe200078e0017 */
[----:B------:R-:W-:Y:S01]  /*ef30*/  F2FP.BF16.F32.PACK_AB R147, R65, R147 ;  /* 0x000000934193723e */ /* 0x000fe200000010ff */
[----:B------:R-:W-:Y:S01]  /*ef40*/  IMAD.MOV.U32 R14, RZ, RZ, R18 ;  /* 0x000000ffff0e7224 */ /* 0x000fe200078e0012 */
[----:B------:R-:W-:Y:S01]  /*ef50*/  F2FP.BF16.F32.PACK_AB R141, R66, R141 ;  /* 0x0000008d428d723e */ /* 0x000fe200000010ff */
[----:B------:R-:W-:Y:S01]  /*ef60*/  IMAD.MOV.U32 R13, RZ, RZ, R10 ;  /* 0x000000ffff0d7224 */ /* 0x000fe200078e000a */
        /* <DEDUP_REMOVED lines=14> */
[----:B------:R-:W-:Y:S01]  /*f050*/  MOV R15, R11 ;  /* 0x0000000b000f7202 */ /* 0x000fe20000000f00 */
[----:B------:R-:W-:Y:S06]  /*f060*/  @P3 BRA `(.L_x_2382) ;  /* 0xffffffcc00a83947 */ /* 0x000fec000383ffff */
.L_x_2372:
[----:B------:R-:W2:Y:S02]  /*f070*/  LDL R8, [R1+0x40] ;  /* 0x0000400001087983 */ /* 0x000ea40000100800 */
[----:B--2---:R-:W-:-:S13]  /*f080*/  ISETP.GE.AND P2, PT, R12, R8, PT ;  /* 0x000000080c00720c */ /* 0x004fda0003f46270 */
[----:B------:R-:W-:Y:S05]  /*f090*/  @!P2 BRA `(.L_x_2383) ;  /* 0x0000002400d0a947 */ /* 0x000fea0003800000 */
[----:B------:R-:W-:Y:S02]  /*f0a0*/  IMAD.MOV.U32 R13, RZ, RZ, R11 ;  /* 0x000000ffff0d7224 */ /* 0x000fe400078e000b */
[----:B------:R-:W-:Y:S02]  /*f0b0*/  IMAD.MOV.U32 R15, RZ, RZ, R10 ;  /* 0x000000ffff0f7224 */ /* 0x000fe400078e000a */
[----:B------:R-:W-:Y:S02]  /*f0c0*/  IMAD.MOV.U32 R8, RZ, RZ, R23 ;  /* 0x000000ffff087224 */ /* 0x000fe400078e0017 */
[----:B------:R-:W-:-:S07]  /*f0d0*/  IMAD.MOV.U32 R14, RZ, RZ, R18 ;  /* 0x000000ffff0e7224 */ /* 0x000fce00078e0012 */
.L_x_2393:
        /* <DEDUP_REMOVED lines=11> */
.L_x_2385:
[----:B------:R-:W-:Y:S01]  /*f190*/  IMAD R9, R18, 0x8, R2 ;  /* 0x0000000812097824 */ /* 0x000fe200078e0202 */
[----:B------:R-:W-:-:S04]  /*f1a0*/  SHF.L.U32 R10, R23, 0x1f, RZ ;  /* 0x0000001f170a7819 */ /* 0x000fc800000006ff */
[----:B------:R0:W1:Y:S01]  /*f1b0*/  SYNCS.PHASECHK.TRANS64.TRYWAIT P3, [R9+URZ+0x16830], R10 ;  /* 0x0168300a090075a7 */ /* 0x000062000806017f */
[----:B------:R-:W-:Y:S05]  /*f1c0*/  @!P0 BRA `(.L_x_2386) ;  /* 0x0000000000048947 */ /* 0x000fea0003800000 */
[----:B------:R-:W-:Y:S01]  /*f1d0*/  BPT.TRAP 0x1 ;  /* 0x000000040000795c */ /* 0x000fe20000300000 */
.L_x_2386:
[----:B------:R-:W-:Y:S04]  /*f1e0*/  BSSY B0, `(.L_x_2384) ;  /* 0x0000004000007945 */ /* 0x000fe80003800000 */
[----:B-1----:R-:W-:Y:S05]  /*f1f0*/  @P3 BRA `(.L_x_2387) ;  /* 0x0000000000083947 */ /* 0x002fea0003800000 */
[----:B------:R-:W1:Y:S02]  /*f200*/  SYNCS.PHASECHK.TRANS64.TRYWAIT P3, [R9+URZ+0x16830], R10 ;  /* 0x0168300a090075a7 */ /* 0x000e64000806017f */
[----:B-1----:R-:W-:Y:S05]  /*f210*/  @!P3 BRA `(.L_x_2388) ;  /* 0x000000d4005cb947 */ /* 0x002fea0003800000 */
.L_x_2387:
[----:B------:R-:W-:Y:S05]  /*f220*/  BSYNC B0 ;  /* 0x0000000000007941 */ /* 0x000fea0003800000 */
.L_x_2384:
        /* <DEDUP_REMOVED lines=15> */
[----:B------:R-:W-:Y:S01]  /*f320*/  IMAD.MOV.U32 R11, RZ, RZ, 0x40000040 ;  /* 0x40000040ff0b7424 */ /* 0x000fe200078e00ff */
        /* <DEDUP_REMOVED lines=28> */
.L_x_2390:
[----:B------:R-:W-:Y:S01]  /*f4f0*/  SHF.L.U32 R8, R8, 0x1f, RZ ;  /* 0x0000001f08087819 */ /* 0x000fe200000006ff */
[----:B------:R-:W-:-:S04]  /*f500*/  IMAD R9, R14, 0x8, R2 ;  /* 0x000000080e097824 */ /* 0x000fc800078e0202 */
[----:B------:R0:W1:Y:S01]  /*f510*/  SYNCS.PHASECHK.TRANS64.TRYWAIT P2, [R9+URZ+0x16850], R8 ;  /* 0x01685008090075a7 */ /* 0x000062000804017f */
[----:B------:R-:W-:Y:S05]  /*f520*/  @!P0 BRA `(.L_x_2391) ;  /* 0x0000000000048947 */ /* 0x000fea0003800000 */
[----:B------:R-:W-:Y:S01]  /*f530*/  BPT.TRAP 0x1 ;  /* 0x000000040000795c */ /* 0x000fe20000300000 */
.L_x_2391:
[----:B-1----:R-:W-:Y:S05]  /*f540*/  @P2 BRA `(.L_x_2389) ;  /* 0x0000000000082947 */ /* 0x002fea0003800000 */
[----:B------:R-:W1:Y:S02]  /*f550*/  SYNCS.PHASECHK.TRANS64.TRYWAIT P2, [R9+URZ+0x16850], R8 ;  /* 0x01685008090075a7 */ /* 0x000e64000804017f */
[----:B-1----:R-:W-:Y:S05]  /*f560*/  @!P2 BRA `(.L_x_2392) ;  /* 0x000000d0009ca947 */ /* 0x002fea0003800000 */
.L_x_2389:
[----:B01----:R-:W-:Y:S01]  /*f570*/  IADD3 R8, R2, 0x400, RZ ;  /* 0x0000040002087810 */ /* 0x003fe20007ffe0ff */
[----:B------:R-:W-:Y:S01]  /*f580*/  IMAD.MOV.U32 R9, RZ, RZ, 0x40000040 ;  /* 0x40000040ff097424 */ /* 0x000fe200078e00ff */
[----:B------:R-:W-:Y:S05]  /*f590*/  WARPSYNC.ALL ;  /* 0x0000000000007948 */ /* 0x000fea0003800000 */
[----:B------:R-:W-:Y:S01]  /*f5a0*/  SHF.R.U32.HI R8, RZ, 0x4, R8 ;  /* 0x00000004ff087819 */ /* 0x000fe20000011608 */
[----:B------:R-:W-:Y:S01]  /*f5b0*/  WARPGROUP.ARRIVE ;  /* 0x00000000000079c5 */ /* 0x000fe20000000000 */
[----:B------:R-:W-:Y:S01]  /*f5c0*/  R2UR UR11, R9 ;  /* 0x00000000090b72ca */ /* 0x000fe200000e0000 */
[----:B------:R-:W-:Y:S01]  /*f5d0*/  IMAD.MOV.U32 R11, RZ, RZ, 0x40000040 ;  /* 0x40000040ff0b7424 */ /* 0x000fe200078e00ff */
[----:B------:R-:W-:Y:S01]  /*f5e0*/  LOP3.LUT R8, R8, 0x3fff, RZ, 0xc0, !PT ;  /* 0x00003fff08087812 */ /* 0x000fe200078ec0ff */
[----:B------:R-:W-:Y:S01]  /*f5f0*/  FMUL.FTZ R26, R26, UR4 ;  /* 0x000000041a1a7c20 */ /* 0x000fe20008410000 */
[----:B------:R-:W-:Y:S01]  /*f600*/  FMUL.FTZ R27, R27, UR4 ;  /* 0x000000041b1b7c20 */ /* 0x000fe20008410000 */
[----:B------:R-:W-:Y:S01]  /*f610*/  FMUL.FTZ R30, R30, UR4 ;  /* 0x000000041e1e7c20 */ /* 0x000fe20008410000 */
[----:B------:R-:W-:Y:S01]  /*f620*/  FMUL.FTZ R31, R31, UR4 ;  /* 0x000000041f1f7c20 */ /* 0x000fe20008410000 */
[----:B------:R-:W-:-:S02]  /*f630*/  IMAD R8, R14, 0x400, R8 ;  /* 0x000004000e087824 */ /* 0x000fc400078e0208 */
[----:B------:R-:W-:Y:S01]  /*f640*/  FMUL.FTZ R63, R63, UR4 ;  /* 0x000000043f3f7c20 */ /* 0x000fe20008410000 */
[----:B------:R-:W-:Y:S01]  /*f650*/  FMUL.FTZ R66, R66, UR4 ;  /* 0x0000000442427c20 */ /* 0x000fe20008410000 */
[----:B------:R-:W-:Y:S01]  /*f660*/  FMUL.FTZ R67, R67, UR4 ;  /* 0x0000000443437c20 */ /* 0x000fe20008410000 */
[C---:B------:R-:W-:Y:S01]  /*f670*/  VIADD R10, R8.reuse, 0x80 ;  /* 0x00000080080a7836 */ /* 0x040fe20000000000 */
[----:B------:R-:W-:Y:S02]  /*f680*/  R2UR UR10, R8 ;  /* 0x00000000080a72ca */ /* 0x000fe400000e0000 */
[----:B------:R-:W-:Y:S08]  /*f690*/  MUFU.TANH R63, R63 ;  /* 0x0000003f003f7308 */ /* 0x000ff00000002400 */
[----:B------:R-:W-:Y:S03]  /*f6a0*/  MUFU.TANH R66, R66 ;  /* 0x0000004200427308 */ /* 0x000fe60000002400 */
[----:B------:R-:W-:Y:S01]  /*f6b0*/  HGMMA.64x64x16.F32.BF16 R88, R148, gdesc[UR8].tnspB, R88, gsb0 ;  /* 0x40e0000894587df0 */ /* 0x000fe20008001858 */
[----:B------:R-:W-:Y:S01]  /*f6c0*/  R2UR UR10, R10 ;  /* 0x000000000a0a72ca */ /* 0x000fe200000e0000 */
[----:B------:R-:W-:Y:S01]  /*f6d0*/  VIADD R10, R8, 0x100 ;  /* 0x00000100080a7836 */ /* 0x000fe20000000000 */
[----:B------:R-:W-:Y:S01]  /*f6e0*/  R2UR UR11, R11 ;  /* 0x000000000b0b72ca */ /* 0x000fe200000e0000 */
[----:B------:R-:W-:Y:S01]  /*f6f0*/  IMAD.MOV.U32 R11, RZ, RZ, 0x40000040 ;  /* 0x40000040ff0b7424 */ /* 0x000fe200078e00ff */
[----:B------:R-:W-:Y:S01]  /*f700*/  MUFU.TANH R67, R67 ;  /* 0x0000004300437308 */ /* 0x000fe20000002400 */
[----:B------:R-:W-:-:S02]  /*f710*/  WARPGROUP.DEPBAR.LE gsb0, 0x0 ;  /* 0x00008000000079c5 */ /* 0x000fc40000010000 */
[----:B------:R-:W-:-:S05]  /*f720*/  WARPGROUP.ARRIVE ;  /* 0x00000000000079c5 */ /* 0x000fca0000000000 */
[----:B------:R0:W1:Y:S01]  /*f730*/  MUFU.TANH R150, R26 ;  /* 0x0000001a00967308 */ /* 0x0000620000002400 */
[----:B------:R-:W-:Y:S01]  /*f740*/  FMUL.FTZ R149, R35, UR4 ;  /* 0x0000000423957c20 */ /* 0x000fe20008410000 */
[----:B------:R-:W-:Y:S01]  /*f750*/  FMUL.FTZ R35, R45, UR4 ;  /* 0x000000042d237c20 */ /* 0x000fe20008410000 */
[----:B------:R-:W-:Y:S01]  /*f760*/  FMUL.FTZ R45, R56, UR4 ;  /* 0x00000004382d7c20 */ /* 0x000fe20008410000 */
[----:B------:R-:W-:Y:S01]  /*f770*/  FMUL.FTZ R56, R68, UR4 ;  /* 0x0000000444387c20 */ /* 0x000fe20008410000 */
[----:B------:R-:W-:Y:S01]  /*f780*/  HGMMA.64x64x16.F32.BF16 R88, R144, gdesc[UR8].tnspB, R88, gsb0 ;  /* 0x40e0000890587df0 */ /* 0x000fe20008001858 */
[----:B------:R-:W-:Y:S01]  /*f790*/  R2UR UR10, R10 ;  /* 0x000000000a0a72ca */ /* 0x000fe200000e0000 */
[----:B------:R-:W-:Y:S01]  /*f7a0*/  FMUL.FTZ R151, R34, UR4 ;  /* 0x0000000422977c20 */ /* 0x000fe20008410000 */
[----:B------:R-:W-:Y:S01]  /*f7b0*/  R2UR UR11, R11 ;  /* 0x000000000b0b72ca */ /* 0x000fe200000e0000 */
[----:B------:R-:W-:Y:S02]  /*f7c0*/  IMAD.MOV.U32 R11, RZ, RZ, 0x40000040 ;  /* 0x40000040ff0b7424 */ /* 0x000fe400078e00ff */
[----:B0-----:R-:W-:Y:S01]  /*f7d0*/  FMUL.FTZ R26, R29, UR4 ;  /* 0x000000041d1a7c20 */ /* 0x001fe20008410000 */
        /* <DEDUP_REMOVED lines=9> */
[----:B0-----:R-:W-:Y:S01]  /*f870*/  FMUL.FTZ R27, R32, UR4 ;  /* 0x00000004201b7c20 */ /* 0x001fe20008410000 */
[----:B------:R-:W-:Y:S01]  /*f880*/  FMUL.FTZ R32, R41, UR4 ;  /* 0x0000000429207c20 */ /* 0x000fe20008410000 */
[----:B------:R-:W-:Y:S01]  /*f890*/  FMUL.FTZ R41, R52, UR4 ;  /* 0x0000000434297c20 */ /* 0x000fe20008410000 */
[----:B------:R-:W-:Y:S01]  /*f8a0*/  FMUL.FTZ R68, R85, UR4 ;  /* 0x0000000455447c20 */ /* 0x000fe20008410000 */
[----:B------:R-:W-:-:S02]  /*f8b0*/  VIADD R10, R8, 0x180 ;  /* 0x00000180080a7836 */ /* 0x000fc40000000000 */
[----:B------:R-:W-:Y:S01]  /*f8c0*/  FMUL.FTZ R69, R70, UR4 ;  /* 0x0000000446457c20 */ /* 0x000fe20008410000 */
[----:B------:R-:W-:Y:S01]  /*f8d0*/  FMUL.FTZ R70, R71, UR4 ;  /* 0x0000000447467c20 */ /* 0x000fe20008410000 */
[----:B------:R-:W-:Y:S01]  /*f8e0*/  MUFU.TANH R27, R27 ;  /* 0x0000001b001b7308 */ /* 0x000fe20000002400 */
[----:B------:R-:W-:Y:S01]  /*f8f0*/  FMUL.FTZ R71, R74, UR4 ;  /* 0x000000044a477c20 */ /* 0x000fe20008410000 */
[----:B------:R-:W-:Y:S01]  /*f900*/  FMUL.FTZ R72, R75, UR4 ;  /* 0x000000044b487c20 */ /* 0x000fe20008410000 */
[----:B------:R-:W-:Y:S01]  /*f910*/  FMUL.FTZ R74, R79, UR4 ;  /* 0x000000044f4a7c20 */ /* 0x000fe20008410000 */
[----:B------:R-:W-:Y:S01]  /*f920*/  FMUL.FTZ R75, R82, UR4 ;  /* 0x00000004524b7c20 */ /* 0x000fe20008410000 */
[----:B------:R-:W-:-:S03]  /*f930*/  VIADD R52, R8, 0x200 ;  /* 0x0000020008347836 */ /* 0x000fc60000000000 */
[----:B------:R-:W-:Y:S08]  /*f940*/  MUFU.TANH R29, R29 ;  /* 0x0000001d001d7308 */ /* 0x000ff00000002400 */
        /* <DEDUP_REMOVED lines=10> */
[----:B------:R-:W-:Y:S01]  /*f9f0*/  FMUL.FTZ R49, R60, UR4 ;  /* 0x000000043c317c20 */ /* 0x000fe20008410000 */
[----:B------:R-:W-:Y:S01]  /*fa00*/  FMUL.FTZ R145, R39, UR4 ;  /* 0x0000000427917c20 */ /* 0x000fe20008410000 */
[----:B------:R-:W-:Y:S01]  /*fa10*/  HGMMA.64x64x16.F32.BF16 R88, R140, gdesc[UR8].tnspB, R88, gsb0 ;  /* 0x40e000088c587df0 */ /* 0x000fe20008001858 */
[----:B------:R-:W-:Y:S01]  /*fa20*/  R2UR UR11, R11 ;  /* 0x000000000b0b72ca */ /* 0x000fe200000e0000 */
[----:B------:R-:W-:Y:S01]  /*fa30*/  FMUL.FTZ R11, R24, UR4 ;  /* 0x00000004180b7c20 */ /* 0x000fe20008410000 */
[----:B------:R-:W-:Y:S01]  /*fa40*/  FMUL.FTZ R24, R25, UR4 ;  /* 0x0000000419187c20 */ /* 0x000fe20008410000 */
[----:B------:R-:W-:Y:S01]  /*fa50*/  FMUL.FTZ R25, R28, UR4 ;  /* 0x000000041c197c20 */ /* 0x000fe20008410000 */
[----:B------:R-:W-:Y:S01]  /*fa60*/  FMUL.FTZ R28, R33, UR4 ;  /* 0x00000004211c7c20 */ /* 0x000fe20008410000 */
        /* <DEDUP_REMOVED lines=10> */
[----:B0-----:R-:W-:Y:S01]  /*fb10*/  FMUL.FTZ R31, R40, UR4 ;  /* 0x00000004281f7c20 */ /* 0x001fe20008410000 */
[----:B------:R-:W-:Y:S01]  /*fb20*/  FMUL.FTZ R59, R73, UR4 ;  /* 0x00000004493b7c20 */ /* 0x000fe20008410000 */
[----:B------:R-:W-:Y:S01]  /*fb30*/  FMUL.FTZ R60, R76, UR4 ;  /* 0x000000044c3c7c20 */ /* 0x000fe20008410000 */
[----:B------:R-:W-:Y:S01]  /*fb40*/  FMUL.FTZ R61, R77, UR4 ;  /* 0x000000044d3d7c20 */ /* 0x000fe20008410000 */
[----:B------:R-:W-:Y:S01]  /*fb50*/  FMUL.FTZ R40, R51, UR4 ;  /* 0x0000000433287c20 */ /* 0x000fe20008410000 */
[----:B------:R-:W-:Y:S01]  /*fb60*/  FMUL.FTZ R51, R62, UR4 ;  /* 0x000000043e337c20 */ /* 0x000fe20008410000 */
[----:B------:R-:W-:Y:S01]  /*fb70*/  FMUL.FTZ R62, R80, UR4 ;  /* 0x00000004503e7c20 */ /* 0x000fe20008410000 */
[----:B------:R-:W0:Y:S01]  /*fb80*/  MUFU.TANH R24, R24 ;  /* 0x0000001800187308 */ /* 0x000e220000002400 */
[----:B------:R-:W-:Y:S01]  /*fb90*/  FMUL.FTZ R65, R84, UR4 ;  /* 0x0000000454417c20 */ /* 0x000fe20008410000 */
[----:B------:R-:W-:Y:S01]  /*fba0*/  R2UR UR10, R10 ;  /* 0x000000000a0a72ca */ /* 0x000fe200000e0000 */
[----:B-1----:R-:W-:-:S02]  /*fbb0*/  IMAD.MOV.U32 R84, RZ, RZ, R150 ;  /* 0x000000ffff547224 */ /* 0x002fc400078e0096 */
[----:B------:R-:W-:Y:S01]  /*fbc0*/  FMUL.FTZ R73, R78, UR4 ;  /* 0x000000044e497c20 */ /* 0x000fe20008410000 */
[----:B------:R-:W-:Y:S01]  /*fbd0*/  FMUL.FTZ R76, R83, UR4 ;  /* 0x00000004534c7c20 */ /* 0x000fe20008410000 */
[----:B------:R-:W-:Y:S01]  /*fbe0*/  FMUL.FTZ R77, R86, UR4 ;  /* 0x00000004564d7c20 */ /* 0x000fe20008410000 */
[----:B------:R-:W-:Y:S01]  /*fbf0*/  FMUL.FTZ R78, R87, UR4 ;  /* 0x00000004574e7c20 */ /* 0x000fe20008410000 */
[----:B------:R-:W1:Y:S01]  /*fc00*/  MUFU.TANH R25, R25 ;  /* 0x0000001900197308 */ /* 0x000e620000002400 */
[----:B--2---:R-:W-:-:S07]  /*fc10*/  FMNMX.FTZ R9, R11, R15, !PT ;  /* 0x0000000f0b097209 */ /* 0x004fce0007810000 */
[----:B------:R-:W2:Y:S01]  /*fc20*/  MUFU.TANH R28, R28 ;  /* 0x0000001c001c7308 */ /* 0x000ea20000002400 */
[----:B0-----:R-:W-:-:S07]  /*fc30*/  FMNMX.FTZ R9, R24, R9, !PT ;  /* 0x0000000918097209 */ /* 0x001fce0007810000 */
[----:B------:R-:W0:Y:S01]  /*fc40*/  MUFU.TANH R30, R30 ;  /* 0x0000001e001e7308 */ /* 0x000e220000002400 */
[----:B-1----:R-:W-:-:S04]  /*fc50*/  FMNMX.FTZ R9, R25, R9, !PT ;  /* 0x0000000919097209 */ /* 0x002fc80007810000 */
[----:B------:R-:W-:-:S03]  /*fc60*/  FMNMX.FTZ R9, R26, R9, !PT ;  /* 0x000000091a097209 */ /* 0x000fc60007810000 */
[----:B------:R-:W1:Y:S01]  /*fc70*/  MUFU.TANH R31, R31 ;  /* 0x0000001f001f7308 */ /* 0x000e620000002400 */
[----:B------:R-:W-:-:S04]  /*fc80*/  FMNMX.FTZ R9, R27, R9, !PT ;  /* 0x000000091b097209 */ /* 0x000fc80007810000 */
[----:B--2---:R-:W-:-:S03]  /*fc90*/  FMNMX.FTZ R9, R28, R9, !PT ;  /* 0x000000091c097209 */ /* 0x004fc60007810000 */
[----:B------:R-:W2:Y:S01]  /*fca0*/  MUFU.TANH R33, R33 ;  /* 0x0000002100217308 */ /* 0x000ea20000002400 */
[----:B------:R-:W-:-:S04]  /*fcb0*/  FMNMX.FTZ R9, R29, R9, !PT ;  /* 0x000000091d097209 */ /* 0x000fc80007810000 */
[----:B0-----:R-:W-:-:S03]  /*fcc0*/  FMNMX.FTZ R9, R30, R9, !PT ;  /* 0x000000091e097209 */ /* 0x001fc60007810000 */
[----:B------:R-:W0:Y:S01]  /*fcd0*/  MUFU.TANH R37, R37 ;  /* 0x0000002500257308 */ /* 0x000e220000002400 */
[----:B-1----:R-:W-:-:S04]  /*fce0*/  FMNMX.FTZ R9, R31, R9, !PT ;  /* 0x000000091f097209 */ /* 0x002fc80007810000 */
[----:B------:R-:W-:Y:S01]  /*fcf0*/  FMNMX.FTZ R9, R32, R9, !PT ;  /* 0x0000000920097209 */ /* 0x000fe20007810000 */
[----:B------:R-:W-:Y:S02]  /*fd00*/  WARPGROUP.DEPBAR.LE gsb0, 0x0 ;  /* 0x00008000000079c5 */ /* 0x000fe40000010000 */
[----:B------:R-:W1:Y:S01]  /*fd10*/  MUFU.TANH R38, R38 ;  /* 0x0000002600267308 */ /* 0x000e620000002400 */
[----:B------:R-:W-:Y:S01]  /*fd20*/  FMUL.FTZ R143, R42, UR4 ;  /* 0x000000042a8f7c20 */ /* 0x000fe20008410000 */
[----:B------:R-:W-:Y:S01]  /*fd30*/  FMUL.FTZ R42, R53, UR4 ;  /* 0x00000004352a7c20 */ /* 0x000fe20008410000 */
[----:B--2---:R-:W-:Y:S01]  /*fd40*/  FMNMX.FTZ R9, R33, R9, !PT ;  /* 0x0000000921097209 */ /* 0x004fe20007810000 */
[----:B------:R-:W-:Y:S01]  /*fd50*/  FMUL.FTZ R141, R43, UR4 ;  /* 0x000000042b8d7c20 */ /* 0x000fe20008410000 */
[----:B------:R-:W-:Y:S01]  /*fd60*/  FMUL.FTZ R43, R54, UR4 ;  /* 0x00000004362b7c20 */ /* 0x000fe20008410000 */
[----:B------:R-:W-:Y:S01]  /*fd70*/  FMUL.FTZ R54, R64, UR4 ;  /* 0x0000000440367c20 */ /* 0x000fe20008410000 */
[----:B------:R-:W-:Y:S01]  /*fd80*/  FMNMX.FTZ R9, R35, R9, !PT ;  /* 0x0000000923097209 */ /* 0x000fe20007810000 */
[----:B------:R-:W2:Y:S01]  /*fd90*/  MUFU.TANH R42, R42 ;  /* 0x0000002a002a7308 */ /* 0x000ea20000002400 */
[----:B------:R-:W-:Y:S01]  /*fda0*/  FMUL.FTZ R64, R81, UR4 ;  /* 0x0000000451407c20 */ /* 0x000fe20008410000 */
[----:B------:R-:W-:Y:S01]  /*fdb0*/  WARPGROUP.ARRIVE ;  /* 0x00000000000079c5 */ /* 0x000fe20000000000 */
[----:B0-----:R-:W-:Y:S01]  /*fdc0*/  FMNMX.FTZ R9, R37, R9, !PT ;  /* 0x0000000925097209 */ /* 0x001fe20007810000 */
[----:B------:R-:W-:-:S02]  /*fdd0*/  IMAD.MOV.U32 R81, RZ, RZ, R148 ;  /* 0x000000ffff517224 */ /* 0x000fc400078e0094 */
[----:B------:R-:W-:Y:S02]  /*fde0*/  IMAD.MOV.U32 R53, RZ, RZ, 0x40000040 ;  /* 0x40000040ff357424 */ /* 0x000fe400078e00ff */
[----:B------:R-:W0:Y:S01]  /*fdf0*/  MUFU.TANH R49, R49 ;  /* 0x0000003100317308 */ /* 0x000e220000002400 */
[----:B-1----:R-:W-:Y:S01]  /*fe00*/  FMNMX.FTZ R9, R38, R9, !PT ;  /* 0x0000000926097209 */ /* 0x002fe20007810000 */
[----:B------:R-:W-:Y:S01]  /*fe10*/  HGMMA.64x64x16.F32.BF16 R88, R136, gdesc[UR8].tnspB, R88, gsb0 ;  /* 0x40e0000888587df0 */ /* 0x000fe20008001858 */
[----:B------:R-:W-:Y:S02]  /*fe20*/  R2UR UR10, R52 ;  /* 0x00000000340a72ca */ /* 0x000fe400000e0000 */
[----:B------:R-:W-:Y:S02]  /*fe30*/  FMNMX.FTZ R9, R41, R9, !PT ;  /* 0x0000000929097209 */ /* 0x000fe40007810000 */
[----:B------:R-:W-:Y:S01]  /*fe40*/  R2UR UR11, R53 ;  /* 0x00000000350b72ca */ /* 0x000fe200000e0000 */
[----:B------:R-:W1:Y:S01]  /*fe50*/  MUFU.TANH R50, R50 ;  /* 0x0000003200327308 */ /* 0x000e620000002400 */
[----:B--2---:R-:W-:-:S04]  /*fe60*/  FMNMX.FTZ R9, R42, R9, !PT ;  /* 0x000000092a097209 */ /* 0x004fc80007810000 */
[----:B------:R-:W-:-:S03]  /*fe70*/  FMNMX.FTZ R9, R45, R9, !PT ;  /* 0x000000092d097209 */ /* 0x000fc60007810000 */
[----:B------:R-:W2:Y:S01]  /*fe80*/  MUFU.TANH R54, R54 ;  /* 0x0000003600367308 */ /* 0x000ea20000002400 */
[----:B------:R-:W-:-:S04]  /*fe90*/  FMNMX.FTZ R9, R47, R9, !PT ;  /* 0x000000092f097209 */ /* 0x000fc80007810000 */
[----:B0-----:R-:W-:-:S03]  /*fea0*/  FMNMX.FTZ R9, R49, R9, !PT ;  /* 0x0000000931097209 */ /* 0x001fc60007810000 */
        /* <DEDUP_REMOVED lines=17> */
[----:B------:R-:W-:Y:S01]  /*ffc0*/  IMAD.MOV.U32 R137, RZ, RZ, R146 ;  /* 0x000000ffff897224 */ /* 0x000fe200078e0092 */
[----:B------:R-:W-:Y:S01]  /*ffd0*/  WARPGROUP.ARRIVE ;  /* 0x00000000000079c5 */ /* 0x000fe20000000000 */
[----:B------:R-:W-:Y:S02]  /*ffe0*/  IMAD.MOV.U32 R139, RZ, RZ, R144 ;  /* 0x000000ffff8b7224 */ /* 0x000fe400078e0090 */
[----:B------:R-:W2:Y:S01]  /*fff0*/  MUFU.TANH R64, R64 ;  /* 0x0000004000407308 */ /* 0x000ea20000002400 */
[----:B0-----:R-:W-:Y:S02]  /*10000*/  FMNMX.FTZ R9, R61, R9, !PT ;  /* 0x000000093d097209 */ /* 0x001fe40007810000 */
[----:B------:R-:W-:Y:S05]  /*10010*/  HGMMA.64x64x16.F32.BF16 R88, R132, gdesc[UR8].tnspB, R88, gsb0 ;  /* 0x40e0000884587df0 */ /* 0x000fea0008001858 */
[----:B------:R-:W0:Y:S01]  /*10020*/  MUFU.TANH R65, R65 ;  /* 0x0000004100417308 */ /* 0x000e220000002400 */
[----:B-1----:R-:W-:-:S07]  /*10030*/  FMNMX.FTZ R9, R62, R9, !PT ;  /* 0x000000093e097209 */ /* 0x002fce0007810000 */
[----:B------:R-:W1:Y:S01]  /*10040*/  MUFU.TANH R68, R68 ;  /* 0x0000004400447308 */ /* 0x000e620000002400 */
[----:B--2---:R-:W-:-:S07]  /*10050*/  FMNMX.FTZ R9, R64, R9, !PT ;  /* 0x0000000940097209 */ /* 0x004fce0007810000 */
[----:B------:R-:W2:Y:S01]  /*10060*/  MUFU.TANH R151, R151 ;  /* 0x0000009700977308 */ /* 0x000ea20000002400 */
[----:B0-----:R-:W-:-:S07]  /*10070*/  FMNMX.FTZ R9, R65, R9, !PT ;  /* 0x0000000941097209 */ /* 0x001fce0007810000 */
[----:B------:R-:W0:Y:S01]  /*10080*/  MUFU.TANH R149, R149 ;  /* 0x0000009500957308 */ /* 0x000e220000002400 */
[----:B-1----:R-:W-:-:S05]  /*10090*/  FMNMX.FTZ R10, R68, R9, !PT ;  /* 0x00000009440a7209 */ /* 0x002fca0007810000 */
[----:B------:R-:W1:Y:S02]  /*100a0*/  SHFL.BFLY PT, R9, R10, 0x2, 0x1f ;  /* 0x0c401f000a097f89 */ /* 0x000e6400000e0000 */
[----:B------:R-:W3:Y:S08]  /*100b0*/  MUFU.TANH R147, R147 ;  /* 0x0000009300937308 */ /* 0x000ef00000002400 */
[----:B------:R-:W4:Y:S08]  /*100c0*/  MUFU.TANH R145, R145 ;  /* 0x0000009100917308 */ /* 0x000f300000002400 */
[----:B------:R-:W5:Y:S01]  /*100d0*/  MUFU.TANH R143, R143 ;  /* 0x0000008f008f7308 */ /* 0x000f620000002400 */
[----:B-1----:R-:W-:-:S07]  /*100e0*/  FMNMX.FTZ R10, R10, R9, !PT ;  /* 0x000000090a0a7209 */ /* 0x002fce0007810000 */
[----:B------:R-:W1:Y:S01]  /*100f0*/  MUFU.TANH R141, R141 ;  /* 0x0000008d008d7308 */ /* 0x000e620000002400 */
[----:B------:R-:W2:Y:S07]  /*10100*/  SHFL.BFLY PT, R9, R10, 0x1, 0x1f ;  /* 0x0c201f000a097f89 */ /* 0x000eae00000e0000 */
[----:B------:R-:W1:Y:S08]  /*10110*/  MUFU.TANH R34, R34 ;  /* 0x0000002200227308 */ /* 0x000e700000002400 */
[----:B------:R-:W1:Y:S01]  /*10120*/  MUFU.TANH R36, R36 ;  /* 0x0000002400247308 */ /* 0x000e620000002400 */
[----:B------:R-:W-:-:S02]  /*10130*/  WARPGROUP.DEPBAR.LE gsb0, 0x0 ;  /* 0x00008000000079c5 */ /* 0x000fc40000010000 */
[----:B------:R-:W-:-:S05]  /*10140*/  WARPGROUP.ARRIVE ;  /* 0x00000000000079c5 */ /* 0x000fca0000000000 */
[----:B------:R-:W1:Y:S01]  /*10150*/  MUFU.TANH R39, R39 ;  /* 0x0000002700277308 */ /* 0x000e620000002400 */
[----:B--2---:R-:W-:Y:S01]  /*10160*/  FMNMX.FTZ R10, R10, R9, !PT ;  /* 0x000000090a0a7209 */ /* 0x004fe20007810000 */
[----:B------:R-:W-:-:S04]  /*10170*/  IMAD.U32 R9, RZ, RZ, UR6 ;  /* 0x00000006ff097e24 */ /* 0x000fc8000f8e00ff */
[CC--:B------:R-:W-:Y:S02]  /*10180*/  FMUL.FTZ R80, R10.reuse, R9.reuse ;  /* 0x000000090a507220 */ /* 0x0c0fe40000410000 */
[----:B------:R-:W2:Y:S01]  /*10190*/  MUFU.TANH R40, R40 ;  /* 0x0000002800287308 */ /* 0x000ea20000002400 */
[----:B------:R-:W-:Y:S01]  /*101a0*/  FADD.FTZ R15, -R10, R15 ;  /* 0x0000000f0a0f7221 */ /* 0x000fe20000010100 */
[--C-:B------:R-:W-:Y:S01]  /*101b0*/  FFMA.FTZ R148, R11, R9, -R80.reuse ;  /* 0x000000090b947223 */ /* 0x100fe20000010850 */
[----:B------:R-:W-:Y:S01]  /*101c0*/  FMNMX.FTZ R11, R84, R13, !PT ;  /* 0x0000000d540b7209 */ /* 0x000fe20007810000 */
[-CC-:B------:R-:W-:Y:S01]  /*101d0*/  FFMA.FTZ R146, R29, R9.reuse, -R80.reuse ;  /* 0x000000091d927223 */ /* 0x180fe20000010850 */
[-CC-:B------:R-:W-:Y:S01]  /*101e0*/  FFMA.FTZ R29, R42, R9.reuse, -R80.reuse ;  /* 0x000000092a1d7223 */ /* 0x180fe20000010850 */
[----:B------:R-:W-:Y:S01]  /*101f0*/  FFMA.FTZ R52, R24, R9, -R80 ;  /* 0x0000000918347223 */ /* 0x000fe20000010850 */
[----:B------:R-:W-:Y:S01]  /*10200*/  FMNMX.FTZ R11, R81, R11, !PT ;  /* 0x0000000b510b7209 */ /* 0x000fe20007810000 */
[----:B------:R-:W2:Y:S01]  /*10210*/  MUFU.TANH R43, R43 ;  /* 0x0000002b002b7308 */ /* 0x000ea20000002400 */
[----:B------:R-:W-:-:S02]  /*10220*/  VIADD R24, R8, 0x280 ;  /* 0x0000028008187836 */ /* 0x000fc40000000000 */
[--C-:B------:R-:W-:Y:S01]  /*10230*/  FFMA.FTZ R150, R25, R9, -R80.reuse ;  /* 0x0000000919967223 */ /* 0x100fe20000010850 */
[----:B------:R-:W-:Y:S01]  /*10240*/  FMNMX.FTZ R11, R137, R11, !PT ;  /* 0x0000000b890b7209 */ /* 0x000fe20007810000 */
[-CC-:B------:R-:W-:Y:S01]  /*10250*/  FFMA.FTZ R138, R41, R9.reuse, -R80.reuse ;  /* 0x00000009298a7223 */ /* 0x180fe20000010850 */
[----:B------:R-:W-:Y:S01]  /*10260*/  MOV R25, 0x40000040 ;  /* 0x4000004000197802 */ /* 0x000fe20000000f00 */
[--C-:B------:R-:W-:Y:S01]  /*10270*/  FFMA.FTZ R41, R58, R9, -R80.reuse ;  /* 0x000000093a297223 */ /* 0x100fe20000010850 */
[----:B------:R-:W-:Y:S01]  /*10280*/  FMNMX.FTZ R11, R139, R11, !PT ;  /* 0x0000000b8b0b7209 */ /* 0x000fe20007810000 */
[----:B------:R-:W2:Y:S01]  /*10290*/  MUFU.TANH R44, R44 ;  /* 0x0000002c002c7308 */ /* 0x000ea20000002400 */
[----:B------:R-:W-:Y:S01]  /*102a0*/  R2UR UR10, R24 ;  /* 0x00000000180a72ca */ /* 0x000fe200000e0000 */
[--C-:B------:R-:W-:Y:S01]  /*102b0*/  FFMA.FTZ R142, R33, R9, -R80.reuse ;  /* 0x00000009218e7223 */ /* 0x100fe20000010850 */
[----:B------:R-:W-:Y:S01]  /*102c0*/  FMNMX.FTZ R11, R151, R11, !PT ;  /* 0x0000000b970b7209 */ /* 0x000fe20007810000 */
[--C-:B------:R-:W-:Y:S01]  /*102d0*/  FFMA.FTZ R33, R55, R9, -R80.reuse ;  /* 0x0000000937217223 */ /* 0x100fe20000010850 */
[----:B------:R-:W-:Y:S01]  /*102e0*/  R2UR UR11, R25 ;  /* 0x00000000190b72ca */ /* 0x000fe200000e0000 */
[----:B------:R-:W-:Y:S01]  /*102f0*/  IMAD.MOV.U32 R25, RZ, RZ, 0x40000040 ;  /* 0x40000040ff197424 */ /* 0x000fe200078e00ff */
[----:B0-----:R-:W-:Y:S01]  /*10300*/  FMNMX.FTZ R11, R149, R11, !PT ;  /* 0x0000000b950b7209 */ /* 0x001fe20007810000 */
[----:B------:R-:W0:Y:S01]  /*10310*/  MUFU.TANH R46, R46 ;  /* 0x0000002e002e7308 */ /* 0x000e220000002400 */
[-CC-:B------:R-:W-:Y:S01]  /*10320*/  FFMA.FTZ R53, R28, R9.reuse, -R80.reuse ;  /* 0x000000091c357223 */ /* 0x180fe20000010850 */
[--C-:B------:R-:W-:Y:S01]  /*10330*/  FFMA.FTZ R28, R38, R9, -R80.reuse ;  /* 0x00000009261c7223 */ /* 0x100fe20000010850 */
[----:B---3--:R-:W-:Y:S01]  /*10340*/  FMNMX.FTZ R11, R147, R11, !PT ;  /* 0x0000000b930b7209 */ /* 0x008fe20007810000 */
[-CC-:B------:R-:W-:Y:S01]  /*10350*/  FFMA.FTZ R38, R57, R9.reuse, -R80.reuse ;  /* 0x0000000939267223 */ /* 0x180fe20000010850 */
[-CC-:B------:R-:W-:Y:S01]  /*10360*/  FFMA.FTZ R136, R37, R9.reuse, -R80.reuse ;  /* 0x0000000925887223 */ /* 0x180fe20000010850 */
[----:B------:R-:W-:Y:S01]  /*10370*/  FMUL.FTZ R15, R15, R9 ;  /* 0x000000090f0f7220 */ /* 0x000fe20000410000 */
[----:B----4-:R-:W-:Y:S01]  /*10380*/  FMNMX.FTZ R11, R145, R11, !PT ;  /* 0x0000000b910b7209 */ /* 0x010fe20007810000 */
[----:B------:R-:W3:Y:S01]  /*10390*/  MUFU.TANH R48, R48 ;  /* 0x0000003000307308 */ /* 0x000ee20000002400 */
[--C-:B------:R-:W-:Y:S01]  /*103a0*/  FFMA.FTZ R37, R56, R9, -R80.reuse ;  /* 0x0000000938257223 */ /* 0x100fe20000010850 */
[----:B------:R-:W-:Y:S01]  /*103b0*/  HGMMA.64x64x16.F32.BF16 R88, R128, gdesc[UR8].tnspB, R88, gsb0 ;  /* 0x40e0000880587df0 */ /* 0x000fe20008001858 */
[----:B-----5:R-:W-:Y:S01]  /*103c0*/  FMNMX.FTZ R11, R143, R11, !PT ;  /* 0x0000000b8f0b7209 */ /* 0x020fe20007810000 */
[--C-:B------:R-:W-:Y:S01]  /*103d0*/  FFMA.FTZ R79, R26, R9, -R80.reuse ;  /* 0x000000091a4f7223 */ /* 0x100fe20000010850 */
[----:B------:R-:W-:Y:S01]  /*103e0*/  R2UR UR11, R25 ;  /* 0x00000000190b72ca */ /* 0x000fe200000e0000 */
[----:B------:R-:W-:Y:S01]  /*103f0*/  IMAD.MOV.U32 R25, RZ, RZ, 0x40000040 ;  /* 0x40000040ff197424 */ /* 0x000fe200078e00ff */
[----:B-1----:R-:W-:Y:S01]  /*10400*/  FMNMX.FTZ R11, R141, R11, !PT ;  /* 0x0000000b8d0b7209 */ /* 0x002fe20007810000 */
[----:B------:R-:W1:Y:S01]  /*10410*/  MUFU.TANH R51, R51 ;  /* 0x0000003300337308 */ /* 0x000e620000002400 */
[-CC-:B------:R-:W-:Y:S01]  /*10420*/  FFMA.FTZ R26, R30, R9.reuse, -R80.reuse ;  /* 0x000000091e1a7223 */ /* 0x180fe20000010850 */
[--C-:B------:R-:W-:Y:S01]  /*10430*/  FFMA.FTZ R30, R35, R9, -R80.reuse ;  /* 0x00000009231e7223 */ /* 0x100fe20000010850 */
[----:B------:R-:W-:Y:S01]  /*10440*/  FMNMX.FTZ R11, R34, R11, !PT ;  /* 0x0000000b220b7209 */ /* 0x000fe20007810000 */
        /* <DEDUP_REMOVED lines=11> */
[----:B--2---:R-:W-:Y:S01]  /*10500*/  FMNMX.FTZ R11, R40, R11, !PT ;  /* 0x0000000b280b7209 */ /* 0x004fe20007810000 */
[----:B------:R-:W2:Y:S01]  /*10510*/  MUFU.TANH R70, R70 ;  /* 0x0000004600467308 */ /* 0x000ea20000002400 */
[-CC-:B------:R-:W-:Y:S01]  /*10520*/  FFMA.FTZ R50, R64, R9.reuse, -R80.reuse ;  /* 0x0000000940327223 */ /* 0x180fe20000010850 */
[----:B------:R-:W-:Y:S01]  /*10530*/  FFMA.FTZ R134, R49, R9, -R80 ;  /* 0x0000000931867223 */ /* 0x000fe20000010850 */
[----:B------:R-:W-:Y:S01]  /*10540*/  FMNMX.FTZ R11, R43, R11, !PT ;  /* 0x0000000b2b0b7209 */ /* 0x000fe20007810000 */
[----:B------:R-:W-:-:S02]  /*10550*/  @!P1 IMAD R14, R14, 0x8, R2 ;  /* 0x000000080e0e9824 */ /* 0x000fc400078e0202 */
[-CC-:B------:R-:W-:Y:S01]  /*10560*/  FFMA.FTZ R140, R31, R9.reuse, -R80.reuse ;  /* 0x000000091f8c7223 */ /* 0x180fe20000010850 */
[--C-:B------:R-:W-:Y:S01]  /*10570*/  FFMA.FTZ R49, R62, R9, -R80.reuse ;  /* 0x000000093e317223 */ /* 0x100fe20000010850 */
[----:B------:R-:W-:Y:S01]  /*10580*/  FMNMX.FTZ R11, R44, R11, !PT ;  /* 0x0000000b2c0b7209 */ /* 0x000fe20007810000 */
[----:B------:R-:W5:Y:S01]  /*10590*/  MUFU.TANH R71, R71 ;  /* 0x0000004700477308 */ /* 0x000f620000002400 */
[-CC-:B------:R-:W-:Y:S01]  /*105a0*/  FFMA.FTZ R31, R54, R9.reuse, -R80.reuse ;  /* 0x00000009361f7223 */ /* 0x180fe20000010850 */
[----:B------:R-:W-:Y:S01]  /*105b0*/  FFMA.FTZ R54, R65, R9, -R80 ;  /* 0x0000000941367223 */ /* 0x000fe20000010850 */
[----:B0-----:R-:W-:-:S04]  /*105c0*/  FMNMX.FTZ R11, R46, R11, !PT ;  /* 0x0000000b2e0b7209 */ /* 0x001fc80007810000 */
[----:B---3--:R-:W-:Y:S01]  /*105d0*/  FMNMX.FTZ R11, R48, R11, !PT ;  /* 0x0000000b300b7209 */ /* 0x008fe20007810000 */
[----:B------:R-:W0:Y:S03]  /*105e0*/  MUFU.TANH R72, R72 ;  /* 0x0000004800487308 */ /* 0x000e260000002400 */
[----:B-1----:R-:W-:-:S04]  /*105f0*/  FMNMX.FTZ R11, R51, R11, !PT ;  /* 0x0000000b330b7209 */ /* 0x002fc80007810000 */
[----:B------:R-:W-:Y:S01]  /*10600*/  FMNMX.FTZ R11, R63, R11, !PT ;  /* 0x0000000b3f0b7209 */ /* 0x000fe20007810000 */
[----:B------:R-:W1:Y:S03]  /*10610*/  MUFU.TANH R73, R73 ;  /* 0x0000004900497308 */ /* 0x000e660000002400 */
[----:B------:R-:W-:-:S04]  /*10620*/  FMNMX.FTZ R11, R66, R11, !PT ;  /* 0x0000000b420b7209 */ /* 0x000fc80007810000 */
[----:B------:R-:W-:Y:S01]  /*10630*/  FMNMX.FTZ R11, R67, R11, !PT ;  /* 0x0000000b430b7209 */ /* 0x000fe20007810000 */
[----:B------:R-:W3:Y:S03]  /*10640*/  MUFU.TANH R74, R74 ;  /* 0x0000004a004a7308 */ /* 0x000ee60000002400 */
[----:B----4-:R-:W-:-:S04]  /*10650*/  FMNMX.FTZ R11, R69, R11, !PT ;  /* 0x0000000b450b7209 */ /* 0x010fc80007810000 */
[----:B--2---:R-:W-:Y:S01]  /*10660*/  FMNMX.FTZ R11, R70, R11, !PT ;  /* 0x0000000b460b7209 */ /* 0x004fe20007810000 */
[----:B------:R-:W2:Y:S03]  /*10670*/  MUFU.TANH R75, R75 ;  /* 0x0000004b004b7308 */ /* 0x000ea60000002400 */
[----:B-----5:R-:W-:-:S04]  /*10680*/  FMNMX.FTZ R11, R71, R11, !PT ;  /* 0x0000000b470b7209 */ /* 0x020fc80007810000 */
[----:B0-----:R-:W-:Y:S01]  /*10690*/  FMNMX.FTZ R11, R72, R11, !PT ;  /* 0x0000000b480b7209 */ /* 0x001fe20007810000 */
[----:B------:R-:W0:Y:S03]  /*106a0*/  MUFU.TANH R76, R76 ;  /* 0x0000004c004c7308 */ /* 0x000e260000002400 */
[----:B-1----:R-:W-:-:S04]  /*106b0*/  FMNMX.FTZ R11, R73, R11, !PT ;  /* 0x0000000b490b7209 */ /* 0x002fc80007810000 */
[----:B---3--:R-:W-:Y:S01]  /*106c0*/  FMNMX.FTZ R11, R74, R11, !PT ;  /* 0x0000000b4a0b7209 */ /* 0x008fe20007810000 */
[----:B------:R-:W1:Y:S01]  /*106d0*/  MUFU.TANH R77, R77 ;  /* 0x0000004d004d7308 */ /* 0x000e620000002400 */
[----:B------:R-:W-:Y:S02]  /*106e0*/  WARPGROUP.DEPBAR.LE gsb0, 0x0 ;  /* 0x00008000000079c5 */ /* 0x000fe40000010000 */
[----:B--2---:R-:W-:Y:S01]  /*106f0*/  FMNMX.FTZ R11, R75, R11, !PT ;  /* 0x0000000b4b0b7209 */ /* 0x004fe20007810000 */
[----:B------:R-:W-:-:S04]  /*10700*/  WARPGROUP.ARRIVE ;  /* 0x00000000000079c5 */ /* 0x000fc80000000000 */
[----:B------:R-:W2:Y:S01]  /*10710*/  MUFU.TANH R78, R78 ;  /* 0x0000004e004e7308 */ /* 0x000ea20000002400 */
[----:B0-----:R-:W-:-:S07]  /*10720*/  FMNMX.FTZ R11, R76, R11, !PT ;  /* 0x0000000b4c0b7209 */ /* 0x001fce0007810000 */
[----:B------:R-:W-:Y:S01]  /*10730*/  MUFU.EX2 R15, R15 ;  /* 0x0000000f000f7308 */ /* 0x000fe20000000800 */
[----:B-1----:R-:W-:-:S07]  /*10740*/  FMNMX.FTZ R11, R77, R11, !PT ;  /* 0x0000000b4d0b7209 */ /* 0x002fce0007810000 */
[----:B------:R-:W0:Y:S01]  /*10750*/  MUFU.EX2 R148, R148 ;  /* 0x0000009400947308 */ /* 0x000e220000000800 */
[----:B--2---:R-:W-:-:S05]  /*10760*/  FMNMX.FTZ R11, R78, R11, !PT ;  /* 0x0000000b4e0b7209 */ /* 0x004fca0007810000 */
[----:B------:R-:W1:Y:S02]  /*10770*/  SHFL.BFLY PT, R42, R11, 0x2, 0x1f ;  /* 0x0c401f000b2a7f89 */ /* 0x000e6400000e0000 */
[----:B------:R-:W2:Y:S08]  /*10780*/  MUFU.EX2 R52, R52 ;  /* 0x0000003400347308 */ /* 0x000eb00000000800 */
[----:B------:R-:W-:Y:S08]  /*10790*/  MUFU.EX2 R150, R150 ;  /* 0x0000009600967308 */ /* 0x000ff00000000800 */
[----:B------:R-:W-:Y:S01]  /*107a0*/  MUFU.EX2 R79, R79 ;  /* 0x0000004f004f7308 */ /* 0x000fe20000000800 */
[----:B-1----:R-:W-:Y:S01]  /*107b0*/  FMNMX.FTZ R11, R11, R42, !PT ;  /* 0x0000002a0b0b7209 */ /* 0x002fe20007810000 */
[----:B------:R-:W-:-:S06]  /*107c0*/  FFMA.FTZ R42, R59, R9, -R80 ;  /* 0x000000093b2a7223 */ /* 0x000fcc0000010850 */
[----:B------:R-:W-:Y:S01]  /*107d0*/  MUFU.EX2 R144, R144 ;  /* 0x0000009000907308 */ /* 0x000fe20000000800 */
[----:B------:R-:W1:Y:S01]  /*107e0*/  SHFL.BFLY PT, R24, R11, 0x1, 0x1f ;  /* 0x0c201f000b187f89 */ /* 0x000e6200000e0000 */
[----:B0-----:R-:W-:Y:S01]  /*107f0*/  FFMA.FTZ R3, R15, R3, R148 ;  /* 0x000000030f037223 */ /* 0x001fe20000010094 */
[----:B------:R-:W-:-:S05]  /*10800*/  @!P1 VIADD R14, R14, 0x16860 ;  /* 0x000168600e0e9836 */ /* 0x000fca0000000000 */
[----:B------:R-:W-:Y:S08]  /*10810*/  MUFU.EX2 R53, R53 ;  /* 0x0000003500357308 */ /* 0x000ff00000000800 */
[----:B------:R-:W-:Y:S08]  /*10820*/  MUFU.EX2 R146, R146 ;  /* 0x0000009200927308 */ /* 0x000ff00000000800 */
[----:B------:R-:W-:Y:S01]  /*10830*/  MUFU.EX2 R26, R26 ;  /* 0x0000001a001a7308 */ /* 0x000fe20000000800 */
[----:B-1----:R-:W-:-:S05]  /*10840*/  FMNMX.FTZ R11, R11, R24, !PT ;  /* 0x000000180b0b7209 */ /* 0x002fca0007810000 */
[CC--:B------:R-:W-:Y:S01]  /*10850*/  FMUL.FTZ R58, R11.reuse, R9.reuse ;  /* 0x000000090b3a7220 */ /* 0x0c0fe20000410000 */
[----:B------:R-:W-:Y:S01]  /*10860*/  FADD.FTZ R24, -R11, R13 ;  /* 0x0000000d0b187221 */ /* 0x000fe20000010100 */
[----:B------:R-:W-:Y:S02]  /*10870*/  MUFU.EX2 R140, R140 ;  /* 0x0000008c008c7308 */ /* 0x000fe40000000800 */
[-CC-:B------:R-:W-:Y:S01]  /*10880*/  FFMA.FTZ R133, R46, R9.reuse, -R58.reuse ;  /* 0x000000092e857223 */ /* 0x180fe2000001083a */
[-C--:B------:R-:W-:Y:S01]  /*10890*/  FMUL.FTZ R24, R24, R9.reuse ;  /* 0x0000000918187220 */ /* 0x080fe20000410000 */
[----:B------:R-:W3:Y:S01]  /*108a0*/  LDL R46, [R1+0x40] ;  /* 0x00004000012e7983 */ /* 0x000ee20000100800 */
[-CC-:B------:R-:W-:Y:S01]  /*108b0*/  FFMA.FTZ R57, R81, R9.reuse, -R58.reuse ;  /* 0x0000000951397223 */ /* 0x180fe2000001083a */
[-CC-:B------:R-:W-:Y:S01]  /*108c0*/  FFMA.FTZ R56, R84, R9.reuse, -R58.reuse ;  /* 0x0000000954387223 */ /* 0x180fe2000001083a */
[-CC-:B------:R-:W-:Y:S01]  /*108d0*/  FFMA.FTZ R59, R137, R9.reuse, -R58.reuse ;  /* 0x00000009893b7223 */ /* 0x180fe2000001083a */
[----:B------:R0:W-:Y:S01]  /*108e0*/  MUFU.EX2 R55, R24 ;  /* 0x0000001800377308 */ /* 0x0001e20000000800 */
[----:B------:R-:W1:Y:S01]  /*108f0*/  S2R R81, SR_TID.X ;  /* 0x0000000000517919 */ /* 0x000e620000002100 */
[-CC-:B------:R-:W-:Y:S01]  /*10900*/  FFMA.FTZ R61, R139, R9.reuse, -R58.reuse ;  /* 0x000000098b3d7223 */ /* 0x180fe2000001083a */
[-CC-:B------:R-:W-:Y:S01]  /*10910*/  FFMA.FTZ R60, R151, R9.reuse, -R58.reuse ;  /* 0x00000009973c7223 */ /* 0x180fe2000001083a */
[-CC-:B------:R-:W-:Y:S01]  /*10920*/  FFMA.FTZ R64, R149, R9.reuse, -R58.reuse ;  /* 0x0000000995407223 */ /* 0x180fe2000001083a */
[-CC-:B------:R-:W-:Y:S01]  /*10930*/  FFMA.FTZ R147, R147, R9.reuse, -R58.reuse ;  /* 0x0000000993937223 */ /* 0x180fe2000001083a */
[----:B------:R-:W-:Y:S01]  /*10940*/  FFMA.FTZ R62, R143, R9, -R58 ;  /* 0x000000098f3e7223 */ /* 0x000fe2000001083a */
[----:B--2---:R-:W-:Y:S01]  /*10950*/  FADD.FTZ R3, R52, R3 ;  /* 0x0000000334037221 */ /* 0x004fe20000010000 */
[----:B------:R-:W2:Y:S01]  /*10960*/  MUFU.EX2 R56, R56 ;  /* 0x0000003800387308 */ /* 0x000ea20000000800 */
[----:B0-----:R-:W-:-:S02]  /*10970*/  VIADD R24, R8, 0x300 ;  /* 0x0000030008187836 */ /* 0x001fc40000000000 */
[-CC-:B------:R-:W-:Y:S01]  /*10980*/  FFMA.FTZ R143, R34, R9.reuse, -R58.reuse ;  /* 0x00000009228f7223 */ /* 0x180fe2000001083a */
[-CC-:B------:R-:W-:Y:S01]  /*10990*/  FFMA.FTZ R137, R39, R9.reuse, -R58.reuse ;  /* 0x0000000927897223 */ /* 0x180fe2000001083a */
[-CC-:B------:R-:W-:Y:S01]  /*109a0*/  FFMA.FTZ R65, R145, R9.reuse, -R58.reuse ;  /* 0x0000000991417223 */ /* 0x180fe2000001083a */
[-CC-:B------:R-:W-:Y:S01]  /*109b0*/  FFMA.FTZ R34, R36, R9.reuse, -R58.reuse ;  /* 0x0000000924227223 */ /* 0x180fe2000001083a */
[----:B------:R-:W-:Y:S01]  /*109c0*/  R2UR UR10, R24 ;  /* 0x00000000180a72ca */ /* 0x000fe200000e0000 */
[----:B------:R-:W-:Y:S01]  /*109d0*/  VIADD R24, R8, 0x380 ;  /* 0x0000038008187836 */ /* 0x000fe20000000000 */
[----:B------:R-:W0:Y:S01]  /*109e0*/  MUFU.EX2 R57, R57 ;  /* 0x0000003900397308 */ /* 0x000e220000000800 */
[-CC-:B------:R-:W-:Y:S01]  /*109f0*/  FFMA.FTZ R36, R40, R9.reuse, -R58.reuse ;  /* 0x0000000928247223 */ /* 0x180fe2000001083a */
[-C--:B------:R-:W-:Y:S01]  /*10a00*/  FFMA.FTZ R8, R44, R9.reuse, -R58 ;  /* 0x000000092c087223 */ /* 0x080fe2000001083a */
[----:B------:R-:W-:Y:S01]  /*10a10*/  @!P1 PRMT R14, RZ, 0x654, R14 ;  /* 0x00000654ff0e9816 */ /* 0x000fe2000000000e */
[-CC-:B------:R-:W-:Y:S01]  /*10a20*/  FFMA.FTZ R141, R141, R9.reuse, -R58.reuse ;  /* 0x000000098d8d7223 */ /* 0x180fe2000001083a */
[----:B------:R-:W-:-:S03]  /*10a30*/  FFMA.FTZ R139, R43, R9, -R58 ;  /* 0x000000092b8b7223 */ /* 0x000fc6000001083a */
[----:B------:R-:W4:Y:S03]  /*10a40*/  MUFU.EX2 R59, R59 ;  /* 0x0000003b003b7308 */ /* 0x000f260000000800 */
[----:B------:R-:W-:Y:S01]  /*10a50*/  HGMMA.64x64x16.F32.BF16 R88, R124, gdesc[UR8].tnspB, R88, gsb0 ;  /* 0x40e000087c587df0 */ /* 0x000fe20008001858 */
[----:B------:R-:W-:Y:S02]  /*10a60*/  R2UR UR10, R24 ;  /* 0x00000000180a72ca */ /* 0x000fe400000e0000 */
[----:B------:R-:W-:Y:S01]  /*10a70*/  R2UR UR11, R25 ;  /* 0x00000000190b72ca */ /* 0x000fe200000e0000 */
[----:B------:R-:W-:Y:S01]  /*10a80*/  @!P1 IMAD R25, R18, 0x8, R2 ;  /* 0x0000000812199824 */ /* 0x000fe200078e0202 */
[----:B------:R5:W-:Y:S01]  /*10a90*/  MUFU.EX2 R13, R68 ;  /* 0x00000044000d7308 */ /* 0x000be20000000800 */
[----:B--2---:R-:W-:Y:S01]  /*10aa0*/  FFMA.FTZ R0, R55, R0, R56 ;  /* 0x0000000037007223 */ /* 0x004fe20000010038 */
[----:B-1----:R-:W-:-:S06]  /*10ab0*/  ISETP.GE.U32.AND P2, PT, R81, 0x180, PT ;  /* 0x000001805100780c */ /* 0x002fcc0003f46070 */
[----:B------:R-:W1:Y:S01]  /*10ac0*/  MUFU.EX2 R61, R61 ;  /* 0x0000003d003d7308 */ /* 0x000e620000000800 */
[----:B-----5:R-:W-:-:S07]  /*10ad0*/  SHF.R.U32.HI R68, RZ, 0x7, R81 ;  /* 0x00000007ff447819 */ /* 0x020fce0000011651 */
[----:B------:R-:W2:Y:S01]  /*10ae0*/  MUFU.EX2 R60, R60 ;  /* 0x0000003c003c7308 */ /* 0x000ea20000000800 */
[----:B------:R-:W-:Y:S02]  /*10af0*/  VIADD R24, R68, 0x9 ;  /* 0x0000000944187836 */ /* 0x000fe40000000000 */
[----:B------:R-:W-:-:S05]  /*10b00*/  FADD.FTZ R40, R150, R3 ;  /* 0x0000000396287221 */ /* 0x000fca0000010000 */
[----:B------:R-:W5:Y:S08]  /*10b10*/  MUFU.EX2 R64, R64 ;  /* 0x0000004000407308 */ /* 0x000f700000000800 */
[----:B------:R-:W5:Y:S08]  /*10b20*/  MUFU.EX2 R147, R147 ;  /* 0x0000009300937308 */ /* 0x000f700000000800 */
[----:B------:R-:W5:Y:S08]  /*10b30*/  MUFU.EX2 R65, R65 ;  /* 0x0000004100417308 */ /* 0x000f700000000800 */
[----:B------:R-:W5:Y:S08]  /*10b40*/  MUFU.EX2 R62, R62 ;  /* 0x0000003e003e7308 */ /* 0x000f700000000800 */
[----:B------:R-:W-:Y:S08]  /*10b50*/  MUFU.EX2 R27, R27 ;  /* 0x0000001b001b7308 */ /* 0x000ff00000000800 */
[----:B------:R-:W5:Y:S08]  /*10b60*/  MUFU.EX2 R141, R141 ;  /* 0x0000008d008d7308 */ /* 0x000f700000000800 */
[----:B------:R-:W-:Y:S01]  /*10b70*/  MUFU.EX2 R142, R142 ;  /* 0x0000008e008e7308 */ /* 0x000fe20000000800 */
[----:B------:R-:W-:-:S02]  /*10b80*/  WARPGROUP.DEPBAR.LE gsb0, 0x0 ;  /* 0x00008000000079c5 */ /* 0x000fc40000010000 */
[----:B------:R-:W-:-:S05]  /*10b90*/  WARPGROUP.ARRIVE ;  /* 0x00000000000079c5 */ /* 0x000fca0000000000 */
[----:B------:R-:W5:Y:S01]  /*10ba0*/  MUFU.EX2 R143, R143 ;  /* 0x0000008f008f7308 */ /* 0x000f620000000800 */
[----:B------:R-:W-:Y:S01]  /*10bb0*/  HGMMA.64x64x16.F32.BF16 R88, R120, gdesc[UR8].tnspB, R88, gsb0 ;  /* 0x40e0000878587df0 */ /* 0x000fe20008001858 */
[----:B------:R-:W-:Y:S02]  /*10bc0*/  @!P1 VIADD R25, R25, 0x16840 ;  /* 0x0001684019199836 */ /* 0x000fe40000000000 */
[----:B0-----:R-:W-:Y:S01]  /*10bd0*/  FADD.FTZ R0, R57, R0 ;  /* 0x0000000039007221 */ /* 0x001fe20000010000 */
[----:B------:R-:W-:Y:S02]  /*10be0*/  SEL R39, R24, 0x9, !P2 ;  /* 0x0000000918277807 */ /* 0x000fe40005000000 */
[----:B------:R-:W-:Y:S01]  /*10bf0*/  @!P1 PRMT R25, RZ, 0x654, R25 ;  /* 0x00000654ff199816 */ /* 0x000fe20000000019 */
[----:B----4-:R-:W-:Y:S01]  /*10c00*/  FADD.FTZ R44, R59, R0 ;  /* 0x000000003b2c7221 */ /* 0x010fe20000010000 */
[----:B------:R-:W-:Y:S01]  /*10c10*/  FADD.FTZ R3, R79, R40 ;  /* 0x000000284f037221 */ /* 0x000fe20000010000 */
[----:B------:R-:W-:Y:S08]  /*10c20*/  MUFU.EX2 R30, R30 ;  /* 0x0000001e001e7308 */ /* 0x000ff00000000800 */
[----:B------:R-:W0:Y:S08]  /*10c30*/  MUFU.EX2 R34, R34 ;  /* 0x0000002200227308 */ /* 0x000e300000000800 */
[----:B------:R-:W-:Y:S08]  /*10c40*/  MUFU.EX2 R136, R136 ;  /* 0x0000008800887308 */ /* 0x000ff00000000800 */
[----:B------:R-:W4:Y:S08]  /*10c50*/  MUFU.EX2 R137, R137 ;  /* 0x0000008900897308 */ /* 0x000f300000000800 */
[----:B------:R-:W-:Y:S08]  /*10c60*/  MUFU.EX2 R28, R28 ;  /* 0x0000001c001c7308 */ /* 0x000ff00000000800 */
[----:B------:R-:W4:Y:S08]  /*10c70*/  MUFU.EX2 R36, R36 ;  /* 0x0000002400247308 */ /* 0x000f300000000800 */
[----:B------:R-:W4:Y:S08]  /*10c80*/  MUFU.EX2 R138, R138 ;  /* 0x0000008a008a7308 */ /* 0x000f300000000800 */
[----:B------:R-:W4:Y:S01]  /*10c90*/  MUFU.EX2 R139, R139 ;  /* 0x0000008b008b7308 */ /* 0x000f220000000800 */
[----:B------:R-:W-:-:S07]  /*10ca0*/  FFMA.FTZ R48, R48, R9, -R58 ;  /* 0x0000000930307223 */ /* 0x000fce000001083a */
[----:B------:R-:W4:Y:S01]  /*10cb0*/  MUFU.EX2 R29, R29 ;  /* 0x0000001d001d7308 */ /* 0x000f220000000800 */
[----:B------:R-:W-:Y:S02]  /*10cc0*/  WARPGROUP.DEPBAR.LE gsb0, 0x0 ;  /* 0x00008000000079c5 */ /* 0x000fe40000010000 */
[----:B------:R0:W-:Y:S06]  /*10cd0*/  BAR.ARV R39, 0x100 ;  /* 0x000400270000751d */ /* 0x0001ec0000002000 */
[----:B------:R1:W-:Y:S01]  /*10ce0*/  @!P1 SYNCS.ARRIVE.TRANS64.RED.A1T0 RZ, [R25+URZ], RZ ;  /* 0x000000ff19ff99a7 */ /* 0x0003e2000810043f */
[----:B------:R-:W4:Y:S01]  /*10cf0*/  MUFU.EX2 R8, R8 ;  /* 0x0000000800087308 */ /* 0x000f220000000800 */
[----:B-1----:R-:W-:Y:S01]  /*10d00*/  FADD.FTZ R25, R61, R44 ;  /* 0x0000002c3d197221 */ /* 0x002fe20000010000 */
[----:B------:R1:W-:Y:S06]  /*10d10*/  @!P1 SYNCS.ARRIVE.TRANS64.RED.A1T0 RZ, [R14+URZ], RZ ;  /* 0x000000ff0eff99a7 */ /* 0x0003ec000810043f */
[----:B------:R-:W4:Y:S01]  /*10d20*/  MUFU.EX2 R132, R132 ;  /* 0x0000008400847308 */ /* 0x000f220000000800 */
[----:B--2---:R-:W-:Y:S01]  /*10d30*/  FADD.FTZ R25, R60, R25 ;  /* 0x000000193c197221 */ /* 0x004fe20000010000 */
[----:B-1----:R-:W-:-:S03]  /*10d40*/  FADD.FTZ R14, R144, R3 ;  /* 0x00000003900e7221 */ /* 0x002fc60000010000 */
[----:B-----5:R-:W-:-:S03]  /*10d50*/  FADD.FTZ R40, R64, R25 ;  /* 0x0000001940287221 */ /* 0x020fc60000010000 */
[----:B------:R-:W1:Y:S01]  /*10d60*/  MUFU.EX2 R133, R133 ;  /* 0x0000008500857308 */ /* 0x000e620000000800 */
[----:B0-----:R-:W-:Y:S01]  /*10d70*/  FADD.FTZ R39, R53, R14 ;  /* 0x0000000e35277221 */ /* 0x001fe20000010000 */
[----:B------:R-:W-:-:S03]  /*10d80*/  FADD.FTZ R40, R147, R40 ;  /* 0x0000002893287221 */ /* 0x000fc60000010000 */
[----:B------:R-:W-:Y:S01]  /*10d90*/  FADD.FTZ R39, R146, R39 ;  /* 0x0000002792277221 */ /* 0x000fe20000010000 */
[----:B------:R-:W-:Y:S02]  /*10da0*/  FADD.FTZ R43, R65, R40 ;  /* 0x00000028412b7221 */ /* 0x000fe40000010000 */
[----:B------:R-:W0:Y:S01]  /*10db0*/  MUFU.EX2 R35, R35 ;  /* 0x0000002300237308 */ /* 0x000e220000000800 */
        /* <DEDUP_REMOVED lines=11> */
[----:B----4-:R-:W-:Y:S01]  /*10e70*/  FADD.FTZ R43, R137, R40 ;  /* 0x00000028892b7221 */ /* 0x010fe20000010000 */
[-CC-:B------:R-:W-:Y:S02]  /*10e80*/  FFMA.FTZ R135, R51, R9.reuse, -R58.reuse ;  /* 0x0000000933877223 */ /* 0x180fe4000001083a */
[----:B------:R-:W-:Y:S01]  /*10e90*/  FADD.FTZ R39, R136, R39 ;  /* 0x0000002788277221 */ /* 0x000fe20000010000 */
[----:B------:R-:W-:Y:S02]  /*10ea0*/  FADD.FTZ R40, R36, R43 ;  /* 0x0000002b24287221 */ /* 0x000fe40000010000 */
[----:B------:R-:W2:Y:S01]  /*10eb0*/  MUFU.EX2 R24, R48 ;  /* 0x0000003000187308 */ /* 0x000ea20000000800 */
[----:B------:R-:W-:Y:S01]  /*10ec0*/  FADD.FTZ R39, R28, R39 ;  /* 0x000000271c277221 */ /* 0x000fe20000010000 */
[-CC-:B------:R-:W-:Y:S01]  /*10ed0*/  FFMA.FTZ R63, R63, R9.reuse, -R58.reuse ;  /* 0x000000093f3f7223 */ /* 0x180fe2000001083a */
[----:B------:R-:W-:-:S02]  /*10ee0*/  FFMA.FTZ R129, R66, R9, -R58 ;  /* 0x0000000942817223 */ /* 0x000fc4000001083a */
[----:B------:R-:W-:Y:S01]  /*10ef0*/  FADD.FTZ R44, R138, R39 ;  /* 0x000000278a2c7221 */ /* 0x000fe20000010000 */
[----:B------:R-:W-:Y:S02]  /*10f00*/  FADD.FTZ R39, R139, R40 ;  /* 0x000000288b277221 */ /* 0x000fe40000010000 */
[----:B------:R-:W4:Y:S01]  /*10f10*/  MUFU.EX2 R135, R135 ;  /* 0x0000008700877308 */ /* 0x000f220000000800 */
[----:B------:R-:W-:Y:S01]  /*10f20*/  FADD.FTZ R43, R29, R44 ;  /* 0x0000002c1d2b7221 */ /* 0x000fe20000010000 */
[----:B------:R-:W-:Y:S01]  /*10f30*/  FADD.FTZ R40, R8, R39 ;  /* 0x0000002708287221 */ /* 0x000fe20000010000 */
[----:B------:R-:W-:-:S05]  /*10f40*/  FFMA.FTZ R3, R67, R9, -R58 ;  /* 0x0000000943037223 */ /* 0x000fca000001083a */
[----:B------:R-:W5:Y:S01]  /*10f50*/  MUFU.EX2 R0, R63 ;  /* 0x0000003f00007308 */ /* 0x000f620000000800 */
[----:B------:R-:W-:Y:S01]  /*10f60*/  FADD.FTZ R44, R132, R43 ;  /* 0x0000002b842c7221 */ /* 0x000fe20000010000 */
[----:B-1----:R-:W-:Y:S01]  /*10f70*/  FADD.FTZ R39, R133, R40 ;  /* 0x0000002885277221 */ /* 0x002fe20000010000 */
[----:B------:R-:W-:-:S05]  /*10f80*/  FFMA.FTZ R131, R69, R9, -R58 ;  /* 0x0000000945837223 */ /* 0x000fca000001083a */
[----:B------:R-:W1:Y:S01]  /*10f90*/  MUFU.EX2 R31, R31 ;  /* 0x0000001f001f7308 */ /* 0x000e620000000800 */
[----:B------:R-:W-:Y:S01]  /*10fa0*/  F2FP.BF16.F32.PACK_AB R146, R26, R146 ;  /* 0x000000921a92723e */ /* 0x000fe200000010ff */
[----:B0-----:R-:W-:Y:S01]  /*10fb0*/  FADD.FTZ R43, R35, R44 ;  /* 0x0000002c232b7221 */ /* 0x001fe20000010000 */
[----:B--2---:R-:W-:-:S05]  /*10fc0*/  FADD.FTZ R26, R24, R39 ;  /* 0x00000027181a7221 */ /* 0x004fca0000010000 */
[----:B------:R-:W0:Y:S01]  /*10fd0*/  MUFU.EX2 R129, R129 ;  /* 0x0000008100817308 */ /* 0x000e220000000800 */
[----:B------:R-:W-:Y:S01]  /*10fe0*/  FFMA.FTZ R14, R70, R9, -R58 ;  /* 0x00000009460e7223 */ /* 0x000fe2000001083a */
[----:B------:R-:W-:Y:S01]  /*10ff0*/  F2FP.BF16.F32.PACK_AB R140, R27, R140 ;  /* 0x0000008c1b8c723e */ /* 0x000fe200000010ff */
[----:B------:R-:W-:-:S05]  /*11000*/  FADD.FTZ R43, R134, R43 ;  /* 0x0000002b862b7221 */ /* 0x000fca0000010000 */
[----:B------:R-:W2:Y:S01]  /*11010*/  MUFU.EX2 R33, R33 ;  /* 0x0000002100217308 */ /* 0x000ea20000000800 */
[----:B----4-:R-:W-:Y:S01]  /*11020*/  FADD.FTZ R27, R135, R26 ;  /* 0x0000001a871b7221 */ /* 0x010fe20000010000 */
[----:B------:R-:W-:-:S06]  /*11030*/  FFMA.FTZ R125, R71, R9, -R58 ;  /* 0x00000009477d7223 */ /* 0x000fcc000001083a */
[----:B------:R-:W4:Y:S01]  /*11040*/  MUFU.EX2 R3, R3 ;  /* 0x0000000300037308 */ /* 0x000f220000000800 */
[----:B------:R-:W-:Y:S01]  /*11050*/  F2FP.BF16.F32.PACK_AB R142, R30, R142 ;  /* 0x0000008e1e8e723e */ /* 0x000fe200000010ff */
[----:B------:R-:W-:-:S06]  /*11060*/  FADD.FTZ R26, R32, R43 ;  /* 0x0000002b201a7221 */ /* 0x000fcc0000010000 */
[----:B------:R-:W3:Y:S01]  /*11070*/  MUFU.EX2 R37, R37 ;  /* 0x0000002500257308 */ /* 0x000ee20000000800 */
[----:B-----5:R-:W-:Y:S01]  /*11080*/  FADD.FTZ R30, R0, R27 ;  /* 0x0000001b001e7221 */ /* 0x020fe20000010000 */
[----:B------:R-:W-:-:S06]  /*11090*/  FFMA.FTZ R25, R72, R9, -R58 ;  /* 0x0000000948197223 */ /* 0x000fcc000001083a */
[----:B------:R-:W5:Y:S01]  /*110a0*/  MUFU.EX2 R131, R131 ;  /* 0x0000008300837308 */ /* 0x000f620000000800 */
[----:B-1----:R-:W-:Y:S01]  /*110b0*/  FADD.FTZ R26, R31, R26 ;  /* 0x0000001a1f1a7221 */ /* 0x002fe20000010000 */
[----:B0-----:R-:W-:-:S06]  /*110c0*/  FADD.FTZ R30, R129, R30 ;  /* 0x0000001e811e7221 */ /* 0x001fcc0000010000 */
[----:B------:R-:W0:Y:S01]  /*110d0*/  MUFU.EX2 R38, R38 ;  /* 0x0000002600267308 */ /* 0x000e220000000800 */
[----:B------:R-:W-:-:S07]  /*110e0*/  FFMA.FTZ R73, R73, R9, -R58 ;  /* 0x0000000949497223 */ /* 0x000fce000001083a */
[----:B------:R-:W1:Y:S01]  /*110f0*/  MUFU.EX2 R14, R14 ;  /* 0x0000000e000e7308 */ /* 0x000e620000000800 */
[----:B--2---:R-:W-:Y:S01]  /*11100*/  FADD.FTZ R26, R33, R26 ;  /* 0x0000001a211a7221 */ /* 0x004fe20000010000 */
[----:B----4-:R-:W-:-:S06]  /*11110*/  FADD.FTZ R30, R3, R30 ;  /* 0x0000001e031e7221 */ /* 0x010fcc0000010000 */
[----:B------:R-:W2:Y:S01]  /*11120*/  MUFU.EX2 R41, R41 ;  /* 0x0000002900297308 */ /* 0x000ea20000000800 */
[----:B------:R-:W-:-:S07]  /*11130*/  FFMA.FTZ R74, R74, R9, -R58 ;  /* 0x000000094a4a7223 */ /* 0x000fce000001083a */
[----:B------:R-:W4:Y:S01]  /*11140*/  MUFU.EX2 R125, R125 ;  /* 0x0000007d007d7308 */ /* 0x000f220000000800 */
[----:B------:R-:W-:Y:S01]  /*11150*/  F2FP.BF16.F32.PACK_AB R138, R29, R138 ;  /* 0x0000008a1d8a723e */ /* 0x000fe200000010ff */
[----:B---3--:R-:W-:-:S06]  /*11160*/  FADD.FTZ R27, R37, R26 ;  /* 0x0000001a251b7221 */ /* 0x008fcc0000010000 */
[----:B------:R-:W3:Y:S01]  /*11170*/  MUFU.EX2 R42, R42 ;  /* 0x0000002a002a7308 */ /* 0x000ee20000000800 */
[----:B-----5:R-:W-:Y:S01]  /*11180*/  FADD.FTZ R29, R131, R30 ;  /* 0x0000001e831d7221 */ /* 0x020fe20000010000 */
[----:B------:R-:W-:-:S06]  /*11190*/  FFMA.FTZ R75, R75, R9, -R58 ;  /* 0x000000094b4b7223 */ /* 0x000fcc000001083a */
[----:B------:R-:W5:Y:S01]  /*111a0*/  MUFU.EX2 R25, R25 ;  /* 0x0000001900197308 */ /* 0x000f620000000800 */
[----:B------:R-:W-:Y:S01]  /*111b0*/  F2FP.BF16.F32.PACK_AB R139, R8, R139 ;  /* 0x0000008b088b723e */ /* 0x000fe200000010ff */
[----:B0-----:R-:W-:-:S06]  /*111c0*/  FADD.FTZ R8, R38, R27 ;  /* 0x0000001b26087221 */ /* 0x001fcc0000010000 */
[----:B------:R-:W0:Y:S01]  /*111d0*/  MUFU.EX2 R45, R45 ;  /* 0x0000002d002d7308 */ /* 0x000e220000000800 */
[----:B-1----:R-:W-:Y:S01]  /*111e0*/  FADD.FTZ R26, R14, R29 ;  /* 0x0000001d0e1a7221 */ /* 0x002fe20000010000 */
[----:B------:R-:W-:-:S06]  /*111f0*/  FFMA.FTZ R76, R76, R9, -R58 ;  /* 0x000000094c4c7223 */ /* 0x000fcc000001083a */
        /* <DEDUP_REMOVED lines=12> */
[----:B0-----:R-:W-:Y:S01]  /*112c0*/  FADD.FTZ R0, R45, R0 ;  /* 0x000000002d007221 */ /* 0x001fe20000010000 */
[----:B------:R-:W-:-:S06]  /*112d0*/  F2FP.BF16.F32.PACK_AB R129, R3, R129 ;  /* 0x000000810381723e */ /* 0x000fcc00000010ff */
[----:B------:R-:W0:Y:S01]  /*112e0*/  MUFU.EX2 R50, R50 ;  /* 0x0000003200327308 */ /* 0x000e220000000800 */
[----:B-1----:R-:W-:-:S07]  /*112f0*/  FADD.FTZ R3, R73, R26 ;  /* 0x0000001a49037221 */ /* 0x002fce0000010000 */
[----:B------:R-:W1:Y:S01]  /*11300*/  MUFU.EX2 R76, R76 ;  /* 0x0000004c004c7308 */ /* 0x000e620000000800 */
[----:B--2---:R-:W-:Y:S01]  /*11310*/  FADD.FTZ R0, R47, R0 ;  /* 0x000000002f007221 */ /* 0x004fe20000010000 */
[----:B----4-:R-:W-:-:S06]  /*11320*/  FADD.FTZ R8, R74, R3 ;  /* 0x000000034a087221 */ /* 0x010fcc0000010000 */
[----:B------:R-:W2:Y:S01]  /*11330*/  MUFU.EX2 R54, R54 ;  /* 0x0000003600367308 */ /* 0x000ea20000000800 */
[----:B------:R-:W-:-:S07]  /*11340*/  ISETP.GT.AND P2, PT, R12, R46, PT ;  /* 0x0000002e0c00720c */ /* 0x000fce0003f44270 */
[----:B------:R-:W4:Y:S01]  /*11350*/  MUFU.EX2 R77, R77 ;  /* 0x0000004d004d7308 */ /* 0x000f220000000800 */
[----:B---3--:R-:W-:Y:S01]  /*11360*/  FADD.FTZ R3, R49, R0 ;  /* 0x0000000031037221 */ /* 0x008fe20000010000 */
[----:B-----5:R-:W-:-:S06]  /*11370*/  FADD.FTZ R27, R75, R8 ;  /* 0x000000084b1b7221 */ /* 0x020fcc0000010000 */
[----:B------:R-:W3:Y:S01]  /*11380*/  MUFU.EX2 R58, R58 ;  /* 0x0000003a003a7308 */ /* 0x000ee20000000800 */
[----:B0-----:R-:W-:Y:S01]  /*11390*/  FADD.FTZ R3, R50, R3 ;  /* 0x0000000332037221 */ /* 0x001fe20000010000 */
[----:B-1----:R-:W-:-:S03]  /*113a0*/  FADD.FTZ R0, R76, R27 ;  /* 0x0000001b4c007221 */ /* 0x002fc60000010000 */
[----:B--2---:R-:W-:Y:S01]  /*113b0*/  FADD.FTZ R8, R54, R3 ;  /* 0x0000000336087221 */ /* 0x004fe20000010000 */
[----:B------:R-:W-:Y:S01]  /*113c0*/  F2FP.BF16.F32.PACK_AB R131, R14, R131 ;  /* 0x000000830e83723e */ /* 0x000fe200000010ff */
[----:B----4-:R-:W-:Y:S02]  /*113d0*/  FADD.FTZ R0, R77, R0 ;  /* 0x000000004d007221 */ /* 0x010fe40000010000 */
[C---:B------:R-:W-:Y:S01]  /*113e0*/  FADD.FTZ R3, R13.reuse, R8 ;  /* 0x000000080d037221 */ /* 0x040fe20000010000 */
[----:B------:R-:W-:Y:S01]  /*113f0*/  F2FP.BF16.F32.PACK_AB R122, R13, R54 ;  /* 0x000000360d7a723e */ /* 0x000fe200000010ff */
        /* <DEDUP_REMOVED lines=17> */
[----:B---3--:R-:W-:Y:S01]  /*11510*/  FADD.FTZ R0, R58, R0 ;  /* 0x000000003a007221 */ /* 0x008fe20000010000 */
        /* <DEDUP_REMOVED lines=44> */
.L_x_2383:
[----:B------:R-:W-:Y:S05]  /*117e0*/  WARPSYNC.ALL ;  /* 0x0000000000007948 */ /* 0x000fea0003800000 */
[----:B------:R-:W-:Y:S06]  /*117f0*/  BAR.ARV 0x8, 0x200 ;  /* 0x0208000000007b1d */ /* 0x000fec0000002000 */
[----:B------:R-:W-:Y:S05]  /*11800*/  @!P0 BRA `(.L_x_2394) ;  /* 0x0000000000048947 */ /* 0x000fea0003800000 */
[----:B------:R-:W-:Y:S01]  /*11810*/  BPT.TRAP 0x1 ;  /* 0x000000040000795c */ /* 0x000fe20000300000 */
.L_x_2394:
[----:B------:R-:W-:Y:S01]  /*11820*/  IMAD R13, R18, 0x8, R2 ;  /* 0x00000008120d7824 */ /* 0x000fe200078e0202 */
[----:B------:R-:W-:-:S04]  /*11830*/  SHF.L.U32 R4, R23, 0x1f, RZ ;  /* 0x0000001f17047819 */ /* 0x000fc800000006ff */
[----:B------:R0:W1:Y:S01]  /*11840*/  SYNCS.PHASECHK.TRANS64.TRYWAIT P2, [R13+URZ+0x16850], R4 ;  /* 0x016850040d0075a7 */ /* 0x000062000804017f */
[----:B------:R-:W-:Y:S05]  /*11850*/  @!P0 BRA `(.L_x_2395) ;  /* 0x0000000000048947 */ /* 0x000fea0003800000 */
[----:B------:R-:W-:Y:S01]  /*11860*/  BPT.TRAP 0x1 ;  /* 0x000000040000795c */ /* 0x000fe20000300000 */
.L_x_2395:
[----:B------:R-:W-:-:S05]  /*11870*/  VIADD R2, R2, 0x400 ;  /* 0x0000040002027836 */ /* 0x000fca0000000000 */
[----:B------:R-:W-:-:S04]  /*11880*/  SHF.R.U32.HI R2, RZ, 0x4, R2 ;  /* 0x00000004ff027819 */ /* 0x000fc80000011602 */
[----:B------:R-:W-:Y:S01]  /*11890*/  LOP3.LUT R5, R2, 0x3fff, RZ, 0xc0, !PT ;  /* 0x00003fff02057812 */ /* 0x000fe200078ec0ff */
[----:B-1----:R-:W-:Y:S06]  /*118a0*/  @P2 BRA `(.L_x_2396) ;  /* 0x0000000000082947 */ /* 0x002fec0003800000 */
[----:B------:R-:W1:Y:S02]  /*118b0*/  SYNCS.PHASECHK.TRANS64.TRYWAIT P0, [R13+URZ+0x16850], R4 ;  /* 0x016850040d0075a7 */ /* 0x000e64000800017f */
[----:B-1----:R-:W-:Y:S05]  /*118c0*/  @!P0 BRA `(.L_x_2397) ;  /* 0x000000ac00d88947 */ /* 0x002fea0003800000 */
.L_x_2396:
[----:B01----:R-:W-:Y:S01]  /*118d0*/  LEA R4, R18, R5, 0xa ;  /* 0x0000000512047211 */ /* 0x003fe200078e50ff */
[----:B------:R-:W-:Y:S01]  /*118e0*/  IMAD.MOV.U32 R5, RZ, RZ, 0x40000040 ;  /* 0x40000040ff057424 */ /* 0x000fe200078e00ff */
[----:B------:R-:W-:Y:S05]  /*118f0*/  WARPSYNC.ALL ;  /* 0x0000000000007948 */ /* 0x000fea0003800000 */
[C---:B------:R-:W-:Y:S01]  /*11900*/  R2UR UR6, R4.reuse ;  /* 0x00000000040672ca */ /* 0x040fe200000e0000 */
[----:B------:R-:W2:Y:S01]  /*11910*/  LDL.LU R15, [R1+0x5c] ;  /* 0x00005c00010f7983 */ /* 0x000ea20000300800 */
[----:B------:R-:W-:Y:S01]  /*11920*/  R2UR UR7, R5 ;  /* 0x00000000050772ca */ /* 0x000fe200000e0000 */
[----:B------:R-:W-:Y:S01]  /*11930*/  WARPGROUP.ARRIVE ;  /* 0x00000000000079c5 */ /* 0x000fe20000000000 */
[----:B------:R-:W-:Y:S01]  /*11940*/  VIADD R6, R4, 0x80 ;  /* 0x0000008004067836 */ /* 0x000fe20000000000 */
[----:B------:R-:W0:Y:S01]  /*11950*/  SHFL.BFLY PT, R2, R3, 0x2, 0x1f ;  /* 0x0c401f0003027f89 */ /* 0x000e2200000e0000 */
[----:B------:R-:W-:-:S02]  /*11960*/  IMAD.MOV.U32 R7, RZ, RZ, 0x40000040 ;  /* 0x40000040ff077424 */ /* 0x000fc400078e00ff */
[----:B------:R-:W-:Y:S02]  /*11970*/  IMAD.MOV.U32 R5, RZ, RZ, 0x40000040 ;  /* 0x40000040ff057424 */ /* 0x000fe400078e00ff */
[----:B------:R-:W-:-:S05]  /*11980*/  VIADD R18, R18, 0x1 ;  /* 0x0000000112127836 */ /* 0x000fca0000000000 */
[----:B------:R-:W-:Y:S01]  /*11990*/  HGMMA.64x64x16.F32.BF16 R88, R148, gdesc[UR4].tnspB, R88, gsb0 ;  /* 0x40e0000494587df0 */ /* 0x000fe20008001858 */
[----:B------:R-:W-:Y:S01]  /*119a0*/  R2UR UR6, R6 ;  /* 0x00000000060672ca */ /* 0x000fe200000e0000 */
[----:B------:R-:W-:Y:S01]  /*119b0*/  VIADD R6, R4, 0x100 ;  /* 0x0000010004067836 */ /* 0x000fe20000000000 */
[----:B------:R-:W-:Y:S01]  /*119c0*/  R2UR UR7, R7 ;  /* 0x00000000070772ca */ /* 0x000fe200000e0000 */
[----:B------:R-:W-:Y:S01]  /*119d0*/  IMAD.MOV.U32 R7, RZ, RZ, 0x40000040 ;  /* 0x40000040ff077424 */ /* 0x000fe200078e00ff */
[----:B------:R-:W-:-:S04]  /*119e0*/  ISETP.NE.AND P2, PT, R18, 0x2, PT ;  /* 0x000000021200780c */ /* 0x000fc80003f45270 */
[----:B------:R-:W-:Y:S01]  /*119f0*/  SEL R18, R18, RZ, P2 ;  /* 0x000000ff12127207 */ /* 0x000fe20001000000 */
[----:B0-----:R-:W-:Y:S01]  /*11a00*/  FADD.FTZ R2, R2, R3 ;  /* 0x0000000302027221 */ /* 0x001fe20000010000 */
        /* <DEDUP_REMOVED lines=35> */
[----:B------:R-:W-:Y:S01]  /*11c40*/  R2UR UR6, R6 ;  /* 0x00000000060672ca */ /* 0x000fe200000e0000 */
[----:B------:R-:W-:Y:S01]  /*11c50*/  IMAD.MOV.U32 R6, RZ, RZ, RZ ;  /* 0x000000ffff067224 */ /* 0x000fe200078e00ff */
[----:B------:R-:W-:Y:S02]  /*11c60*/  R2UR UR7, R7 ;  /* 0x00000000070772ca */ /* 0x000fe400000e0000 */
[----:B------:R-:W0:Y:S02]  /*11c70*/  SHFL.BFLY PT, R7, R0, 0x2, 0x1f ;  /* 0x0c401f0000077f89 */ /* 0x000e2400000e0000 */
[----:B0-----:R-:W-:Y:S01]  /*11c80*/  FADD.FTZ R7, R7, R0 ;  /* 0x0000000007077221 */ /* 0x001fe20000010000 */
[----:B------:R-:W-:-:S04]  /*11c90*/  SEL R0, RZ, 0x1, P2 ;  /* 0x00000001ff007807 */ /* 0x000fc80001000000 */
[----:B------:R-:W-:Y:S01]  /*11ca0*/  LOP3.LUT R23, R23, R0, RZ, 0x3c, !PT ;  /* 0x0000000017177212 */ /* 0x000fe200078e3cff */
[----:B------:R-:W-:Y:S01]  /*11cb0*/  IMAD.MOV.U32 R0, RZ, RZ, -0x800000 ;  /* 0xff800000ff007424 */ /* 0x000fe200078e00ff */
[----:B------:R-:W-:Y:S02]  /*11cc0*/  WARPGROUP.DEPBAR.LE gsb0, 0x0 ;  /* 0x00008000000079c5 */ /* 0x000fe40000010000 */
[----:B------:R-:W-:-:S06]  /*11cd0*/  WARPGROUP.ARRIVE ;  /* 0x00000000000079c5 */ /* 0x000fcc0000000000 */
[----:B------:R-:W-:Y:S01]  /*11ce0*/  HGMMA.64x64x16.F32.BF16 R88, R124, gdesc[UR4].tnspB, R88, gsb0 ;  /* 0x40e000047c587df0 */ /* 0x000fe20008001858 */
[----:B------:R-:W-:Y:S02]  /*11cf0*/  R2UR UR6, R4 ;  /* 0x00000000040672ca */ /* 0x000fe400000e0000 */
[----:B------:R-:W-:Y:S01]  /*11d00*/  R2UR UR7, R5 ;  /* 0x00000000050772ca */ /* 0x000fe200000e0000 */
[----:B------:R-:W0:Y:S04]  /*11d10*/  SHFL.BFLY PT, R4, R7, 0x1, 0x1f ;  /* 0x0c201f0007047f89 */ /* 0x000e2800000e0000 */
[----:B------:R-:W1:Y:S01]  /*11d20*/  SHFL.BFLY PT, R5, R2, 0x1, 0x1f ;  /* 0x0c201f0002057f89 */ /* 0x000e6200000e0000 */
[----:B0-----:R-:W-:Y:S01]  /*11d30*/  FADD.FTZ R14, R7, R4 ;  /* 0x00000004070e7221 */ /* 0x001fe20000010000 */
[----:B------:R-:W-:-:S02]  /*11d40*/  @!P1 VIADD R7, R13, 0x16860 ;  /* 0x000168600d079836 */ /* 0x000fc40000000000 */
[----:B-1----:R-:W-:Y:S02]  /*11d50*/  FADD.FTZ R12, R2, R5 ;  /* 0x00000005020c7221 */ /* 0x002fe40000010000 */
[----:B------:R-:W-:Y:S02]  /*11d60*/  FSETP.NE.FTZ.AND P3, PT, R14, RZ, PT ;  /* 0x000000ff0e00720b */ /* 0x000fe40003f75000 */
[----:B------:R-:W-:Y:S02]  /*11d70*/  @!P1 PRMT R7, RZ, 0x654, R7 ;  /* 0x00000654ff079816 */ /* 0x000fe40000000007 */
[----:B------:R-:W-:Y:S02]  /*11d80*/  FSETP.NE.FTZ.AND P0, PT, R12, RZ, PT ;  /* 0x000000ff0c00720b */ /* 0x000fe40003f15000 */
[----:B------:R-:W-:-:S07]  /*11d90*/  MOV R2, RZ ;  /* 0x000000ff00027202 */ /* 0x000fce0000000f00 */
[----:B------:R-:W0:Y:S04]  /*11da0*/  @P3 MUFU.LG2 R8, R14 ;  /* 0x0000000e00083308 */ /* 0x000e280000000c00 */
[C---:B------:R-:W-:Y:S01]  /*11db0*/  @P0 FMUL.FTZ R5, R9.reuse, 0.69314718246459960938 ;  /* 0x3f31721809050820 */ /* 0x040fe20000410000 */
[----:B------:R-:W-:-:S03]  /*11dc0*/  @P3 FMUL.FTZ R9, R9, 0.69314718246459960938 ;  /* 0x3f31721809093820 */ /* 0x000fc60000410000 */
[----:B------:R-:W1:Y:S08]  /*11dd0*/  @P0 MUFU.LG2 R4, R12 ;  /* 0x0000000c00040308 */ /* 0x000e700000000c00 */
[----:B------:R-:W2:Y:S01]  /*11de0*/  @P0 MUFU.RCP R2, R12 ;  /* 0x0000000c00020308 */ /* 0x000ea20000001000 */
[----:B0-----:R-:W-:-:S04]  /*11df0*/  @P3 FMUL.FTZ R8, R8, 0.69314718246459960938 ;  /* 0x3f31721808083820 */ /* 0x001fc80000410000 */
[----:B------:R-:W-:-:S03]  /*11e00*/  @P3 FFMA.FTZ R3, R9, R11, R8 ;  /* 0x0000000b09033223 */ /* 0x000fc60000010008 */
[----:B------:R-:W0:Y:S01]  /*11e10*/  @P3 MUFU.RCP R6, R14 ;  /* 0x0000000e00063308 */ /* 0x000e220000001000 */
[----:B-1----:R-:W-:-:S04]  /*11e20*/  @P0 FMUL.FTZ R4, R4, 0.69314718246459960938 ;  /* 0x3f31721804040820 */ /* 0x002fc80000410000 */
[----:B------:R-:W-:Y:S01]  /*11e30*/  @P0 FFMA.FTZ R0, R5, R10, R4 ;  /* 0x0000000a05000223 */ /* 0x000fe20000010004 */
[----:B------:R-:W-:Y:S01]  /*11e40*/  PLOP3.LUT P0, PT, PT, PT, PT, 0x8, 0x0 ;  /* 0x000000000000781c */ /* 0x000fe20003f0e170 */
        /* <DEDUP_REMOVED lines=37> */
.L_x_2333:
[----:B------:R-:W2:Y:S01]  /*120a0*/  LDL R48, [R1+0x54] ;  /* 0x0000540001307983 */ /* 0x000ea20000100800 */
[----:B------:R-:W-:Y:S05]  /*120b0*/  WARPSYNC.ALL ;  /* 0x0000000000007948 */ /* 0x000fea0003800000 */
[----:B------:R-:W0:Y:S01]  /*120c0*/  S2R R2, SR_TID.X ;  /* 0x0000000000027919 */ /* 0x000e220000002100 */
[----:B------:R-:W1:Y:S01]  /*120d0*/  S2UR UR5, SR_CgaCtaId ;  /* 0x00000000000579c3 */ /* 0x000e620000008800 */
[----:B------:R-:W-:Y:S01]  /*120e0*/  UMOV UR4, 0x400 ;  /* 0x0000040000047882 */ /* 0x000fe20000000000 */
[----:B------:R-:W-:Y:S01]  /*120f0*/  BSSY B0, `(.L_x_2398) ;  /* 0x0000241000007945 */ /* 0x000fe20003800000 */
[----:B-1----:R-:W-:Y:S01]  /*12100*/  ULEA UR4, UR5, UR4, 0x18 ;  /* 0x0000000405047291 */ /* 0x002fe2000f8ec03f */
[----:B0-----:R-:W-:-:S05]  /*12110*/  VIADD R49, R2, 0xffffff80 ;  /* 0xffffff8002317836 */ /* 0x001fca0000000000 */
[----:B------:R-:W-:Y:S01]  /*12120*/  IMAD.U32 R2, RZ, RZ, UR4 ;  /* 0x00000004ff027e24 */ /* 0x000fe2000f8e00ff */
[----:B------:R-:W-:Y:S01]  /*12130*/  BAR.SYNC.DEFER_BLOCKING 0x5, 0x200 ;  /* 0x0148000000007b1d */ /* 0x000fe20000010000 */
[--C-:B------:R-:W-:Y:S02]  /*12140*/  SHF.R.S32.HI R46, RZ, 0x1f, R49.reuse ;  /* 0x0000001fff2e7819 */ /* 0x100fe40000011431 */
[----:B------:R-:W-:Y:S02]  /*12150*/  SHF.R.S32.HI R4, RZ, 0x1f, R49 ;  /* 0x0000001fff047819 */ /* 0x000fe40000011431 */
[-C--:B------:R-:W-:Y:S02]  /*12160*/  LEA.HI R46, R46, R49.reuse, RZ, 0x3 ;  /* 0x000000312e2e7211 */ /* 0x080fe400078f18ff */
[----:B------:R-:W-:Y:S02]  /*12170*/  LEA.HI R4, R4, R49, RZ, 0x3 ;  /* 0x0000003104047211 */ /* 0x000fe400078f18ff */
[----:B------:R-:W-:-:S02]  /*12180*/  LOP3.LUT R46, R46, 0xfffffff8, RZ, 0xc0, !PT ;  /* 0xfffffff82e2e7812 */ /* 0x000fc400078ec0ff */
[----:B------:R-:W-:-:S03]  /*12190*/  SHF.R.S32.HI R45, RZ, 0x3, R4 ;  /* 0x00000003ff2d7819 */ /* 0x000fc60000011404 */
[----:B------:R-:W-:-:S04]  /*121a0*/  IMAD.IADD R46, R49, 0x1, -R46 ;  /* 0x00000001312e7824 */ /* 0x000fc800078e0a2e */
[----:B------:R-:W-:Y:S01]  /*121b0*/  IMAD.SHL.U32 R44, R46, 0x8, RZ ;  /* 0x000000082e2c7824 */ /* 0x000fe200078e00ff */
[----:B------:R0:W1:Y:S04]  /*121c0*/  LDS.128 R28, [R2+0x168d0] ;  /* 0x0168d000021c7984 */ /* 0x0000680000000c00 */
[----:B------:R-:W-:Y:S01]  /*121d0*/  SHF.R.S32.HI R43, RZ, 0x1f, R44 ;  /* 0x0000001fff2b7819 */ /* 0x000fe2000001142c */
[----:B------:R-:W-:Y:S06]  /*121e0*/  BAR.ARV 0x4, 0x200 ;  /* 0x0108000000007b1d */ /* 0x000fec0000002000 */
[----:B--2---:R-:W-:Y:S01]  /*121f0*/  SHF.R.S32.HI R32, RZ, 0x1f, R48 ;  /* 0x0000001fff207819 */ /* 0x004fe20000011430 */
[----:B------:R-:W-:-:S03]  /*12200*/  IMAD.SHL.U32 R34, R48, 0x4, RZ ;  /* 0x0000000430227824 */ /* 0x000fc600078e00ff */
        /* <DEDUP_REMOVED lines=8> */
[----:B-----5:R-:W-:Y:S02]  /*12290*/  MOV R24, R2 ;  /* 0x0000000200187202 */ /* 0x020fe40000000f00 */
[----:B0-----:R-:W-:-:S03]  /*122a0*/  MOV R25, R5 ;  /* 0x0000000500197202 */ /* 0x001fc60000000f00 */
        /* <DEDUP_REMOVED lines=58> */
[----:B------:R-:W-:Y:S01]  /*12650*/  IMAD.U32 R47, RZ, RZ, UR6 ;  /* 0x00000006ff2f7e24 */ /* 0x000fe2000f8e00ff */
[----:B------:R-:W-:Y:S01]  /*12660*/  ISETP.GT.AND P2, PT, R38, 0x1, PT ;  /* 0x000000012600780c */ /* 0x000fe20003f44270 */
[----:B-1----:R-:W-:Y:S01]  /*12670*/  IMAD.MOV.U32 R6, RZ, RZ, 0x9b8 ;  /* 0x000009b8ff067424 */ /* 0x002fe200078e00ff */
[----:B0-----:R-:W0:Y:S01]  /*12680*/  LDC R8, c[0x0][0xbe8] ;  /* 0x0002fa00ff087b82 */ /* 0x001e220000000800 */
[----:B------:R1:W5:Y:S04]  /*12690*/  @P0 LDG.E R28, desc[UR40][R26.64] ;  /* 0x000000281a1c0981 */ /* 0x000368000c1e1900 */
[----:B------:R1:W5:Y:S01]  /*126a0*/  @P3 LDG.E R47, desc[UR40][R34.64] ;  /* 0x00000028222f3981 */ /* 0x000362000c1e1900 */
[----:B------:R-:W-:-:S04]  /*126b0*/  SEL R6, R6, 0x978, P2 ;  /* 0x0000097806067807 */ /* 0x000fc80001000000 */
        /* <DEDUP_REMOVED lines=8> */
[----:B--2---:R-:W-:-:S07]  /*12740*/  IADD3 R47, -R4, R47, RZ ;  /* 0x0000002f042f7210 */ /* 0x004fce0007ffe1ff */
.L_x_2400:
[----:B------:R-:W0:Y:S04]  /*12750*/  LDL R50, [R1+0x50] ;  /* 0x0000500001327983 */ /* 0x000e280000100800 */
[----:B-1----:R-:W2:Y:S04]  /*12760*/  LDL R26, [R1+0x4c] ;  /* 0x00004c00011a7983 */ /* 0x002ea80000100800 */
[----:B------:R-:W2:Y:S04]  /*12770*/  LDL R51, [R1+0x28] ;  /* 0x0000280001337983 */ /* 0x000ea80000100800 */
[----:B------:R-:W4:Y:S01]  /*12780*/  LDL R49, [R1+0x60] ;  /* 0x0000600001317983 */ /* 0x000f220000100800 */
[----:B------:R-:W1:Y:S03]  /*12790*/  LDC.64 R6, c[0x0][R6+0x210] ;  /* 0x0000840006067b82 */ /* 0x000e660000000a00 */
[----:B------:R-:W3:Y:S01]  /*127a0*/  LDL R38, [R1+0x68] ;  /* 0x0000680001267983 */ /* 0x000ee20000100800 */
[----:B------:R-:W-:-:S04]  /*127b0*/  ISETP.NE.U32.AND P0, PT, RZ, UR4, PT ;  /* 0x00000004ff007c0c */ /* 0x000fc8000bf05070 */
[----:B------:R-:W1:Y:S01]  /*127c0*/  @P1 LDC R34, c[0x0][0xbec] ;  /* 0x0002fb00ff221b82 */ /* 0x000e620000000800 */
[----:B------:R-:W-:-:S04]  /*127d0*/  ISETP.NE.AND.EX P0, PT, RZ, UR5, PT, P0 ;  /* 0x00000005ff007c0c */ /* 0x000fc8000bf05300 */
[----:B------:R-:W-:-:S03]  /*127e0*/  SEL R9, R48, RZ, !P0 ;  /* 0x000000ff30097207 */ /* 0x000fc60004000000 */
[----:B------:R-:W1:Y:S01]  /*127f0*/  @P1 LDC R37, c[0x0][0xbf0] ;  /* 0x0002fc00ff251b82 */ /* 0x000e620000000800 */
[----:B------:R-:W-:-:S07]  /*12800*/  SEL R27, R32, RZ, !P0 ;  /* 0x000000ff201b7207 */ /* 0x000fce0004000000 */
[----:B------:R-:W1:Y:S01]  /*12810*/  LDC.64 R4, c[0x0][0xba8] ;  /* 0x0002ea00ff047b82 */ /* 0x000e620000000a00 */
[----:B------:R-:W-:Y:S01]  /*12820*/  IMAD R13, R13, R9, RZ ;  /* 0x000000090d0d7224 */ /* 0x000fe200078e02ff */
[----:B------:R-:W1:Y:S03]  /*12830*/  S2R R36, SR_TID.X ;  /* 0x0000000000247919 */ /* 0x000e660000002100 */
        /* <DEDUP_REMOVED lines=8> */
[----:B------:R-:W-:Y:S01]  /*128c0*/  LOP3.LUT R36, R36, 0xffffff80, RZ, 0xc0, !PT ;  /* 0xffffff8024247812 */ /* 0x000fe200078ec0ff */
[----:B-----5:R-:W-:-:S04]  /*128d0*/  IMAD R47, R47, R8, RZ ;  /* 0x000000082f2f7224 */ /* 0x020fc800078e02ff */
[----:B------:R-:W-:Y:S02]  /*128e0*/  IMAD.IADD R36, R40, 0x1, -R36 ;  /* 0x0000000128247824 */ /* 0x000fe400078e0a24 */
[-C--:B0-----:R-:W-:Y:S02]  /*128f0*/  IMAD R33, R15, R50.reuse, RZ ;  /* 0x000000320f217224 */ /* 0x081fe400078e02ff */
[----:B------:R-:W-:-:S04]  /*12900*/  IMAD.WIDE.U32 R14, R14, R50, RZ ;  /* 0x000000320e0e7225 */ /* 0x000fc800078e00ff */
[----:B--2---:R-:W-:Y:S01]  /*12910*/  IMAD.IADD R39, R26, 0x1, R51 ;  /* 0x000000011a277824 */ /* 0x004fe200078e0233 */
[----:B------:R-:W-:Y:S02]  /*12920*/  IADD3 R26, P0, P3, R12, R14, R28 ;  /* 0x0000000e0c1a7210 */ /* 0x000fe40007b1e01c */
[----:B----4-:R-:W-:Y:S01]  /*12930*/  SEL R27, R49, RZ, P2 ;  /* 0x000000ff311b7207 */ /* 0x010fe20001000000 */
[----:B------:R-:W-:-:S04]  /*12940*/  @P1 IMAD.HI.U32 R14, R39, R34, RZ ;  /* 0x00000022270e1227 */ /* 0x000fc800078e00ff */
[----:B------:R-:W-:Y:S02]  /*12950*/  IMAD.IADD R32, R15, 0x1, R33 ;  /* 0x000000010f207824 */ /* 0x000fe400078e0221 */
[----:B------:R-:W-:Y:S01]  /*12960*/  IMAD.MOV.U32 R15, RZ, RZ, R39 ;  /* 0x000000ffff0f7224 */ /* 0x000fe200078e0027 */
[----:B------:R-:W-:Y:S01]  /*12970*/  @P1 SHF.R.U32.HI R15, RZ, R37, R14 ;  /* 0x00000025ff0f1219 */ /* 0x000fe2000001160e */
[-C--:B---3--:R-:W-:Y:S01]  /*12980*/  IMAD R33, R11, R27.reuse, RZ ;  /* 0x0000001b0b217224 */ /* 0x088fe200078e02ff */
        /* <DEDUP_REMOVED lines=15> */
[----:B------:R-:W-:Y:S01]  /*12a80*/  LEA.HI.X R7, R6, R5, R7, 0x2, P0 ;  /* 0x0000000506077211 */ /* 0x000fe200000f1407 */
[----:B------:R-:W-:Y:S01]  /*12a90*/  SHFL.IDX PT, R4, R10, RZ, 0x1c1f ;  /* 0x001c1fff0a047589 */ /* 0x000fe200000e0000 */
[----:B------:R-:W-:-:S03]  /*12aa0*/  IMAD.IADD R26, R38, 0x1, R51 ;  /* 0x00000001261a7824 */ /* 0x000fc600078e0233 */
[----:B------:R-:W0:Y:S04]  /*12ab0*/  SHFL.IDX PT, R5, R7, RZ, 0x1c1f ;  /* 0x001c1fff07057589 */ /* 0x000e2800000e0000 */
[----:B------:R-:W-:Y:S04]  /*12ac0*/  SHFL.IDX PT, R12, R10, 0x1, 0x1c1f ;  /* 0x003c1f000a0c7f89 */ /* 0x000fe800000e0000 */
        /* <DEDUP_REMOVED lines=15> */
[----:B------:R-:W-:Y:S01]  /*12bc0*/  IADD3 R37, P3, R24, 0x4800, RZ ;  /* 0x0000480018257810 */ /* 0x000fe20007f7e0ff */
[----:B------:R-:W-:Y:S01]  /*12bd0*/  IMAD R11, R11, UR4, RZ ;  /* 0x000000040b0b7c24 */ /* 0x000fe2000f8e02ff */
[----:B------:R-:W-:Y:S02]  /*12be0*/  LOP3.LUT R26, R27, 0x380, RZ, 0xc0, !PT ;  /* 0x000003801b1a7812 */ /* 0x000fe400078ec0ff */
[----:B------:R-:W-:Y:S02]  /*12bf0*/  LOP3.LUT R32, R33, 0x380, RZ, 0xc0, !PT ;  /* 0x0000038021207812 */ /* 0x000fe400078ec0ff */
[----:B------:R-:W-:-:S02]  /*12c00*/  LOP3.LUT R36, R37, 0x380, RZ, 0xc0, !PT ;  /* 0x0000038025247812 */ /* 0x000fc400078ec0ff */
[----:B------:R-:W-:Y:S01]  /*12c10*/  LOP3.LUT R5, R24, 0x380, RZ, 0xc0, !PT ;  /* 0x0000038018057812 */ /* 0x000fe200078ec0ff */
[----:B------:R-:W-:Y:S01]  /*12c20*/  IMAD R3, R28, UR5, R11 ;  /* 0x000000051c037c24 */ /* 0x000fe2000f8e020b */
[----:B------:R-:W-:Y:S02]  /*12c30*/  SHF.R.U64 R26, R26, 0x3, RZ ;  /* 0x000000031a1a7819 */ /* 0x000fe400000012ff */
[----:B------:R-:W-:Y:S02]  /*12c40*/  SHF.R.U64 R32, R32, 0x3, RZ ;  /* 0x0000000320207819 */ /* 0x000fe400000012ff */
[----:B------:R-:W-:Y:S02]  /*12c50*/  SHF.R.U64 R36, R36, 0x3, RZ ;  /* 0x0000000324247819 */ /* 0x000fe400000012ff */
[----:B------:R-:W-:Y:S01]  /*12c60*/  SHF.R.U64 R5, R5, 0x3, RZ ;  /* 0x0000000305057819 */ /* 0x000fe200000012ff */
[----:B------:R-:W-:Y:S01]  /*12c70*/  IMAD.WIDE.U32 R10, R28, UR4, RZ ;  /* 0x000000041c0a7c25 */ /* 0x000fe2000f8e00ff */
[----:B------:R-:W-:Y:S01]  /*12c80*/  LOP3.LUT R26, R26, R27, RZ, 0x3c, !PT ;  /* 0x0000001b1a1a7212 */ /* 0x000fe200078e3cff */
[----:B------:R-:W-:Y:S01]  /*12c90*/  ULDC.64 UR4, c[0x0][0xae8] ;  /* 0x0002ba0000047ab9 */ /* 0x000fe20000000a00 */
[----:B------:R-:W-:Y:S01]  /*12ca0*/  LOP3.LUT R32, R32, R33, RZ, 0x3c, !PT ;  /* 0x0000002120207212 */ /* 0x000fe200078e3cff */
[--C-:B------:R-:W-:Y:S01]  /*12cb0*/  IMAD.X R27, RZ, RZ, R25.reuse, P0 ;  /* 0x000000ffff1b7224 */ /* 0x100fe200000e0619 */
[----:B------:R-:W-:Y:S01]  /*12cc0*/  LOP3.LUT R36, R36, R37, RZ, 0x3c, !PT ;  /* 0x0000002524247212 */ /* 0x000fe200078e3cff */
[--C-:B------:R-:W-:Y:S01]  /*12cd0*/  IMAD.X R33, RZ, RZ, R25.reuse, P2 ;  /* 0x000000ffff217224 */ /* 0x100fe200010e0619 */
[----:B------:R-:W-:Y:S01]  /*12ce0*/  LOP3.LUT R4, R5, R24, RZ, 0x3c, !PT ;  /* 0x0000001805047212 */ /* 0x000fe200078e3cff */
[----:B------:R-:W-:-:S02]  /*12cf0*/  IMAD.X R37, RZ, RZ, R25, P3 ;  /* 0x000000ffff257224 */ /* 0x000fc400018e0619 */
[----:B------:R-:W-:Y:S01]  /*12d00*/  IMAD.MOV.U32 R5, RZ, RZ, R25 ;  /* 0x000000ffff057224 */ /* 0x000fe200078e0019 */
[----:B------:R-:W-:Y:S01]  /*12d10*/  IADD3 R11, R11, R3, RZ ;  /* 0x000000030b0b7210 */ /* 0x000fe20007ffe0ff */
[----:B------:R-:W-:Y:S01]  /*12d20*/  IMAD R0, R46, 0x30, R45 ;  /* 0x000000302e007824 */ /* 0x000fe200078e022d */
[----:B------:R-:W5:Y:S01]  /*12d30*/  LD.E.128 R24, desc[UR40][R26.64] ;  /* 0x000000281a187980 */ /* 0x000f62000c101d00 */
[----:B------:R-:W-:Y:S01]  /*12d40*/  SHF.R.S32.HI R12, RZ, 0x1f, R9 ;  /* 0x0000001fff0c7819 */ /* 0x000fe20000011409 */
[----:B------:R-:W-:Y:S02]  /*12d50*/  IMAD.WIDE.U32 R10, R50, UR4, R10 ;  /* 0x00000004320a7c25 */ /* 0x000fe4000f8e000a */
[----:B------:R-:W5:Y:S04]  /*12d60*/  LD.E.128 R4, desc[UR40][R4.64] ;  /* 0x0000002804047980 */ /* 0x000f68000c101d00 */
        /* <DEDUP_REMOVED lines=69> */
.L_x_2598:
[----:B------:R-:W-:-:S05]  /*131c0*/  VIADD R42, R42, 0x90 ;  /* 0x000000902a2a7836 */ /* 0x000fca0000000000 */
[----:B------:R-:W-:-:S13]  /*131d0*/  ISETP.GE.OR P0, PT, R42, R47, P0 ;  /* 0x0000002f2a00720c */ /* 0x000fda0000706670 */
[----:B------:R-:W-:Y:S05]  /*131e0*/  @P0 BRA `(.L_x_2403) ;  /* 0x0000001000c40947 */ /* 0x000fea0003800000 */
[----:B------:R-:W-:-:S04]  /*131f0*/  LEA R14, P0, R44, R14, 0x1 ;  /* 0x0000000e2c0e7211 */ /* 0x000fc800078008ff */
[----:B------:R-:W-:-:S05]  /*13200*/  LEA.HI.X R15, R44, R0, R43, 0x1, P0 ;  /* 0x000000002c0f7211 */ /* 0x000fca00000f0c2b */
[----:B------:R0:W-:Y:S01]  /*13210*/  ST.E.128 desc[UR40][R14.64], R36 ;  /* 0x000000240e007985 */ /* 0x0001e2000c101d28 */
[----:B------:R-:W-:Y:S05]  /*13220*/  BRA `(.L_x_2403) ;  /* 0x0000001000b47947 */ /* 0x000fea0003800000 */
.L_x_2401:
[----:B------:R-:W2:Y:S01]  /*13230*/  LDL R43, [R1+0x38] ;  /* 0x00003800012b7983 */ /* 0x000ea20000100800 */
[----:B------:R-:W1:Y:S01]  /*13240*/  @P1 LDC R10, c[0x0][0xbec] ;  /* 0x0002fb00ff0a1b82 */ /* 0x000e620000000800 */
[----:B------:R-:W-:Y:S01]  /*13250*/  ULDC.64 UR4, c[0x0][0xb08] ;  /* 0x0002c20000047ab9 */ /* 0x000fe20000000a00 */
[----:B0-----:R-:W-:Y:S01]  /*13260*/  SHF.R.S32.HI R0, RZ, 0x1f, R9 ;  /* 0x0000001fff007819 */ /* 0x001fe20000011409 */
[----:B------:R-:W-:-:S05]  /*13270*/  IMAD R11, R11, UR4, RZ ;  /* 0x000000040b0b7c24 */ /* 0x000fca000f8e02ff */
[----:B------:R-:W0:Y:S01]  /*13280*/  @P1 LDC R13, c[0x0][0xbf0] ;  /* 0x0002fc00ff0d1b82 */ /* 0x000e220000000800 */
[C---:B------:R-:W-:Y:S01]  /*13290*/  IMAD.WIDE.U32 R4, R28.reuse, UR4, RZ ;  /* 0x000000041c047c25 */ /* 0x040fe2000f8e00ff */
[----:B------:R-:W-:Y:S01]  /*132a0*/  MOV R3, R39 ;  /* 0x0000002700037202 */ /* 0x000fe20000000f00 */
[----:B------:R-:W-:Y:S02]  /*132b0*/  ULDC.64 UR6, c[0x0][0xb30] ;  /* 0x0002cc0000067ab9 */ /* 0x000fe40000000a00 */
[----:B------:R-:W-:Y:S01]  /*132c0*/  IMAD R11, R28, UR5, R11 ;  /* 0x000000051c0b7c24 */ /* 0x000fe2000f8e020b */
[----:B------:R-:W-:-:S03]  /*132d0*/  ULDC.64 UR4, c[0x0][0xb38] ;  /* 0x0002ce0000047ab9 */ /* 0x000fc60000000a00 */
[----:B------:R-:W-:Y:S02]  /*132e0*/  IMAD.IADD R5, R5, 0x1, R11 ;  /* 0x0000000105057824 */ /* 0x000fe400078e020b */
[----:B------:R-:W-:-:S04]  /*132f0*/  IMAD.WIDE.U32 R4, R50, UR4, R4 ;  /* 0x0000000432047c25 */ /* 0x000fc8000f8e0004 */
[----:B------:R-:W-:Y:S01]  /*13300*/  IMAD R5, R50, UR5, R5 ;  /* 0x0000000532057c24 */ /* 0x000fe2000f8e0205 */
[----:B------:R-:W-:Y:S01]  /*13310*/  ULDC.64 UR4, c[0x0][0xb40] ;  /* 0x0002d00000047ab9 */ /* 0x000fe20000000a00 */
[----:B-1----:R-:W-:-:S04]  /*13320*/  @P1 IMAD.HI.U32 R10, R39, R10, RZ ;  /* 0x0000000a270a1227 */ /* 0x002fc800078e00ff */
[----:B------:R-:W-:Y:S01]  /*13330*/  IMAD R0, R0, UR4, RZ ;  /* 0x0000000400007c24 */ /* 0x000fe2000f8e02ff */
[----:B0-----:R-:W-:Y:S01]  /*13340*/  @P1 SHF.R.U32.HI R3, RZ, R13, R10 ;  /* 0x0000000dff031219 */ /* 0x001fe2000001160a */
[----:B------:R-:W-:-:S04]  /*13350*/  IMAD.WIDE.U32 R4, R9, UR4, R4 ;  /* 0x0000000409047c25 */ /* 0x000fc8000f8e0004 */
[----:B------:R-:W-:Y:S01]  /*13360*/  IMAD R7, R9, UR5, R0 ;  /* 0x0000000509077c24 */ /* 0x000fe2000f8e0200 */
[----:B------:R-:W-:Y:S01]  /*13370*/  SHF.R.S32.HI R0, RZ, 0x1f, R3 ;  /* 0x0000001fff007819 */ /* 0x000fe20000011403 */
[----:B------:R-:W-:Y:S02]  /*13380*/  ULDC.64 UR4, c[0x0][0xb48] ;  /* 0x0002d20000047ab9 */ /* 0x000fe40000000a00 */
        /* <DEDUP_REMOVED lines=10> */
[----:B------:R-:W-:Y:S02]  /*13430*/  VIADD R3, R2, 0x16820 ;  /* 0x0001682002037836 */ /* 0x000fe40000000000 */
[----:B------:R-:W-:Y:S02]  /*13440*/  IMAD R0, R0, UR4, RZ ;  /* 0x0000000400007c24 */ /* 0x000fe4000f8e02ff */
[----:B------:R-:W-:Y:S01]  /*13450*/  IMAD.IADD R5, R5, 0x1, R9 ;  /* 0x0000000105057824 */ /* 0x000fe200078e0209 */
[----:B------:R-:W-:Y:S01]  /*13460*/  PRMT R8, RZ, 0x654, R3 ;  /* 0x00000654ff087816 */ /* 0x000fe20000000003 */
[C---:B------:R-:W-:Y:S02]  /*13470*/  IMAD R3, R7.reuse, UR5, R0 ;  /* 0x0000000507037c24 */ /* 0x040fe4000f8e0200 */
[----:B------:R-:W-:Y:S01]  /*13480*/  IMAD.WIDE.U32 R4, R7, UR4, R4 ;  /* 0x0000000407047c25 */ /* 0x000fe2000f8e0004 */
[----:B------:R-:W-:Y:S01]  /*13490*/  ULDC.64 UR4, c[0x0][0xb00] ;  /* 0x0002c00000047ab9 */ /* 0x000fe20000000a00 */
[----:B------:R0:W-:Y:S02]  /*134a0*/  SYNCS.ARRIVE.TRANS64.RED.A1T0 RZ, [R8+URZ], RZ ;  /* 0x000000ff08ff79a7 */ /* 0x0001e4000810043f */
[----:B------:R-:W-:Y:S01]  /*134b0*/  IMAD.IADD R3, R5, 0x1, R3 ;  /* 0x0000000105037824 */ /* 0x000fe200078e0203 */
[----:B------:R-:W-:Y:S01]  /*134c0*/  LEA R0, P0, R4, UR4, 0x2 ;  /* 0x0000000404007c11 */ /* 0x000fe2000f8010ff */
[----:B------:R-:W-:-:S03]  /*134d0*/  UMOV UR4, 0xffffffff ;  /* 0xffffffff00047882 */ /* 0x000fc60000000000 */
[----:B------:R-:W-:Y:S01]  /*134e0*/  LEA.HI.X R4, R4, UR5, R3, 0x2, P0 ;  /* 0x0000000504047c11 */ /* 0x000fe200080f1403 */
[C---:B--2---:R-:W-:Y:S02]  /*134f0*/  VIADD R28, R43.reuse, 0x20 ;  /* 0x000000202b1c7836 */ /* 0x044fe40000000000 */
[C---:B------:R-:W-:Y:S02]  /*13500*/  VIADD R33, R43.reuse, 0x28 ;  /* 0x000000282b217836 */ /* 0x040fe40000000000 */
[C---:B------:R-:W-:Y:S02]  /*13510*/  VIADD R35, R43.reuse, 0x30 ;  /* 0x000000302b237836 */ /* 0x040fe40000000000 */
[C---:B------:R-:W-:Y:S02]  /*13520*/  VIADD R37, R43.reuse, 0x38 ;  /* 0x000000382b257836 */ /* 0x040fe40000000000 */
[C---:B------:R-:W-:Y:S02]  /*13530*/  VIADD R7, R43.reuse, 0x8 ;  /* 0x000000082b077836 */ /* 0x040fe40000000000 */
[----:B------:R-:W-:-:S02]  /*13540*/  VIADD R39, R43, 0x10 ;  /* 0x000000102b277836 */ /* 0x000fc40000000000 */
[----:B------:R-:W-:Y:S01]  /*13550*/  VIADD R41, R43, 0x18 ;  /* 0x000000182b297836 */ /* 0x000fe20000000000 */
[----:B------:R-:W-:Y:S02]  /*13560*/  SHF.R.S32.HI R32, RZ, 0x1f, R28 ;  /* 0x0000001fff207819 */ /* 0x000fe4000001141c */
[----:B------:R-:W-:Y:S02]  /*13570*/  SHF.R.S32.HI R34, RZ, 0x1f, R33 ;  /* 0x0000001fff227819 */ /* 0x000fe40000011421 */
[----:B------:R-:W-:Y:S02]  /*13580*/  SHF.R.S32.HI R36, RZ, 0x1f, R35 ;  /* 0x0000001fff247819 */ /* 0x000fe40000011423 */
[----:B------:R-:W-:Y:S02]  /*13590*/  SHF.R.S32.HI R38, RZ, 0x1f, R37 ;  /* 0x0000001fff267819 */ /* 0x000fe40000011425 */
[----:B------:R-:W-:Y:S02]  /*135a0*/  SHF.R.S32.HI R40, RZ, 0x1f, R7 ;  /* 0x0000001fff287819 */ /* 0x000fe40000011407 */
[----:B------:R-:W-:-:S02]  /*135b0*/  SHF.R.S32.HI R42, RZ, 0x1f, R39 ;  /* 0x0000001fff2a7819 */ /* 0x000fc40000011427 */
[----:B------:R-:W-:Y:S01]  /*135c0*/  SHF.R.S32.HI R44, RZ, 0x1f, R41 ;  /* 0x0000001fff2c7819 */ /* 0x000fe20000011429 */
[----:B0-----:R-:W-:Y:S06]  /*135d0*/  BRA.DIV UR4, `(.L_x_2404) ;  /* 0x0000009604b07947 */ /* 0x001fec000b800000 */
[----:B------:R0:W1:Y:S04]  /*135e0*/  SHFL.IDX PT, R3, R4, RZ, 0x1c1f ;  /* 0x001c1fff04037589 */ /* 0x00006800000e0000 */
[----:B------:R0:W2:Y:S02]  /*135f0*/  SHFL.IDX PT, R14, R0, RZ, 0x1c1f ;  /* 0x001c1fff000e7589 */ /* 0x0000a400000e0000 */
.L_x_2601:
        /* <DEDUP_REMOVED lines=9> */
[-C--:B--2---:R-:W-:Y:S01]  /*13690*/  @!P1 LEA R10, P5, R7, R14.reuse, 0x2 ;  /* 0x0000000e070a9211 */ /* 0x084fe200078a10ff */
        /* <DEDUP_REMOVED lines=8> */
[-C--:B------:R-:W-:Y:S01]  /*13720*/  @!P4 LEA R24, P5, R41, R14.reuse, 0x2 ;  /* 0x0000000e2918c211 */ /* 0x080fe200078a10ff */
        /* <DEDUP_REMOVED lines=17> */
.L_x_2406:
[----:B------:R-:W-:Y:S05]  /*13840*/  BSYNC B1 ;  /* 0x0000000000017941 */ /* 0x000fea0003800000 */
.L_x_2405:
[----:B------:R-:W-:-:S03]  /*13850*/  UMOV UR4, 0xffffffff ;  /* 0xffffffff00047882 */ /* 0x000fc60000000000 */
[----:B------:R-:W-:Y:S05]  /*13860*/  BRA.DIV UR4, `(.L_x_2407) ;  /* 0x0000009604407947 */ /* 0x000fea000b800000 */
[----:B-1----:R1:W4:Y:S04]  /*13870*/  SHFL.IDX PT, R3, R4, 0x1, 0x1c1f ;  /* 0x003c1f0004037f89 */ /* 0x00232800000e0000 */
[----:B--23--:R1:W2:Y:S02]  /*13880*/  SHFL.IDX PT, R14, R0, 0x1, 0x1c1f ;  /* 0x003c1f00000e7f89 */ /* 0x00c2a400000e0000 */
.L_x_2605:
        /* <DEDUP_REMOVED lines=37> */
.L_x_2399:
        /* <DEDUP_REMOVED lines=11> */
[----:B-----5:R-:W-:-:S04]  /*13b90*/  IMAD.U32 R24, RZ, RZ, UR4 ;  /* 0x00000004ff187e24 */ /* 0x020fc8000f8e00ff */
        /* <DEDUP_REMOVED lines=11> */
[----:B0-----:R-:W2:Y:S04]  /*13c50*/  LDG.E R7, desc[UR40][R4.64] ;  /* 0x0000002804077981 */ /* 0x001ea8000c1e1900 */
[----:B-----5:R-:W2:Y:S02]  /*13c60*/  LDG.E R24, desc[UR40][R4.64+0x4] ;  /* 0x0000042804187981 */ /* 0x020ea4000c1e1900 */
[----:B--2---:R-:W-:-:S07]  /*13c70*/  IADD3 R24, -R7, R24, RZ ;  /* 0x0000001807187210 */ /* 0x004fce0007ffe1ff */
.L_x_2408:
        /* <DEDUP_REMOVED lines=58> */
.L_x_2410:
[----:B------:R-:W-:Y:S05]  /*14020*/  BSYNC B1 ;  /* 0x0000000000017941 */ /* 0x000fea0003800000 */
.L_x_2409:
        /* <DEDUP_REMOVED lines=47> */
[----:B------:R-:W-:Y:S01]  /*14320*/  IMAD R21, R24, R9, RZ ;  /* 0x0000000918157224 */ /* 0x000fe200078e02ff */
[----:B------:R-:W-:Y:S02]  /*14330*/  IADD3 R24, R45, R27, RZ ;  /* 0x0000001b2d187210 */ /* 0x000fe40007ffe0ff */
[----:B------:R-:W1:Y:S02]  /*14340*/  SHFL.IDX PT, R0, R20, RZ, 0x181f ;  /* 0x00181fff14007589 */ /* 0x000e6400000e0000 */
[C---:B------:R-:W-:Y:S01]  /*14350*/  ISETP.GE.OR P2, PT, R24.reuse, R21, P0 ;  /* 0x000000151800720c */ /* 0x040fe20000746670 */
[C---:B------:R-:W-:Y:S01]  /*14360*/  VIADD R8, R24.reuse, 0x30 ;  /* 0x0000003018087836 */ /* 0x040fe20000000000 */
[----:B------:R-:W2:Y:S01]  /*14370*/  SHFL.IDX PT, R5, R7, 0x1, 0x181f ;  /* 0x00381f0007057f89 */ /* 0x000ea200000e0000 */
[----:B------:R-:W-:-:S03]  /*14380*/  VIADD R10, R24, 0x60 ;  /* 0x00000060180a7836 */ /* 0x000fc60000000000 */
[----:B------:R-:W3:Y:S01]  /*14390*/  SHFL.IDX PT, R14, R7, 0x2, 0x181f ;  /* 0x00581f00070e7f89 */ /* 0x000ee200000e0000 */
[-C--:B------:R-:W-:Y:S02]  /*143a0*/  ISETP.GE.OR P3, PT, R8, R21.reuse, P0 ;  /* 0x000000150800720c */ /* 0x080fe40000766670 */
[----:B------:R-:W-:Y:S01]  /*143b0*/  ISETP.GE.OR P4, PT, R10, R21, P0 ;  /* 0x000000150a00720c */ /* 0x000fe20000786670 */
[----:B------:R-:W4:Y:S04]  /*143c0*/  SHFL.IDX PT, R4, R20, 0x1, 0x181f ;  /* 0x00381f0014047f89 */ /* 0x000f2800000e0000 */
[----:B------:R-:W5:Y:S01]  /*143d0*/  SHFL.IDX PT, R6, R20, 0x2, 0x181f ;  /* 0x00581f0014067f89 */ /* 0x000f6200000e0000 */
        /* <DEDUP_REMOVED lines=13> */
.L_x_2614:
[----:B------:R-:W-:-:S05]  /*144b0*/  VIADD R24, R24, 0x90 ;  /* 0x0000009018187836 */ /* 0x000fca0000000000 */
[----:B------:R-:W-:-:S13]  /*144c0*/  ISETP.GE.OR P0, PT, R24, R21, P0 ;  /* 0x000000151800720c */ /* 0x000fda0000706670 */
[----:B--2---:R-:W-:-:S04]  /*144d0*/  @!P0 LEA R14, P1, R44, R14, 0x1 ;  /* 0x0000000e2c0e8211 */ /* 0x004fc800078208ff */
[----:B-1----:R-:W-:-:S05]  /*144e0*/  @!P0 LEA.HI.X R15, R44, R0, R43, 0x1, P1 ;  /* 0x000000002c0f8211 */ /* 0x002fca00008f0c2b */
[----:B------:R1:W-:Y:S04]  /*144f0*/  @!P0 ST.E.128 desc[UR40][R14.64], RZ ;  /* 0x000000ff0e008985 */ /* 0x0003e8000c101d28 */
.L_x_2403:
[----:B------:R-:W-:Y:S05]  /*14500*/  BSYNC B0 ;  /* 0x0000000000007941 */ /* 0x000fea0003800000 */
.L_x_2398:
[----:B------:R-:W-:Y:S02]  /*14510*/  ULDC UR4, c[0x0][0xc3c] ;  /* 0x00030f0000047ab9 */ /* 0x000fe40000000800 */
[----:B------:R-:W-:-:S13]  /*14520*/  ISETP.GE.AND P0, PT, R31, UR4, PT ;  /* 0x000000041f007c0c */ /* 0x000fda000bf06270 */
[----:B------:R-:W-:Y:S05]  /*14530*/  @!P0 BRA `(.L_x_2412) ;  /* 0xfffffec800c08947 */ /* 0x000fea000383ffff */
[----:B------:R-:W-:Y:S05]  /*14540*/  BRA `(.L_x_2269) ;  /* 0x0000007400407947 */ /* 0x000fea0003800000 */
.L_x_2267:
        /* <DEDUP_REMOVED lines=18> */
.L_x_2413:
        /* <DEDUP_REMOVED lines=44> */
.L_x_2417:
[----:B------:R-:W0:Y:S01]  /*14930*/  LDC R2, c[0x0][0xc3c] ;  /* 0x00030f00ff027b82 */ /* 0x000e220000000800 */
[----:B------:R-:W-:Y:S01]  /*14940*/  UIADD3 UR4, UR4, 0x1f, URZ ;  /* 0x0000001f04047890 */ /* 0x000fe2000fffe03f */
[----:B------:R-:W-:Y:S02]  /*14950*/  ULDC UR7, c[0x0][0xc3c] ;  /* 0x00030f0000077ab9 */ /* 0x000fe40000000800 */
[----:B------:R-:W-:-:S03]  /*14960*/  IMAD.U32 R27, RZ, RZ, UR7 ;  /* 0x00000007ff1b7e24 */ /* 0x000fc6000f8e00ff */
[----:B0-----:R-:W-:-:S13]  /*14970*/  ISETP.LE.AND P6, PT, R2, UR4, PT ;  /* 0x0000000402007c0c */ /* 0x001fda000bfc3270 */
[----:B------:R-:W-:Y:S05]  /*14980*/  @P6 BRA `(.L_x_2416) ;  /* 0x0000000800a06947 */ /* 0x000fea0003800000 */
[----:B------:R-:W-:Y:S01]  /*14990*/  VIADD R9, R0, UR4 ;  /* 0x0000000400097c36 */ /* 0x000fe20008000000 */
[----:B------:R-:W-:Y:S01]  /*149a0*/  MOV R25, RZ ;  /* 0x000000ff00197202 */ /* 0x000fe20000000f00 */
[----:B------:R-:W-:-:S03]  /*149b0*/  IMAD.MOV.U32 R6, RZ, RZ, RZ ;  /* 0x000000ffff067224 */ /* 0x000fc600078e00ff */
        /* <DEDUP_REMOVED lines=28> */
.L_x_2415:
        /* <DEDUP_REMOVED lines=13> */
.L_x_2418:
        /* <DEDUP_REMOVED lines=22> */
[-C--:B------:R-:W-:Y:S01]  /*14db0*/  @!P1 IADD3 R8, R8, -R7.reuse, RZ ;  /* 0x8000000708089210 */ /* 0x080fe20007ffe0ff */
        /* <DEDUP_REMOVED lines=38> */
.L_x_2419:
        /* <DEDUP_REMOVED lines=8> */
[----:B0-----:R-:W-:-:S06]  /*150a0*/  IADD3 R7, R6, 0xffffffe, RZ ;  /* 0x0ffffffe06077810 */ /* 0x001fcc0007ffe0ff */
        /* <DEDUP_REMOVED lines=48> */
[----:B------:R-:W-:Y:S02]  /*153b0*/  @!P2 IADD3 R2, -R2, RZ, RZ ;  /* 0x000000ff0202a210 */ /* 0x000fe40007ffe1ff */
[----:B------:R-:W-:-:S05]  /*153c0*/  @!P1 LOP3.LUT R2, RZ, R7, RZ, 0x33, !PT ;  /* 0x00000007ff029212 */ /* 0x000fca00078e33ff */
[----:B------:R-:W-:-:S07]  /*153d0*/  IMAD R26, R2, R26, R3 ;  /* 0x0000001a021a7224 */ /* 0x000fce00078e0203 */
.L_x_2420:
[----:B------:R-:W-:-:S05]  /*153e0*/  LOP3.LUT R2, RZ, R2, RZ, 0x33, !PT ;  /* 0x00000002ff027212 */ /* 0x000fca00078e33ff */
[----:B------:R-:W-:Y:S01]  /*153f0*/  IMAD.IADD R25, R25, 0x1, R2 ;  /* 0x0000000119197824 */ /* 0x000fe200078e0202 */
[----:B------:R-:W-:Y:S06]  /*15400*/  BRA `(.L_x_2421) ;  /* 0x00000000000c7947 */ /* 0x000fec0003800000 */
.L_x_2416:
[----:B------:R-:W-:Y:S02]  /*15410*/  IMAD.MOV.U32 R25, RZ, RZ, RZ ;  /* 0x000000ffff197224 */ /* 0x000fe400078e00ff */
[----:B------:R-:W-:Y:S02]  /*15420*/  IMAD.U32 R24, RZ, RZ, UR6 ;  /* 0x00000006ff187e24 */ /* 0x000fe4000f8e00ff */
[----:B------:R-:W-:-:S07]  /*15430*/  IMAD.MOV.U32 R26, RZ, RZ, RZ ;  /* 0x000000ffff1a7224 */ /* 0x000fce00078e00ff */
.L_x_2421:
[----:B------:R-:W-:-:S13]  /*15440*/  ISETP.NE.AND P0, PT, R0, RZ, PT ;  /* 0x000000ff0000720c */ /* 0x000fda0003f05270 */
[----:B------:R-:W0:Y:S01]  /*15450*/  @!P0 S2R R3, SR_CgaCtaId ;  /* 0x0000000000038919 */ /* 0x000e220000008800 */
[----:B------:R-:W-:-:S04]  /*15460*/  @!P0 MOV R0, 0x400 ;  /* 0x0000040000008802 */ /* 0x000fc80000000f00 */
[----:B0-----:R-:W-:-:S05]  /*15470*/  @!P0 LEA R0, R3, R0, 0x18 ;  /* 0x0000000003008211 */ /* 0x001fca00078ec0ff */
[----:B------:R0:W-:Y:S01]  /*15480*/  @!P0 STS.128 [R0+0x168d0], R24 ;  /* 0x0168d01800008388 */ /* 0x0001e20000000c00 */
[----:B------:R-:W-:Y:S06]  /*15490*/  BAR.ARV 0x5, 0x200 ;  /* 0x0148000000007b1d */ /* 0x000fec0000002000 */
.L_x_2414:
        /* <DEDUP_REMOVED lines=25> */
[----:B------:R0:W-:Y:S02]  /*15630*/  STL [R1+0x4], R0 ;  /* 0x0000040001007387 */ /* 0x0001e40000100800 */
[----:B------:R-:W-:Y:S01]  /*15640*/  LOP3.LUT R3, R2, 0x200, R3, 0xf8, !PT ;  /* 0x0000020002037812 */ /* 0x000fe200078ef803 */
[----:B------:R-:W-:-:S05]  /*15650*/  IMAD.SHL.U32 R2, R5, 0x10, RZ ;  /* 0x0000001005027824 */ /* 0x000fca00078e00ff */
[----:B------:R-:W-:Y:S01]  /*15660*/  LOP3.LUT R2, R4, 0x70, R2, 0xf8, !PT ;  /* 0x0000007004027812 */ /* 0x000fe200078ef802 */
[----:B0-----:R-:W-:-:S05]  /*15670*/  IMAD R0, R3, 0x2, R16 ;  /* 0x0000000203007824 */ /* 0x001fca00078e0210 */
[----:B------:R0:W-:Y:S02]  /*15680*/  STL [R1+0x10], R0 ;  /* 0x0000100001007387 */ /* 0x0001e40000100800 */
.L_x_2548:
        /* <DEDUP_REMOVED lines=10> */
[----:B------:R-:W-:Y:S10]  /*15730*/  STL [R1+0x14], R14 ;  /* 0x0000140e01007387 */ /* 0x000ff40000100800 */
[----:B------:R-:W-:-:S02]  /*15740*/  @P0 LEA R4, P1, R14, UR4, 0x2 ;  /* 0x000000040e040c11 */ /* 0x000fc4000f8210ff */
[C---:B------:R-:W-:Y:S01]  /*15750*/  SHF.L.U32 R19, R14.reuse, 0x2, RZ ;  /* 0x000000020e137819 */ /* 0x040fe200000006ff */
[----:B------:R0:W-:Y:S01]  /*15760*/  STL [R1+0x38], R0 ;  /* 0x0000380001007387 */ /* 0x0001e20000100800 */
[C-C-:B--2---:R-:W-:Y:S01]  /*15770*/  @P0 LEA.HI.X R5, R14.reuse, UR5, R0.reuse, 0x2, P1 ;  /* 0x000000050e050c11 */ /* 0x144fe200088f1400 */
[----:B------:R-:W-:Y:S01]  /*15780*/  ULDC.64 UR4, c[0x0][0xa08] ;  /* 0x0002820000047ab9 */ /* 0x000fe20000000a00 */
[----:B------:R-:W-:Y:S02]  /*15790*/  ISETP.NE.U32.AND P1, PT, RZ, UR6, PT ;  /* 0x00000006ff007c0c */ /* 0x000fe4000bf25070 */
[----:B------:R-:W-:Y:S01]  /*157a0*/  SHF.L.U64.HI R22, R14, 0x2, R0 ;  /* 0x000000020e167819 */ /* 0x000fe20000010200 */
[----:B------:R1:W5:Y:S01]  /*157b0*/  @P0 LDG.E R9, desc[UR40][R4.64] ;  /* 0x0000002804090981 */ /* 0x000362000c1e1900 */
[----:B------:R-:W-:Y:S02]  /*157c0*/  ISETP.NE.AND.EX P0, PT, RZ, UR7, PT, P1 ;  /* 0x00000007ff007c0c */ /* 0x000fe4000bf05310 */
[----:B------:R-:W-:-:S04]  /*157d0*/  IADD3 R2, P2, R19, UR6, RZ ;  /* 0x0000000613027c10 */ /* 0x000fc8000ff5e0ff */
[----:B------:R-:W-:Y:S01]  /*157e0*/  IADD3.X R3, R22, UR7, RZ, P2, !PT ;  /* 0x0000000716037c10 */ /* 0x000fe200097fe4ff */
[----:B------:R-:W-:-:S06]  /*157f0*/  ULDC.64 UR6, c[0x0][0xa10] ;  /* 0x0002840000067ab9 */ /* 0x000fcc0000000a00 */
[----:B------:R-:W2:Y:S01]  /*15800*/  @P0 LDG.E R8, desc[UR40][R2.64] ;  /* 0x0000002802080981 */ /* 0x000ea2000c1e1900 */
[----:B------:R-:W-:Y:S02]  /*15810*/  ISETP.NE.U32.AND P1, PT, RZ, UR4, PT ;  /* 0x00000004ff007c0c */ /* 0x000fe4000bf25070 */
[----:B------:R-:W-:Y:S02]  /*15820*/  IADD3 R6, P3, R19, UR4, RZ ;  /* 0x0000000413067c10 */ /* 0x000fe4000ff7e0ff */
[----:B------:R-:W-:Y:S02]  /*15830*/  ISETP.NE.AND.EX P1, PT, RZ, UR5, PT, P1 ;  /* 0x00000005ff007c0c */ /* 0x000fe4000bf25310 */
[----:B------:R-:W-:Y:S01]  /*15840*/  IADD3.X R7, R22, UR5, RZ, P3, !PT ;  /* 0x0000000516077c10 */ /* 0x000fe20009ffe4ff */
[----:B------:R-:W-:Y:S02]  /*15850*/  ULDC.64 UR4, c[0x0][0xa18] ;  /* 0x0002860000047ab9 */ /* 0x000fe40000000a00 */
[----:B------:R-:W-:-:S04]  /*15860*/  ISETP.NE.U32.AND P3, PT, RZ, UR4, PT ;  /* 0x00000004ff007c0c */ /* 0x000fc8000bf65070 */
[----:B------:R-:W-:Y:S02]  /*15870*/  ISETP.NE.AND.EX P3, PT, RZ, UR5, PT, P3 ;  /* 0x00000005ff007c0c */ /* 0x000fe4000bf65330 */
[----:B-1----:R-:W-:Y:S02]  /*15880*/  IADD3 R4, P4, R19, UR6, RZ ;  /* 0x0000000613047c10 */ /* 0x002fe4000ff9e0ff */
[----:B------:R-:W-:Y:S02]  /*15890*/  ISETP.NE.U32.AND P2, PT, RZ, UR6, PT ;  /* 0x00000006ff007c0c */ /* 0x000fe4000bf45070 */
[----:B------:R-:W-:Y:S02]  /*158a0*/  IADD3.X R5, R22, UR7, RZ, P4, !PT ;  /* 0x0000000716057c10 */ /* 0x000fe4000a7fe4ff */
[----:B------:R-:W-:-:S05]  /*158b0*/  ISETP.NE.AND.EX P2, PT, RZ, UR7, PT, P2 ;  /* 0x00000007ff007c0c */ /* 0x000fca000bf45320 */
[----:B------:R-:W-:Y:S01]  /*158c0*/  @P3 IADD3 R10, P4, R19, UR4, RZ ;  /* 0x00000004130a3c10 */ /* 0x000fe2000ff9e0ff */
[----:B------:R-:W-:-:S03]  /*158d0*/  ULDC UR4, c[0x0][0x288] ;  /* 0x0000a20000047ab9 */ /* 0x000fc60000000800 */
[----:B------:R-:W-:Y:S01]  /*158e0*/  @P3 IADD3.X R11, R22, UR5, RZ, P4, !PT ;  /* 0x00000005160b3c10 */ /* 0x000fe2000a7fe4ff */
[----:B------:R-:W-:Y:S02]  /*158f0*/  IMAD.MOV.U32 R12, RZ, RZ, RZ ;  /* 0x000000ffff0c7224 */ /* 0x000fe400078e00ff */
[----:B0-----:R-:W-:-:S04]  /*15900*/  IMAD.MOV.U32 R0, RZ, RZ, RZ ;  /* 0x000000ffff007224 */ /* 0x001fc800078e00ff */
[----:B------:R-:W5:Y:S04]  /*15910*/  @P1 LDG.E R12, desc[UR40][R6.64] ;  /* 0x00000028060c1981 */ /* 0x000f68000c1e1900 */
[----:B------:R-:W5:Y:S04]  /*15920*/  @P2 LDG.E R0, desc[UR40][R4.64] ;  /* 0x0000002804002981 */ /* 0x000f68000c1e1900 */
        /* <DEDUP_REMOVED lines=12> */
[----:B--2---:R0:W-:Y:S01]  /*159f0*/  STL [R1+0x28], R8 ;  /* 0x0000280801007387 */ /* 0x0041e20000100800 */
[----:B------:R-:W-:Y:S02]  /*15a00*/  IMAD.MOV.U32 R13, RZ, RZ, R8 ;  /* 0x000000ffff0d7224 */ /* 0x000fe400078e0008 */
[----:B0-----:R-:W-:Y:S01]  /*15a10*/  IMAD.U32 R8, RZ, RZ, UR5 ;  /* 0x00000005ff087e24 */ /* 0x001fe2000f8e00ff */
[----:B---3--:R-:W-:Y:S06]  /*15a20*/  @P3 BRA `(.L_x_2423) ;  /* 0x0000000000143947 */ /* 0x008fec0003800000 */
[----:B------:R-:W-:Y:S05]  /*15a30*/  @!P0 BRA `(.L_x_2423) ;  /* 0x0000000000108947 */ /* 0x000fea0003800000 */
[----:B------:R-:W2:Y:S04]  /*15a40*/  LDG.E R11, desc[UR40][R2.64] ;  /* 0x00000028020b7981 */ /* 0x000ea8000c1e1900 */
[----:B------:R-:W2:Y:S02]  /*15a50*/  LDG.E R2, desc[UR40][R2.64+0x4] ;  /* 0x0000042802027981 */ /* 0x000ea4000c1e1900 */
[----:B--2---:R-:W-:-:S05]  /*15a60*/  IMAD.IADD R13, R2, 0x1, -R11 ;  /* 0x00000001020d7824 */ /* 0x004fca00078e0a0b */
[----:B------:R0:W-:Y:S02]  /*15a70*/  STL [R1+0x28], R13 ;  /* 0x0000280d01007387 */ /* 0x0001e40000100800 */
.L_x_2423:
        /* <DEDUP_REMOVED lines=15> */
.L_x_2424:
[----:B------:R-:W-:Y:S05]  /*15b70*/  @!P1 BRA `(.L_x_2425) ;  /* 0x00000000000c9947 */ /* 0x000fea0003800000 */
[----:B------:R-:W2:Y:S04]  /*15b80*/  LDG.E R10, desc[UR40][R6.64] ;  /* 0x00000028060a7981 */ /* 0x000ea8000c1e1900 */
[----:B------:R-:W2:Y:S02]  /*15b90*/  LDG.E R6, desc[UR40][R6.64+0x4] ;  /* 0x0000042806067981 */ /* 0x000ea4000c1e1900 */
[----:B--2---:R-:W-:-:S07]  /*15ba0*/  IMAD.IADD R10, R6, 0x1, -R10 ;  /* 0x00000001060a7824 */ /* 0x004fce00078e0a0a */
.L_x_2425:
[----:B------:R-:W2:Y:S04]  /*15bb0*/  @P2 LDG.E R3, desc[UR40][R4.64] ;  /* 0x0000002804032981 */ /* 0x000ea8000c1e1900 */
[----:B------:R3:W2:Y:S01]  /*15bc0*/  @P2 LDG.E R5, desc[UR40][R4.64+0x4] ;  /* 0x0000042804052981 */ /* 0x0006a2000c1e1900 */
[----:B-----5:R-:W-:Y:S01]  /*15bd0*/  IMAD.IADD R10, R10, 0x1, -R9 ;  /* 0x000000010a0a7824 */ /* 0x020fe200078e0a09 */
[----:B------:R-:W-:Y:S01]  /*15be0*/  LOP3.LUT R12, R2, 0xff, RZ, 0xc0, !PT ;  /* 0x000000ff020c7812 */ /* 0x000fe200078ec0ff */
[----:B------:R-:W-:Y:S04]  /*15bf0*/  BSSY B0, `(.L_x_2426) ;  /* 0x0000037000007945 */ /* 0x000fe80003800000 */
[----:B------:R4:W-:Y:S01]  /*15c00*/  STL [R1+0x40], R12 ;  /* 0x0000400c01007387 */ /* 0x0009e20000100800 */
[----:B---3--:R-:W3:Y:S02]  /*15c10*/  LDC R4, c[0x0][0x448] ;  /* 0x00011200ff047b82 */ /* 0x008ee40000000800 */
[----:B---3--:R-:W-:-:S13]  /*15c20*/  ISETP.NE.AND P0, PT, R4, 0x1, PT ;  /* 0x000000010400780c */ /* 0x008fda0003f05270 */
[----:B------:R-:W3:Y:S08]  /*15c30*/  @P0 LDC R6, c[0x0][0x44c] ;  /* 0x00011300ff060b82 */ /* 0x000ef00000000800 */
[----:B------:R-:W0:Y:S01]  /*15c40*/  @P0 LDC R4, c[0x0][0x450] ;  /* 0x00011400ff040b82 */ /* 0x000e220000000800 */
[----:B--2---:R-:W-:Y:S02]  /*15c50*/  @P2 IMAD.IADD R8, R5, 0x1, -R3 ;  /* 0x0000000105082824 */ /* 0x004fe400078e0a03 */
[----:B------:R-:W-:-:S04]  /*15c60*/  IMAD R3, R25, 0xc0, RZ ;  /* 0x000000c019037824 */ /* 0x000fc800078e02ff */
[----:B------:R-:W-:-:S04]  /*15c70*/  VIADD R3, R3, 0xbf ;  /* 0x000000bf03037836 */ /* 0x000fc80000000000 */
[----:B---3--:R-:W-:-:S05]  /*15c80*/  @P0 IMAD.HI.U32 R6, R3, R6, RZ ;  /* 0x0000000603060227 */ /* 0x008fca00078e00ff */
[----:B0-----:R-:W-:Y:S01]  /*15c90*/  @P0 SHF.R.U32.HI R3, RZ, R4, R6 ;  /* 0x00000004ff030219 */ /* 0x001fe20000011606 */
[----:B------:R-:W-:-:S05]  /*15ca0*/  IMAD.IADD R4, R10, 0x1, R8 ;  /* 0x000000010a047824 */ /* 0x000fca00078e0208 */
[C---:B------:R-:W-:Y:S01]  /*15cb0*/  IADD3 R20, R4.reuse, 0x80, -R13 ;  /* 0x0000008004147810 */ /* 0x040fe20007ffe80d */
[----:B------:R-:W-:-:S04]  /*15cc0*/  VIADD R4, R4, 0x7f ;  /* 0x0000007f04047836 */ /* 0x000fc80000000000 */
[----:B------:R-:W-:Y:S01]  /*15cd0*/  IMAD.IADD R3, R20, 0x1, R3 ;  /* 0x0000000114037824 */ /* 0x000fe200078e0203 */
[----:B------:R-:W-:-:S04]  /*15ce0*/  SHF.R.S32.HI R5, RZ, 0x1f, R4 ;  /* 0x0000001fff057819 */ /* 0x000fc80000011404 */
[----:B------:R-:W-:Y:S02]  /*15cf0*/  LEA.HI R5, R5, R4, RZ, 0x7 ;  /* 0x0000000405057211 */ /* 0x000fe400078f38ff */
[----:B------:R-:W-:Y:S02]  /*15d00*/  SHF.R.S32.HI R4, RZ, 0x1f, R3 ;  /* 0x0000001fff047819 */ /* 0x000fe40000011403 */
[----:B------:R-:W-:Y:S02]  /*15d10*/  SHF.R.S32.HI R21, RZ, 0x7, R5 ;  /* 0x00000007ff157819 */ /* 0x000fe40000011405 */
[----:B------:R-:W-:-:S04]  /*15d20*/  LEA.HI R4, R4, R3, RZ, 0x7 ;  /* 0x0000000304047211 */ /* 0x000fc800078f38ff */
[----:B------:R-:W-:-:S04]  /*15d30*/  SHF.R.S32.HI R4, RZ, 0x7, R4 ;  /* 0x00000007ff047819 */ /* 0x000fc80000011404 */
[----:B------:R-:W-:Y:S02]  /*15d40*/  VIMNMX R5, R21, R4, PT ;  /* 0x0000000415057248 */ /* 0x000fe40003fe0100 */
[----:B------:R-:W-:Y:S02]  /*15d50*/  SHF.R.U32.HI R4, RZ, 0x10, R2 ;  /* 0x00000010ff047819 */ /* 0x000fe40000011602 */
[----:B------:R-:W-:Y:S02]  /*15d60*/  ISETP.GE.AND P0, PT, R5, 0x1, PT ;  /* 0x000000010500780c */ /* 0x000fe40003f06270 */
[----:B------:R-:W-:-:S11]  /*15d70*/  MOV R2, RZ ;  /* 0x000000ff00027202 */ /* 0x000fd60000000f00 */
[----:B----4-:R-:W-:Y:S05]  /*15d80*/  @!P0 BRA `(.L_x_2427) ;  /* 0x0000000000748947 */ /* 0x010fea0003800000 */
[----:B------:R-:W-:Y:S01]  /*15d90*/  ISETP.NE.AND P0, PT, R4, RZ, PT ;  /* 0x000000ff0400720c */ /* 0x000fe20003f05270 */
[----:B------:R-:W-:-:S03]  /*15da0*/  ULDC UR4, c[0x0][0x9f0] ;  /* 0x00027c0000047ab9 */ /* 0x000fc60000000800 */
[----:B------:R-:W-:-:S04]  /*15db0*/  SEL R6, R4, UR4, P0 ;  /* 0x0000000404067c07 */ /* 0x000fc80008000000 */
[----:B------:R-:W-:Y:S02]  /*15dc0*/  IABS R7, R6 ;  /* 0x0000000600077213 */ /* 0x000fe40000000000 */
[----:B------:R-:W-:Y:S02]  /*15dd0*/  IADD3 R9, R6, -0x1, R5 ;  /* 0xffffffff06097810 */ /* 0x000fe40007ffe005 */
[----:B------:R-:W0:Y:S08]  /*15de0*/  I2F.RP R2, R7 ;  /* 0x0000000700027306 */ /* 0x000e300000209400 */
[----:B0-----:R-:W0:Y:S02]  /*15df0*/  MUFU.RCP R2, R2 ;  /* 0x0000000200027308 */ /* 0x001e240000001000 */
[----:B0-----:R-:W-:-:S06]  /*15e00*/  VIADD R2, R2, 0xffffffe ;  /* 0x0ffffffe02027836 */ /* 0x001fcc0000000000 */
[----:B------:R0:W2:Y:S02]  /*15e10*/  F2I.FTZ.U32.TRUNC.NTZ R3, R2 ;  /* 0x0000000200037305 */ /* 0x0000a4000021f000 */
[----:B0-----:R-:W-:-:S04]  /*15e20*/  LOP3.LUT R2, R9, R6, RZ, 0x3c, !PT ;  /* 0x0000000609027212 */ /* 0x001fc800078e3cff */
[----:B------:R-:W-:Y:S01]  /*15e30*/  ISETP.GE.AND P3, PT, R2, RZ, PT ;  /* 0x000000ff0200720c */ /* 0x000fe20003f66270 */
[----:B--2---:R-:W-:-:S04]  /*15e40*/  IMAD.MOV R2, RZ, RZ, -R3 ;  /* 0x000000ffff027224 */ /* 0x004fc800078e0a03 */
[----:B-1----:R-:W-:Y:S02]  /*15e50*/  IMAD R11, R2, R7, RZ ;  /* 0x00000007020b7224 */ /* 0x002fe400078e02ff */
[----:B------:R-:W-:-:S04]  /*15e60*/  IMAD.MOV.U32 R2, RZ, RZ, RZ ;  /* 0x000000ffff027224 */ /* 0x000fc800078e00ff */
[----:B------:R-:W-:Y:S01]  /*15e70*/  IMAD.HI.U32 R11, R3, R11, R2 ;  /* 0x0000000b030b7227 */ /* 0x000fe200078e0002 */
[----:B------:R-:W-:Y:S02]  /*15e80*/  IABS R2, R6 ;  /* 0x0000000600027213 */ /* 0x000fe40000000000 */
[----:B------:R-:W-:-:S03]  /*15e90*/  IABS R3, R9 ;  /* 0x0000000900037213 */ /* 0x000fc60000000000 */
[----:B------:R-:W-:-:S04]  /*15ea0*/  IMAD.MOV R2, RZ, RZ, -R2 ;  /* 0x000000ffff027224 */ /* 0x000fc800078e0a02 */
        /* <DEDUP_REMOVED lines=11> */
.L_x_2427:
[----:B------:R-:W-:Y:S05]  /*15f60*/  BSYNC B0 ;  /* 0x0000000000007941 */ /* 0x000fea0003800000 */
.L_x_2426:
[-C--:B------:R-:W-:Y:S01]  /*15f70*/  IMAD R3, R12, R2.reuse, RZ ;  /* 0x000000020c037224 */ /* 0x080fe200078e02ff */
        /* <DEDUP_REMOVED lines=22> */
[----:B------:R0:W2:Y:S02]  /*160e0*/  SHFL.IDX PT, R14, R6, RZ, 0x1f ;  /* 0x00001fff060e7589 */ /* 0x0000a400000e0000 */
.L_x_2617:
[----:B--2---:R-:W-:Y:S02]  /*160f0*/  ISETP.NE.AND P0, PT, R14, RZ, PT ;  /* 0x000000ff0e00720c */ /* 0x004fe40003f05270 */
[----:B------:R-:W-:-:S11]  /*16100*/  PLOP3.LUT P6, PT, PT, PT, PT, 0x8, 0x0 ;  /* 0x000000000000781c */ /* 0x000fd60003fce170 */
[----:B------:R-:W-:Y:S05]  /*16110*/  @P0 BRA `(.L_x_2431) ;  /* 0x00000000000c0947 */ /* 0x000fea0003800000 */
[----:B------:R-:W-:-:S03]  /*16120*/  UMOV UR4, 0xffffffff ;  /* 0xffffffff00047882 */ /* 0x000fc60000000000 */
[----:B------:R-:W-:Y:S05]  /*16130*/  BRA.DIV UR4, `(.L_x_2432) ;  /* 0x0000007204887947 */ /* 0x000fea000b800000 */
[----:B------:R-:W-:-:S13]  /*16140*/  ELECT P6, URZ, PT ;  /* 0x00000000003f782f */ /* 0x000fda00038c0000 */
.L_x_2431:
        /* <DEDUP_REMOVED lines=9> */
.L_x_2620:
[----:B------:R-:W-:Y:S05]  /*161e0*/  BSYNC B1 ;  /* 0x0000000000017941 */ /* 0x000fea0003800000 */
.L_x_2433:
[----:B------:R-:W-:Y:S04]  /*161f0*/  BSSY B1, `(.L_x_2435) ;  /* 0x0000050000017945 */ /* 0x000fe80003800000 */
[----:B------:R-:W-:Y:S05]  /*16200*/  @!P6 BRA `(.L_x_2436) ;  /* 0x000000040038e947 */ /* 0x000fea0003800000 */
[----:B------:R-:W2:Y:S01]  /*16210*/  LDL R7, [R1+0x4] ;  /* 0x0000040001077983 */ /* 0x000ea20000100800 */
        /* <DEDUP_REMOVED lines=8> */
.L_x_2621:
[----:B------:R-:W-:Y:S05]  /*162a0*/  BSYNC B2 ;  /* 0x0000000000027941 */ /* 0x000fea0003800000 */
.L_x_2437:
[----:B------:R-:W-:Y:S04]  /*162b0*/  BSSY B2, `(.L_x_2439) ;  /* 0x0000009000027945 */ /* 0x000fe80003800000 */
[----:B------:R-:W-:Y:S05]  /*162c0*/  @P1 BRA `(.L_x_2440) ;  /* 0x00000000001c1947 */ /* 0x000fea0003800000 */
[----:B------:R-:W2:Y:S02]  /*162d0*/  S2R R8, SR_TID.X ;  /* 0x0000000000087919 */ /* 0x000ea40000002100 */
[----:B--2---:R-:W-:Y:S02]  /*162e0*/  LOP3.LUT R9, R8, 0x1f, RZ, 0xc0, !PT ;  /* 0x0000001f08097812 */ /* 0x004fe400078ec0ff */
[----:B------:R-:W-:Y:S02]  /*162f0*/  MOV R8, 0x4000 ;  /* 0x0000400000087802 */ /* 0x000fe40000000f00 */
[----:B------:R-:W-:Y:S02]  /*16300*/  ISETP.NE.AND P0, PT, R9, RZ, PT ;  /* 0x000000ff0900720c */ /* 0x000fe40003f05270 */
[----:B------:R2:W-:Y:S11]  /*16310*/  SYNCS.ARRIVE.TRANS64 RZ, [R6+URZ+0x16890], R8 ;  /* 0x0168900806ff79a7 */ /* 0x0005f6000800003f */
[----:B--2---:R-:W-:Y:S05]  /*16320*/  @!P0 BRA `(.L_x_2440) ;  /* 0x0000000000048947 */ /* 0x004fea0003800000 */
[----:B------:R-:W-:Y:S01]  /*16330*/  BPT.TRAP 0x1 ;  /* 0x000000040000795c */ /* 0x000fe20000300000 */
.L_x_2440:
[----:B------:R-:W-:Y:S05]  /*16340*/  BSYNC B2 ;  /* 0x0000000000027941 */ /* 0x000fea0003800000 */
.L_x_2439:
        /* <DEDUP_REMOVED lines=10> */
[----:B-1----:R-:W-:Y:S01]  /*163f0*/  IMAD.SHL.U32 R11, R29, 0x2000, RZ ;  /* 0x000020001d0b7824 */ /* 0x002fe200078e00ff */
[----:B------:R-:W-:Y:S01]  /*16400*/  UMOV UR7, 0x12f00000 ;  /* 0x12f0000000077882 */ /* 0x000fe20000000000 */
[----:B------:R-:W-:-:S08]  /*16410*/  VIADD R10, R6, 0x16890 ;  /* 0x00016890060a7836 */ /* 0x000fd00000000000 */
.L_x_2441:
        /* <DEDUP_REMOVED lines=13> */
.L_x_2622:
[----:B------:R-:W-:Y:S05]  /*164f0*/  BSYNC B2 ;  /* 0x0000000000027941 */ /* 0x000fea0003800000 */
.L_x_2442:
        /* <DEDUP_REMOVED lines=11> */
.L_x_2445:
[----:B------:R-:W-:Y:S05]  /*165b0*/  BSYNC B2 ;  /* 0x0000000000027941 */ /* 0x000fea0003800000 */
.L_x_2444:
[----:B------:R-:W-:Y:S01]  /*165c0*/  R2UR UR10, R12 ;  /* 0x000000000c0a72ca */ /* 0x000fe200000e0000 */
[----:B01----:R-:W-:Y:S01]  /*165d0*/  IMAD R7, R11, 0x2, R16 ;  /* 0x000000020b077824 */ /* 0x003fe200078e0210 */
[----:B------:R-:W-:Y:S01]  /*165e0*/  R2UR UR6, R14 ;  /* 0x000000000e0672ca */ /* 0x000fe200000e0000 */
[----:B------:R-:W-:Y:S01]  /*165f0*/  UIADD3 UR4, UP0, UR38, 0x670, URZ ;  /* 0x0000067026047890 */ /* 0x000fe2000ff1e03f */
[----:B------:R-:W-:Y:S01]  /*16600*/  R2UR UR7, R15 ;  /* 0x000000000f0772ca */ /* 0x000fe200000e0000 */
[----:B------:R-:W-:Y:S01]  /*16610*/  VIADD R6, R6, 0x168b0 ;  /* 0x000168b006067836 */ /* 0x000fe20000000000 */
[----:B------:R-:W-:Y:S01]  /*16620*/  PLOP3.LUT P0, PT, PT, PT, PT, 0x80, 0x0 ;  /* 0x000000000000781c */ /* 0x000fe20003f0f070 */
[----:B------:R-:W-:Y:S01]  /*16630*/  VIADD R7, R7, 0x400 ;  /* 0x0000040007077836 */ /* 0x000fe20000000000 */
[----:B------:R-:W-:-:S12]  /*16640*/  UIADD3.X UR5, URZ, UR39, URZ, UP0, !UPT ;  /* 0x000000273f057290 */ /* 0x000fd800087fe43f */
.L_x_2446:
        /* <DEDUP_REMOVED lines=10> */
.L_x_2436:
[----:B------:R-:W-:Y:S05]  /*166f0*/  BSYNC B1 ;  /* 0x0000000000017941 */ /* 0x000fea0003800000 */
.L_x_2435:
[----:B------:R-:W2:Y:S01]  /*16700*/  LDL.LU R9, [R1+0x4] ;  /* 0x0000040001097983 */ /* 0x000ea20000300800 */
        /* <DEDUP_REMOVED lines=8> */
[----:B------:R0:W-:Y:S02]  /*16790*/  STL [R1+0x4], R9 ;  /* 0x0000040901007387 */ /* 0x0001e40000100800 */
[----:B------:R-:W-:Y:S05]  /*167a0*/  @!P2 BRA `(.L_x_2429) ;  /* 0x000000040064a947 */ /* 0x000fea0003800000 */
.L_x_2459:
        /* <DEDUP_REMOVED lines=12> */
.L_x_2623:
[----:B------:R-:W-:Y:S05]  /*16870*/  BSYNC B2 ;  /* 0x0000000000027941 */ /* 0x000fea0003800000 */
.L_x_2449:
[----:B------:R-:W-:Y:S04]  /*16880*/  BSSY B2, `(.L_x_2451) ;  /* 0x0000009000027945 */ /* 0x000fe80003800000 */
[----:B------:R-:W-:Y:S05]  /*16890*/  @P2 BRA `(.L_x_2452) ;  /* 0x00000000001c2947 */ /* 0x000fea0003800000 */
[----:B------:R-:W0:Y:S02]  /*168a0*/  S2R R8, SR_TID.X ;  /* 0x0000000000087919 */ /* 0x000e240000002100 */
[----:B0-----:R-:W-:Y:S02]  /*168b0*/  LOP3.LUT R9, R8, 0x1f, RZ, 0xc0, !PT ;  /* 0x0000001f08097812 */ /* 0x001fe400078ec0ff */
[----:B------:R-:W-:Y:S02]  /*168c0*/  MOV R8, 0x4000 ;  /* 0x0000400000087802 */ /* 0x000fe40000000f00 */
[----:B------:R-:W-:Y:S02]  /*168d0*/  ISETP.NE.AND P1, PT, R9, RZ, PT ;  /* 0x000000ff0900720c */ /* 0x000fe40003f25270 */
[----:B------:R3:W-:Y:S11]  /*168e0*/  SYNCS.ARRIVE.TRANS64 RZ, [R6+URZ+0x16890], R8 ;  /* 0x0168900806ff79a7 */ /* 0x0007f6000800003f */
[----:B---3--:R-:W-:Y:S05]  /*168f0*/  @!P1 BRA `(.L_x_2452) ;  /* 0x0000000000049947 */ /* 0x008fea0003800000 */
[----:B------:R-:W-:Y:S01]  /*16900*/  BPT.TRAP 0x1 ;  /* 0x000000040000795c */ /* 0x000fe20000300000 */
.L_x_2452:
[----:B------:R-:W-:Y:S05]  /*16910*/  BSYNC B2 ;  /* 0x0000000000027941 */ /* 0x000fea0003800000 */
.L_x_2451:
[----:B------:R-:W-:Y:S01]  /*16920*/  IMAD.MOV.U32 R12, RZ, RZ, RZ ;  /* 0x000000ffff0c7224 */ /* 0x000fe200078e00ff */
[----:B------:R-:W-:Y:S01]  /*16930*/  UIADD3 UR4, UP0, UR38, 0x570, URZ ;  /* 0x0000057026047890 */ /* 0x000fe2000ff1e03f */
[----:B------:R-:W-:Y:S01]  /*16940*/  IMAD R8, R29, 0x4000, R16 ;  /* 0x000040001d087824 */ /* 0x000fe200078e0210 */
[----:B------:R-:W-:Y:S01]  /*16950*/  PLOP3.LUT P1, PT, PT, PT, PT, 0x80, 0x0 ;  /* 0x000000000000781c */ /* 0x000fe20003f2f070 */
[----:B0-----:R-:W-:Y:S01]  /*16960*/  IMAD R9, R5, 0x80, R0 ;  /* 0x0000008005097824 */ /* 0x001fe200078e0200 */
[----:B------:R-:W-:Y:S01]  /*16970*/  R2UR UR10, R12 ;  /* 0x000000000c0a72ca */ /* 0x000fe200000e0000 */
[----:B------:R-:W-:Y:S01]  /*16980*/  VIADD R10, R6, 0x16890 ;  /* 0x00016890060a7836 */ /* 0x000fe20000000000 */
[----:B------:R-:W-:Y:S01]  /*16990*/  UIADD3.X UR5, URZ, UR39, URZ, UP0, !UPT ;  /* 0x000000273f057290 */ /* 0x000fe200087fe43f */
[----:B-1----:R-:W-:Y:S01]  /*169a0*/  VIADD R11, R8, 0xe400 ;  /* 0x0000e400080b7836 */ /* 0x002fe20000000000 */
[----:B------:R-:W-:Y:S01]  /*169b0*/  UMOV UR6, 0x0 ;  /* 0x0000000000067882 */ /* 0x000fe20000000000 */
[----:B------:R-:W-:-:S10]  /*169c0*/  UMOV UR7, 0x12f00000 ;  /* 0x12f0000000077882 */ /* 0x000fd40000000000 */
.L_x_2453:
        /* <DEDUP_REMOVED lines=13> */
.L_x_2624:
[----:B------:R-:W-:Y:S05]  /*16aa0*/  BSYNC B2 ;  /* 0x0000000000027941 */ /* 0x000fea0003800000 */
.L_x_2454:
        /* <DEDUP_REMOVED lines=11> */
.L_x_2457:
[----:B------:R-:W-:Y:S05]  /*16b60*/  BSYNC B2 ;  /* 0x0000000000027941 */ /* 0x000fea0003800000 */
.L_x_2456:
[----:B------:R-:W-:Y:S01]  /*16b70*/  R2UR UR10, R12 ;  /* 0x000000000c0a72ca */ /* 0x000fe200000e0000 */
[----:B------:R-:W-:Y:S01]  /*16b80*/  UIADD3 UR4, UP0, UR38, 0x670, URZ ;  /* 0x0000067026047890 */ /* 0x000fe2000ff1e03f */
[----:B------:R-:W-:Y:S01]  /*16b90*/  R2UR UR6, R10 ;  /* 0x000000000a0672ca */ /* 0x000fe200000e0000 */
[----:B------:R-:W-:Y:S01]  /*16ba0*/  VIADD R8, R8, 0x400 ;  /* 0x0000040008087836 */ /* 0x000fe20000000000 */
[----:B------:R-:W-:Y:S01]  /*16bb0*/  R2UR UR7, R11 ;  /* 0x000000000b0772ca */ /* 0x000fe200000e0000 */
[----:B0-2---:R-:W-:Y:S01]  /*16bc0*/  VIADD R6, R6, 0x168b0 ;  /* 0x000168b006067836 */ /* 0x005fe20000000000 */
[----:B------:R-:W-:Y:S01]  /*16bd0*/  PLOP3.LUT P1, PT, PT, PT, PT, 0x80, 0x0 ;  /* 0x000000000000781c */ /* 0x000fe20003f2f070 */
[----:B------:R-:W-:-:S12]  /*16be0*/  UIADD3.X UR5, URZ, UR39, URZ, UP0, !UPT ;  /* 0x000000273f057290 */ /* 0x000fd800087fe43f */
.L_x_2458:
        /* <DEDUP_REMOVED lines=10> */
.L_x_2448:
[----:B------:R-:W-:Y:S05]  /*16c90*/  BSYNC B1 ;  /* 0x0000000000017941 */ /* 0x000fea0003800000 */
.L_x_2447:
        /* <DEDUP_REMOVED lines=10> */
.L_x_2429:
[----:B------:R-:W-:Y:S05]  /*16d40*/  BSYNC B0 ;  /* 0x0000000000007941 */ /* 0x000fea0003800000 */
.L_x_2428:
[----:B------:R-:W3:Y:S01]  /*16d50*/  LDC R0, c[0x0][0x448] ;  /* 0x00011200ff007b82 */ /* 0x000ee20000000800 */
[----:B------:R-:W-:Y:S01]  /*16d60*/  IMAD.MOV.U32 R2, RZ, RZ, 0xc0 ;  /* 0x000000c0ff027424 */ /* 0x000fe200078e00ff */
[----:B------:R-:W-:Y:S01]  /*16d70*/  ISETP.NE.AND P2, PT, R4, RZ, PT ;  /* 0x000000ff0400720c */ /* 0x000fe20003f45270 */
[----:B------:R-:W-:Y:S05]  /*16d80*/  @!P0 WARPSYNC.ALL ;  /* 0x0000000000008948 */ /* 0x000fea0003800000 */
[----:B------:R-:W-:Y:S01]  /*16d90*/  IMAD R2, R25, R2, 0xbf ;  /* 0x000000bf19027424 */ /* 0x000fe200078e0202 */
[----:B------:R-:W-:Y:S06]  /*16da0*/  BSSY B0, `(.L_x_2460) ;  /* 0x000002b000007945 */ /* 0x000fec0003800000 */
[----:B------:R-:W4:Y:S08]  /*16db0*/  @!P2 LDC R4, c[0x0][0x9f0] ;  /* 0x00027c00ff04ab82 */ /* 0x000f300000000800 */
[----:B------:R-:W-:Y:S01]  /*16dc0*/  @!P0 BAR.SYNC.DEFER_BLOCKING 0xc, 0x200 ;  /* 0x0308000000008b1d */ /* 0x000fe20000010000 */
[----:B---3--:R-:W-:-:S13]  /*16dd0*/  ISETP.NE.AND P1, PT, R0, 0x1, PT ;  /* 0x000000010000780c */ /* 0x008fda0003f25270 */
[----:B------:R-:W3:Y:S08]  /*16de0*/  @P1 LDC R3, c[0x0][0x44c] ;  /* 0x00011300ff031b82 */ /* 0x000ef00000000800 */
[----:B------:R-:W5:Y:S01]  /*16df0*/  @P1 LDC R0, c[0x0][0x450] ;  /* 0x00011400ff001b82 */ /* 0x000f620000000800 */
[----:B---3--:R-:W-:-:S05]  /*16e00*/  @P1 IMAD.HI.U32 R3, R2, R3, RZ ;  /* 0x0000000302031227 */ /* 0x008fca00078e00ff */
[----:B-----5:R-:W-:-:S05]  /*16e10*/  @P1 SHF.R.U32.HI R2, RZ, R0, R3 ;  /* 0x00000000ff021219 */ /* 0x020fca0000011603 */
[----:B------:R-:W-:-:S05]  /*16e20*/  IMAD.IADD R2, R20, 0x1, R2 ;  /* 0x0000000114027824 */ /* 0x000fca00078e0202 */
[----:B------:R-:W-:-:S04]  /*16e30*/  SHF.R.S32.HI R0, RZ, 0x1f, R2 ;  /* 0x0000001fff007819 */ /* 0x000fc80000011402 */
[----:B------:R-:W-:-:S04]  /*16e40*/  LEA.HI R0, R0, R2, RZ, 0x7 ;  /* 0x0000000200007211 */ /* 0x000fc800078f38ff */
[----:B------:R-:W-:-:S04]  /*16e50*/  SHF.R.S32.HI R0, RZ, 0x7, R0 ;  /* 0x00000007ff007819 */ /* 0x000fc80000011400 */
[----:B--2---:R-:W-:-:S04]  /*16e60*/  VIMNMX R7, R21, R0, PT ;  /* 0x0000000015077248 */ /* 0x004fc80003fe0100 */
[----:B------:R-:W-:Y:S01]  /*16e70*/  ISETP.GE.AND P1, PT, R7, 0x1, PT ;  /* 0x000000010700780c */ /* 0x000fe20003f26270 */
[----:B------:R2:W-:Y:S04]  /*16e80*/  STL [R1+0x1c], R7 ;  /* 0x00001c0701007387 */ /* 0x0005e80000100800 */
[----:B------:R2:W-:Y:S08]  /*16e90*/  STL [R1+0x24], RZ ;  /* 0x000024ff01007387 */ /* 0x0005f00000100800 */
[----:B--2-4-:R-:W-:Y:S05]  /*16ea0*/  @!P1 BRA `(.L_x_2461) ;  /* 0x0000000000689947 */ /* 0x014fea0003800000 */
[-C--:B------:R-:W-:Y:S02]  /*16eb0*/  IABS R0, R4.reuse ;  /* 0x0000000400007213 */ /* 0x080fe40000000000 */
[----:B------:R-:W-:Y:S02]  /*16ec0*/  IABS R6, R4 ;  /* 0x0000000400067213 */ /* 0x000fe40000000000 */
[----:B------:R-:W2:Y:S03]  /*16ed0*/  I2F.RP R2, R0 ;  /* 0x0000000000027306 */ /* 0x000ea60000209400 */
[----:B------:R-:W-:-:S05]  /*16ee0*/  IMAD.MOV R6, RZ, RZ, -R6 ;  /* 0x000000ffff067224 */ /* 0x000fca00078e0a06 */
[----:B--2---:R-:W2:Y:S02]  /*16ef0*/  MUFU.RCP R2, R2 ;  /* 0x0000000200027308 */ /* 0x004ea40000001000 */
[----:B--2---:R-:W-:-:S06]  /*16f00*/  VIADD R2, R2, 0xffffffe ;  /* 0x0ffffffe02027836 */ /* 0x004fcc0000000000 */
[----:B------:R-:W2:Y:S02]  /*16f10*/  F2I.FTZ.U32.TRUNC.NTZ R3, R2 ;  /* 0x0000000200037305 */ /* 0x000ea4000021f000 */
[----:B--2---:R-:W-:-:S04]  /*16f20*/  IMAD.MOV R2, RZ, RZ, -R3 ;  /* 0x000000ffff027224 */ /* 0x004fc800078e0a03 */
[----:B------:R-:W-:Y:S01]  /*16f30*/  IMAD R5, R2, R0, RZ ;  /* 0x0000000002057224 */ /* 0x000fe200078e02ff */
[----:B------:R-:W-:-:S05]  /*16f40*/  MOV R2, RZ ;  /* 0x000000ff00027202 */ /* 0x000fca0000000f00 */
        /* <DEDUP_REMOVED lines=16> */
.L_x_2461:
[----:B------:R-:W-:Y:S05]  /*17050*/  BSYNC B0 ;  /* 0x0000000000007941 */ /* 0x000fea0003800000 */
.L_x_2460:
[----:B------:R-:W3:Y:S04]  /*17060*/  LDL R0, [R1+0x24] ;  /* 0x0000240001007983 */ /* 0x000ee80000100800 */
[----:B------:R-:W3:Y:S01]  /*17070*/  LDL R2, [R1+0x40] ;  /* 0x0000400001027983 */ /* 0x000ee20000100800 */
[----:B------:R-:W-:Y:S01]  /*17080*/  BSSY B7, `(.L_x_2462) ;  /* 0x0000360000077945 */ /* 0x000fe20003800000 */
[----:B---3--:R-:W-:-:S05]  /*17090*/  IMAD R2, R2, R0, RZ ;  /* 0x0000000002027224 */ /* 0x008fca00078e02ff */
[----:B------:R-:W-:Y:S01]  /*170a0*/  VIADDMNMX R0, R2, R0, R7, PT ;  /* 0x0000000002007246 */ /* 0x000fe20003800107 */
        /* <DEDUP_REMOVED lines=21> */
.L_x_2463:
        /* <DEDUP_REMOVED lines=9> */
[----:B------:R-:W3:Y:S01]  /*17290*/  LDC.64 R2, c[0x4][R2] ;  /* 0x0100000002027b82 */ /* 0x000ee20000000a00 */
[----:B--2---:R-:W-:Y:S02]  /*172a0*/  IMAD.U32 R5, RZ, RZ, UR7 ;  /* 0x00000007ff057e24 */ /* 0x004fe4000f8e00ff */
[----:B------:R-:W-:Y:S02]  /*172b0*/  IMAD.U32 R6, RZ, RZ, UR8 ;  /* 0x00000008ff067e24 */ /* 0x000fe4000f8e00ff */
[----:B------:R-:W-:-:S02]  /*172c0*/  IMAD.U32 R7, RZ, RZ, UR9 ;  /* 0x00000009ff077e24 */ /* 0x000fc4000f8e00ff */
[----:B------:R-:W-:Y:S02]  /*172d0*/  IMAD.U32 R10, RZ, RZ, UR4 ;  /* 0x00000004ff0a7e24 */ /* 0x000fe4000f8e00ff */
[----:B-1----:R-:W-:Y:S02]  /*172e0*/  IMAD.U32 R11, RZ, RZ, UR5 ;  /* 0x00000005ff0b7e24 */ /* 0x002fe4000f8e00ff */
[----:B------:R-:W-:Y:S02]  /*172f0*/  IMAD.MOV.U32 R8, RZ, RZ, 0x70 ;  /* 0x00000070ff087424 */ /* 0x000fe400078e00ff */
[----:B------:R-:W-:Y:S02]  /*17300*/  IMAD.MOV.U32 R12, RZ, RZ, 0x1 ;  /* 0x00000001ff0c7424 */ /* 0x000fe400078e00ff */
[----:B------:R-:W-:-:S07]  /*17310*/  IMAD.MOV.U32 R13, RZ, RZ, RZ ;  /* 0x000000ffff0d7224 */ /* 0x000fce00078e00ff */
[----:B------:R-:W-:-:S07]  /*17320*/  LEPC R20, `(.L_x_2466) ;  /* 0x000000001014794e */ /* 0x000fce0000000000 */
[----:B0--3--:R-:W-:Y:S05]  /*17330*/  CALL.ABS.NOINC R2 ;  /* 0x0000000002007343 */ /* 0x009fea0003c00000 */
.L_x_2466:
[----:B------:R-:W-:Y:S05]  /*17340*/  BSYNC B6 ;  /* 0x0000000000067941 */ /* 0x000fea0003800000 */
.L_x_2465:
        /* <DEDUP_REMOVED lines=9> */
[----:B------:R-:W-:Y:S01]  /*173e0*/  MOV R4, UR6 ;  /* 0x0000000600047c02 */ /* 0x000fe20008000f00 */
[----:B--2---:R-:W-:Y:S02]  /*173f0*/  IMAD.U32 R5, RZ, RZ, UR7 ;  /* 0x00000007ff057e24 */ /* 0x004fe4000f8e00ff */
[----:B------:R-:W-:Y:S02]  /*17400*/  IMAD.U32 R6, RZ, RZ, UR8 ;  /* 0x00000008ff067e24 */ /* 0x000fe4000f8e00ff */
[----:B------:R-:W-:-:S02]  /*17410*/  IMAD.U32 R7, RZ, RZ, UR9 ;  /* 0x00000009ff077e24 */ /* 0x000fc4000f8e00ff */
[----:B------:R-:W-:Y:S02]  /*17420*/  IMAD.U32 R10, RZ, RZ, UR4 ;  /* 0x00000004ff0a7e24 */ /* 0x000fe4000f8e00ff */
[----:B-1----:R-:W-:Y:S02]  /*17430*/  IMAD.U32 R11, RZ, RZ, UR5 ;  /* 0x00000005ff0b7e24 */ /* 0x002fe4000f8e00ff */
[----:B------:R-:W-:Y:S02]  /*17440*/  IMAD.MOV.U32 R8, RZ, RZ, 0x70 ;  /* 0x00000070ff087424 */ /* 0x000fe400078e00ff */
[----:B------:R-:W-:Y:S02]  /*17450*/  IMAD.MOV.U32 R12, RZ, RZ, 0x1 ;  /* 0x00000001ff0c7424 */ /* 0x000fe400078e00ff */
[----:B---3--:R-:W-:-:S07]  /*17460*/  IMAD.MOV.U32 R13, RZ, RZ, RZ ;  /* 0x000000ffff0d7224 */ /* 0x008fce00078e00ff */
[----:B------:R-:W-:-:S07]  /*17470*/  LEPC R20, `(.L_x_2469) ;  /* 0x000000001014794e */ /* 0x000fce0000000000 */
[----:B0---4-:R-:W-:Y:S05]  /*17480*/  CALL.ABS.NOINC R2 ;  /* 0x0000000002007343 */ /* 0x011fea0003c00000 */
.L_x_2469:
[----:B------:R-:W-:Y:S01]  /*17490*/  MOV R2, 0x0 ;  /* 0x0000000000027802 */ /* 0x000fe20000000f00 */
[----:B------:R-:W-:Y:S01]  /*174a0*/  ULDC.64 UR4, c[0x4][0xa8] ;  /* 0x01002a0000047ab9 */ /* 0x000fe20000000a00 */
[----:B------:R-:W-:Y:S01]  /*174b0*/  ULDC.64 UR6, c[0x4][0xb0] ;  /* 0x01002c0000067ab9 */ /* 0x000fe20000000a00 */
[----:B------:R-:W-:Y:S01]  /*174c0*/  ULDC.64 UR8, c[0x4][0x18] ;  /* 0x0100060000087ab9 */ /* 0x000fe20000000a00 */
[----:B------:R-:W-:Y:S01]  /*174d0*/  IMAD.U32 R4, RZ, RZ, UR4 ;  /* 0x00000004ff047e24 */ /* 0x000fe2000f8e00ff */
[----:B------:R-:W-:Y:S01]  /*174e0*/  MOV R13, RZ ;  /* 0x000000ff000d7202 */ /* 0x000fe20000000f00 */
[----:B------:R-:W0:Y:S01]  /*174f0*/  LDC.64 R2, c[0x4][R2] ;  /* 0x0100000002027b82 */ /* 0x000e220000000a00 */
[----:B------:R-:W-:Y:S02]  /*17500*/  IMAD.U32 R5, RZ, RZ, UR5 ;  /* 0x00000005ff057e24 */ /* 0x000fe4000f8e00ff */
[----:B------:R-:W-:Y:S02]  /*17510*/  IMAD.U32 R6, RZ, RZ, UR6 ;  /* 0x00000006ff067e24 */ /* 0x000fe4000f8e00ff */
[----:B------:R-:W-:-:S02]  /*17520*/  IMAD.U32 R7, RZ, RZ, UR7 ;  /* 0x00000007ff077e24 */ /* 0x000fc4000f8e00ff */
[----:B------:R-:W-:Y:S02]  /*17530*/  IMAD.U32 R10, RZ, RZ, UR8 ;  /* 0x00000008ff0a7e24 */ /* 0x000fe4000f8e00ff */
[----:B------:R-:W-:Y:S02]  /*17540*/  IMAD.U32 R11, RZ, RZ, UR9 ;  /* 0x00000009ff0b7e24 */ /* 0x000fe4000f8e00ff */
[----:B------:R-:W-:Y:S02]  /*17550*/  IMAD.MOV.U32 R8, RZ, RZ, 0x70 ;  /* 0x00000070ff087424 */ /* 0x000fe400078e00ff */
[----:B------:R-:W-:-:S07]  /*17560*/  IMAD.MOV.U32 R12, RZ, RZ, 0x1 ;  /* 0x00000001ff0c7424 */ /* 0x000fce00078e00ff */
[----:B------:R-:W-:-:S07]  /*17570*/  LEPC R20, `(.L_x_2468) ;  /* 0x000000001014794e */ /* 0x000fce0000000000 */
[----:B0-----:R-:W-:Y:S05]  /*17580*/  CALL.ABS.NOINC R2 ;  /* 0x0000000002007343 */ /* 0x001fea0003c00000 */
.L_x_2468:
[----:B------:R-:W-:Y:S05]  /*17590*/  BSYNC B6 ;  /* 0x0000000000067941 */ /* 0x000fea0003800000 */
.L_x_2467:
        /* <DEDUP_REMOVED lines=12> */
[----:B---3--:R-:W-:Y:S01]  /*17660*/  VIADD R22, R20, 0xffffffff ;  /* 0xffffffff14167836 */ /* 0x008fe20000000000 */
        /* <DEDUP_REMOVED lines=8> */
.L_x_2627:
        /* <DEDUP_REMOVED lines=10> */
.L_x_2630:
        /* <DEDUP_REMOVED lines=22> */
.L_x_2473:
[----:B0-----:R-:W-:Y:S01]  /*178f0*/  IMAD R0, R18, 0x8, R16 ;  /* 0x0000000812007824 */ /* 0x001fe200078e0210 */
[----:B----4-:R-:W-:-:S04]  /*17900*/  SHF.L.U32 R2, R28, 0x1f, RZ ;  /* 0x0000001f1c027819 */ /* 0x010fc800000006ff */
[----:B------:R-:W0:Y:S02]  /*17910*/  SYNCS.PHASECHK.TRANS64.TRYWAIT P0, [R0+URZ+0x16840], R2 ;  /* 0x01684002000075a7 */ /* 0x000e24000800017f */
[----:B0-----:R-:W-:Y:S05]  /*17920*/  @!P0 BRA `(.L_x_2474) ;  /* 0x0000005c00648947 */ /* 0x001fea0003800000 */
.L_x_2631:
        /* <DEDUP_REMOVED lines=11> */
.L_x_2475:
        /* <DEDUP_REMOVED lines=18> */
[----:B----4-:R-:W-:-:S04]  /*17b00*/  LOP3.LUT R2, R2, 0xfffffffe, RZ, 0xc0, !PT ;  /* 0xfffffffe02027812 */ /* 0x010fc800078ec0ff */
[----:B------:R-:W-:-:S05]  /*17b10*/  @P0 LOP3.LUT R2, R2, 0x1, RZ, 0xfc, !PT ;  /* 0x0000000102020812 */ /* 0x000fca00078efcff */
[----:B------:R0:W-:Y:S01]  /*17b20*/  STL [R1], R2 ;  /* 0x0000000201007387 */ /* 0x0001e20000100800 */
[----:B------:R-:W-:Y:S01]  /*17b30*/  NOP ;  /* 0x0000000000007918 */ /* 0x000fe20000000000 */
.L_x_2471:
        /* <DEDUP_REMOVED lines=35> */
[----:B-1----:R-:W-:Y:S02]  /*17d70*/  IMAD.U32 R11, RZ, RZ, UR9 ;  /* 0x00000009ff0b7e24 */ /* 0x002fe4000f8e00ff */
[----:B------:R-:W-:Y:S02]  /*17d80*/  IMAD.MOV.U32 R12, RZ, RZ, 0x1 ;  /* 0x00000001ff0c7424 */ /* 0x000fe400078e00ff */
[----:B------:R-:W-:-:S07]  /*17d90*/  IMAD.MOV.U32 R13, RZ, RZ, RZ ;  /* 0x000000ffff0d7224 */ /* 0x000fce00078e00ff */
[----:B------:R-:W-:-:S07]  /*17da0*/  LEPC R20, `(.L_x_2477) ;  /* 0x000000001014794e */ /* 0x000fce0000000000 */
[----:B0-----:R-:W-:Y:S05]  /*17db0*/  CALL.ABS.NOINC R2 ;  /* 0x0000000002007343 */ /* 0x001fea0003c00000 */
.L_x_2477:
[----:B------:R-:W-:Y:S05]  /*17dc0*/  BSYNC B6 ;  /* 0x0000000000067941 */ /* 0x000fea0003800000 */
.L_x_2476:
[----:B------:R-:W2:Y:S01]  /*17dd0*/  LDL.LU R20, [R1+0x18] ;  /* 0x0000180001147983 */ /* 0x000ea20000300800 */
[----:B------:R-:W4:Y:S01]  /*17de0*/  LDC R9, c[0x0][0x448] ;  /* 0x00011200ff097b82 */ /* 0x000f220000000800 */
[----:B------:R-:W-:Y:S01]  /*17df0*/  ULDC.64 UR4, c[0x0][0x2d8] ;  /* 0x0000b60000047ab9 */ /* 0x000fe20000000a00 */
[----:B------:R-:W-:Y:S01]  /*17e00*/  ULDC.64 UR6, c[0x0][0x2e0] ;  /* 0x0000b80000067ab9 */ /* 0x000fe20000000a00 */
[----:B0-----:R-:W2:Y:S01]  /*17e10*/  LDL.LU.64 R2, [R1+0x30] ;  /* 0x0000300001027983 */ /* 0x001ea20000300a00 */
[----:B------:R-:W-:-:S03]  /*17e20*/  ULDC.64 UR8, c[0x0][0x280] ;  /* 0x0000a00000087ab9 */ /* 0x000fc60000000a00 */
[----:B------:R-:W3:Y:S04]  /*17e30*/  LDL.LU R21, [R1+0x38] ;  /* 0x0000380001157983 */ /* 0x000ee80000300800 */
[----:B------:R-:W3:Y:S04]  /*17e40*/  LDL.LU R4, [R1+0x14] ;  /* 0x0000140001047983 */ /* 0x000ee80000300800 */
[----:B------:R0:W5:Y:S01]  /*17e50*/  LDL R10, [R1+0x10] ;  /* 0x00001000010a7983 */ /* 0x0001620000100800 */
[----:B----4-:R-:W-:-:S13]  /*17e60*/  ISETP.NE.AND P1, PT, R9, 0x1, PT ;  /* 0x000000010900780c */ /* 0x010fda0003f25270 */
[----:B------:R-:W4:Y:S08]  /*17e70*/  @P1 LDC R5, c[0x0][0x450] ;  /* 0x00011400ff051b82 */ /* 0x000f300000000800 */
[----:B------:R-:W0:Y:S01]  /*17e80*/  @P1 LDC R8, c[0x0][0x450] ;  /* 0x00011400ff081b82 */ /* 0x000e220000000800 */
[----:B-1----:R-:W1:Y:S01]  /*17e90*/  S2R R11, SR_TID.X ;  /* 0x00000000000b7919 */ /* 0x002e620000002100 */
[----:B--2---:R-:W-:-:S02]  /*17ea0*/  IMAD.MOV.U32 R3, RZ, RZ, R20 ;  /* 0x000000ffff037224 */ /* 0x004fc400078e0014 */
[----:B------:R-:W2:Y:S01]  /*17eb0*/  S2R R20, SR_TID.X ;  /* 0x0000000000147919 */ /* 0x000ea20000002100 */
[----:B------:R-:W-:-:S04]  /*17ec0*/  IMAD.WIDE.U32 R2, R17, UR4, R2 ;  /* 0x0000000411027c25 */ /* 0x000fc8000f8e0002 */
[----:B------:R-:W-:Y:S01]  /*17ed0*/  IMAD R3, R17, UR5, R3 ;  /* 0x0000000511037c24 */ /* 0x000fe2000f8e0203 */
[----:B------:R-:W-:Y:S01]  /*17ee0*/  ULDC.64 UR4, c[0x0][0x2d0] ;  /* 0x0000b40000047ab9 */ /* 0x000fe20000000a00 */
[----:B---3--:R-:W-:Y:S02]  /*17ef0*/  IMAD R0, R21, UR6, RZ ;  /* 0x0000000615007c24 */ /* 0x008fe4000f8e02ff */
[----:B------:R-:W-:-:S04]  /*17f00*/  IMAD.WIDE.U32 R2, R4, UR6, R2 ;  /* 0x0000000604027c25 */ /* 0x000fc8000f8e0002 */
        /* <DEDUP_REMOVED lines=11> */
[----:B----4-:R-:W-:-:S04]  /*17fc0*/  @P1 SHF.R.U32.HI R4, RZ, R5, R0 ;  /* 0x00000005ff041219 */ /* 0x010fc80000011600 */
[--C-:B------:R-:W-:Y:S01]  /*17fd0*/  SHF.R.S32.HI R0, RZ, 0x1f, R4.reuse ;  /* 0x0000001fff007819 */ /* 0x100fe20000011404 */
[----:B------:R-:W-:-:S04]  /*17fe0*/  IMAD.MOV R7, RZ, RZ, -R4 ;  /* 0x000000ffff077224 */ /* 0x000fc800078e0a04 */
[----:B------:R-:W-:-:S04]  /*17ff0*/  IMAD R0, R0, UR4, RZ ;  /* 0x0000000400007c24 */ /* 0x000fc8000f8e02ff */
[C---:B------:R-:W-:Y:S02]  /*18000*/  IMAD R0, R4.reuse, UR5, R0 ;  /* 0x0000000504007c24 */ /* 0x040fe4000f8e0200 */
[----:B------:R-:W-:-:S04]  /*18010*/  IMAD.WIDE.U32 R4, R4, UR4, R2 ;  /* 0x0000000404047c25 */ /* 0x000fc8000f8e0002 */
[----:B------:R-:W-:Y:S02]  /*18020*/  IMAD.IADD R5, R5, 0x1, R0 ;  /* 0x0000000105057824 */ /* 0x000fe400078e0200 */
[----:B------:R-:W-:-:S05]  /*18030*/  IMAD R0, R9, R7, R6 ;  /* 0x0000000709007224 */ /* 0x000fca00078e0206 */
[----:B------:R-:W-:-:S05]  /*18040*/  SHF.R.S32.HI R7, RZ, 0x1f, R0 ;  /* 0x0000001fff077819 */ /* 0x000fca0000011400 */
[----:B------:R-:W-:Y:S02]  /*18050*/  IMAD R7, R7, UR6, RZ ;  /* 0x0000000607077c24 */ /* 0x000fe4000f8e02ff */
[----:B------:R-:W-:-:S04]  /*18060*/  IMAD.WIDE.U32 R4, R0, UR6, R4 ;  /* 0x0000000600047c25 */ /* 0x000fc8000f8e0004 */
[----:B------:R-:W-:-:S04]  /*18070*/  IMAD R7, R0, UR7, R7 ;  /* 0x0000000700077c24 */ /* 0x000fc8000f8e0207 */
[----:B------:R-:W-:Y:S02]  /*18080*/  IMAD.IADD R5, R5, 0x1, R7 ;  /* 0x0000000105057824 */ /* 0x000fe400078e0207 */
[----:B------:R-:W2:Y:S01]  /*18090*/  @P1 LDC R7, c[0x0][0x44c] ;  /* 0x00011300ff071b82 */ /* 0x000ea20000000800 */
[----:B------:R-:W-:-:S04]  /*180a0*/  LEA R0, P0, R4, UR8, 0x1 ;  /* 0x0000000804007c11 */ /* 0x000fc8000f8008ff */
[----:B------:R-:W-:Y:S01]  /*180b0*/  LEA.HI.X R4, R4, UR9, R5, 0x1, P0 ;  /* 0x0000000904047c11 */ /* 0x000fe200080f0c05 */
[----:B------:R-:W-:-:S04]  /*180c0*/  VIADD R5, R6, 0x80 ;  /* 0x0000008006057836 */ /* 0x000fc80000000000 */
[----:B------:R-:W-:Y:S02]  /*180d0*/  IMAD.MOV.U32 R6, RZ, RZ, R5 ;  /* 0x000000ffff067224 */ /* 0x000fe400078e0005 */
[----:B--2---:R-:W-:-:S05]  /*180e0*/  @P1 IMAD.HI.U32 R7, R5, R7, RZ ;  /* 0x0000000705071227 */ /* 0x004fca00078e00ff */
        /* <DEDUP_REMOVED lines=9> */
[----:B-1----:R-:W-:Y:S02]  /*18180*/  IMAD.SHL.U32 R20, R11, 0x8, RZ ;  /* 0x000000080b147824 */ /* 0x002fe400078e00ff */
        /* <DEDUP_REMOVED lines=94> */
[----:B0-----:R-:W-:-:S05]  /*18770*/  @!P2 LEA R0, P1, R20, R0, 0x1 ;  /* 0x000000001400a211 */ /* 0x001fca00078208ff */
[----:B-1----:R-:W-:-:S05]  /*18780*/  @!P2 IMAD.X R6, RZ, RZ, R8, P1 ;  /* 0x000000ffff06a224 */ /* 0x002fca00008e0608 */
[----:B------:R-:W-:Y:S01]  /*18790*/  @!P2 MOV R7, R6 ;  /* 0x000000060007a202 */ /* 0x000fe20000000f00 */
        /* <DEDUP_REMOVED lines=20> */
.L_x_2656:
        /* <DEDUP_REMOVED lines=11> */
.L_x_2479:
        /* <DEDUP_REMOVED lines=18> */
.L_x_2657:
[----:B------:R-:W-:Y:S05]  /*18ab0*/  BSYNC B0 ;  /* 0x0000000000007941 */ /* 0x000fea0003800000 */
.L_x_2480:
        /* <DEDUP_REMOVED lines=52> */
.L_x_2488:
[----:B------:R-:W-:Y:S01]  /*18e00*/  IMAD R2, R5, 0x8, R16 ;  /* 0x0000000805027824 */ /* 0x000fe200078e0210 */
[----:B------:R-:W-:Y:S01]  /*18e10*/  SHF.L.U32 R3, R10, 0x1f, RZ ;  /* 0x0000001f0a037819 */ /* 0x000fe200000006ff */
[----:B------:R-:W-:Y:S03]  /*18e20*/  BSSY B3, `(.L_x_2489) ;  /* 0x0000003000037945 */ /* 0x000fe60003800000 */
[----:B------:R-:W1:Y:S02]  /*18e30*/  SYNCS.PHASECHK.TRANS64.TRYWAIT P0, [R2+URZ+0x16840], R3 ;  /* 0x01684003020075a7 */ /* 0x000e64000800017f */
[----:B-1----:R-:W-:Y:S05]  /*18e40*/  @!P0 BRA `(.L_x_2490) ;  /* 0x0000005800248947 */ /* 0x002fea0003800000 */
.L_x_2658:
[----:B------:R-:W-:Y:S05]  /*18e50*/  BSYNC B3 ;  /* 0x0000000000037941 */ /* 0x000fea0003800000 */
.L_x_2489:
        /* <DEDUP_REMOVED lines=12> */
.L_x_2492:
[----:B------:R-:W-:Y:S05]  /*18f20*/  BSYNC B3 ;  /* 0x0000000000037941 */ /* 0x000fea0003800000 */
.L_x_2491:
        /* <DEDUP_REMOVED lines=11> */
.L_x_2493:
        /* <DEDUP_REMOVED lines=15> */
.L_x_2659:
[----:B------:R-:W-:Y:S05]  /*190d0*/  BSYNC B3 ;  /* 0x0000000000037941 */ /* 0x000fea0003800000 */
.L_x_2494:
        /* <DEDUP_REMOVED lines=12> */
.L_x_2497:
[----:B------:R-:W-:Y:S05]  /*191a0*/  BSYNC B3 ;  /* 0x0000000000037941 */ /* 0x000fea0003800000 */
.L_x_2496:
[----:B------:R-:W-:Y:S01]  /*191b0*/  R2UR UR10, R11 ;  /* 0x000000000b0a72ca */ /* 0x000fe200000e0000 */
[----:B0-----:R-:W-:Y:S01]  /*191c0*/  IMAD R3, R18, 0x8, R16 ;  /* 0x0000000812037824 */ /* 0x001fe200078e0210 */
[----:B------:R-:W-:Y:S01]  /*191d0*/  R2UR UR6, R12 ;  /* 0x000000000c0672ca */ /* 0x000fe200000e0000 */
[----:B------:R-:W-:Y:S01]  /*191e0*/  UIADD3 UR4, UP0, UR38, 0x470, URZ ;  /* 0x0000047026047890 */ /* 0x000fe2000ff1e03f */
[----:B------:R-:W-:Y:S01]  /*191f0*/  R2UR UR7, R13 ;  /* 0x000000000d0772ca */ /* 0x000fe200000e0000 */
[----:B------:R-:W-:Y:S01]  /*19200*/  IMAD R7, R22, 0x80, R26 ;  /* 0x0000008016077824 */ /* 0x000fe200078e021a */
[----:B------:R-:W-:Y:S01]  /*19210*/  LEA R2, R18, R16, 0xe ;  /* 0x0000001012027211 */ /* 0x000fe200078e70ff */
[----:B------:R-:W-:Y:S01]  /*19220*/  VIADD R3, R3, 0x16850 ;  /* 0x0001685003037836 */ /* 0x000fe20000000000 */
[----:B------:R-:W-:Y:S01]  /*19230*/  PLOP3.LUT P0, PT, PT, PT, PT, 0x80, 0x0 ;  /* 0x000000000000781c */ /* 0x000fe20003f0f070 */
[----:B------:R-:W-:Y:S02]  /*19240*/  UIADD3.X UR5, URZ, UR39, URZ, UP0, !UPT ;  /* 0x000000273f057290 */ /* 0x000fe400087fe43f */
[----:B------:R-:W-:-:S10]  /*19250*/  VIADD R2, R2, 0x400 ;  /* 0x0000040002027836 */ /* 0x000fd40000000000 */
.L_x_2498:
        /* <DEDUP_REMOVED lines=12> */
.L_x_2487:
[----:B------:R-:W-:Y:S05]  /*19320*/  BSYNC B1 ;  /* 0x0000000000017941 */ /* 0x000fea0003800000 */
.L_x_2486:
[----:B------:R-:W2:Y:S01]  /*19330*/  LDL.LU R0, [R1+0x20] ;  /* 0x0000200001007983 */ /* 0x000ea20000300800 */
[----:B------:R-:W-:Y:S02]  /*19340*/  IMAD.MOV.U32 R18, RZ, RZ, R5 ;  /* 0x000000ffff127224 */ /* 0x000fe400078e0005 */
[----:B------:R-:W-:Y:S02]  /*19350*/  IMAD.MOV.U32 R28, RZ, RZ, R10 ;  /* 0x000000ffff1c7224 */ /* 0x000fe400078e000a */
[----:B--2---:R-:W-:-:S07]  /*19360*/  VIADD R0, R0, 0xfffffffd ;  /* 0xfffffffd00007836 */ /* 0x004fce0000000000 */
.L_x_2485:
[----:B------:R-:W-:Y:S05]  /*19370*/  BSYNC B2 ;  /* 0x0000000000027941 */ /* 0x000fea0003800000 */
.L_x_2484:
[----:B------:R-:W-:Y:S01]  /*19380*/  VIADD R9, R9, 0xfffffffe ;  /* 0xfffffffe09097836 */ /* 0x000fe20000000000 */
[----:B------:R-:W-:-:S04]  /*19390*/  LOP3.LUT R4, RZ, R4, RZ, 0x33, !PT ;  /* 0x00000004ff047212 */ /* 0x000fc800078e33ff */
[----:B------:R-:W-:-:S13]  /*193a0*/  ISETP.NE.AND P0, PT, R9, R4, PT ;  /* 0x000000040900720c */ /* 0x000fda0003f05270 */
[----:B------:R-:W-:Y:S05]  /*193b0*/  @!P0 BRA `(.L_x_2483) ;  /* 0x0000000c00a88947 */ /* 0x000fea0003800000 */
[----:B------:R-:W-:-:S07]  /*193c0*/  IMAD.MOV.U32 R4, RZ, RZ, R19 ;  /* 0x000000ffff047224 */ /* 0x000fce00078e0013 */
.L_x_2525:
        /* <DEDUP_REMOVED lines=33> */
.L_x_2501:
[----:B------:R-:W-:Y:S01]  /*195e0*/  LEA R2, R6, R16, 0x3 ;  /* 0x0000001006027211 */ /* 0x000fe200078e18ff */
[----:B------:R-:W-:Y:S01]  /*195f0*/  BSSY B2, `(.L_x_2502) ;  /* 0x0000004000027945 */ /* 0x000fe20003800000 */
[----:B------:R-:W-:-:S04]  /*19600*/  SHF.L.U32 R3, R7, 0x1f, RZ ;  /* 0x0000001f07037819 */ /* 0x000fc800000006ff */
[----:B------:R-:W1:Y:S02]  /*19610*/  SYNCS.PHASECHK.TRANS64.TRYWAIT P0, [R2+URZ+0x16840], R3 ;  /* 0x01684003020075a7 */ /* 0x000e64000800017f */
[----:B-1----:R-:W-:Y:S05]  /*19620*/  @!P0 BRA `(.L_x_2503) ;  /* 0x0000005000548947 */ /* 0x002fea0003800000 */
.L_x_2660:
[----:B------:R-:W-:Y:S05]  /*19630*/  BSYNC B2 ;  /* 0x0000000000027941 */ /* 0x000fea0003800000 */
.L_x_2502:
        /* <DEDUP_REMOVED lines=12> */
.L_x_2505:
[----:B------:R-:W-:Y:S05]  /*19700*/  BSYNC B2 ;  /* 0x0000000000027941 */ /* 0x000fea0003800000 */
.L_x_2504:
        /* <DEDUP_REMOVED lines=11> */
.L_x_2506:
        /* <DEDUP_REMOVED lines=15> */
.L_x_2661:
[----:B------:R-:W-:Y:S05]  /*198b0*/  BSYNC B2 ;  /* 0x0000000000027941 */ /* 0x000fea0003800000 */
.L_x_2507:
        /* <DEDUP_REMOVED lines=11> */
.L_x_2510:
[----:B------:R-:W-:Y:S05]  /*19970*/  BSYNC B2 ;  /* 0x0000000000027941 */ /* 0x000fea0003800000 */
.L_x_2509:
        /* <DEDUP_REMOVED lines=10> */
.L_x_2511:
        /* <DEDUP_REMOVED lines=12> */
.L_x_2500:
[----:B------:R-:W-:Y:S05]  /*19ae0*/  BSYNC B1 ;  /* 0x0000000000017941 */ /* 0x000fea0003800000 */
.L_x_2499:
[----:B------:R-:W2:Y:S01]  /*19af0*/  LDL R2, [R1] ;  /* 0x0000000001027983 */ /* 0x000ea20000100800 */
[----:B------:R-:W-:Y:S01]  /*19b00*/  IADD3 R18, R6, 0x1, RZ ;  /* 0x0000000106127810 */ /* 0x000fe20007ffe0ff */
[----:B------:R-:W-:Y:S01]  /*19b10*/  BSSY B1, `(.L_x_2512) ;  /* 0x0000070000017945 */ /* 0x000fe20003800000 */
[----:B------:R-:W-:Y:S02]  /*19b20*/  VIADD R9, R0, 0xffffffff ;  /* 0xffffffff00097836 */ /* 0x000fe40000000000 */
        /* <DEDUP_REMOVED lines=29> */
.L_x_2514:
[----:B------:R-:W-:Y:S01]  /*19d00*/  IMAD R2, R18, 0x8, R16 ;  /* 0x0000000812027824 */ /* 0x000fe200078e0210 */
[----:B------:R-:W-:Y:S01]  /*19d10*/  SHF.L.U32 R3, R28, 0x1f, RZ ;  /* 0x0000001f1c037819 */ /* 0x000fe200000006ff */
[----:B------:R-:W-:Y:S03]  /*19d20*/  BSSY B2, `(.L_x_2515) ;  /* 0x0000003000027945 */ /* 0x000fe60003800000 */
[----:B------:R-:W1:Y:S02]  /*19d30*/  SYNCS.PHASECHK.TRANS64.TRYWAIT P0, [R2+URZ+0x16840], R3 ;  /* 0x01684003020075a7 */ /* 0x000e64000800017f */
[----:B-1----:R-:W-:Y:S05]  /*19d40*/  @!P0 BRA `(.L_x_2516) ;  /* 0x0000004800b48947 */ /* 0x002fea0003800000 */
.L_x_2662:
[----:B------:R-:W-:Y:S05]  /*19d50*/  BSYNC B2 ;  /* 0x0000000000027941 */ /* 0x000fea0003800000 */
.L_x_2515:
        /* <DEDUP_REMOVED lines=12> */
.L_x_2518:
[----:B------:R-:W-:Y:S05]  /*19e20*/  BSYNC B2 ;  /* 0x0000000000027941 */ /* 0x000fea0003800000 */
.L_x_2517:
        /* <DEDUP_REMOVED lines=12> */
.L_x_2519:
        /* <DEDUP_REMOVED lines=15> */
.L_x_2663:
[----:B------:R-:W-:Y:S05]  /*19fe0*/  BSYNC B2 ;  /* 0x0000000000027941 */ /* 0x000fea0003800000 */
.L_x_2520:
        /* <DEDUP_REMOVED lines=11> */
.L_x_2523:
[----:B------:R-:W-:Y:S05]  /*1a0a0*/  BSYNC B2 ;  /* 0x0000000000027941 */ /* 0x000fea0003800000 */
.L_x_2522:
        /* <DEDUP_REMOVED lines=10> */
.L_x_2524:
        /* <DEDUP_REMOVED lines=12> */
.L_x_2513:
[----:B------:R-:W-:Y:S05]  /*1a210*/  BSYNC B1 ;  /* 0x0000000000017941 */ /* 0x000fea0003800000 */
.L_x_2512:
[----:B------:R-:W2:Y:S01]  /*1a220*/  LDL R2, [R1+0xc] ;  /* 0x00000c0001027983 */ /* 0x000ea20000100800 */
[----:B------:R-:W-:Y:S01]  /*1a230*/  VIADD R0, R0, 0xfffffffe ;  /* 0xfffffffe00007836 */ /* 0x000fe20000000000 */
[----:B--2---:R-:W-:-:S13]  /*1a240*/  ISETP.GT.AND P0, PT, R9, R2, PT ;  /* 0x000000020900720c */ /* 0x004fda0003f04270 */
[----:B------:R-:W-:Y:S05]  /*1a250*/  @P0 BRA `(.L_x_2525) ;  /* 0xfffffff0005c0947 */ /* 0x000fea000383ffff */
.L_x_2483:
[----:B------:R-:W-:Y:S05]  /*1a260*/  BSYNC B0 ;  /* 0x0000000000007941 */ /* 0x000fea0003800000 */
.L_x_2482:
        /* <DEDUP_REMOVED lines=17> */
.L_x_2527:
[----:B------:R-:W-:Y:S05]  /*1a380*/  BSYNC B0 ;  /* 0x0000000000007941 */ /* 0x000fea0003800000 */
.L_x_2526:
        /* <DEDUP_REMOVED lines=10> */
.L_x_2664:
[----:B------:R-:W-:Y:S05]  /*1a430*/  BSYNC B1 ;  /* 0x0000000000017941 */ /* 0x000fea0003800000 */
.L_x_2530:
        /* <DEDUP_REMOVED lines=9> */
.L_x_2533:
[----:B------:R-:W-:Y:S05]  /*1a4d0*/  BSYNC B1 ;  /* 0x0000000000017941 */ /* 0x000fea0003800000 */
.L_x_2532:
        /* <DEDUP_REMOVED lines=10> */
.L_x_2534:
        /* <DEDUP_REMOVED lines=10> */
.L_x_2529:
[----:B------:R-:W-:Y:S05]  /*1a620*/  BSYNC B0 ;  /* 0x0000000000007941 */ /* 0x000fea0003800000 */
.L_x_2528:
[----:B------:R-:W-:-:S05]  /*1a630*/  VIADD R18, R18, 0x1 ;  /* 0x0000000112127836 */ /* 0x000fca0000000000 */
[----:B------:R-:W-:-:S04]  /*1a640*/  ISETP.NE.AND P0, PT, R18, 0x2, PT ;  /* 0x000000021200780c */ /* 0x000fc80003f05270 */
[----:B------:R-:W-:Y:S02]  /*1a650*/  SEL R3, RZ, 0x1, P0 ;  /* 0x00000001ff037807 */ /* 0x000fe40000000000 */
[----:B------:R-:W-:Y:S02]  /*1a660*/  SEL R18, R18, RZ, P0 ;  /* 0x000000ff12127207 */ /* 0x000fe40000000000 */
[----:B------:R-:W-:-:S07]  /*1a670*/  LOP3.LUT R28, R28, R3, RZ, 0x3c, !PT ;  /* 0x000000031c1c7212 */ /* 0x000fce00078e3cff */
.L_x_2464:
[----:B------:R-:W-:Y:S05]  /*1a680*/  BSYNC B7 ;  /* 0x0000000000077941 */ /* 0x000fea0003800000 */
.L_x_2462:
        /* <DEDUP_REMOVED lines=12> */
.L_x_2535:
[----:B------:R-:W3:Y:S01]  /*1a750*/  S2R R0, SR_TID.X ;  /* 0x0000000000007919 */ /* 0x000ee20000002100 */
[----:B------:R-:W-:Y:S01]  /*1a760*/  UMOV UR4, 0xffffffff ;  /* 0xffffffff00047882 */ /* 0x000fe20000000000 */
[----:B---3--:R-:W-:-:S04]  /*1a770*/  LOP3.LUT R8, R0, 0x1f, RZ, 0xc0, !PT ;  /* 0x0000001f00087812 */ /* 0x008fc800078ec0ff */
[----:B------:R-:W-:Y:S01]  /*1a780*/  ISETP.NE.AND P0, PT, R8, 0x1f, PT ;  /* 0x0000001f0800780c */ /* 0x000fe20003f05270 */
[----:B------:R-:W-:-:S12]  /*1a790*/  BRA.DIV UR4, `(.L_x_2537) ;  /* 0x00000042045c7947 */ /* 0x000fd8000b800000 */
[----:B0-----:R-:W-:Y:S01]  /*1a7a0*/  IMAD.IADD R9, R27, 0x1, R8 ;  /* 0x000000011b097824 */ /* 0x001fe200078e0208 */
[----:B------:R-:W-:-:S04]  /*1a7b0*/  ULDC UR4, c[0x0][0xc3c] ;  /* 0x00030f0000047ab9 */ /* 0x000fc80000000800 */
[----:B------:R-:W-:-:S13]  /*1a7c0*/  ISETP.GE.OR P1, PT, R9, UR4, !P0 ;  /* 0x0000000409007c0c */ /* 0x000fda000c726670 */
[----:B------:R-:W0:Y:S08]  /*1a7d0*/  @!P1 LDC.64 R2, c[0x0][0xc80] ;  /* 0x00032000ff029b82 */ /* 0x000e300000000a00 */
[----:B--2---:R-:W2:Y:S01]  /*1a7e0*/  @!P1 LDC.64 R4, c[0x0][0xc78] ;  /* 0x00031e00ff049b82 */ /* 0x004ea20000000a00 */
[----:B0-----:R-:W-:-:S05]  /*1a7f0*/  @!P1 IMAD.WIDE R2, R9, 0x4, R2 ;  /* 0x0000000409029825 */ /* 0x001fca00078e0202 */
[----:B------:R2:W3:Y:S02]  /*1a800*/  @!P1 LDG.E R7, desc[UR40][R2.64] ;  /* 0x0000002802079981 */ /* 0x0004e4000c1e1900 */
[----:B--2---:R-:W-:-:S05]  /*1a810*/  @!P1 IMAD.WIDE R2, R9, 0x4, R4 ;  /* 0x0000000409029825 */ /* 0x004fca00078e0204 */
[----:B------:R-:W2:Y:S01]  /*1a820*/  @!P1 LDG.E R4, desc[UR40][R2.64] ;  /* 0x0000002802049981 */ /* 0x000ea2000c1e1900 */
        /* <DEDUP_REMOVED lines=29> */
.L_x_2674:
[----:B------:R-:W-:Y:S02]  /*1aa00*/  ULDC UR4, c[0x0][0xc38] ;  /* 0x00030e0000047ab9 */ /* 0x000fe40000000800 */
[----:B------:R-:W-:-:S04]  /*1aa10*/  IMAD.U32 R4, RZ, RZ, UR4 ;  /* 0x00000004ff047e24 */ /* 0x000fc8000f8e00ff */
[----:B--2---:R-:W-:-:S04]  /*1aa20*/  IMAD R3, R14, R4, RZ ;  /* 0x000000040e037224 */ /* 0x004fc800078e02ff */
[----:B------:R-:W-:-:S05]  /*1aa30*/  IMAD.IADD R6, R6, 0x1, R3 ;  /* 0x0000000106067824 */ /* 0x000fca00078e0203 */
[----:B------:R-:W-:-:S13]  /*1aa40*/  ISETP.GT.AND P6, PT, R6, R0, PT ;  /* 0x000000000600720c */ /* 0x000fda0003fc4270 */
[----:B------:R-:W-:Y:S05]  /*1aa50*/  @P6 BRA `(.L_x_2538) ;  /* 0x0000000000a46947 */ /* 0x000fea0003800000 */
.L_x_2541:
        /* <DEDUP_REMOVED lines=35> */
.L_x_2682:
[----:B------:R-:W-:Y:S02]  /*1ac90*/  ULDC UR4, c[0x0][0xc38] ;  /* 0x00030e0000047ab9 */ /* 0x000fe40000000800 */
[----:B------:R-:W-:-:S04]  /*1aca0*/  IMAD.U32 R4, RZ, RZ, UR4 ;  /* 0x00000004ff047e24 */ /* 0x000fc8000f8e00ff */
[----:B--2---:R-:W-:-:S04]  /*1acb0*/  IMAD R3, R14, R4, RZ ;  /* 0x000000040e037224 */ /* 0x004fc800078e02ff */
[----:B------:R-:W-:-:S05]  /*1acc0*/  IMAD.IADD R6, R3, 0x1, R6 ;  /* 0x0000000103067824 */ /* 0x000fca00078e0206 */
[----:B------:R-:W-:-:S13]  /*1acd0*/  ISETP.GT.AND P6, PT, R6, R0, PT ;  /* 0x000000000600720c */ /* 0x000fda0003fc4270 */
[----:B------:R-:W-:Y:S05]  /*1ace0*/  @!P6 BRA `(.L_x_2541) ;  /* 0xfffffffc005ce947 */ /* 0x000fea000383ffff */
.L_x_2538:
        /* <DEDUP_REMOVED lines=8> */
[----:B------:R-:W-:-:S03]  /*1ad70*/  IMAD.IADD R27, R7, 0x1, R27 ;  /* 0x00000001071b7824 */ /* 0x000fc600078e021b */
[----:B------:R2:W4:Y:S04]  /*1ad80*/  SHFL.IDX PT, R5, R5, R7, 0x1f ;  /* 0x00001f0705057589 */ /* 0x00052800000e0000 */
.L_x_2687:
[----:B------:R-:W-:-:S13]  /*1ad90*/  ISETP.NE.AND P0, PT, R3, RZ, PT ;  /* 0x000000ff0300720c */ /* 0x000fda0003f05270 */
[----:B------:R-:W-:Y:S05]  /*1ada0*/  @!P0 BRA `(.L_x_2543) ;  /* 0x0000000000108947 */ /* 0x000fea0003800000 */
[----:B------:R-:W-:Y:S01]  /*1adb0*/  UMOV UR4, 0xffffffff ;  /* 0xffffffff00047882 */ /* 0x000fe20000000000 */
[----:B------:R-:W-:Y:S02]  /*1adc0*/  VIADD R12, R7, 0xffffffff ;  /* 0xffffffff070c7836 */ /* 0x000fe40000000000 */
[----:B------:R-:W-:Y:S05]  /*1add0*/  BRA.DIV UR4, `(.L_x_2544) ;  /* 0x00000046041c7947 */ /* 0x000fea000b800000 */
[----:B------:R0:W0:Y:S02]  /*1ade0*/  SHFL.IDX PT, R24, R2, R12, 0x1f ;  /* 0x00001f0c02187589 */ /* 0x00002400000e0000 */
.L_x_2543:
[----:B----4-:R-:W-:Y:S01]  /*1adf0*/  ISETP.NE.AND P0, PT, R5, 0x1, PT ;  /* 0x000000010500780c */ /* 0x010fe20003f05270 */
[----:B0-----:R-:W-:-:S04]  /*1ae00*/  IMAD R24, R24, R4, R6 ;  /* 0x0000000418187224 */ /* 0x001fc800078e0206 */
[----:B------:R-:W-:-:S08]  /*1ae10*/  IMAD.IADD R0, R0, 0x1, -R24 ;  /* 0x0000000100007824 */ /* 0x000fd000078e0a18 */
[----:B------:R-:W-:Y:S05]  /*1ae20*/  @!P0 BRA `(.L_x_2545) ;  /* 0x0000000000dc8947 */ /* 0x000fea0003800000 */
[----:B---3--:R-:W-:Y:S01]  /*1ae30*/  IABS R6, R25 ;  /* 0x0000001900067213 */ /* 0x008fe20000000000 */
[----:B------:R-:W-:Y:S01]  /*1ae40*/  IMAD.MOV.U32 R2, RZ, RZ, RZ ;  /* 0x000000ffff027224 */ /* 0x000fe200078e00ff */
[----:B------:R-:W-:Y:S02]  /*1ae50*/  IABS R4, R5 ;  /* 0x0000000500047213 */ /* 0x000fe40000000000 */
[----:B--2---:R-:W0:Y:S08]  /*1ae60*/  I2F.RP R7, R6 ;  /* 0x0000000600077306 */ /* 0x004e300000209400 */
[----:B------:R-:W-:Y:S08]  /*1ae70*/  I2F.RP R10, R4 ;  /* 0x00000004000a7306 */ /* 0x000ff00000209400 */
        /* <DEDUP_REMOVED lines=13> */
[----:B0-----:R-:W-:Y:S01]  /*1af50*/  VIADD R8, R2, 0xffffffe ;  /* 0x0ffffffe02087836 */ /* 0x001fe20000000000 */
[----:B------:R-:W-:-:S03]  /*1af60*/  MOV R2, RZ ;  /* 0x000000ff00027202 */ /* 0x000fc60000000f00 */
[----:B------:R-:W0:Y:S08]  /*1af70*/  F2I.FTZ.U32.TRUNC.NTZ R3, R8 ;  /* 0x0000000800037305 */ /* 0x000e30000021f000 */
[----:B------:R-:W-:Y:S02]  /*1af80*/  @!P1 IMAD.IADD R9, R9, 0x1, -R6 ;  /* 0x0000000109099824 */ /* 0x000fe400078e0a06 */
[----:B------:R-:W-:Y:S01]  /*1af90*/  @!P1 VIADD R7, R7, 0x1 ;  /* 0x0000000107079836 */ /* 0x000fe20000000000 */
[----:B------:R-:W-:-:S02]  /*1afa0*/  ISETP.NE.AND P1, PT, R25, RZ, PT ;  /* 0x000000ff1900720c */ /* 0x000fc40003f25270 */
        /* <DEDUP_REMOVED lines=31> */
.L_x_2545:
[----:B------:R-:W0:Y:S02]  /*1b1a0*/  LDC.64 R2, c[0x0][0xc90] ;  /* 0x00032400ff027b82 */ /* 0x000e240000000a00 */
[----:B0-----:R-:W-:-:S05]  /*1b1b0*/  IMAD.WIDE R2, R27, 0x4, R2 ;  /* 0x000000041b027825 */ /* 0x001fca00078e0202 */
[----:B------:R0:W3:Y:S02]  /*1b1c0*/  LDG.E R6, desc[UR40][R2.64] ;  /* 0x0000002802067981 */ /* 0x0000e4000c1e1900 */
[----:B0-----:R-:W-:Y:S02]  /*1b1d0*/  IMAD.MOV.U32 R2, RZ, RZ, RZ ;  /* 0x000000ffff027224 */ /* 0x001fe400078e00ff */
[----:B---3--:R-:W-:-:S05]  /*1b1e0*/  IMAD R5, R25, R6, RZ ;  /* 0x0000000619057224 */ /* 0x008fca00078e02ff */
[----:B--2---:R-:W-:-:S04]  /*1b1f0*/  IABS R7, R5 ;  /* 0x0000000500077213 */ /* 0x004fc80000000000 */
[----:B------:R-:W0:Y:S08]  /*1b200*/  I2F.RP R8, R7 ;  /* 0x0000000700087306 */ /* 0x000e300000209400 */
[----:B0-----:R-:W0:Y:S02]  /*1b210*/  MUFU.RCP R8, R8 ;  /* 0x0000000800087308 */ /* 0x001e240000001000 */
[----:B0-----:R-:W-:-:S06]  /*1b220*/  VIADD R9, R8, 0xffffffe ;  /* 0x0ffffffe08097836 */ /* 0x001fcc0000000000 */
[----:B------:R-:W0:Y:S02]  /*1b230*/  F2I.FTZ.U32.TRUNC.NTZ R3, R9 ;  /* 0x0000000900037305 */ /* 0x000e24000021f000 */
[----:B0-----:R-:W-:-:S04]  /*1b240*/  IMAD.MOV R10, RZ, RZ, -R3 ;  /* 0x000000ffff0a7224 */ /* 0x001fc800078e0a03 */
[----:B-1----:R-:W-:Y:S01]  /*1b250*/  IMAD R11, R10, R7, RZ ;  /* 0x000000070a0b7224 */ /* 0x002fe200078e02ff */
[----:B------:R-:W-:-:S03]  /*1b260*/  IABS R10, R5 ;  /* 0x00000005000a7213 */ /* 0x000fc60000000000 */
[----:B------:R-:W-:Y:S01]  /*1b270*/  IMAD.HI.U32 R2, R3, R11, R2 ;  /* 0x0000000b03027227 */ /* 0x000fe200078e0002 */
[----:B------:R-:W-:-:S03]  /*1b280*/  IABS R3, R0 ;  /* 0x0000000000037213 */ /* 0x000fc60000000000 */
[----:B------:R-:W-:Y:S02]  /*1b290*/  IMAD.MOV R8, RZ, RZ, -R10 ;  /* 0x000000ffff087224 */ /* 0x000fe400078e0a0a */
[----:B------:R-:W-:-:S04]  /*1b2a0*/  IMAD.HI.U32 R9, R2, R3, RZ ;  /* 0x0000000302097227 */ /* 0x000fc800078e00ff */
[----:B------:R-:W-:-:S05]  /*1b2b0*/  IMAD R2, R9, R8, R3 ;  /* 0x0000000809027224 */ /* 0x000fca00078e0203 */
[----:B------:R-:W-:-:S13]  /*1b2c0*/  ISETP.GT.U32.AND P1, PT, R7, R2, PT ;  /* 0x000000020700720c */ /* 0x000fda0003f24070 */
[-C--:B------:R-:W-:Y:S01]  /*1b2d0*/  @!P1 IADD3 R2, R2, -R7.reuse, RZ ;  /* 0x8000000702029210 */ /* 0x080fe20007ffe0ff */
        /* <DEDUP_REMOVED lines=40> */
.L_x_2546:
[----:B------:R-:W-:-:S05]  /*1b560*/  LOP3.LUT R0, RZ, R3, RZ, 0x33, !PT ;  /* 0x00000003ff007212 */ /* 0x000fca00078e33ff */
[----:B------:R-:W-:Y:S01]  /*1b570*/  IMAD.IADD R25, R25, 0x1, R0 ;  /* 0x0000000119197824 */ /* 0x000fe200078e0200 */
[----:B------:R-:W-:Y:S06]  /*1b580*/  BRA `(.L_x_2547) ;  /* 0x00000000001c7947 */ /* 0x000fec0003800000 */
.L_x_2539:
[----:B------:R-:W-:Y:S01]  /*1b590*/  UMOV UR4, URZ ;  /* 0x0000003f00047c82 */ /* 0x000fe20008000000 */
[----:B------:R-:W-:Y:S01]  /*1b5a0*/  UMOV UR5, URZ ;  /* 0x0000003f00057c82 */ /* 0x000fe20008000000 */
[----:B------:R-:W-:Y:S01]  /*1b5b0*/  ULDC UR6, c[0x0][0xc3c] ;  /* 0x00030f0000067ab9 */ /* 0x000fe20000000800 */
[----:B------:R-:W-:Y:S01]  /*1b5c0*/  IMAD.MOV.U32 R24, RZ, RZ, R0 ;  /* 0x000000ffff187224 */ /* 0x000fe200078e0000 */
[----:B------:R-:W-:Y:S01]  /*1b5d0*/  MOV R25, UR4 ;  /* 0x0000000400197c02 */ /* 0x000fe20008000f00 */
[----:B------:R-:W-:Y:S02]  /*1b5e0*/  IMAD.U32 R26, RZ, RZ, UR5 ;  /* 0x00000005ff1a7e24 */ /* 0x000fe4000f8e00ff */
[----:B------:R-:W-:-:S07]  /*1b5f0*/  IMAD.U32 R27, RZ, RZ, UR6 ;  /* 0x00000006ff1b7e24 */ /* 0x000fce000f8e00ff */
.L_x_2547:
        /* <DEDUP_REMOVED lines=10> */
.L_x_2536:
[----:B------:R-:W-:Y:S02]  /*1b6a0*/  ULDC UR4, c[0x0][0xc3c] ;  /* 0x00030f0000047ab9 */ /* 0x000fe40000000800 */
[----:B----4-:R-:W-:-:S13]  /*1b6b0*/  ISETP.GE.AND P0, PT, R27, UR4, PT ;  /* 0x000000041b007c0c */ /* 0x010fda000bf06270 */
[----:B------:R-:W-:Y:S05]  /*1b6c0*/  @!P0 BRA `(.L_x_2548) ;  /* 0xffffff9c00f08947 */ /* 0x000fea000383ffff */
[----:B------:R-:W-:Y:S05]  /*1b6d0*/  BSYNC B8 ;  /* 0x0000000000087941 */ /* 0x000fea0003800000 */
.L_x_2422:
[----:B0-----:R-:W4:Y:S01]  /*1b6e0*/  LDL.LU R0, [R1+0x3c] ;  /* 0x00003c0001007983 */ /* 0x001f220000300800 */
[----:B------:R-:W-:Y:S01]  /*1b6f0*/  BSSY B0, `(.L_x_2549) ;  /* 0x000000b000007945 */ /* 0x000fe20003800000 */
[----:B--2---:R-:W0:Y:S01]  /*1b700*/  S2R R5, SR_CgaCtaId ;  /* 0x0000000000057919 */ /* 0x004e220000008800 */
[----:B----4-:R-:W-:-:S05]  /*1b710*/  VIADD R0, R0, 0x1 ;  /* 0x0000000100007836 */ /* 0x010fca0000000000 */
        /* <DEDUP_REMOVED lines=8> */
.L_x_2690:
[----:B------:R-:W-:Y:S05]  /*1b7a0*/  BSYNC B0 ;  /* 0x0000000000007941 */ /* 0x000fea0003800000 */
.L_x_2549:
[----:B------:R-:W-:-:S03]  /*1b7b0*/  UMOV UR4, 0xffffffff ;  /* 0xffffffff00047882 */ /* 0x000fc60000000000 */
[----:B------:R-:W-:Y:S05]  /*1b7c0*/  BRA.DIV UR4, `(.L_x_2551) ;  /* 0x0000003a04dc7947 */ /* 0x000fea000b800000 */
[----:B0-----:R-:W0:Y:S02]  /*1b7d0*/  S2R R0, SR_TID.X ;  /* 0x0000000000007919 */ /* 0x001e240000002100 */
[----:B0-----:R-:W-:-:S04]  /*1b7e0*/  SHF.R.U32.HI R0, RZ, 0x5, R0 ;  /* 0x00000005ff007819 */ /* 0x001fc80000011600 */
[----:B------:R-:W-:-:S05]  /*1b7f0*/  LOP3.LUT R0, R0, 0x3, RZ, 0xc0, !PT ;  /* 0x0000000300007812 */ /* 0x000fca00078ec0ff */
[----:B------:R0:W2:Y:S02]  /*1b800*/  SHFL.IDX PT, R14, R0, RZ, 0x1f ;  /* 0x00001fff000e7589 */ /* 0x0000a400000e0000 */
.L_x_2693:
[----:B--2---:R-:W-:-:S13]  /*1b810*/  ISETP.NE.AND P0, PT, R14, RZ, PT ;  /* 0x000000ff0e00720c */ /* 0x004fda0003f05270 */
[----:B------:R-:W-:Y:S05]  /*1b820*/  @P0 BRA `(.L_x_2269) ;  /* 0x0000000000880947 */ /* 0x000fea0003800000 */
[----:B------:R-:W-:-:S03]  /*1b830*/  UMOV UR4, 0xffffffff ;  /* 0xffffffff00047882 */ /* 0x000fc60000000000 */
[----:B------:R-:W-:Y:S05]  /*1b840*/  BRA.DIV UR4, `(.L_x_2552) ;  /* 0x0000003a04f07947 */ /* 0x000fea000b800000 */
[----:B------:R-:W-:-:S13]  /*1b850*/  ELECT P6, URZ, PT ;  /* 0x00000000003f782f */ /* 0x000fda00038c0000 */
.L_x_2696:
[----:B------:R-:W-:Y:S05]  /*1b860*/  @!P6 BRA `(.L_x_2269) ;  /* 0x000000000078e947 */ /* 0x000fea0003800000 */
[----:B0-----:R-:W2:Y:S02]  /*1b870*/  LDL.LU R0, [R1+0x4c] ;  /* 0x00004c0001007983 */ /* 0x001ea40000300800 */
[----:B--2---:R-:W-:-:S04]  /*1b880*/  LOP3.LUT R0, R0, 0x2, RZ, 0xfc, !PT ;  /* 0x0000000200007812 */ /* 0x004fc800078efcff */
[----:B------:R-:W-:-:S13]  /*1b890*/  ISETP.NE.AND P2, PT, R0, 0x3, PT ;  /* 0x000000030000780c */ /* 0x000fda0003f45270 */
[----:B------:R-:W-:Y:S05]  /*1b8a0*/  @!P2 BRA `(.L_x_2553) ;  /* 0x000000000004a947 */ /* 0x000fea0003800000 */
[----:B------:R-:W-:Y:S01]  /*1b8b0*/  BPT.TRAP 0x1 ;  /* 0x000000040000795c */ /* 0x000fe20000300000 */
.L_x_2553:
        /* <DEDUP_REMOVED lines=12> */
.L_x_2697:
[----:B------:R-:W2:Y:S02]  /*1b980*/  SYNCS.PHASECHK.TRANS64.TRYWAIT P0, [R3+URZ], R0 ;  /* 0x00000000030075a7 */ /* 0x000ea4000800017f */
[----:B--2---:R-:W-:Y:S05]  /*1b990*/  @!P0 BRA `(.L_x_2555) ;  /* 0x0000003800d08947 */ /* 0x004fea0003800000 */
.L_x_2698:
[----:B------:R-:W-:Y:S05]  /*1b9a0*/  @!P2 BRA `(.L_x_2556) ;  /* 0x000000000004a947 */ /* 0x000fea0003800000 */
[----:B------:R-:W-:Y:S01]  /*1b9b0*/  BPT.TRAP 0x1 ;  /* 0x000000040000795c */ /* 0x000fe20000300000 */
.L_x_2556:
[----:B--2---:R-:W-:-:S04]  /*1b9c0*/  VIADD R3, R9, 0x16860 ;  /* 0x0001686009037836 */ /* 0x004fc80000000000 */
[----:B------:R-:W-:-:S04]  /*1b9d0*/  IMAD R5, R18, 0x8, R3 ;  /* 0x0000000812057824 */ /* 0x000fc800078e0203 */
[----:B------:R-:W2:Y:S02]  /*1b9e0*/  SYNCS.PHASECHK.TRANS64.TRYWAIT P0, [R5+URZ], R2 ;  /* 0x00000002050075a7 */ /* 0x000ea4000800017f */
[----:B--2---:R-:W-:Y:S05]  /*1b9f0*/  @!P0 BRA `(.L_x_2557) ;  /* 0x0000003800cc8947 */ /* 0x004fea0003800000 */
.L_x_2699:
[----:B------:R-:W-:-:S07]  /*1ba00*/  IMAD R3, R4, 0x8, R3 ;  /* 0x0000000804037824 */ /* 0x000fce00078e0203 */
.L_x_2558:
[----:B----4-:R4:W0:Y:S02]  /*1ba10*/  SYNCS.PHASECHK.TRANS64.TRYWAIT P0, [R3+URZ], R0 ;  /* 0x00000000030075a7 */ /* 0x010824000800017f */
[----:B0-----:R-:W-:Y:S05]  /*1ba20*/  @!P0 NANOSLEEP.SYNCS 0x989680 ;  /* 0x009896800000895d */ /* 0x001fea0003900000 */
[----:B------:R-:W0:Y:S02]  /*1ba30*/  @!P0 SYNCS.PHASECHK.TRANS64 P0, [R3+URZ], R0 ;  /* 0x00000000030085a7 */ /* 0x000e24000800007f */
[----:B0-----:R-:W-:Y:S05]  /*1ba40*/  @!P0 BRA `(.L_x_2558) ;  /* 0xfffffffc00f08947 */ /* 0x001fea000383ffff */
.L_x_2269:
[----:B------:R-:W-:Y:S05]  /*1ba50*/  BSYNC B9 ;  /* 0x0000000000097941 */ /* 0x000fea0003800000 */
.L_x_2266:
[----:B------:R-:W-:Y:S05]  /*1ba60*/  EXIT ;  /* 0x000000000000794d */ /* 0x000fea0003800000 */
.L_x_2289:
[----:B0-----:R0:W1:Y:S02]  /*1ba70*/  SYNCS.PHASECHK.TRANS64.TRYWAIT P6, [R78+URZ+0x16890], R90 ;  /* 0x0168905a4e0075a7 */ /* 0x00106400080c017f */
[----:B-1----:R-:W-:Y:S05]  /*1ba80*/  @!P6 NANOSLEEP.SYNCS 0x989680 ;  /* 0x009896800000e95d */ /* 0x002fea0003900000 */
[----:B------:R-:W1:Y:S02]  /*1ba90*/  @!P6 SYNCS.PHASECHK.TRANS64 P6, [R78+URZ+0x16890], R90 ;  /* 0x0168905a4e00e5a7 */ /* 0x000e6400080c007f */
[----:B-1----:R-:W-:Y:S05]  /*1baa0*/  @!P6 BRA `(.L_x_2289) ;  /* 0xfffffffc00f0e947 */ /* 0x002fea000383ffff */
[----:B------:R-:W-:Y:S05]  /*1bab0*/  BRA `(.L_x_2559) ;  /* 0xfffffe7400147947 */ /* 0x000fea000383ffff */
.L_x_2309:
[----:B0-----:R0:W1:Y:S02]  /*1bac0*/  SYNCS.PHASECHK.TRANS64.TRYWAIT P5, [R78+URZ+0x16890], R90 ;  /* 0x0168905a4e0075a7 */ /* 0x00106400080a017f */
[----:B-1----:R-:W-:Y:S05]  /*1bad0*/  @!P5 NANOSLEEP.SYNCS 0x989680 ;  /* 0x009896800000d95d */ /* 0x002fea0003900000 */
[----:B------:R-:W1:Y:S02]  /*1bae0*/  @!P5 SYNCS.PHASECHK.TRANS64 P5, [R78+URZ+0x16890], R90 ;  /* 0x0168905a4e00d5a7 */ /* 0x000e6400080a007f */
[----:B-1----:R-:W-:Y:S05]  /*1baf0*/  @!P5 BRA `(.L_x_2309) ;  /* 0xfffffffc00f0d947 */ /* 0x002fea000383ffff */
[----:B------:R-:W-:Y:S05]  /*1bb00*/  BRA `(.L_x_2560) ;  /* 0xfffffe8400e07947 */ /* 0x000fea000383ffff */
.L_x_2318:
[----:B-1----:R1:W2:Y:S02]  /*1bb10*/  SYNCS.PHASECHK.TRANS64.TRYWAIT P4, [R78+URZ+0x16890], R90 ;  /* 0x0168905a4e0075a7 */ /* 0x0022a4000808017f */
[----:B--2---:R-:W-:Y:S05]  /*1bb20*/  @!P4 NANOSLEEP.SYNCS 0x989680 ;  /* 0x009896800000c95d */ /* 0x004fea0003900000 */
[----:B------:R-:W2:Y:S02]  /*1bb30*/  @!P4 SYNCS.PHASECHK.TRANS64 P4, [R78+URZ+0x16890], R90 ;  /* 0x0168905a4e00c5a7 */ /* 0x000ea4000808007f */
[----:B--2---:R-:W-:Y:S05]  /*1bb40*/  @!P4 BRA `(.L_x_2318) ;  /* 0xfffffffc00f0c947 */ /* 0x004fea000383ffff */
[----:B------:R-:W-:Y:S05]  /*1bb50*/  BRA `(.L_x_2561) ;  /* 0xfffffe98004c7947 */ /* 0x000fea000383ffff */
.L_x_2324:
[----:B--2---:R2:W3:Y:S02]  /*1bb60*/  SYNCS.PHASECHK.TRANS64.TRYWAIT P3, [R78+URZ+0x168b0], R90 ;  /* 0x0168b05a4e0075a7 */ /* 0x0044e4000806017f */
[----:B---3--:R-:W-:Y:S05]  /*1bb70*/  @!P3 NANOSLEEP.SYNCS 0x989680 ;  /* 0x009896800000b95d */ /* 0x008fea0003900000 */
[----:B------:R-:W3:Y:S02]  /*1bb80*/  @!P3 SYNCS.PHASECHK.TRANS64 P3, [R78+URZ+0x168b0], R90 ;  /* 0x0168b05a4e00b5a7 */ /* 0x000ee4000806007f */
[----:B---3--:R-:W-:Y:S05]  /*1bb90*/  @!P3 BRA `(.L_x_2324) ;  /* 0xfffffffc00f0b947 */ /* 0x008fea000383ffff */
[----:B------:R-:W-:Y:S05]  /*1bba0*/  BRA `(.L_x_2562) ;  /* 0xfffffe9800e07947 */ /* 0x000fea000383ffff */
.L_x_2334:
        /* <DEDUP_REMOVED lines=13> */
.L_x_2564:
[----:B------:R-:W-:Y:S05]  /*1bc80*/  BSYNC B0 ;  /* 0x0000000000007941 */ /* 0x000fea0003800000 */
.L_x_2563:
[----:B------:R0:W-:Y:S01]  /*1bc90*/  STL [R1+0x1c], R14 ;  /* 0x00001c0e01007387 */ /* 0x0001e20000100800 */
[----:B------:R-:W-:Y:S05]  /*1bca0*/  BRA `(.L_x_2565) ;  /* 0xfffffea000f47947 */ /* 0x000fea000383ffff */
.L_x_2346:
[----:B------:R-:W-:Y:S01]  /*1bcb0*/  BSSY B1, `(.L_x_2566) ;  /* 0x0000008000017945 */ /* 0x000fe20003800000 */
[----:B------:R-:W-:Y:S01]  /*1bcc0*/  MOV R13, R6 ;  /* 0x00000006000d7202 */ /* 0x000fe20000000f00 */
[----:B------:R-:W-:Y:S02]  /*1bcd0*/  IMAD.MOV.U32 R12, RZ, RZ, RZ ;  /* 0x000000ffff0c7224 */ /* 0x000fe400078e00ff */
[----:B------:R-:W-:Y:S02]  /*1bce0*/  IMAD.MOV.U32 R11, RZ, RZ, 0x1c1f ;  /* 0x00001c1fff0b7424 */ /* 0x000fe400078e00ff */
[----:B------:R-:W-:-:S07]  /*1bcf0*/  IMAD.MOV.U32 R15, RZ, RZ, -0x1 ;  /* 0xffffffffff0f7424 */ /* 0x000fce00078e00ff */
[----:B0-----:R-:W-:Y:S05]  /*1bd00*/  WARPSYNC.COLLECTIVE R15, `(.L_x_2567) ;  /* 0x000000000f087348 */ /* 0x001fea0003c00000 */
[----:B0-----:R0:W1:Y:S02]  /*1bd10*/  SHFL.IDX P6, R14, R13, R12, R11 ;  /* 0x0000000c0d0e7389 */ /* 0x00106400000c000b */
[----:B01----:R-:W-:Y:S01]  /*1bd20*/  ENDCOLLECTIVE ;  /* 0x000000000000791b */ /* 0x003fe20003800000 */
.L_x_2567:
[----:B------:R-:W-:Y:S05]  /*1bd30*/  BSYNC B1 ;  /* 0x0000000000017941 */ /* 0x000fea0003800000 */
.L_x_2566:
        /* <DEDUP_REMOVED lines=8> */
.L_x_2568:
[----:B------:R-:W-:Y:S02]  /*1bdc0*/  IMAD.MOV.U32 R13, RZ, RZ, R8 ;  /* 0x000000ffff0d7224 */ /* 0x000fe400078e0008 */
[----:B------:R-:W-:-:S07]  /*1bdd0*/  IMAD.MOV.U32 R0, RZ, RZ, R14 ;  /* 0x000000ffff007224 */ /* 0x000fce00078e000e */
[----:B------:R-:W-:Y:S05]  /*1bde0*/  WARPSYNC.COLLECTIVE R15, `(.L_x_2569) ;  /* 0x000000000f087348 */ /* 0x000fea0003c00000 */
[----:B------:R0:W1:Y:S02]  /*1bdf0*/  SHFL.IDX P6, R14, R13, R12, R11 ;  /* 0x0000000c0d0e7389 */ /* 0x00006400000c000b */
[----:B01----:R-:W-:Y:S01]  /*1be00*/  ENDCOLLECTIVE ;  /* 0x000000000000791b */ /* 0x003fe20003800000 */
.L_x_2569:
[----:B------:R-:W-:Y:S02]  /*1be10*/  IMAD.MOV.U32 R13, RZ, RZ, R7 ;  /* 0x000000ffff0d7224 */ /* 0x000fe400078e0007 */
[----:B------:R-:W-:-:S07]  /*1be20*/  IMAD.MOV.U32 R5, RZ, RZ, R14 ;  /* 0x000000ffff057224 */ /* 0x000fce00078e000e */
[----:B------:R-:W-:Y:S05]  /*1be30*/  WARPSYNC.COLLECTIVE R15, `(.L_x_2570) ;  /* 0x000000000f087348 */ /* 0x000fea0003c00000 */
[----:B------:R0:W1:Y:S02]  /*1be40*/  SHFL.IDX P6, R14, R13, R12, R11 ;  /* 0x0000000c0d0e7389 */ /* 0x00006400000c000b */
[----:B01----:R-:W-:Y:S01]  /*1be50*/  ENDCOLLECTIVE ;  /* 0x000000000000791b */ /* 0x003fe20003800000 */
.L_x_2570:
[----:B------:R-:W-:Y:S05]  /*1be60*/  BRA `(.L_x_2571) ;  /* 0xfffffea8007c7947 */ /* 0x000fea000383ffff */
.L_x_2349:
        /* <DEDUP_REMOVED lines=8> */
.L_x_2573:
[----:B------:R-:W-:Y:S05]  /*1bef0*/  BSYNC B1 ;  /* 0x0000000000017941 */ /* 0x000fea0003800000 */
.L_x_2572:
        /* <DEDUP_REMOVED lines=8> */
.L_x_2574:
[----:B------:R-:W-:Y:S02]  /*1bf80*/  IMAD.MOV.U32 R13, RZ, RZ, R8 ;  /* 0x000000ffff0d7224 */ /* 0x000fe400078e0008 */
[----:B------:R-:W-:-:S07]  /*1bf90*/  IMAD.MOV.U32 R0, RZ, RZ, R14 ;  /* 0x000000ffff007224 */ /* 0x000fce00078e000e */
[----:B------:R-:W-:Y:S05]  /*1bfa0*/  WARPSYNC.COLLECTIVE R15, `(.L_x_2575) ;  /* 0x000000000f087348 */ /* 0x000fea0003c00000 */
[----:B------:R0:W1:Y:S02]  /*1bfb0*/  SHFL.IDX P6, R14, R13, R12, R11 ;  /* 0x0000000c0d0e7389 */ /* 0x00006400000c000b */
[----:B01----:R-:W-:Y:S01]  /*1bfc0*/  ENDCOLLECTIVE ;  /* 0x000000000000791b */ /* 0x003fe20003800000 */
.L_x_2575:
[----:B------:R-:W-:Y:S02]  /*1bfd0*/  IMAD.MOV.U32 R13, RZ, RZ, R7 ;  /* 0x000000ffff0d7224 */ /* 0x000fe400078e0007 */
[----:B------:R-:W-:-:S07]  /*1bfe0*/  IMAD.MOV.U32 R5, RZ, RZ, R14 ;  /* 0x000000ffff057224 */ /* 0x000fce00078e000e */
[----:B------:R-:W-:Y:S05]  /*1bff0*/  WARPSYNC.COLLECTIVE R15, `(.L_x_2576) ;  /* 0x000000000f087348 */ /* 0x000fea0003c00000 */
[----:B------:R0:W1:Y:S02]  /*1c000*/  SHFL.IDX P6, R14, R13, R12, R11 ;  /* 0x0000000c0d0e7389 */ /* 0x00006400000c000b */
[----:B01----:R-:W-:Y:S01]  /*1c010*/  ENDCOLLECTIVE ;  /* 0x000000000000791b */ /* 0x003fe20003800000 */
.L_x_2576:
[----:B------:R-:W-:Y:S05]  /*1c020*/  BRA `(.L_x_2577) ;  /* 0xfffffea800e87947 */ /* 0x000fea000383ffff */
.L_x_2353:
[----:B0-----:R0:W1:Y:S02]  /*1c030*/  SYNCS.PHASECHK.TRANS64.TRYWAIT P0, [R2+URZ+0x16800], R43 ;  /* 0x0168002b020075a7 */ /* 0x001064000800017f */
[----:B-1----:R-:W-:Y:S05]  /*1c040*/  @!P0 NANOSLEEP.SYNCS 0x989680 ;  /* 0x009896800000895d */ /* 0x002fea0003900000 */
[----:B------:R-:W1:Y:S02]  /*1c050*/  @!P0 SYNCS.PHASECHK.TRANS64 P0, [R2+URZ+0x16800], R43 ;  /* 0x0168002b020085a7 */ /* 0x000e64000800007f */
[----:B-1----:R-:W-:Y:S05]  /*1c060*/  @!P0 BRA `(.L_x_2353) ;  /* 0xfffffffc00f08947 */ /* 0x002fea000383ffff */
[----:B------:R-:W-:Y:S05]  /*1c070*/  BRA `(.L_x_2578) ;  /* 0xfffffeac00f47947 */ /* 0x000fea000383ffff */
.L_x_2361:
        /* <DEDUP_REMOVED lines=9> */
.L_x_2580:
[----:B------:R-:W-:Y:S05]  /*1c110*/  BSYNC B1 ;  /* 0x0000000000017941 */ /* 0x000fea0003800000 */
.L_x_2579:
[----:B------:R0:W5:Y:S01]  /*1c120*/  LDL R8, [R1+0x20] ;  /* 0x0000200001087983 */ /* 0x0001620000100800 */
[----:B------:R-:W-:Y:S01]  /*1c130*/  IMAD.MOV.U32 R13, RZ, RZ, R25 ;  /* 0x000000ffff0d7224 */ /* 0x000fe200078e0019 */
[----:B------:R-:W-:Y:S01]  /*1c140*/  MOV R15, 0xffffffff ;  /* 0xffffffff000f7802 */ /* 0x000fe20000000f00 */
[----:B------:R-:W-:Y:S01]  /*1c150*/  IMAD.MOV.U32 R12, RZ, RZ, RZ ;  /* 0x000000ffff0c7224 */ /* 0x000fe200078e00ff */
[----:B------:R-:W-:Y:S01]  /*1c160*/  ISETP.GE.AND P0, PT, R16, R41, PT ;  /* 0x000000291000720c */ /* 0x000fe20003f06270 */
[----:B------:R-:W-:Y:S02]  /*1c170*/  IMAD.MOV.U32 R11, RZ, RZ, 0x1c1f ;  /* 0x00001c1fff0b7424 */ /* 0x000fe400078e00ff */
[----:B------:R-:W-:-:S10]  /*1c180*/  IMAD.MOV.U32 R0, RZ, RZ, R14 ;  /* 0x000000ffff007224 */ /* 0x000fd400078e000e */
[----:B0----5:R-:W-:Y:S05]  /*1c190*/  WARPSYNC.COLLECTIVE R15, `(.L_x_2581) ;  /* 0x000000000f087348 */ /* 0x021fea0003c00000 */
[----:B------:R1:W2:Y:S02]  /*1c1a0*/  SHFL.IDX P6, R14, R13, R12, R11 ;  /* 0x0000000c0d0e7389 */ /* 0x0002a400000c000b */
[----:B012--5:R-:W-:Y:S01]  /*1c1b0*/  ENDCOLLECTIVE ;  /* 0x000000000000791b */ /* 0x027fe20003800000 */
.L_x_2581:
[----:B------:R-:W-:Y:S02]  /*1c1c0*/  IMAD.MOV.U32 R13, RZ, RZ, R24 ;  /* 0x000000ffff0d7224 */ /* 0x000fe400078e0018 */
[----:B------:R-:W-:-:S07]  /*1c1d0*/  IMAD.MOV.U32 R3, RZ, RZ, R14 ;  /* 0x000000ffff037224 */ /* 0x000fce00078e000e */
[----:B------:R-:W-:Y:S05]  /*1c1e0*/  WARPSYNC.COLLECTIVE R15, `(.L_x_2582) ;  /* 0x000000000f087348 */ /* 0x000fea0003c00000 */
[----:B------:R0:W1:Y:S02]  /*1c1f0*/  SHFL.IDX P6, R14, R13, R12, R11 ;  /* 0x0000000c0d0e7389 */ /* 0x00006400000c000b */
[----:B01----:R-:W-:Y:S01]  /*1c200*/  ENDCOLLECTIVE ;  /* 0x000000000000791b */ /* 0x003fe20003800000 */
.L_x_2582:
[----:B------:R-:W-:Y:S02]  /*1c210*/  IMAD.MOV.U32 R13, RZ, RZ, R27 ;  /* 0x000000ffff0d7224 */ /* 0x000fe400078e001b */
[----:B------:R-:W-:-:S07]  /*1c220*/  IMAD.MOV.U32 R4, RZ, RZ, R14 ;  /* 0x000000ffff047224 */ /* 0x000fce00078e000e */
[----:B------:R-:W-:Y:S05]  /*1c230*/  WARPSYNC.COLLECTIVE R15, `(.L_x_2583) ;  /* 0x000000000f087348 */ /* 0x000fea0003c00000 */
[----:B------:R0:W1:Y:S02]  /*1c240*/  SHFL.IDX P6, R14, R13, R12, R11 ;  /* 0x0000000c0d0e7389 */ /* 0x00006400000c000b */
[----:B01----:R-:W-:Y:S01]  /*1c250*/  ENDCOLLECTIVE ;  /* 0x000000000000791b */ /* 0x003fe20003800000 */
.L_x_2583:
        /* <DEDUP_REMOVED lines=18> */
[----:B--2---:R-:W-:Y:S01]  /*1c380*/  @!P1 IMAD.MOV.U32 R39, RZ, RZ, R11 ;  /* 0x000000ffff279224 */ /* 0x004fe200078e000b */
[----:B------:R-:W-:Y:S01]  /*1c390*/  MOV R11, 0x1c1f ;  /* 0x00001c1f000b7802 */ /* 0x000fe20000000f00 */
[----:B------:R-:W-:-:S02]  /*1c3a0*/  @!P1 IMAD.MOV.U32 R36, RZ, RZ, R8 ;  /* 0x000000ffff249224 */ /* 0x000fc400078e0008 */
[----:B------:R-:W-:-:S07]  /*1c3b0*/  @!P1 IMAD.MOV.U32 R37, RZ, RZ, R9 ;  /* 0x000000ffff259224 */ /* 0x000fce00078e0009 */
[----:B-----5:R-:W-:Y:S05]  /*1c3c0*/  WARPSYNC.COLLECTIVE R15, `(.L_x_2584) ;  /* 0x000000000f087348 */ /* 0x020fea0003c00000 */
[----:B------:R0:W1:Y:S02]  /*1c3d0*/  SHFL.IDX P6, R14, R13, R12, R11 ;  /* 0x0000000c0d0e7389 */ /* 0x00006400000c000b */
[----:B01---5:R-:W-:Y:S01]  /*1c3e0*/  ENDCOLLECTIVE ;  /* 0x000000000000791b */ /* 0x023fe20003800000 */
.L_x_2584:
        /* <DEDUP_REMOVED lines=15> */
[----:B------:R-:W-:Y:S01]  /*1c4e0*/  IMAD.MOV.U32 R5, RZ, RZ, R31 ;  /* 0x000000ffff057224 */ /* 0x000fe200078e001f */
[----:B------:R-:W-:Y:S01]  /*1c4f0*/  MOV R7, R21 ;  /* 0x0000001500077202 */ /* 0x000fe20000000f00 */
[----:B------:R-:W-:Y:S01]  /*1c500*/  IMAD.MOV.U32 R0, RZ, RZ, R14 ;  /* 0x000000ffff007224 */ /* 0x000fe200078e000e */
[----:B------:R-:W-:-:S07]  /*1c510*/  PRMT R50, R4, 0x7610, R50 ;  /* 0x0000761004327816 */ /* 0x000fce0000000032 */
[----:B------:R-:W-:Y:S05]  /*1c520*/  WARPSYNC.COLLECTIVE R15, `(.L_x_2585) ;  /* 0x000000000f087348 */ /* 0x000fea0003c00000 */
[----:B------:R0:W1:Y:S02]  /*1c530*/  SHFL.IDX P6, R14, R13, R12, R11 ;  /* 0x0000000c0d0e7389 */ /* 0x00006400000c000b */
[----:B01----:R-:W-:Y:S01]  /*1c540*/  ENDCOLLECTIVE ;  /* 0x000000000000791b */ /* 0x003fe20003800000 */
.L_x_2585:
[----:B------:R-:W-:Y:S01]  /*1c550*/  IMAD.MOV.U32 R6, RZ, RZ, R20 ;  /* 0x000000ffff067224 */ /* 0x000fe200078e0014 */
[----:B------:R-:W-:Y:S02]  /*1c560*/  PRMT R54, R5, 0x7610, R54 ;  /* 0x0000761005367816 */ /* 0x000fe40000000036 */
        /* <DEDUP_REMOVED lines=8> */
.L_x_2586:
[----:B------:R-:W-:Y:S02]  /*1c5f0*/  IMAD.MOV.U32 R13, RZ, RZ, R27 ;  /* 0x000000ffff0d7224 */ /* 0x000fe400078e001b */
[----:B------:R-:W-:-:S07]  /*1c600*/  IMAD.MOV.U32 R24, RZ, RZ, R14 ;  /* 0x000000ffff187224 */ /* 0x000fce00078e000e */
[----:B------:R-:W-:Y:S05]  /*1c610*/  WARPSYNC.COLLECTIVE R15, `(.L_x_2587) ;  /* 0x000000000f087348 */ /* 0x000fea0003c00000 */
[----:B------:R0:W1:Y:S02]  /*1c620*/  SHFL.IDX P6, R14, R13, R12, R11 ;  /* 0x0000000c0d0e7389 */ /* 0x00006400000c000b */
[----:B01----:R-:W-:Y:S01]  /*1c630*/  ENDCOLLECTIVE ;  /* 0x000000000000791b */ /* 0x003fe20003800000 */
.L_x_2587:
[----:B------:R-:W-:Y:S05]  /*1c640*/  BRA `(.L_x_2588) ;  /* 0xfffffebc001c7947 */ /* 0x000fea000383ffff */
.L_x_2365:
[----:B0-----:R0:W1:Y:S02]  /*1c650*/  SYNCS.PHASECHK.TRANS64.TRYWAIT P1, [R2+URZ+0x16800], R13 ;  /* 0x0168000d020075a7 */ /* 0x001064000802017f */
[----:B-1----:R-:W-:Y:S05]  /*1c660*/  @!P1 NANOSLEEP.SYNCS 0x989680 ;  /* 0x009896800000995d */ /* 0x002fea0003900000 */
[----:B------:R-:W1:Y:S02]  /*1c670*/  @!P1 SYNCS.PHASECHK.TRANS64 P1, [R2+URZ+0x16800], R13 ;  /* 0x0168000d020095a7 */ /* 0x000e64000802007f */
[----:B-1----:R-:W-:Y:S05]  /*1c680*/  @!P1 BRA `(.L_x_2365) ;  /* 0xfffffffc00f09947 */ /* 0x002fea000383ffff */
[----:B------:R-:W-:Y:S05]  /*1c690*/  BRA `(.L_x_2589) ;  /* 0xfffffebc00c47947 */ /* 0x000fea000383ffff */
.L_x_2371:
[----:B--2---:R2:W3:Y:S02]  /*1c6a0*/  SYNCS.PHASECHK.TRANS64.TRYWAIT P2, [R0+URZ+0x16830], R3 ;  /* 0x01683003000075a7 */ /* 0x0044e4000804017f */
[----:B---3--:R-:W-:Y:S05]  /*1c6b0*/  @!P2 NANOSLEEP.SYNCS 0x989680 ;  /* 0x009896800000a95d */ /* 0x008fea0003900000 */
[----:B------:R-:W3:Y:S02]  /*1c6c0*/  @!P2 SYNCS.PHASECHK.TRANS64 P2, [R0+URZ+0x16830], R3 ;  /* 0x016830030000a5a7 */ /* 0x000ee4000804007f */
[----:B---3--:R-:W-:Y:S05]  /*1c6d0*/  @!P2 BRA `(.L_x_2371) ;  /* 0xfffffffc00f0a947 */ /* 0x008fea000383ffff */
[----:B------:R-:W-:Y:S05]  /*1c6e0*/  BRA `(.L_x_2370) ;  /* 0xfffffecc008c7947 */ /* 0x000fea000383ffff */
.L_x_2377:
[----:B-1----:R1:W2:Y:S02]  /*1c6f0*/  SYNCS.PHASECHK.TRANS64.TRYWAIT P4, [R9+URZ+0x16830], R10 ;  /* 0x0168300a090075a7 */ /* 0x0022a4000808017f */
[----:B--2---:R-:W-:Y:S05]  /*1c700*/  @!P4 NANOSLEEP.SYNCS 0x989680 ;  /* 0x009896800000c95d */ /* 0x004fea0003900000 */
[----:B------:R-:W2:Y:S02]  /*1c710*/  @!P4 SYNCS.PHASECHK.TRANS64 P4, [R9+URZ+0x16830], R10 ;  /* 0x0168300a0900c5a7 */ /* 0x000ea4000808007f */
[----:B--2---:R-:W-:Y:S05]  /*1c720*/  @!P4 BRA `(.L_x_2377) ;  /* 0xfffffffc00f0c947 */ /* 0x004fea000383ffff */
[----:B------:R-:W-:Y:S05]  /*1c730*/  BRA `(.L_x_2376) ;  /* 0xfffffef800447947 */ /* 0x000fea000383ffff */
.L_x_2381:
[----:B-1----:R1:W2:Y:S02]  /*1c740*/  SYNCS.PHASECHK.TRANS64.TRYWAIT P3, [R9+URZ+0x16850], R8 ;  /* 0x01685008090075a7 */ /* 0x0022a4000806017f */
[----:B--2---:R-:W-:Y:S05]  /*1c750*/  @!P3 NANOSLEEP.SYNCS 0x989680 ;  /* 0x009896800000b95d */ /* 0x004fea0003900000 */
[----:B------:R-:W2:Y:S02]  /*1c760*/  @!P3 SYNCS.PHASECHK.TRANS64 P3, [R9+URZ+0x16850], R8 ;  /* 0x016850080900b5a7 */ /* 0x000ea4000806007f */
[----:B--2---:R-:W-:Y:S05]  /*1c770*/  @!P3 BRA `(.L_x_2381) ;  /* 0xfffffffc00f0b947 */ /* 0x004fea000383ffff */
[----:B------:R-:W-:Y:S05]  /*1c780*/  BRA `(.L_x_2378) ;  /* 0xfffffefc00047947 */ /* 0x000fea000383ffff */
.L_x_2388:
[----:B-1----:R1:W2:Y:S02]  /*1c790*/  SYNCS.PHASECHK.TRANS64.TRYWAIT P3, [R9+URZ+0x16830], R10 ;  /* 0x0168300a090075a7 */ /* 0x0022a4000806017f */
[----:B--2---:R-:W-:Y:S05]  /*1c7a0*/  @!P3 NANOSLEEP.SYNCS 0x989680 ;  /* 0x009896800000b95d */ /* 0x004fea0003900000 */
[----:B------:R-:W2:Y:S02]  /*1c7b0*/  @!P3 SYNCS.PHASECHK.TRANS64 P3, [R9+URZ+0x16830], R10 ;  /* 0x0168300a0900b5a7 */ /* 0x000ea4000806007f */
[----:B--2---:R-:W-:Y:S05]  /*1c7c0*/  @!P3 BRA `(.L_x_2388) ;  /* 0xfffffffc00f0b947 */ /* 0x004fea000383ffff */
[----:B------:R-:W-:Y:S05]  /*1c7d0*/  BRA `(.L_x_2387) ;  /* 0xffffff2800907947 */ /* 0x000fea000383ffff */
.L_x_2392:
[----:B-1----:R1:W2:Y:S02]  /*1c7e0*/  SYNCS.PHASECHK.TRANS64.TRYWAIT P2, [R9+URZ+0x16850], R8 ;  /* 0x01685008090075a7 */ /* 0x0022a4000804017f */
[----:B--2---:R-:W-:Y:S05]  /*1c7f0*/  @!P2 NANOSLEEP.SYNCS 0x989680 ;  /* 0x009896800000a95d */ /* 0x004fea0003900000 */
[----:B------:R-:W2:Y:S02]  /*1c800*/  @!P2 SYNCS.PHASECHK.TRANS64 P2, [R9+URZ+0x16850], R8 ;  /* 0x016850080900a5a7 */ /* 0x000ea4000804007f */
[----:B--2---:R-:W-:Y:S05]  /*1c810*/  @!P2 BRA `(.L_x_2392) ;  /* 0xfffffffc00f0a947 */ /* 0x004fea000383ffff */
[----:B------:R-:W-:Y:S05]  /*1c820*/  BRA `(.L_x_2389) ;  /* 0xffffff2c00507947 */ /* 0x000fea000383ffff */
.L_x_2397:
[----:B-1----:R1:W2:Y:S02]  /*1c830*/  SYNCS.PHASECHK.TRANS64.TRYWAIT P0, [R13+URZ+0x16850], R4 ;  /* 0x016850040d0075a7 */ /* 0x0022a4000800017f */
[----:B--2---:R-:W-:Y:S05]  /*1c840*/  @!P0 NANOSLEEP.SYNCS 0x989680 ;  /* 0x009896800000895d */ /* 0x004fea0003900000 */
[----:B------:R-:W2:Y:S02]  /*1c850*/  @!P0 SYNCS.PHASECHK.TRANS64 P0, [R13+URZ+0x16850], R4 ;  /* 0x016850040d0085a7 */ /* 0x000ea4000800007f */
[----:B--2---:R-:W-:Y:S05]  /*1c860*/  @!P0 BRA `(.L_x_2397) ;  /* 0xfffffffc00f08947 */ /* 0x004fea000383ffff */
[----:B------:R-:W-:Y:S05]  /*1c870*/  BRA `(.L_x_2396) ;  /* 0xffffff5000147947 */ /* 0x000fea000383ffff */
.L_x_2402:
        /* <DEDUP_REMOVED lines=8> */
.L_x_2590:
[----:B------:R-:W-:Y:S02]  /*1c900*/  VIADD R20, R42, 0x30 ;  /* 0x000000302a147836 */ /* 0x000fe40000000000 */
[----:B------:R-:W-:Y:S02]  /*1c910*/  IMAD.MOV.U32 R13, RZ, RZ, R40 ;  /* 0x000000ffff0d7224 */ /* 0x000fe400078e0028 */
[----:B------:R-:W-:-:S07]  /*1c920*/  IMAD.MOV.U32 R0, RZ, RZ, R14 ;  /* 0x000000ffff007224 */ /* 0x000fce00078e000e */
[----:B------:R-:W-:Y:S05]  /*1c930*/  WARPSYNC.COLLECTIVE R15, `(.L_x_2591) ;  /* 0x000000000f087348 */ /* 0x000fea0003c00000 */
[----:B------:R0:W1:Y:S02]  /*1c940*/  SHFL.IDX P6, R14, R13, R12, R11 ;  /* 0x0000000c0d0e7389 */ /* 0x00006400000c000b */
[----:B01----:R-:W-:Y:S01]  /*1c950*/  ENDCOLLECTIVE ;  /* 0x000000000000791b */ /* 0x003fe20003800000 */
.L_x_2591:
        /* <DEDUP_REMOVED lines=12> */
.L_x_2592:
[----:B------:R-:W-:-:S04]  /*1ca20*/  @!P3 LEA R28, P5, R44, R3, 0x1 ;  /* 0x000000032c1cb211 */ /* 0x000fc800078a08ff */
[----:B------:R-:W-:Y:S01]  /*1ca30*/  @!P3 LEA.HI.X R3, R44, R0, R43, 0x1, P5 ;  /* 0x000000002c03b211 */ /* 0x000fe200028f0c2b */
[----:B------:R-:W-:Y:S02]  /*1ca40*/  IMAD.MOV.U32 R13, RZ, RZ, R40 ;  /* 0x000000ffff0d7224 */ /* 0x000fe400078e0028 */
[----:B------:R-:W-:-:S07]  /*1ca50*/  IMAD.MOV.U32 R8, RZ, RZ, R14 ;  /* 0x000000ffff087224 */ /* 0x000fce00078e000e */
[----:B------:R-:W-:Y:S05]  /*1ca60*/  WARPSYNC.COLLECTIVE R15, `(.L_x_2593) ;  /* 0x000000000f087348 */ /* 0x000fea0003c00000 */
[----:B------:R0:W1:Y:S02]  /*1ca70*/  SHFL.IDX P6, R14, R13, R12, R11 ;  /* 0x0000000c0d0e7389 */ /* 0x00006400000c000b */
[----:B01----:R-:W-:Y:S01]  /*1ca80*/  ENDCOLLECTIVE ;  /* 0x000000000000791b */ /* 0x003fe20003800000 */
.L_x_2593:
[----:B------:R-:W-:Y:S02]  /*1ca90*/  IMAD.MOV.U32 R13, RZ, RZ, R41 ;  /* 0x000000ffff0d7224 */ /* 0x000fe400078e0029 */
[----:B------:R-:W-:Y:S02]  /*1caa0*/  IMAD.MOV.U32 R12, RZ, RZ, 0x2 ;  /* 0x00000002ff0c7424 */ /* 0x000fe400078e00ff */
[----:B------:R-:W-:-:S07]  /*1cab0*/  IMAD.MOV.U32 R9, RZ, RZ, R14 ;  /* 0x000000ffff097224 */ /* 0x000fce00078e000e */
[----:B------:R-:W-:Y:S05]  /*1cac0*/  WARPSYNC.COLLECTIVE R15, `(.L_x_2594) ;  /* 0x000000000f087348 */ /* 0x000fea0003c00000 */
[----:B------:R0:W1:Y:S02]  /*1cad0*/  SHFL.IDX P6, R14, R13, R12, R11 ;  /* 0x0000000c0d0e7389 */ /* 0x00006400000c000b */
[----:B01----:R-:W-:Y:S01]  /*1cae0*/  ENDCOLLECTIVE ;  /* 0x000000000000791b */ /* 0x003fe20003800000 */
.L_x_2594:
[----:B------:R-:W-:Y:S01]  /*1caf0*/  @!P4 LEA R20, P1, R44, R9, 0x1 ;  /* 0x000000092c14c211 */ /* 0x000fe200078208ff */
[----:B------:R-:W-:-:S03]  /*1cb00*/  @!P3 IMAD.MOV.U32 R9, RZ, RZ, R3 ;  /* 0x000000ffff09b224 */ /* 0x000fc600078e0003 */
[----:B------:R-:W-:Y:S01]  /*1cb10*/  @!P4 LEA.HI.X R21, R44, R8, R43, 0x1, P1 ;  /* 0x000000082c15c211 */ /* 0x000fe200008f0c2b */
[----:B------:R-:W-:-:S05]  /*1cb20*/  @!P3 IMAD.MOV.U32 R8, RZ, RZ, R28 ;  /* 0x000000ffff08b224 */ /* 0x000fca00078e001c */
[----:B------:R0:W-:Y:S01]  /*1cb30*/  @!P3 ST.E.128 desc[UR40][R8.64], R4 ;  /* 0x000000040800b985 */ /* 0x0001e2000c101d28 */
[----:B------:R-:W-:-:S03]  /*1cb40*/  MOV R13, R40 ;  /* 0x00000028000d7202 */ /* 0x000fc60000000f00 */
[----:B------:R0:W-:Y:S01]  /*1cb50*/  @!P4 ST.E.128 desc[UR40][R20.64], R24 ;  /* 0x000000181400c985 */ /* 0x0001e2000c101d28 */
[----:B------:R-:W-:-:S07]  /*1cb60*/  IMAD.MOV.U32 R10, RZ, RZ, R14 ;  /* 0x000000ffff0a7224 */ /* 0x000fce00078e000e */
[----:B0-----:R-:W-:Y:S05]  /*1cb70*/  WARPSYNC.COLLECTIVE R15, `(.L_x_2595) ;  /* 0x000000000f087348 */ /* 0x001fea0003c00000 */
[----:B------:R1:W2:Y:S02]  /*1cb80*/  SHFL.IDX P6, R14, R13, R12, R11 ;  /* 0x0000000c0d0e7389 */ /* 0x0002a400000c000b */
[----:B012---:R-:W-:Y:S01]  /*1cb90*/  ENDCOLLECTIVE ;  /* 0x000000000000791b */ /* 0x007fe20003800000 */
.L_x_2595:
[----:B------:R-:W-:Y:S02]  /*1cba0*/  IMAD.MOV.U32 R13, RZ, RZ, R41 ;  /* 0x000000ffff0d7224 */ /* 0x000fe400078e0029 */
[----:B------:R-:W-:Y:S01]  /*1cbb0*/  IMAD.MOV.U32 R12, RZ, RZ, 0x3 ;  /* 0x00000003ff0c7424 */ /* 0x000fe200078e00ff */
[----:B------:R-:W-:-:S13]  /*1cbc0*/  @!P2 LEA R45, P5, R44, R14, 0x1 ;  /* 0x0000000e2c2da211 */ /* 0x000fda00078a08ff */
[----:B------:R-:W-:Y:S05]  /*1cbd0*/  WARPSYNC.COLLECTIVE R15, `(.L_x_2596) ;  /* 0x000000000f087348 */ /* 0x000fea0003c00000 */
[----:B------:R0:W1:Y:S02]  /*1cbe0*/  SHFL.IDX P6, R14, R13, R12, R11 ;  /* 0x0000000c0d0e7389 */ /* 0x00006400000c000b */
[----:B01----:R-:W-:Y:S01]  /*1cbf0*/  ENDCOLLECTIVE ;  /* 0x000000000000791b */ /* 0x003fe20003800000 */
.L_x_2596:
        /* <DEDUP_REMOVED lines=9> */
.L_x_2597:
[----:B------:R-:W-:Y:S05]  /*1cc90*/  BRA `(.L_x_2598) ;  /* 0xffffff6400487947 */ /* 0x000fea000383ffff */
.L_x_2404:
[----:B------:R-:W-:Y:S02]  /*1cca0*/  IMAD.MOV.U32 R13, RZ, RZ, R4 ;  /* 0x000000ffff0d7224 */ /* 0x000fe400078e0004 */
[----:B------:R-:W-:Y:S02]  /*1ccb0*/  IMAD.MOV.U32 R12, RZ, RZ, RZ ;  /* 0x000000ffff0c7224 */ /* 0x000fe400078e00ff */
[----:B------:R-:W-:Y:S02]  /*1ccc0*/  IMAD.MOV.U32 R11, RZ, RZ, 0x1c1f ;  /* 0x00001c1fff0b7424 */ /* 0x000fe400078e00ff */
[----:B------:R-:W-:-:S07]  /*1ccd0*/  IMAD.MOV.U32 R15, RZ, RZ, -0x1 ;  /* 0xffffffffff0f7424 */ /* 0x000fce00078e00ff */
[----:B------:R-:W-:Y:S05]  /*1cce0*/  WARPSYNC.COLLECTIVE R15, `(.L_x_2599) ;  /* 0x000000000f087348 */ /* 0x000fea0003c00000 */
[----:B------:R0:W1:Y:S02]  /*1ccf0*/  SHFL.IDX P6, R14, R13, R12, R11 ;  /* 0x0000000c0d0e7389 */ /* 0x00006400000c000b */
[----:B01----:R-:W-:Y:S01]  /*1cd00*/  ENDCOLLECTIVE ;  /* 0x000000000000791b */ /* 0x003fe20003800000 */
.L_x_2599:
[----:B------:R-:W-:Y:S02]  /*1cd10*/  IMAD.MOV.U32 R13, RZ, RZ, R0 ;  /* 0x000000ffff0d7224 */ /* 0x000fe400078e0000 */
[----:B------:R-:W-:-:S07]  /*1cd20*/  IMAD.MOV.U32 R3, RZ, RZ, R14 ;  /* 0x000000ffff037224 */ /* 0x000fce00078e000e */
[----:B------:R-:W-:Y:S05]  /*1cd30*/  WARPSYNC.COLLECTIVE R15, `(.L_x_2600) ;  /* 0x000000000f087348 */ /* 0x000fea0003c00000 */
[----:B------:R0:W1:Y:S02]  /*1cd40*/  SHFL.IDX P6, R14, R13, R12, R11 ;  /* 0x0000000c0d0e7389 */ /* 0x00006400000c000b */
[----:B01----:R-:W-:Y:S01]  /*1cd50*/  ENDCOLLECTIVE ;  /* 0x000000000000791b */ /* 0x003fe20003800000 */
.L_x_2600:
[----:B------:R-:W-:Y:S05]  /*1cd60*/  BRA `(.L_x_2601) ;  /* 0xffffff6800247947 */ /* 0x000fea000383ffff */
.L_x_2407:
[----:B------:R-:W-:Y:S01]  /*1cd70*/  BSSY B1, `(.L_x_2602) ;  /* 0x0000008000017945 */ /* 0x000fe20003800000 */
[----:B---3--:R-:W-:Y:S01]  /*1cd80*/  MOV R13, R4 ;  /* 0x00000004000d7202 */ /* 0x008fe20000000f00 */
[----:B------:R-:W-:Y:S02]  /*1cd90*/  IMAD.MOV.U32 R12, RZ, RZ, 0x1 ;  /* 0x00000001ff0c7424 */ /* 0x000fe400078e00ff */
[----:B------:R-:W-:Y:S02]  /*1cda0*/  IMAD.MOV.U32 R11, RZ, RZ, 0x1c1f ;  /* 0x00001c1fff0b7424 */ /* 0x000fe400078e00ff */
[----:B------:R-:W-:-:S07]  /*1cdb0*/  IMAD.MOV.U32 R15, RZ, RZ, -0x1 ;  /* 0xffffffffff0f7424 */ /* 0x000fce00078e00ff */
[----:B012---:R-:W-:Y:S05]  /*1cdc0*/  WARPSYNC.COLLECTIVE R15, `(.L_x_2603) ;  /* 0x000000000f087348 */ /* 0x007fea0003c00000 */
[----:B--2---:R2:W3:Y:S02]  /*1cdd0*/  SHFL.IDX P6, R14, R13, R12, R11 ;  /* 0x0000000c0d0e7389 */ /* 0x0044e400000c000b */
[----:B0123--:R-:W-:Y:S01]  /*1cde0*/  ENDCOLLECTIVE ;  /* 0x000000000000791b */ /* 0x00ffe20003800000 */
.L_x_2603:
[----:B------:R-:W-:Y:S05]  /*1cdf0*/  BSYNC B1 ;  /* 0x0000000000017941 */ /* 0x000fea0003800000 */
.L_x_2602:
        /* <DEDUP_REMOVED lines=8> */
.L_x_2604:
[----:B------:R-:W-:Y:S05]  /*1ce80*/  BRA `(.L_x_2605) ;  /* 0xffffff6800807947 */ /* 0x000fea000383ffff */
.L_x_2411:
        /* <DEDUP_REMOVED lines=9> */
.L_x_2606:
        /* <DEDUP_REMOVED lines=10> */
.L_x_2607:
[----:B------:R-:W-:Y:S01]  /*1cfc0*/  IMAD.MOV.U32 R13, RZ, RZ, R20 ;  /* 0x000000ffff0d7224 */ /* 0x000fe200078e0014 */
[----:B------:R-:W-:Y:S01]  /*1cfd0*/  MOV R12, 0x1 ;  /* 0x00000001000c7802 */ /* 0x000fe20000000f00 */
[----:B------:R-:W-:-:S07]  /*1cfe0*/  IMAD.MOV.U32 R3, RZ, RZ, R14 ;  /* 0x000000ffff037224 */ /* 0x000fce00078e000e */
[----:B------:R-:W-:Y:S05]  /*1cff0*/  WARPSYNC.COLLECTIVE R15, `(.L_x_2608) ;  /* 0x000000000f087348 */ /* 0x000fea0003c00000 */
[----:B------:R0:W1:Y:S02]  /*1d000*/  SHFL.IDX P6, R14, R13, R12, R11 ;  /* 0x0000000c0d0e7389 */ /* 0x00006400000c000b */
[----:B01----:R-:W-:Y:S01]  /*1d010*/  ENDCOLLECTIVE ;  /* 0x000000000000791b */ /* 0x003fe20003800000 */
.L_x_2608:
[----:B------:R-:W-:-:S04]  /*1d020*/  @!P3 LEA R10, P5, R44, R3, 0x1 ;  /* 0x000000032c0ab211 */ /* 0x000fc800078a08ff */
[----:B------:R-:W-:Y:S01]  /*1d030*/  @!P3 LEA.HI.X R3, R44, R0, R43, 0x1, P5 ;  /* 0x000000002c03b211 */ /* 0x000fe200028f0c2b */
[----:B------:R-:W-:Y:S02]  /*1d040*/  IMAD.MOV.U32 R13, RZ, RZ, R7 ;  /* 0x000000ffff0d7224 */ /* 0x000fe400078e0007 */
[----:B------:R-:W-:-:S07]  /*1d050*/  IMAD.MOV.U32 R4, RZ, RZ, R14 ;  /* 0x000000ffff047224 */ /* 0x000fce00078e000e */
[----:B------:R-:W-:Y:S05]  /*1d060*/  WARPSYNC.COLLECTIVE R15, `(.L_x_2609) ;  /* 0x000000000f087348 */ /* 0x000fea0003c00000 */
[----:B------:R0:W1:Y:S02]  /*1d070*/  SHFL.IDX P6, R14, R13, R12, R11 ;  /* 0x0000000c0d0e7389 */ /* 0x00006400000c000b */
[----:B01----:R-:W-:Y:S01]  /*1d080*/  ENDCOLLECTIVE ;  /* 0x000000000000791b */ /* 0x003fe20003800000 */
.L_x_2609:
[----:B------:R-:W-:Y:S02]  /*1d090*/  IMAD.MOV.U32 R13, RZ, RZ, R20 ;  /* 0x000000ffff0d7224 */ /* 0x000fe400078e0014 */
[----:B------:R-:W-:Y:S02]  /*1d0a0*/  IMAD.MOV.U32 R12, RZ, RZ, 0x2 ;  /* 0x00000002ff0c7424 */ /* 0x000fe400078e00ff */
[----:B------:R-:W-:-:S07]  /*1d0b0*/  IMAD.MOV.U32 R5, RZ, RZ, R14 ;  /* 0x000000ffff057224 */ /* 0x000fce00078e000e */
[----:B------:R-:W-:Y:S05]  /*1d0c0*/  WARPSYNC.COLLECTIVE R15, `(.L_x_2610) ;  /* 0x000000000f087348 */ /* 0x000fea0003c00000 */
[----:B------:R0:W1:Y:S02]  /*1d0d0*/  SHFL.IDX P6, R14, R13, R12, R11 ;  /* 0x0000000c0d0e7389 */ /* 0x00006400000c000b */
[----:B01----:R-:W-:Y:S01]  /*1d0e0*/  ENDCOLLECTIVE ;  /* 0x000000000000791b */ /* 0x003fe20003800000 */
.L_x_2610:
[----:B------:R-:W-:-:S04]  /*1d0f0*/  @!P4 LEA R8, P1, R44, R5, 0x1 ;  /* 0x000000052c08c211 */ /* 0x000fc800078208ff */
[----:B------:R-:W-:Y:S01]  /*1d100*/  @!P4 LEA.HI.X R9, R44, R4, R43, 0x1, P1 ;  /* 0x000000042c09c211 */ /* 0x000fe200008f0c2b */
[----:B------:R-:W-:Y:S02]  /*1d110*/  IMAD.MOV.U32 R13, RZ, RZ, R7 ;  /* 0x000000ffff0d7224 */ /* 0x000fe400078e0007 */
[----:B------:R-:W-:-:S07]  /*1d120*/  IMAD.MOV.U32 R6, RZ, RZ, R14 ;  /* 0x000000ffff067224 */ /* 0x000fce00078e000e */
[----:B------:R-:W-:Y:S05]  /*1d130*/  WARPSYNC.COLLECTIVE R15, `(.L_x_2611) ;  /* 0x000000000f087348 */ /* 0x000fea0003c00000 */
[----:B------:R0:W1:Y:S02]  /*1d140*/  SHFL.IDX P6, R14, R13, R12, R11 ;  /* 0x0000000c0d0e7389 */ /* 0x00006400000c000b */
[----:B01----:R-:W-:Y:S01]  /*1d150*/  ENDCOLLECTIVE ;  /* 0x000000000000791b */ /* 0x003fe20003800000 */
.L_x_2611:
[----:B------:R-:W-:Y:S02]  /*1d160*/  @!P3 IMAD.MOV.U32 R11, RZ, RZ, R3 ;  /* 0x000000ffff0bb224 */ /* 0x000fe400078e0003 */
[----:B------:R-:W-:Y:S02]  /*1d170*/  IMAD.MOV.U32 R13, RZ, RZ, R20 ;  /* 0x000000ffff0d7224 */ /* 0x000fe400078e0014 */
[----:B------:R-:W-:Y:S01]  /*1d180*/  IMAD.MOV.U32 R12, RZ, RZ, 0x3 ;  /* 0x00000003ff0c7424 */ /* 0x000fe200078e00ff */
[----:B------:R0:W-:Y:S04]  /*1d190*/  @!P3 ST.E.128 desc[UR40][R10.64], RZ ;  /* 0x000000ff0a00b985 */ /* 0x0001e8000c101d28 */
[----:B------:R1:W-:Y:S01]  /*1d1a0*/  @!P4 ST.E.128 desc[UR40][R8.64], RZ ;  /* 0x000000ff0800c985 */ /* 0x0003e2000c101d28 */
[----:B------:R-:W-:-:S04]  /*1d1b0*/  @!P2 LEA R25, P5, R44, R14, 0x1 ;  /* 0x0000000e2c19a211 */ /* 0x000fc800078a08ff */
[----:B------:R-:W-:Y:S01]  /*1d1c0*/  @!P2 LEA.HI.X R5, R44, R6, R43, 0x1, P5 ;  /* 0x000000062c05a211 */ /* 0x000fe200028f0c2b */
[----:B0-----:R-:W-:Y:S01]  /*1d1d0*/  IMAD.MOV.U32 R11, RZ, RZ, 0x181f ;  /* 0x0000181fff0b7424 */ /* 0x001fe200078e00ff */
[----:B------:R-:W-:-:S07]  /*1d1e0*/  @!P2 MOV R4, R25 ;  /* 0x000000190004a202 */ /* 0x000fce0000000f00 */
[----:B-1----:R-:W-:Y:S05]  /*1d1f0*/  WARPSYNC.COLLECTIVE R15, `(.L_x_2612) ;  /* 0x000000000f087348 */ /* 0x002fea0003c00000 */
[----:B------:R0:W2:Y:S02]  /*1d200*/  SHFL.IDX P6, R14, R13, R12, R11 ;  /* 0x0000000c0d0e7389 */ /* 0x0000a400000c000b */
[----:B012---:R-:W-:Y:S01]  /*1d210*/  ENDCOLLECTIVE ;  /* 0x000000000000791b */ /* 0x007fe20003800000 */
.L_x_2612:
[----:B------:R0:W-:Y:S01]  /*1d220*/  @!P2 ST.E.128 desc[UR40][R4.64], RZ ;  /* 0x000000ff0400a985 */ /* 0x0001e2000c101d28 */
[----:B------:R-:W-:Y:S02]  /*1d230*/  IMAD.MOV.U32 R13, RZ, RZ, R7 ;  /* 0x000000ffff0d7224 */ /* 0x000fe400078e0007 */
[----:B------:R-:W-:-:S07]  /*1d240*/  IMAD.MOV.U32 R0, RZ, RZ, R14 ;  /* 0x000000ffff007224 */ /* 0x000fce00078e000e */
[----:B0-----:R-:W-:Y:S05]  /*1d250*/  WARPSYNC.COLLECTIVE R15, `(.L_x_2613) ;  /* 0x000000000f087348 */ /* 0x001fea0003c00000 */
[----:B------:R1:W2:Y:S02]  /*1d260*/  SHFL.IDX P6, R14, R13, R12, R11 ;  /* 0x0000000c0d0e7389 */ /* 0x0002a400000c000b */
[----:B012---:R-:W-:Y:S01]  /*1d270*/  ENDCOLLECTIVE ;  /* 0x000000000000791b */ /* 0x007fe20003800000 */
.L_x_2613:
[----:B------:R-:W-:Y:S05]  /*1d280*/  BRA `(.L_x_2614) ;  /* 0xffffff7000887947 */ /* 0x000fea000383ffff */
.L_x_2430:
[----:B------:R-:W0:Y:S01]  /*1d290*/  S2R R6, SR_TID.X ;  /* 0x0000000000067919 */ /* 0x000e220000002100 */
[----:B------:R-:W-:Y:S01]  /*1d2a0*/  BSSY B1, `(.L_x_2615) ;  /* 0x000000a000017945 */ /* 0x000fe20003800000 */
[----:B------:R-:W-:Y:S02]  /*1d2b0*/  IMAD.MOV.U32 R12, RZ, RZ, RZ ;  /* 0x000000ffff0c7224 */ /* 0x000fe400078e00ff */
[----:B-1----:R-:W-:Y:S02]  /*1d2c0*/  IMAD.MOV.U32 R11, RZ, RZ, 0x1f ;  /* 0x0000001fff0b7424 */ /* 0x002fe400078e00ff */
[----:B------:R-:W-:Y:S01]  /*1d2d0*/  IMAD.MOV.U32 R15, RZ, RZ, -0x1 ;  /* 0xffffffffff0f7424 */ /* 0x000fe200078e00ff */
[----:B0-----:R-:W-:-:S04]  /*1d2e0*/  SHF.R.U32.HI R6, RZ, 0x5, R6 ;  /* 0x00000005ff067819 */ /* 0x001fc80000011606 */
[----:B------:R-:W-:-:S05]  /*1d2f0*/  LOP3.LUT R6, R6, 0x3, RZ, 0xc0, !PT ;  /* 0x0000000306067812 */ /* 0x000fca00078ec0ff */
[----:B------:R-:W-:-:S07]  /*1d300*/  IMAD.MOV.U32 R13, RZ, RZ, R6 ;  /* 0x000000ffff0d7224 */ /* 0x000fce00078e0006 */
[----:B------:R-:W-:Y:S05]  /*1d310*/  WARPSYNC.COLLECTIVE R15, `(.L_x_2616) ;  /* 0x000000000f087348 */ /* 0x000fea0003c00000 */
[----:B------:R0:W1:Y:S02]  /*1d320*/  SHFL.IDX P6, R14, R13, R12, R11 ;  /* 0x0000000c0d0e7389 */ /* 0x00006400000c000b */
[----:B01----:R-:W-:Y:S01]  /*1d330*/  ENDCOLLECTIVE ;  /* 0x000000000000791b */ /* 0x003fe20003800000 */
.L_x_2616:
[----:B------:R-:W-:Y:S05]  /*1d340*/  BSYNC B1 ;  /* 0x0000000000017941 */ /* 0x000fea0003800000 */
.L_x_2615:
[----:B------:R-:W-:Y:S05]  /*1d350*/  BRA `(.L_x_2617) ;  /* 0xffffff8c00647947 */ /* 0x000fea000383ffff */
.L_x_2432:
[----:B------:R-:W-:Y:S01]  /*1d360*/  BSSY B1, `(.L_x_2618) ;  /* 0x0000006000017945 */ /* 0x000fe20003800000 */
[----:B------:R-:W-:-:S07]  /*1d370*/  IMAD.MOV.U32 R15, RZ, RZ, -0x1 ;  /* 0xffffffffff0f7424 */ /* 0x000fce00078e00ff */
[----:B01----:R-:W-:Y:S05]  /*1d380*/  WARPSYNC.COLLECTIVE R15, `(.L_x_2619) ;  /* 0x000000000f0c7348 */ /* 0x003fea0003c00000 */
[----:B------:R-:W-:Y:S02]  /*1d390*/  ELECT P6, UR62, PT ;  /* 0x00000000003e782f */ /* 0x000fe400038c0000 */
[----:B------:R-:W-:Y:S01]  /*1d3a0*/  MOV R14, UR62 ;  /* 0x0000003e000e7c02 */ /* 0x000fe20008000f00 */
[----:B01----:R-:W-:Y:S10]  /*1d3b0*/  ENDCOLLECTIVE ;  /* 0x000000000000791b */ /* 0x003ff40003800000 */
.L_x_2619:
[----:B------:R-:W-:Y:S05]  /*1d3c0*/  BSYNC B1 ;  /* 0x0000000000017941 */ /* 0x000fea0003800000 */
.L_x_2618:
[----:B------:R-:W-:Y:S05]  /*1d3d0*/  BRA `(.L_x_2431) ;  /* 0xffffff8c005c7947 */ /* 0x000fea000383ffff */
.L_x_2434:
[----:B0-----:R0:W2:Y:S02]  /*1d3e0*/  SYNCS.PHASECHK.TRANS64.TRYWAIT P0, [R16+URZ+0x16820], R6 ;  /* 0x01682006100075a7 */ /* 0x0010a4000800017f */
[----:B--2---:R-:W-:Y:S05]  /*1d3f0*/  @!P0 NANOSLEEP.SYNCS 0x989680 ;  /* 0x009896800000895d */ /* 0x004fea0003900000 */
[----:B------:R-:W2:Y:S02]  /*1d400*/  @!P0 SYNCS.PHASECHK.TRANS64 P0, [R16+URZ+0x16820], R6 ;  /* 0x01682006100085a7 */ /* 0x000ea4000800007f */
[----:B--2---:R-:W-:Y:S05]  /*1d410*/  @!P0 BRA `(.L_x_2434) ;  /* 0xfffffffc00f08947 */ /* 0x004fea000383ffff */
[----:B------:R-:W-:Y:S05]  /*1d420*/  BRA `(.L_x_2620) ;  /* 0xffffff8c006c7947 */ /* 0x000fea000383ffff */
.L_x_2438:
[----:B0-----:R0:W2:Y:S02]  /*1d430*/  SYNCS.PHASECHK.TRANS64.TRYWAIT P0, [R6+URZ+0x168a0], R7 ;  /* 0x0168a007060075a7 */ /* 0x0010a4000800017f */
[----:B--2---:R-:W-:Y:S05]  /*1d440*/  @!P0 NANOSLEEP.SYNCS 0x989680 ;  /* 0x009896800000895d */ /* 0x004fea0003900000 */
[----:B------:R-:W2:Y:S02]  /*1d450*/  @!P0 SYNCS.PHASECHK.TRANS64 P0, [R6+URZ+0x168a0], R7 ;  /* 0x0168a007060085a7 */ /* 0x000ea4000800007f */
[----:B--2---:R-:W-:Y:S05]  /*1d460*/  @!P0 BRA `(.L_x_2438) ;  /* 0xfffffffc00f08947 */ /* 0x004fea000383ffff */
[----:B------:R-:W-:Y:S05]  /*1d470*/  BRA `(.L_x_2621) ;  /* 0xffffff8c00887947 */ /* 0x000fea000383ffff */
.L_x_2443:
[----:B-1----:R1:W2:Y:S02]  /*1d480*/  SYNCS.PHASECHK.TRANS64.TRYWAIT P0, [R6+URZ+0x168c0], R7 ;  /* 0x0168c007060075a7 */ /* 0x0022a4000800017f */
[----:B--2---:R-:W-:Y:S05]  /*1d490*/  @!P0 NANOSLEEP.SYNCS 0x989680 ;  /* 0x009896800000895d */ /* 0x004fea0003900000 */
[----:B------:R-:W2:Y:S02]  /*1d4a0*/  @!P0 SYNCS.PHASECHK.TRANS64 P0, [R6+URZ+0x168c0], R7 ;  /* 0x0168c007060085a7 */ /* 0x000ea4000800007f */
[----:B--2---:R-:W-:Y:S05]  /*1d4b0*/  @!P0 BRA `(.L_x_2443) ;  /* 0xfffffffc00f08947 */ /* 0x004fea000383ffff */
[----:B------:R-:W-:Y:S05]  /*1d4c0*/  BRA `(.L_x_2622) ;  /* 0xffffff9000087947 */ /* 0x000fea000383ffff */
.L_x_2450:
[----:B--2---:R2:W3:Y:S02]  /*1d4d0*/  SYNCS.PHASECHK.TRANS64.TRYWAIT P1, [R6+URZ+0x168a0], R7 ;  /* 0x0168a007060075a7 */ /* 0x0044e4000802017f */
[----:B---3--:R-:W-:Y:S05]  /*1d4e0*/  @!P1 NANOSLEEP.SYNCS 0x989680 ;  /* 0x009896800000995d */ /* 0x008fea0003900000 */
[----:B------:R-:W3:Y:S02]  /*1d4f0*/  @!P1 SYNCS.PHASECHK.TRANS64 P1, [R6+URZ+0x168a0], R7 ;  /* 0x0168a007060095a7 */ /* 0x000ee4000802007f */
[----:B---3--:R-:W-:Y:S05]  /*1d500*/  @!P1 BRA `(.L_x_2450) ;  /* 0xfffffffc00f09947 */ /* 0x008fea000383ffff */
[----:B------:R-:W-:Y:S05]  /*1d510*/  BRA `(.L_x_2623) ;  /* 0xffffff9000d47947 */ /* 0x000fea000383ffff */
.L_x_2455:
[----:B0-----:R0:W1:Y:S02]  /*1d520*/  SYNCS.PHASECHK.TRANS64.TRYWAIT P1, [R6+URZ+0x168c0], R7 ;  /* 0x0168c007060075a7 */ /* 0x001064000802017f */
[----:B-1----:R-:W-:Y:S05]  /*1d530*/  @!P1 NANOSLEEP.SYNCS 0x989680 ;  /* 0x009896800000995d */ /* 0x002fea0003900000 */
[----:B------:R-:W1:Y:S02]  /*1d540*/  @!P1 SYNCS.PHASECHK.TRANS64 P1, [R6+URZ+0x168c0], R7 ;  /* 0x0168c007060095a7 */ /* 0x000e64000802007f */
[----:B-1----:R-:W-:Y:S05]  /*1d550*/  @!P1 BRA `(.L_x_2455) ;  /* 0xfffffffc00f09947 */ /* 0x002fea000383ffff */
[----:B------:R-:W-:Y:S05]  /*1d560*/  BRA `(.L_x_2624) ;  /* 0xffffff94004c7947 */ /* 0x000fea000383ffff */
.L_x_2470:
[----:B------:R-:W4:Y:S01]  /*1d570*/  S2R R20, SR_TID.X ;  /* 0x0000000000147919 */ /* 0x000f220000002100 */
[----:B------:R-:W-:Y:S01]  /*1d580*/  BSSY B0, `(.L_x_2625) ;  /* 0x000000a000007945 */ /* 0x000fe20003800000 */
[----:B------:R-:W-:Y:S02]  /*1d590*/  IMAD.MOV.U32 R12, RZ, RZ, RZ ;  /* 0x000000ffff0c7224 */ /* 0x000fe400078e00ff */
[----:B-1----:R-:W-:Y:S02]  /*1d5a0*/  IMAD.MOV.U32 R11, RZ, RZ, 0x1f ;  /* 0x0000001fff0b7424 */ /* 0x002fe400078e00ff */
[----:B------:R-:W-:Y:S01]  /*1d5b0*/  IMAD.MOV.U32 R15, RZ, RZ, -0x1 ;  /* 0xffffffffff0f7424 */ /* 0x000fe200078e00ff */
[----:B----4-:R-:W-:-:S04]  /*1d5c0*/  SHF.R.U32.HI R20, RZ, 0x5, R20 ;  /* 0x00000005ff147819 */ /* 0x010fc80000011614 */
[----:B------:R-:W-:-:S05]  /*1d5d0*/  LOP3.LUT R20, R20, 0x3, RZ, 0xc0, !PT ;  /* 0x0000000314147812 */ /* 0x000fca00078ec0ff */
[----:B------:R-:W-:-:S07]  /*1d5e0*/  IMAD.MOV.U32 R13, RZ, RZ, R20 ;  /* 0x000000ffff0d7224 */ /* 0x000fce00078e0014 */
[----:B0-23--:R-:W-:Y:S05]  /*1d5f0*/  WARPSYNC.COLLECTIVE R15, `(.L_x_2626) ;  /* 0x000000000f087348 */ /* 0x00dfea0003c00000 */
[----:B------:R1:W4:Y:S02]  /*1d600*/  SHFL.IDX P6, R14, R13, R12, R11 ;  /* 0x0000000c0d0e7389 */ /* 0x00032400000c000b */
[----:B01234-:R-:W-:Y:S01]  /*1d610*/  ENDCOLLECTIVE ;  /* 0x000000000000791b */ /* 0x01ffe20003800000 */
.L_x_2626:
[----:B------:R-:W-:Y:S05]  /*1d620*/  BSYNC B0 ;  /* 0x0000000000007941 */ /* 0x000fea0003800000 */
.L_x_2625:
[----:B------:R-:W-:Y:S05]  /*1d630*/  BRA `(.L_x_2627) ;  /* 0xffffffa0002c7947 */ /* 0x000fea000383ffff */
.L_x_2472:
[----:B------:R-:W-:Y:S01]  /*1d640*/  BSSY B0, `(.L_x_2628) ;  /* 0x0000006000007945 */ /* 0x000fe20003800000 */
[----:B------:R-:W-:-:S07]  /*1d650*/  IMAD.MOV.U32 R15, RZ, RZ, -0x1 ;  /* 0xffffffffff0f7424 */ /* 0x000fce00078e00ff */
[----:B0123--:R-:W-:Y:S05]  /*1d660*/  WARPSYNC.COLLECTIVE R15, `(.L_x_2629) ;  /* 0x000000000f0c7348 */ /* 0x00ffea0003c00000 */
[----:B------:R-:W-:Y:S02]  /*1d670*/  ELECT P6, UR62, PT ;  /* 0x00000000003e782f */ /* 0x000fe400038c0000 */
[----:B------:R-:W-:Y:S01]  /*1d680*/  MOV R14, UR62 ;  /* 0x0000003e000e7c02 */ /* 0x000fe20008000f00 */
[----:B0123--:R-:W-:Y:S10]  /*1d690*/  ENDCOLLECTIVE ;  /* 0x000000000000791b */ /* 0x00fff40003800000 */
.L_x_2629:
[----:B------:R-:W-:Y:S05]  /*1d6a0*/  BSYNC B0 ;  /* 0x0000000000007941 */ /* 0x000fea0003800000 */
.L_x_2628:
[----:B------:R-:W-:Y:S05]  /*1d6b0*/  BRA `(.L_x_2630) ;  /* 0xffffffa000347947 */ /* 0x000fea000383ffff */
.L_x_2474:
[----:B0-----:R0:W4:Y:S02]  /*1d6c0*/  SYNCS.PHASECHK.TRANS64.TRYWAIT P0, [R0+URZ+0x16840], R2 ;  /* 0x01684002000075a7 */ /* 0x001124000800017f */
[----:B----4-:R-:W-:Y:S05]  /*1d6d0*/  @!P0 NANOSLEEP.SYNCS 0x989680 ;  /* 0x009896800000895d */ /* 0x010fea0003900000 */
[----:B------:R-:W4:Y:S02]  /*1d6e0*/  @!P0 SYNCS.PHASECHK.TRANS64 P0, [R0+URZ+0x16840], R2 ;  /* 0x01684002000085a7 */ /* 0x000f24000800007f */
[----:B----4-:R-:W-:Y:S05]  /*1d6f0*/  @!P0 BRA `(.L_x_2474) ;  /* 0xfffffffc00f08947 */ /* 0x010fea000383ffff */
[----:B------:R-:W-:Y:S05]  /*1d700*/  BRA `(.L_x_2631) ;  /* 0xffffffa000887947 */ /* 0x000fea000383ffff */
.L_x_2478:
        /* <DEDUP_REMOVED lines=12> */
.L_x_2632:
[----:B------:R-:W-:Y:S02]  /*1d7d0*/  IMAD.MOV.U32 R13, RZ, RZ, R0 ;  /* 0x000000ffff0d7224 */ /* 0x000fe400078e0000 */
[----:B------:R-:W-:-:S07]  /*1d7e0*/  IMAD.MOV.U32 R7, RZ, RZ, R14 ;  /* 0x000000ffff077224 */ /* 0x000fce00078e000e */
[----:B------:R-:W-:Y:S05]  /*1d7f0*/  WARPSYNC.COLLECTIVE R15, `(.L_x_2633) ;  /* 0x000000000f087348 */ /* 0x000fea0003c00000 */
[----:B------:R0:W1:Y:S02]  /*1d800*/  SHFL.IDX P6, R14, R13, R12, R11 ;  /* 0x0000000c0d0e7389 */ /* 0x00006400000c000b */
[----:B01----:R-:W-:Y:S01]  /*1d810*/  ENDCOLLECTIVE ;  /* 0x000000000000791b */ /* 0x003fe20003800000 */
.L_x_2633:
[----:B------:R-:W-:Y:S02]  /*1d820*/  IMAD.MOV.U32 R13, RZ, RZ, R4 ;  /* 0x000000ffff0d7224 */ /* 0x000fe400078e0004 */
[----:B------:R-:W-:Y:S01]  /*1d830*/  IMAD.MOV.U32 R12, RZ, RZ, 0x1 ;  /* 0x00000001ff0c7424 */ /* 0x000fe200078e00ff */
[----:B------:R-:W-:-:S07]  /*1d840*/  MOV R6, R14 ;  /* 0x0000000e00067202 */ /* 0x000fce0000000f00 */
[----:B------:R-:W-:Y:S05]  /*1d850*/  WARPSYNC.COLLECTIVE R15, `(.L_x_2634) ;  /* 0x000000000f087348 */ /* 0x000fea0003c00000 */
[----:B------:R0:W1:Y:S02]  /*1d860*/  SHFL.IDX P6, R14, R13, R12, R11 ;  /* 0x0000000c0d0e7389 */ /* 0x00006400000c000b */
[----:B01----:R-:W-:Y:S01]  /*1d870*/  ENDCOLLECTIVE ;  /* 0x000000000000791b */ /* 0x003fe20003800000 */
.L_x_2634:
[----:B------:R-:W-:-:S05]  /*1d880*/  @!P1 LEA R6, P2, R20, R6, 0x1 ;  /* 0x0000000614069211 */ /* 0x000fca00078408ff */
[----:B------:R-:W-:-:S05]  /*1d890*/  @!P1 IMAD.X R7, RZ, RZ, R7, P2 ;  /* 0x000000ffff079224 */ /* 0x000fca00010e0607 */
[----:B------:R-:W-:Y:S01]  /*1d8a0*/  @!PT LDS RZ, [RZ] ;  /* 0x00000000fffff984 */ /* 0x000fe20000000800 */
[----:B------:R-:W-:Y:S01]  /*1d8b0*/  @!PT LDS RZ, [RZ] ;  /* 0x00000000fffff984 */ /* 0x000fe20000000800 */
[----:B------:R-:W-:Y:S01]  /*1d8c0*/  @!PT LDS RZ, [RZ] ;  /* 0x00000000fffff984 */ /* 0x000fe20000000800 */
[----:B------:R0:W-:Y:S01]  /*1d8d0*/  @!P1 LDGSTS.E.BYPASS.LTC128B.128 [R10+0x8400], desc[UR40][R6.64], !P0 ;  /* 0x08400000060a9fae */ /* 0x0001e2000c101d68 */
[----:B------:R-:W-:Y:S01]  /*1d8e0*/  ISETP.GE.AND P1, PT, R8, R3, PT ;  /* 0x000000030800720c */ /* 0x000fe20003f26270 */
[----:B------:R-:W-:Y:S02]  /*1d8f0*/  IMAD.MOV.U32 R13, RZ, RZ, R0 ;  /* 0x000000ffff0d7224 */ /* 0x000fe400078e0000 */
[----:B0-----:R-:W-:-:S10]  /*1d900*/  IMAD.MOV.U32 R6, RZ, RZ, R14 ;  /* 0x000000ffff067224 */ /* 0x001fd400078e000e */
[----:B------:R-:W-:Y:S05]  /*1d910*/  WARPSYNC.COLLECTIVE R15, `(.L_x_2635) ;  /* 0x000000000f087348 */ /* 0x000fea0003c00000 */
[----:B------:R0:W1:Y:S02]  /*1d920*/  SHFL.IDX P6, R14, R13, R12, R11 ;  /* 0x0000000c0d0e7389 */ /* 0x00006400000c000b */
[----:B01----:R-:W-:Y:S01]  /*1d930*/  ENDCOLLECTIVE ;  /* 0x000000000000791b */ /* 0x003fe20003800000 */
.L_x_2635:
[----:B------:R-:W-:Y:S02]  /*1d940*/  IMAD.MOV.U32 R13, RZ, RZ, R4 ;  /* 0x000000ffff0d7224 */ /* 0x000fe400078e0004 */
[----:B------:R-:W-:Y:S02]  /*1d950*/  IMAD.MOV.U32 R12, RZ, RZ, 0x2 ;  /* 0x00000002ff0c7424 */ /* 0x000fe400078e00ff */
[----:B------:R-:W-:-:S07]  /*1d960*/  IMAD.MOV.U32 R7, RZ, RZ, R14 ;  /* 0x000000ffff077224 */ /* 0x000fce00078e000e */
[----:B------:R-:W-:Y:S05]  /*1d970*/  WARPSYNC.COLLECTIVE R15, `(.L_x_2636) ;  /* 0x000000000f087348 */ /* 0x000fea0003c00000 */
[----:B------:R0:W1:Y:S02]  /*1d980*/  SHFL.IDX P6, R14, R13, R12, R11 ;  /* 0x0000000c0d0e7389 */ /* 0x00006400000c000b */
[----:B01----:R-:W-:Y:S01]  /*1d990*/  ENDCOLLECTIVE ;  /* 0x000000000000791b */ /* 0x003fe20003800000 */
.L_x_2636:
        /* <DEDUP_REMOVED lines=16> */
.L_x_2637:
[----:B------:R-:W-:Y:S01]  /*1daa0*/  MOV R13, R4 ;  /* 0x00000004000d7202 */ /* 0x000fe20000000f00 */
[----:B------:R-:W-:Y:S02]  /*1dab0*/  IMAD.MOV.U32 R12, RZ, RZ, 0x3 ;  /* 0x00000003ff0c7424 */ /* 0x000fe400078e00ff */
[----:B------:R-:W-:-:S07]  /*1dac0*/  IMAD.MOV.U32 R7, RZ, RZ, R14 ;  /* 0x000000ffff077224 */ /* 0x000fce00078e000e */
[----:B------:R-:W-:Y:S05]  /*1dad0*/  WARPSYNC.COLLECTIVE R15, `(.L_x_2638) ;  /* 0x000000000f087348 */ /* 0x000fea0003c00000 */
[----:B------:R0:W1:Y:S02]  /*1dae0*/  SHFL.IDX P6, R14, R13, R12, R11 ;  /* 0x0000000c0d0e7389 */ /* 0x00006400000c000b */
[----:B01----:R-:W-:Y:S01]  /*1daf0*/  ENDCOLLECTIVE ;  /* 0x000000000000791b */ /* 0x003fe20003800000 */
.L_x_2638:
        /* <DEDUP_REMOVED lines=16> */
.L_x_2639:
[----:B------:R-:W-:Y:S02]  /*1dc00*/  IMAD.MOV.U32 R13, RZ, RZ, R4 ;  /* 0x000000ffff0d7224 */ /* 0x000fe400078e0004 */
[----:B------:R-:W-:Y:S02]  /*1dc10*/  IMAD.MOV.U32 R12, RZ, RZ, 0x4 ;  /* 0x00000004ff0c7424 */ /* 0x000fe400078e00ff */
[----:B------:R-:W-:-:S07]  /*1dc20*/  IMAD.MOV.U32 R7, RZ, RZ, R14 ;  /* 0x000000ffff077224 */ /* 0x000fce00078e000e */
[----:B------:R-:W-:Y:S05]  /*1dc30*/  WARPSYNC.COLLECTIVE R15, `(.L_x_2640) ;  /* 0x000000000f087348 */ /* 0x000fea0003c00000 */
[----:B------:R0:W1:Y:S02]  /*1dc40*/  SHFL.IDX P6, R14, R13, R12, R11 ;  /* 0x0000000c0d0e7389 */ /* 0x00006400000c000b */
[----:B01----:R-:W-:Y:S01]  /*1dc50*/  ENDCOLLECTIVE ;  /* 0x000000000000791b */ /* 0x003fe20003800000 */
.L_x_2640:
        /* <DEDUP_REMOVED lines=16> */
.L_x_2641:
[----:B------:R-:W-:Y:S02]  /*1dd60*/  IMAD.MOV.U32 R13, RZ, RZ, R4 ;  /* 0x000000ffff0d7224 */ /* 0x000fe400078e0004 */
[----:B------:R-:W-:Y:S02]  /*1dd70*/  IMAD.MOV.U32 R12, RZ, RZ, 0x5 ;  /* 0x00000005ff0c7424 */ /* 0x000fe400078e00ff */
[----:B------:R-:W-:-:S07]  /*1dd80*/  IMAD.MOV.U32 R7, RZ, RZ, R14 ;  /* 0x000000ffff077224 */ /* 0x000fce00078e000e */
[----:B------:R-:W-:Y:S05]  /*1dd90*/  WARPSYNC.COLLECTIVE R15, `(.L_x_2642) ;  /* 0x000000000f087348 */ /* 0x000fea0003c00000 */
[----:B------:R0:W1:Y:S02]  /*1dda0*/  SHFL.IDX P6, R14, R13, R12, R11 ;  /* 0x0000000c0d0e7389 */ /* 0x00006400000c000b */
[----:B01----:R-:W-:Y:S01]  /*1ddb0*/  ENDCOLLECTIVE ;  /* 0x000000000000791b */ /* 0x003fe20003800000 */
.L_x_2642:
        /* <DEDUP_REMOVED lines=16> */
.L_x_2643:
[----:B------:R-:W-:Y:S02]  /*1dec0*/  IMAD.MOV.U32 R13, RZ, RZ, R4 ;  /* 0x000000ffff0d7224 */ /* 0x000fe400078e0004 */
[----:B------:R-:W-:Y:S02]  /*1ded0*/  IMAD.MOV.U32 R12, RZ, RZ, 0x6 ;  /* 0x00000006ff0c7424 */ /* 0x000fe400078e00ff */
[----:B------:R-:W-:-:S07]  /*1dee0*/  IMAD.MOV.U32 R7, RZ, RZ, R14 ;  /* 0x000000ffff077224 */ /* 0x000fce00078e000e */
[----:B------:R-:W-:Y:S05]  /*1def0*/  WARPSYNC.COLLECTIVE R15, `(.L_x_2644) ;  /* 0x000000000f087348 */ /* 0x000fea0003c00000 */
[----:B------:R0:W1:Y:S02]  /*1df00*/  SHFL.IDX P6, R14, R13, R12, R11 ;  /* 0x0000000c0d0e7389 */ /* 0x00006400000c000b */
[----:B01----:R-:W-:Y:S01]  /*1df10*/  ENDCOLLECTIVE ;  /* 0x000000000000791b */ /* 0x003fe20003800000 */
.L_x_2644:
        /* <DEDUP_REMOVED lines=16> */
.L_x_2645:
[----:B------:R-:W-:Y:S02]  /*1e020*/  IMAD.MOV.U32 R13, RZ, RZ, R4 ;  /* 0x000000ffff0d7224 */ /* 0x000fe400078e0004 */
[----:B------:R-:W-:Y:S02]  /*1e030*/  IMAD.MOV.U32 R12, RZ, RZ, 0x7 ;  /* 0x00000007ff0c7424 */ /* 0x000fe400078e00ff */
[----:B------:R-:W-:-:S07]  /*1e040*/  IMAD.MOV.U32 R7, RZ, RZ, R14 ;  /* 0x000000ffff077224 */ /* 0x000fce00078e000e */
[----:B------:R-:W-:Y:S05]  /*1e050*/  WARPSYNC.COLLECTIVE R15, `(.L_x_2646) ;  /* 0x000000000f087348 */ /* 0x000fea0003c00000 */
[----:B------:R0:W1:Y:S02]  /*1e060*/  SHFL.IDX P6, R14, R13, R12, R11 ;  /* 0x0000000c0d0e7389 */ /* 0x00006400000c000b */
[----:B01----:R-:W-:Y:S01]  /*1e070*/  ENDCOLLECTIVE ;  /* 0x000000000000791b */ /* 0x003fe20003800000 */
.L_x_2646:
        /* <DEDUP_REMOVED lines=11> */
.L_x_2647:
        /* <DEDUP_REMOVED lines=13> */
.L_x_2648:
        /* <DEDUP_REMOVED lines=13> */
.L_x_2649:
[----:B------:R-:W-:Y:S02]  /*1e2d0*/  IMAD.MOV.U32 R13, RZ, RZ, R2 ;  /* 0x000000ffff0d7224 */ /* 0x000fe400078e0002 */
[----:B------:R-:W-:Y:S02]  /*1e2e0*/  IMAD.MOV.U32 R12, RZ, RZ, 0x1 ;  /* 0x00000001ff0c7424 */ /* 0x000fe400078e00ff */
[----:B------:R-:W-:-:S07]  /*1e2f0*/  IMAD.MOV.U32 R0, RZ, RZ, R14 ;  /* 0x000000ffff007224 */ /* 0x000fce00078e000e */
[----:B------:R-:W-:Y:S05]  /*1e300*/  WARPSYNC.COLLECTIVE R15, `(.L_x_2650) ;  /* 0x000000000f087348 */ /* 0x000fea0003c00000 */
[----:B------:R0:W1:Y:S02]  /*1e310*/  SHFL.IDX P6, R14, R13, R12, R11 ;  /* 0x0000000c0d0e7389 */ /* 0x00006400000c000b */
[----:B01----:R-:W-:Y:S01]  /*1e320*/  ENDCOLLECTIVE ;  /* 0x000000000000791b */ /* 0x003fe20003800000 */
.L_x_2650:
        /* <DEDUP_REMOVED lines=15> */
.L_x_2651:
[----:B------:R-:W-:Y:S02]  /*1e420*/  IMAD.MOV.U32 R13, RZ, RZ, R2 ;  /* 0x000000ffff0d7224 */ /* 0x000fe400078e0002 */
[----:B------:R-:W-:Y:S02]  /*1e430*/  IMAD.MOV.U32 R12, RZ, RZ, 0x2 ;  /* 0x00000002ff0c7424 */ /* 0x000fe400078e00ff */
[----:B------:R-:W-:-:S07]  /*1e440*/  IMAD.MOV.U32 R6, RZ, RZ, R14 ;  /* 0x000000ffff067224 */ /* 0x000fce00078e000e */
[----:B------:R-:W-:Y:S05]  /*1e450*/  WARPSYNC.COLLECTIVE R15, `(.L_x_2652) ;  /* 0x000000000f087348 */ /* 0x000fea0003c00000 */
[----:B------:R0:W1:Y:S02]  /*1e460*/  SHFL.IDX P6, R14, R13, R12, R11 ;  /* 0x0000000c0d0e7389 */ /* 0x00006400000c000b */
[----:B01----:R-:W-:Y:S01]  /*1e470*/  ENDCOLLECTIVE ;  /* 0x000000000000791b */ /* 0x003fe20003800000 */
.L_x_2652:
        /* <DEDUP_REMOVED lines=13> */
.L_x_2653:
[----:B------:R-:W-:Y:S02]  /*1e550*/  IMAD.MOV.U32 R13, RZ, RZ, R2 ;  /* 0x000000ffff0d7224 */ /* 0x000fe400078e0002 */
[----:B------:R-:W-:Y:S02]  /*1e560*/  IMAD.MOV.U32 R12, RZ, RZ, 0x3 ;  /* 0x00000003ff0c7424 */ /* 0x000fe400078e00ff */
[----:B------:R-:W-:-:S07]  /*1e570*/  IMAD.MOV.U32 R6, RZ, RZ, R14 ;  /* 0x000000ffff067224 */ /* 0x000fce00078e000e */
[----:B------:R-:W-:Y:S05]  /*1e580*/  WARPSYNC.COLLECTIVE R15, `(.L_x_2654) ;  /* 0x000000000f087348 */ /* 0x000fea0003c00000 */
[----:B------:R0:W1:Y:S02]  /*1e590*/  SHFL.IDX P6, R14, R13, R12, R11 ;  /* 0x0000000c0d0e7389 */ /* 0x00006400000c000b */
[----:B01----:R-:W-:Y:S01]  /*1e5a0*/  ENDCOLLECTIVE ;  /* 0x000000000000791b */ /* 0x003fe20003800000 */
.L_x_2654:
        /* <DEDUP_REMOVED lines=12> */
.L_x_2655:
[----:B------:R-:W-:Y:S01]  /*1e670*/  IMAD.MOV.U32 R2, RZ, RZ, R14 ;  /* 0x000000ffff027224 */ /* 0x000fe200078e000e */
[----:B------:R-:W-:Y:S06]  /*1e680*/  BRA `(.L_x_2656) ;  /* 0xffffffa000947947 */ /* 0x000fec000383ffff */
.L_x_2481:
[----:B0-----:R0:W1:Y:S02]  /*1e690*/  SYNCS.PHASECHK.TRANS64.TRYWAIT P0, [R16+URZ+0x16820], R0 ;  /* 0x01682000100075a7 */ /* 0x001064000800017f */
[----:B-1----:R-:W-:Y:S05]  /*1e6a0*/  @!P0 NANOSLEEP.SYNCS 0x989680 ;  /* 0x009896800000895d */ /* 0x002fea0003900000 */
[----:B------:R-:W1:Y:S02]  /*1e6b0*/  @!P0 SYNCS.PHASECHK.TRANS64 P0, [R16+URZ+0x16820], R0 ;  /* 0x01682000100085a7 */ /* 0x000e64000800007f */
[----:B-1----:R-:W-:Y:S05]  /*1e6c0*/  @!P0 BRA `(.L_x_2481) ;  /* 0xfffffffc00f08947 */ /* 0x002fea000383ffff */
[----:B------:R-:W-:Y:S05]  /*1e6d0*/  BRA `(.L_x_2657) ;  /* 0xffffffa000f47947 */ /* 0x000fea000383ffff */
.L_x_2490:
[----:B-1----:R1:W2:Y:S02]  /*1e6e0*/  SYNCS.PHASECHK.TRANS64.TRYWAIT P0, [R2+URZ+0x16840], R3 ;  /* 0x01684003020075a7 */ /* 0x0022a4000800017f */
[----:B--2---:R-:W-:Y:S05]  /*1e6f0*/  @!P0 NANOSLEEP.SYNCS 0x989680 ;  /* 0x009896800000895d */ /* 0x004fea0003900000 */
[----:B------:R-:W2:Y:S02]  /*1e700*/  @!P0 SYNCS.PHASECHK.TRANS64 P0, [R2+URZ+0x16840], R3 ;  /* 0x01684003020085a7 */ /* 0x000ea4000800007f */
[----:B--2---:R-:W-:Y:S05]  /*1e710*/  @!P0 BRA `(.L_x_2490) ;  /* 0xfffffffc00f08947 */ /* 0x004fea000383ffff */
[----:B------:R-:W-:Y:S05]  /*1e720*/  BRA `(.L_x_2658) ;  /* 0xffffffa400c87947 */ /* 0x000fea000383ffff */
.L_x_2495:
[----:B0-----:R0:W1:Y:S02]  /*1e730*/  SYNCS.PHASECHK.TRANS64.TRYWAIT P0, [R3+URZ+0x60], R2 ;  /* 0x00006002030075a7 */ /* 0x001064000800017f */
[----:B-1----:R-:W-:Y:S05]  /*1e740*/  @!P0 NANOSLEEP.SYNCS 0x989680 ;  /* 0x009896800000895d */ /* 0x002fea0003900000 */
[----:B------:R-:W1:Y:S02]  /*1e750*/  @!P0 SYNCS.PHASECHK.TRANS64 P0, [R3+URZ+0x60], R2 ;  /* 0x00006002030085a7 */ /* 0x000e64000800007f */
[----:B-1----:R-:W-:Y:S05]  /*1e760*/  @!P0 BRA `(.L_x_2495) ;  /* 0xfffffffc00f08947 */ /* 0x002fea000383ffff */
[----:B------:R-:W-:Y:S05]  /*1e770*/  BRA `(.L_x_2659) ;  /* 0xffffffa800547947 */ /* 0x000fea000383ffff */
.L_x_2503:
[----:B-1----:R1:W2:Y:S02]  /*1e780*/  SYNCS.PHASECHK.TRANS64.TRYWAIT P0, [R2+URZ+0x16840], R3 ;  /* 0x01684003020075a7 */ /* 0x0022a4000800017f */
[----:B--2---:R-:W-:Y:S05]  /*1e790*/  @!P0 NANOSLEEP.SYNCS 0x989680 ;  /* 0x009896800000895d */ /* 0x004fea0003900000 */
[----:B------:R-:W2:Y:S02]  /*1e7a0*/  @!P0 SYNCS.PHASECHK.TRANS64 P0, [R2+URZ+0x16840], R3 ;  /* 0x01684003020085a7 */ /* 0x000ea4000800007f */
[----:B--2---:R-:W-:Y:S05]  /*1e7b0*/  @!P0 BRA `(.L_x_2503) ;  /* 0xfffffffc00f08947 */ /* 0x004fea000383ffff */
[----:B------:R-:W-:Y:S05]  /*1e7c0*/  BRA `(.L_x_2660) ;  /* 0xffffffac00987947 */ /* 0x000fea000383ffff */
.L_x_2508:
[----:B0-----:R0:W1:Y:S02]  /*1e7d0*/  SYNCS.PHASECHK.TRANS64.TRYWAIT P0, [R10+URZ+0x60], R28 ;  /* 0x0000601c0a0075a7 */ /* 0x001064000800017f */
[----:B-1----:R-:W-:Y:S05]  /*1e7e0*/  @!P0 NANOSLEEP.SYNCS 0x989680 ;  /* 0x009896800000895d */ /* 0x002fea0003900000 */
[----:B------:R-:W1:Y:S02]  /*1e7f0*/  @!P0 SYNCS.PHASECHK.TRANS64 P0, [R10+URZ+0x60], R28 ;  /* 0x0000601c0a0085a7 */ /* 0x000e64000800007f */
[----:B-1----:R-:W-:Y:S05]  /*1e800*/  @!P0 BRA `(.L_x_2508) ;  /* 0xfffffffc00f08947 */ /* 0x002fea000383ffff */
[----:B------:R-:W-:Y:S05]  /*1e810*/  BRA `(.L_x_2661) ;  /* 0xffffffb000247947 */ /* 0x000fea000383ffff */
.L_x_2516:
[----:B-1----:R1:W2:Y:S02]  /*1e820*/  SYNCS.PHASECHK.TRANS64.TRYWAIT P0, [R2+URZ+0x16840], R3 ;  /* 0x01684003020075a7 */ /* 0x0022a4000800017f */
[----:B--2---:R-:W-:Y:S05]  /*1e830*/  @!P0 NANOSLEEP.SYNCS 0x989680 ;  /* 0x009896800000895d */ /* 0x004fea0003900000 */
[----:B------:R-:W2:Y:S02]  /*1e840*/  @!P0 SYNCS.PHASECHK.TRANS64 P0, [R2+URZ+0x16840], R3 ;  /* 0x01684003020085a7 */ /* 0x000ea4000800007f */
[----:B--2---:R-:W-:Y:S05]  /*1e850*/  @!P0 BRA `(.L_x_2516) ;  /* 0xfffffffc00f08947 */ /* 0x004fea000383ffff */
[----:B------:R-:W-:Y:S05]  /*1e860*/  BRA `(.L_x_2662) ;  /* 0xffffffb400387947 */ /* 0x000fea000383ffff */
.L_x_2521:
[----:B0-----:R0:W1:Y:S02]  /*1e870*/  SYNCS.PHASECHK.TRANS64.TRYWAIT P0, [R3+URZ+0x60], R7 ;  /* 0x00006007030075a7 */ /* 0x001064000800017f */
[----:B-1----:R-:W-:Y:S05]  /*1e880*/  @!P0 NANOSLEEP.SYNCS 0x989680 ;  /* 0x009896800000895d */ /* 0x002fea0003900000 */
[----:B------:R-:W1:Y:S02]  /*1e890*/  @!P0 SYNCS.PHASECHK.TRANS64 P0, [R3+URZ+0x60], R7 ;  /* 0x00006007030085a7 */ /* 0x000e64000800007f */
[----:B-1----:R-:W-:Y:S05]  /*1e8a0*/  @!P0 BRA `(.L_x_2521) ;  /* 0xfffffffc00f08947 */ /* 0x002fea000383ffff */
[----:B------:R-:W-:Y:S05]  /*1e8b0*/  BRA `(.L_x_2663) ;  /* 0xffffffb400c87947 */ /* 0x000fea000383ffff */
.L_x_2531:
[----:B0-----:R0:W1:Y:S02]  /*1e8c0*/  SYNCS.PHASECHK.TRANS64.TRYWAIT P0, [R3+URZ+0x16860], R0 ;  /* 0x01686000030075a7 */ /* 0x001064000800017f */
[----:B-1----:R-:W-:Y:S05]  /*1e8d0*/  @!P0 NANOSLEEP.SYNCS 0x989680 ;  /* 0x009896800000895d */ /* 0x002fea0003900000 */
[----:B------:R-:W1:Y:S02]  /*1e8e0*/  @!P0 SYNCS.PHASECHK.TRANS64 P0, [R3+URZ+0x16860], R0 ;  /* 0x01686000030085a7 */ /* 0x000e64000800007f */
[----:B-1----:R-:W-:Y:S05]  /*1e8f0*/  @!P0 BRA `(.L_x_2531) ;  /* 0xfffffffc00f08947 */ /* 0x002fea000383ffff */
[----:B------:R-:W-:Y:S05]  /*1e900*/  BRA `(.L_x_2664) ;  /* 0xffffffb800c87947 */ /* 0x000fea000383ffff */
.L_x_2537:
[----:B------:R-:W-:Y:S01]  /*1e910*/  BSSY B0, `(.L_x_2665) ;  /* 0x0000008000007945 */ /* 0x000fe20003800000 */
[----:B------:R-:W-:Y:S01]  /*1e920*/  IMAD.MOV.U32 R13, RZ, RZ, R24 ;  /* 0x000000ffff0d7224 */ /* 0x000fe200078e0018 */
[----:B------:R-:W-:Y:S01]  /*1e930*/  MOV R15, 0xffffffff ;  /* 0xffffffff000f7802 */ /* 0x000fe20000000f00 */
[----:B------:R-:W-:Y:S02]  /*1e940*/  IMAD.MOV.U32 R12, RZ, RZ, RZ ;  /* 0x000000ffff0c7224 */ /* 0x000fe400078e00ff */
[----:B-1----:R-:W-:-:S07]  /*1e950*/  IMAD.MOV.U32 R11, RZ, RZ, 0x1f ;  /* 0x0000001fff0b7424 */ /* 0x002fce00078e00ff */
[----:B0-2---:R-:W-:Y:S05]  /*1e960*/  WARPSYNC.COLLECTIVE R15, `(.L_x_2666) ;  /* 0x000000000f087348 */ /* 0x005fea0003c00000 */
[----:B------:R1:W3:Y:S02]  /*1e970*/  SHFL.IDX P6, R14, R13, R12, R11 ;  /* 0x0000000c0d0e7389 */ /* 0x0002e400000c000b */
[----:B0123--:R-:W-:Y:S01]  /*1e980*/  ENDCOLLECTIVE ;  /* 0x000000000000791b */ /* 0x00ffe20003800000 */
.L_x_2666:
[----:B------:R-:W-:Y:S05]  /*1e990*/  BSYNC B0 ;  /* 0x0000000000007941 */ /* 0x000fea0003800000 */
.L_x_2665:
        /* <DEDUP_REMOVED lines=9> */
.L_x_2667:
        /* <DEDUP_REMOVED lines=23> */
.L_x_2668:
[----:B------:R-:W-:Y:S01]  /*1eba0*/  IMAD.MOV.U32 R12, RZ, RZ, 0x2 ;  /* 0x00000002ff0c7424 */ /* 0x000fe200078e00ff */
[----:B------:R-:W-:-:S05]  /*1ebb0*/  SEL R4, R14, RZ, P1 ;  /* 0x000000ff0e047207 */ /* 0x000fca0000800000 */
[----:B------:R-:W-:-:S04]  /*1ebc0*/  IMAD.IADD R4, R13, 0x1, R4 ;  /* 0x000000010d047824 */ /* 0x000fc800078e0204 */
[----:B------:R-:W-:-:S07]  /*1ebd0*/  IMAD.MOV.U32 R13, RZ, RZ, R4 ;  /* 0x000000ffff0d7224 */ /* 0x000fce00078e0004 */
[----:B------:R-:W-:Y:S05]  /*1ebe0*/  WARPSYNC.COLLECTIVE R15, `(.L_x_2669) ;  /* 0x000000000f087348 */ /* 0x000fea0003c00000 */
[----:B------:R0:W1:Y:S02]  /*1ebf0*/  SHFL.UP P6, R14, R13, R12, R11 ;  /* 0x0400000c0d0e7389 */ /* 0x00006400000c000b */
[----:B01----:R-:W-:Y:S01]  /*1ec00*/  ENDCOLLECTIVE ;  /* 0x000000000000791b */ /* 0x003fe20003800000 */
.L_x_2669:
[----:B------:R-:W-:Y:S02]  /*1ec10*/  MOV R12, 0x4 ;  /* 0x00000004000c7802 */ /* 0x000fe40000000f00 */
[----:B------:R-:W-:-:S05]  /*1ec20*/  SEL R3, R14, RZ, P2 ;  /* 0x000000ff0e037207 */ /* 0x000fca0001000000 */
[----:B------:R-:W-:-:S04]  /*1ec30*/  IMAD.IADD R2, R4, 0x1, R3 ;  /* 0x0000000104027824 */ /* 0x000fc800078e0203 */
[----:B------:R-:W-:-:S07]  /*1ec40*/  IMAD.MOV.U32 R13, RZ, RZ, R2 ;  /* 0x000000ffff0d7224 */ /* 0x000fce00078e0002 */
[----:B------:R-:W-:Y:S05]  /*1ec50*/  WARPSYNC.COLLECTIVE R15, `(.L_x_2670) ;  /* 0x000000000f087348 */ /* 0x000fea0003c00000 */
[----:B------:R0:W1:Y:S02]  /*1ec60*/  SHFL.UP P6, R14, R13, R12, R11 ;  /* 0x0400000c0d0e7389 */ /* 0x00006400000c000b */
[----:B01----:R-:W-:Y:S01]  /*1ec70*/  ENDCOLLECTIVE ;  /* 0x000000000000791b */ /* 0x003fe20003800000 */
.L_x_2670:
[----:B------:R-:W-:Y:S01]  /*1ec80*/  IMAD.MOV.U32 R12, RZ, RZ, 0x8 ;  /* 0x00000008ff0c7424 */ /* 0x000fe200078e00ff */
[----:B------:R-:W-:-:S05]  /*1ec90*/  SEL R3, R14, RZ, P3 ;  /* 0x000000ff0e037207 */ /* 0x000fca0001800000 */
[----:B------:R-:W-:-:S04]  /*1eca0*/  IMAD.IADD R3, R2, 0x1, R3 ;  /* 0x0000000102037824 */ /* 0x000fc800078e0203 */
[----:B------:R-:W-:-:S07]  /*1ecb0*/  IMAD.MOV.U32 R13, RZ, RZ, R3 ;  /* 0x000000ffff0d7224 */ /* 0x000fce00078e0003 */
[----:B------:R-:W-:Y:S05]  /*1ecc0*/  WARPSYNC.COLLECTIVE R15, `(.L_x_2671) ;  /* 0x000000000f087348 */ /* 0x000fea0003c00000 */
[----:B------:R0:W1:Y:S02]  /*1ecd0*/  SHFL.UP P6, R14, R13, R12, R11 ;  /* 0x0400000c0d0e7389 */ /* 0x00006400000c000b */
[----:B01----:R-:W-:Y:S01]  /*1ece0*/  ENDCOLLECTIVE ;  /* 0x000000000000791b */ /* 0x003fe20003800000 */
.L_x_2671:
[----:B------:R-:W-:Y:S01]  /*1ecf0*/  IMAD.MOV.U32 R12, RZ, RZ, 0x10 ;  /* 0x00000010ff0c7424 */ /* 0x000fe200078e00ff */
[----:B------:R-:W-:-:S05]  /*1ed00*/  SEL R4, R14, RZ, P4 ;  /* 0x000000ff0e047207 */ /* 0x000fca0002000000 */
[----:B------:R-:W-:-:S04]  /*1ed10*/  IMAD.IADD R4, R3, 0x1, R4 ;  /* 0x0000000103047824 */ /* 0x000fc800078e0204 */
[----:B------:R-:W-:-:S07]  /*1ed20*/  IMAD.MOV.U32 R13, RZ, RZ, R4 ;  /* 0x000000ffff0d7224 */ /* 0x000fce00078e0004 */
[----:B------:R-:W-:Y:S05]  /*1ed30*/  WARPSYNC.COLLECTIVE R15, `(.L_x_2672) ;  /* 0x000000000f087348 */ /* 0x000fea0003c00000 */
[----:B------:R0:W1:Y:S02]  /*1ed40*/  SHFL.UP P6, R14, R13, R12, R11 ;  /* 0x0400000c0d0e7389 */ /* 0x00006400000c000b */
[----:B01----:R-:W-:Y:S01]  /*1ed50*/  ENDCOLLECTIVE ;  /* 0x000000000000791b */ /* 0x003fe20003800000 */
.L_x_2672:
        /* <DEDUP_REMOVED lines=8> */
.L_x_2673:
[----:B------:R-:W-:Y:S05]  /*1ede0*/  BRA `(.L_x_2674) ;  /* 0xffffffbc00047947 */ /* 0x000fea000383ffff */
.L_x_2540:
[----:B------:R-:W-:Y:S01]  /*1edf0*/  BSSY B0, `(.L_x_2675) ;  /* 0x0000007000007945 */ /* 0x000fe20003800000 */
[----:B------:R-:W-:Y:S02]  /*1ee00*/  IMAD.MOV.U32 R12, RZ, RZ, 0x1 ;  /* 0x00000001ff0c7424 */ /* 0x000fe400078e00ff */
[----:B-1----:R-:W-:Y:S02]  /*1ee10*/  IMAD.MOV.U32 R11, RZ, RZ, RZ ;  /* 0x000000ffff0b7224 */ /* 0x002fe400078e00ff */
[----:B------:R-:W-:-:S07]  /*1ee20*/  IMAD.MOV.U32 R15, RZ, RZ, -0x1 ;  /* 0xffffffffff0f7424 */ /* 0x000fce00078e00ff */
[----:B------:R-:W-:Y:S05]  /*1ee30*/  WARPSYNC.COLLECTIVE R15, `(.L_x_2676) ;  /* 0x000000000f087348 */ /* 0x000fea0003c00000 */
[----:B------:R0:W1:Y:S02]  /*1ee40*/  SHFL.UP P6, R14, R13, R12, R11 ;  /* 0x0400000c0d0e7389 */ /* 0x00006400000c000b */
[----:B01----:R-:W-:Y:S01]  /*1ee50*/  ENDCOLLECTIVE ;  /* 0x000000000000791b */ /* 0x003fe20003800000 */
.L_x_2676:
[----:B------:R-:W-:Y:S05]  /*1ee60*/  BSYNC B0 ;  /* 0x0000000000007941 */ /* 0x000fea0003800000 */
.L_x_2675:
[----:B------:R-:W-:Y:S01]  /*1ee70*/  SEL R14, R14, RZ, P1 ;  /* 0x000000ff0e0e7207 */ /* 0x000fe20000800000 */
[----:B------:R-:W-:Y:S01]  /*1ee80*/  IMAD.MOV.U32 R12, RZ, RZ, 0x2 ;  /* 0x00000002ff0c7424 */ /* 0x000fe200078e00ff */
[----:B------:R-:W-:Y:S01]  /*1ee90*/  MOV R15, 0xffffffff ;  /* 0xffffffff000f7802 */ /* 0x000fe20000000f00 */
[----:B------:R-:W-:Y:S02]  /*1eea0*/  IMAD.MOV.U32 R11, RZ, RZ, RZ ;  /* 0x000000ffff0b7224 */ /* 0x000fe400078e00ff */
[----:B------:R-:W-:-:S07]  /*1eeb0*/  IMAD.IADD R13, R13, 0x1, R14 ;  /* 0x000000010d0d7824 */ /* 0x000fce00078e020e */
[----:B------:R-:W-:Y:S05]  /*1eec0*/  WARPSYNC.COLLECTIVE R15, `(.L_x_2677) ;  /* 0x000000000f087348 */ /* 0x000fea0003c00000 */
[----:B------:R0:W1:Y:S02]  /*1eed0*/  SHFL.UP P6, R14, R13, R12, R11 ;  /* 0x0400000c0d0e7389 */ /* 0x00006400000c000b */
[----:B01----:R-:W-:Y:S01]  /*1eee0*/  ENDCOLLECTIVE ;  /* 0x000000000000791b */ /* 0x003fe20003800000 */
.L_x_2677:
[----:B------:R-:W-:Y:S01]  /*1eef0*/  IMAD.MOV.U32 R12, RZ, RZ, 0x4 ;  /* 0x00000004ff0c7424 */ /* 0x000fe200078e00ff */
[----:B------:R-:W-:-:S05]  /*1ef00*/  SEL R2, R14, RZ, P2 ;  /* 0x000000ff0e027207 */ /* 0x000fca0001000000 */
[----:B------:R-:W-:-:S04]  /*1ef10*/  IMAD.IADD R2, R13, 0x1, R2 ;  /* 0x000000010d027824 */ /* 0x000fc800078e0202 */
[----:B------:R-:W-:-:S07]  /*1ef20*/  IMAD.MOV.U32 R13, RZ, RZ, R2 ;  /* 0x000000ffff0d7224 */ /* 0x000fce00078e0002 */
[----:B------:R-:W-:Y:S05]  /*1ef30*/  WARPSYNC.COLLECTIVE R15, `(.L_x_2678) ;  /* 0x000000000f087348 */ /* 0x000fea0003c00000 */
[----:B------:R0:W1:Y:S02]  /*1ef40*/  SHFL.UP P6, R14, R13, R12, R11 ;  /* 0x0400000c0d0e7389 */ /* 0x00006400000c000b */
[----:B01----:R-:W-:Y:S01]  /*1ef50*/  ENDCOLLECTIVE ;  /* 0x000000000000791b */ /* 0x003fe20003800000 */
.L_x_2678:
[----:B------:R-:W-:Y:S01]  /*1ef60*/  IMAD.MOV.U32 R12, RZ, RZ, 0x8 ;  /* 0x00000008ff0c7424 */ /* 0x000fe200078e00ff */
[----:B------:R-:W-:-:S05]  /*1ef70*/  SEL R3, R14, RZ, P3 ;  /* 0x000000ff0e037207 */ /* 0x000fca0001800000 */
[----:B------:R-:W-:-:S04]  /*1ef80*/  IMAD.IADD R3, R2, 0x1, R3 ;  /* 0x0000000102037824 */ /* 0x000fc800078e0203 */
[----:B------:R-:W-:-:S07]  /*1ef90*/  IMAD.MOV.U32 R13, RZ, RZ, R3 ;  /* 0x000000ffff0d7224 */ /* 0x000fce00078e0003 */
[----:B------:R-:W-:Y:S05]  /*1efa0*/  WARPSYNC.COLLECTIVE R15, `(.L_x_2679) ;  /* 0x000000000f087348 */ /* 0x000fea0003c00000 */
[----:B------:R0:W1:Y:S02]  /*1efb0*/  SHFL.UP P6, R14, R13, R12, R11 ;  /* 0x0400000c0d0e7389 */ /* 0x00006400000c000b */
[----:B01----:R-:W-:Y:S01]  /*1efc0*/  ENDCOLLECTIVE ;  /* 0x000000000000791b */ /* 0x003fe20003800000 */
.L_x_2679:
[----:B------:R-:W-:Y:S01]  /*1efd0*/  IMAD.MOV.U32 R12, RZ, RZ, 0x10 ;  /* 0x00000010ff0c7424 */ /* 0x000fe200078e00ff */
[----:B------:R-:W-:-:S05]  /*1efe0*/  SEL R4, R14, RZ, P4 ;  /* 0x000000ff0e047207 */ /* 0x000fca0002000000 */
[----:B------:R-:W-:-:S04]  /*1eff0*/  IMAD.IADD R4, R3, 0x1, R4 ;  /* 0x0000000103047824 */ /* 0x000fc800078e0204 */
[----:B------:R-:W-:-:S07]  /*1f000*/  IMAD.MOV.U32 R13, RZ, RZ, R4 ;  /* 0x000000ffff0d7224 */ /* 0x000fce00078e0004 */
[----:B------:R-:W-:Y:S05]  /*1f010*/  WARPSYNC.COLLECTIVE R15, `(.L_x_2680) ;  /* 0x000000000f087348 */ /* 0x000fea0003c00000 */
[----:B------:R0:W1:Y:S02]  /*1f020*/  SHFL.UP P6, R14, R13, R12, R11 ;  /* 0x0400000c0d0e7389 */ /* 0x00006400000c000b */
[----:B01----:R-:W-:Y:S01]  /*1f030*/  ENDCOLLECTIVE ;  /* 0x000000000000791b */ /* 0x003fe20003800000 */
.L_x_2680:
        /* <DEDUP_REMOVED lines=8> */
.L_x_2681:
[----:B------:R-:W-:Y:S05]  /*1f0c0*/  BRA `(.L_x_2682) ;  /* 0xffffffb800f07947 */ /* 0x000fea000383ffff */
.L_x_2542:
[----:B------:R-:W-:Y:S01]  /*1f0d0*/  BSSY B0, `(.L_x_2683) ;  /* 0x0000006000007945 */ /* 0x000fe20003800000 */
[----:B------:R-:W-:Y:S01]  /*1f0e0*/  PLOP3.LUT P6, PT, P6, PT, PT, 0x8, 0x0 ;  /* 0x000000000000781c */ /* 0x000fe200037ce170 */
[----:B------:R-:W-:-:S12]  /*1f0f0*/  IMAD.MOV.U32 R15, RZ, RZ, -0x1 ;  /* 0xffffffffff0f7424 */ /* 0x000fd800078e00ff */
[----:B01----:R-:W-:Y:S05]  /*1f100*/  WARPSYNC.COLLECTIVE R15, `(.L_x_2684) ;  /* 0x000000000f087348 */ /* 0x003fea0003c00000 */
[----:B------:R-:W-:Y:S01]  /*1f110*/  VOTE.ANY R14, PT, P6 ;  /* 0x00000000000e7806 */ /* 0x000fe200030e0100 */
[----:B01----:R-:W-:Y:S06]  /*1f120*/  ENDCOLLECTIVE ;  /* 0x000000000000791b */ /* 0x003fec0003800000 */
.L_x_2684:
[----:B------:R-:W-:Y:S05]  /*1f130*/  BSYNC B0 ;  /* 0x0000000000007941 */ /* 0x000fea0003800000 */
.L_x_2683:
[----:B------:R-:W-:Y:S02]  /*1f140*/  IMAD.MOV.U32 R3, RZ, RZ, R14 ;  /* 0x000000ffff037224 */ /* 0x000fe400078e000e */
[----:B------:R-:W-:Y:S02]  /*1f150*/  IMAD.MOV.U32 R13, RZ, RZ, R25 ;  /* 0x000000ffff0d7224 */ /* 0x000fe400078e0019 */
[----:B------:R-:W0:Y:S01]  /*1f160*/  POPC R7, R3 ;  /* 0x0000000300077309 */ /* 0x000e220000000000 */
[----:B------:R-:W-:Y:S02]  /*1f170*/  IMAD.MOV.U32 R11, RZ, RZ, 0x1f ;  /* 0x0000001fff0b7424 */ /* 0x000fe400078e00ff */
[----:B------:R-:W-:Y:S01]  /*1f180*/  IMAD.MOV.U32 R15, RZ, RZ, -0x1 ;  /* 0xffffffffff0f7424 */ /* 0x000fe200078e00ff */
[----:B0-----:R-:W-:Y:S01]  /*1f190*/  MOV R12, R7 ;  /* 0x00000007000c7202 */ /* 0x001fe20000000f00 */
[----:B------:R-:W-:-:S07]  /*1f1a0*/  IMAD.IADD R27, R7, 0x1, R27 ;  /* 0x00000001071b7824 */ /* 0x000fce00078e021b */
[----:B------:R-:W-:Y:S05]  /*1f1b0*/  WARPSYNC.COLLECTIVE R15, `(.L_x_2685) ;  /* 0x000000000f087348 */ /* 0x000fea0003c00000 */
[----:B------:R0:W1:Y:S02]  /*1f1c0*/  SHFL.IDX P6, R14, R13, R12, R11 ;  /* 0x0000000c0d0e7389 */ /* 0x00006400000c000b */
[----:B01----:R-:W-:Y:S01]  /*1f1d0*/  ENDCOLLECTIVE ;  /* 0x000000000000791b */ /* 0x003fe20003800000 */
.L_x_2685:
[----:B------:R-:W-:Y:S02]  /*1f1e0*/  IMAD.MOV.U32 R13, RZ, RZ, R5 ;  /* 0x000000ffff0d7224 */ /* 0x000fe400078e0005 */
[----:B------:R-:W-:-:S07]  /*1f1f0*/  IMAD.MOV.U32 R25, RZ, RZ, R14 ;  /* 0x000000ffff197224 */ /* 0x000fce00078e000e */
[----:B------:R-:W-:Y:S05]  /*1f200*/  WARPSYNC.COLLECTIVE R15, `(.L_x_2686) ;  /* 0x000000000f087348 */ /* 0x000fea0003c00000 */
[----:B------:R0:W1:Y:S02]  /*1f210*/  SHFL.IDX P6, R14, R13, R12, R11 ;  /* 0x0000000c0d0e7389 */ /* 0x00006400000c000b */
[----:B01----:R-:W-:Y:S01]  /*1f220*/  ENDCOLLECTIVE ;  /* 0x000000000000791b */ /* 0x003fe20003800000 */
.L_x_2686:
[----:B------:R-:W-:Y:S01]  /*1f230*/  IMAD.MOV.U32 R5, RZ, RZ, R14 ;  /* 0x000000ffff057224 */ /* 0x000fe200078e000e */
[----:B------:R-:W-:Y:S06]  /*1f240*/  BRA `(.L_x_2687) ;  /* 0xffffffb800d07947 */ /* 0x000fec000383ffff */
.L_x_2544:
[----:B------:R-:W-:Y:S01]  /*1f250*/  BSSY B0, `(.L_x_2688) ;  /* 0x0000007000007945 */ /* 0x000fe20003800000 */
[----:B------:R-:W-:Y:S02]  /*1f260*/  IMAD.MOV.U32 R13, RZ, RZ, R2 ;  /* 0x000000ffff0d7224 */ /* 0x000fe400078e0002 */
[----:B-1----:R-:W-:Y:S02]  /*1f270*/  IMAD.MOV.U32 R11, RZ, RZ, 0x1f ;  /* 0x0000001fff0b7424 */ /* 0x002fe400078e00ff */
[----:B------:R-:W-:-:S07]  /*1f280*/  IMAD.MOV.U32 R15, RZ, RZ, -0x1 ;  /* 0xffffffffff0f7424 */ /* 0x000fce00078e00ff */
[----:B0-234-:R-:W-:Y:S05]  /*1f290*/  WARPSYNC.COLLECTIVE R15, `(.L_x_2689) ;  /* 0x000000000f087348 */ /* 0x01dfea0003c00000 */
[----:B------:R1:W0:Y:S02]  /*1f2a0*/  SHFL.IDX P6, R14, R13, R12, R11 ;  /* 0x0000000c0d0e7389 */ /* 0x00022400000c000b */
[----:B01234-:R-:W-:Y:S01]  /*1f2b0*/  ENDCOLLECTIVE ;  /* 0x000000000000791b */ /* 0x01ffe20003800000 */
.L_x_2689:
[----:B------:R-:W-:Y:S05]  /*1f2c0*/  BSYNC B0 ;  /* 0x0000000000007941 */ /* 0x000fea0003800000 */
.L_x_2688:
[----:B------:R-:W-:Y:S01]  /*1f2d0*/  IMAD.MOV.U32 R24, RZ, RZ, R14 ;  /* 0x000000ffff187224 */ /* 0x000fe200078e000e */
[----:B------:R-:W-:Y:S06]  /*1f2e0*/  BRA `(.L_x_2543) ;  /* 0xffffffb800c07947 */ /* 0x000fec000383ffff */
.L_x_2550:
[----:B0-----:R0:W2:Y:S02]  /*1f2f0*/  SYNCS.PHASECHK.TRANS64.TRYWAIT P0, [R9+URZ+0x16820], R0 ;  /* 0x01682000090075a7 */ /* 0x0010a4000800017f */
[----:B--2---:R-:W-:Y:S05]  /*1f300*/  @!P0 NANOSLEEP.SYNCS 0x989680 ;  /* 0x009896800000895d */ /* 0x004fea0003900000 */
[----:B------:R-:W2:Y:S02]  /*1f310*/  @!P0 SYNCS.PHASECHK.TRANS64 P0, [R9+URZ+0x16820], R0 ;  /* 0x01682000090085a7 */ /* 0x000ea4000800007f */
[----:B--2---:R-:W-:Y:S05]  /*1f320*/  @!P0 BRA `(.L_x_2550) ;  /* 0xfffffffc00f08947 */ /* 0x004fea000383ffff */
[----:B------:R-:W-:Y:S05]  /*1f330*/  BRA `(.L_x_2690) ;  /* 0xffffffc400187947 */ /* 0x000fea000383ffff */
.L_x_2551:
[----:B------:R-:W2:Y:S01]  /*1f340*/  S2R R2, SR_TID.X ;  /* 0x0000000000027919 */ /* 0x000ea20000002100 */
[----:B------:R-:W-:Y:S01]  /*1f350*/  BSSY B0, `(.L_x_2691) ;  /* 0x000000a000007945 */ /* 0x000fe20003800000 */
[----:B------:R-:W-:Y:S02]  /*1f360*/  IMAD.MOV.U32 R12, RZ, RZ, RZ ;  /* 0x000000ffff0c7224 */ /* 0x000fe400078e00ff */
[----:B-1----:R-:W-:Y:S02]  /*1f370*/  IMAD.MOV.U32 R11, RZ, RZ, 0x1f ;  /* 0x0000001fff0b7424 */ /* 0x002fe400078e00ff */
[----:B------:R-:W-:Y:S01]  /*1f380*/  IMAD.MOV.U32 R15, RZ, RZ, -0x1 ;  /* 0xffffffffff0f7424 */ /* 0x000fe200078e00ff */
[----:B--2---:R-:W-:-:S04]  /*1f390*/  SHF.R.U32.HI R2, RZ, 0x5, R2 ;  /* 0x00000005ff027819 */ /* 0x004fc80000011602 */
[----:B------:R-:W-:-:S05]  /*1f3a0*/  LOP3.LUT R2, R2, 0x3, RZ, 0xc0, !PT ;  /* 0x0000000302027812 */ /* 0x000fca00078ec0ff */
[----:B------:R-:W-:-:S07]  /*1f3b0*/  IMAD.MOV.U32 R13, RZ, RZ, R2 ;  /* 0x000000ffff0d7224 */ /* 0x000fce00078e0002 */
[----:B0--3--:R-:W-:Y:S05]  /*1f3c0*/  WARPSYNC.COLLECTIVE R15, `(.L_x_2692) ;  /* 0x000000000f087348 */ /* 0x009fea0003c00000 */
[----:B------:R1:W2:Y:S02]  /*1f3d0*/  SHFL.IDX P6, R14, R13, R12, R11 ;  /* 0x0000000c0d0e7389 */ /* 0x0002a400000c000b */
[----:B0123--:R-:W-:Y:S01]  /*1f3e0*/  ENDCOLLECTIVE ;  /* 0x000000000000791b */ /* 0x00ffe20003800000 */
.L_x_2692:
[----:B------:R-:W-:Y:S05]  /*1f3f0*/  BSYNC B0 ;  /* 0x0000000000007941 */ /* 0x000fea0003800000 */
.L_x_2691:
[----:B------:R-:W-:Y:S05]  /*1f400*/  BRA `(.L_x_2693) ;  /* 0xffffffc400007947 */ /* 0x000fea000383ffff */
.L_x_2552:
[----:B------:R-:W-:Y:S01]  /*1f410*/  BSSY B0, `(.L_x_2694) ;  /* 0x0000006000007945 */ /* 0x000fe20003800000 */
[----:B------:R-:W-:-:S07]  /*1f420*/  IMAD.MOV.U32 R15, RZ, RZ, -0x1 ;  /* 0xffffffffff0f7424 */ /* 0x000fce00078e00ff */
[----:B01-3--:R-:W-:Y:S05]  /*1f430*/  WARPSYNC.COLLECTIVE R15, `(.L_x_2695) ;  /* 0x000000000f0c7348 */ /* 0x00bfea0003c00000 */
[----:B------:R-:W-:Y:S02]  /*1f440*/  ELECT P6, UR62, PT ;  /* 0x00000000003e782f */ /* 0x000fe400038c0000 */
[----:B------:R-:W-:Y:S01]  /*1f450*/  MOV R14, UR62 ;  /* 0x0000003e000e7c02 */ /* 0x000fe20008000f00 */
[----:B01-3--:R-:W-:Y:S10]  /*1f460*/  ENDCOLLECTIVE ;  /* 0x000000000000791b */ /* 0x00bff40003800000 */
.L_x_2695:
[----:B------:R-:W-:Y:S05]  /*1f470*/  BSYNC B0 ;  /* 0x0000000000007941 */ /* 0x000fea0003800000 */
.L_x_2694:
[----:B------:R-:W-:Y:S05]  /*1f480*/  BRA `(.L_x_2696) ;  /* 0xffffffc000f47947 */ /* 0x000fea000383ffff */
.L_x_2554:
[----:B0-----:R0:W2:Y:S02]  /*1f490*/  SYNCS.PHASECHK.TRANS64.TRYWAIT P0, [R7+URZ], R2 ;  /* 0x00000002070075a7 */ /* 0x0010a4000800017f */
[----:B--2---:R-:W-:Y:S05]  /*1f4a0*/  @!P0 NANOSLEEP.SYNCS 0x989680 ;  /* 0x009896800000895d */ /* 0x004fea0003900000 */
[----:B------:R-:W2:Y:S02]  /*1f4b0*/  @!P0 SYNCS.PHASECHK.TRANS64 P0, [R7+URZ], R2 ;  /* 0x00000002070085a7 */ /* 0x000ea4000800007f */
[----:B--2---:R-:W-:Y:S05]  /*1f4c0*/  @!P0 BRA `(.L_x_2554) ;  /* 0xfffffffc00f08947 */ /* 0x004fea000383ffff */
[----:B------:R-:W-:Y:S05]  /*1f4d0*/  BRA `(.L_x_2697) ;  /* 0xffffffc400287947 */ /* 0x000fea000383ffff */
.L_x_2555:
[----:B--2---:R2:W4:Y:S02]  /*1f4e0*/  SYNCS.PHASECHK.TRANS64.TRYWAIT P0, [R3+URZ], R0 ;  /* 0x00000000030075a7 */ /* 0x004524000800017f */
[----:B----4-:R-:W-:Y:S05]  /*1f4f0*/  @!P0 NANOSLEEP.SYNCS 0x989680 ;  /* 0x009896800000895d */ /* 0x010fea0003900000 */
[----:B------:R-:W4:Y:S02]  /*1f500*/  @!P0 SYNCS.PHASECHK.TRANS64 P0, [R3+URZ], R0 ;  /* 0x00000000030085a7 */ /* 0x000f24000800007f */
[----:B----4-:R-:W-:Y:S05]  /*1f510*/  @!P0 BRA `(.L_x_2555) ;  /* 0xfffffffc00f08947 */ /* 0x010fea000383ffff */
[----:B------:R-:W-:Y:S05]  /*1f520*/  BRA `(.L_x_2698) ;  /* 0xffffffc4001c7947 */ /* 0x000fea000383ffff */
.L_x_2557:
[----:B--2---:R2:W4:Y:S02]  /*1f530*/  SYNCS.PHASECHK.TRANS64.TRYWAIT P0, [R5+URZ], R2 ;  /* 0x00000002050075a7 */ /* 0x004524000800017f */
[----:B----4-:R-:W-:Y:S05]  /*1f540*/  @!P0 NANOSLEEP.SYNCS 0x989680 ;  /* 0x009896800000895d */ /* 0x010fea0003900000 */
[----:B------:R-:W4:Y:S02]  /*1f550*/  @!P0 SYNCS.PHASECHK.TRANS64 P0, [R5+URZ], R2 ;  /* 0x00000002050085a7 */ /* 0x000f24000800007f */
[----:B----4-:R-:W-:Y:S05]  /*1f560*/  @!P0 BRA `(.L_x_2557) ;  /* 0xfffffffc00f08947 */ /* 0x010fea000383ffff */
[----:B------:R-:W-:Y:S05]  /*1f570*/  BRA `(.L_x_2699) ;  /* 0xffffffc400207947 */ /* 0x000fea000383ffff */
.L_x_2700:
        /* <DEDUP_REMOVED lines=16> */
.L_x_2709:


//--------------------- .nv.global.init           --------------------------
	.section	.nv.global.init,"aw",@progbits
.nv.global.init:
	.type		$str$20,@object
	.size		$str$20,($str$21 - $str$20)
$str$20:
        /*0000*/ 	.byte	0x28, 0x61, 0x64, 0x64, 0x72, 0x65, 0x73, 0x73, 0x20, 0x26, 0x20, 0x6d, 0x61, 0x73, 0x6b, 0x29
        /*0010*/ 	.byte	0x20, 0x3d, 0x3d, 0x20, 0x30, 0x00
	.type		$str$21,@object
	.size		$str$21,(__unnamed_4 - $str$21)
$str$21:
        /*0016*/ 	.byte	0x2f, 0x74, 0x6d, 0x70, 0x2f, 0x6f, 0x73, 0x73, 0x5f, 0x6b, 0x65, 0x72, 0x6e, 0x65, 0x6c, 0x73
        /*0026*/ 	.byte	0x5f, 0x73, 0x72, 0x63, 0x2f, 0x66, 0x6c, 0x61, 0x73, 0x68, 0x5f, 0x61, 0x74, 0x74, 0x65, 0x6e
        /*0036*/ 	.byte	0x74, 0x69, 0x6f, 0x6e, 0x2f, 0x63, 0x73, 0x72, 0x63, 0x2f, 0x63, 0x75, 0x74, 0x6c, 0x61, 0x73
        /*0046*/ 	.byte	0x73, 0x2f, 0x69, 0x6e, 0x63, 0x6c, 0x75, 0x64, 0x65, 0x2f, 0x63, 0x75, 0x74, 0x65, 0x2f, 0x70
        /*0056*/ 	.byte	0x6f, 0x69, 0x6e, 0x74, 0x65, 0x72, 0x5f, 0x66, 0x6c, 0x61, 0x67, 0x67, 0x65, 0x64, 0x2e, 0x68
        /*0066*/ 	.byte	0x70, 0x70, 0x00
	.type		__unnamed_4,@object
	.size		__unnamed_4,(__unnamed_9 - __unnamed_4)
__unnamed_4:
        /* <DEDUP_REMOVED lines=24> */
        /*01e9*/ 	.byte	0x00
	.type		__unnamed_9,@object
	.size		__unnamed_9,(__unnamed_5 - __unnamed_9)
__unnamed_9:
        /* <DEDUP_REMOVED lines=24> */
        /*036a*/ 	.byte	0x3e, 0x20, 0x26, 0x5d, 0x00
	.type		__unnamed_5,@object
	.size		__unnamed_5,(__unnamed_3 - __unnamed_5)
__unnamed_5:
        /* <DEDUP_REMOVED lines=25> */
	.type		__unnamed_3,@object
	.size		__unnamed_3,(__unnamed_2 - __unnamed_3)
__unnamed_3:
        /* <DEDUP_REMOVED lines=29> */
	.type		__unnamed_2,@object
	.size		__unnamed_2,(__unnamed_7 - __unnamed_2)
__unnamed_2:
        /* <DEDUP_REMOVED lines=29> */
	.type		__unnamed_7,@object
	.size		__unnamed_7,(__unnamed_8 - __unnamed_7)
__unnamed_7:
        /* <DEDUP_REMOVED lines=28> */
        /*0a4c*/ 	.byte	0x3c, 0x31, 0x32, 0x32, 0x38, 0x38, 0x3e, 0x3e, 0x3e, 0x3e, 0x3e, 0x5d, 0x00
	.type		__unnamed_8,@object
	.size		__unnamed_8,(__unnamed_1 - __unnamed_8)
__unnamed_8:
        /* <DEDUP_REMOVED lines=29> */
	.type		__unnamed_1,@object
	.size		__unnamed_1,(__unnamed_6 - __unnamed_1)
__unnamed_1:
        /* <DEDUP_REMOVED lines=28> */
        /*0de6*/ 	.byte	0x3c, 0x38, 0x31, 0x39, 0x32, 0x3e, 0x3e, 0x3e, 0x3e, 0x3e, 0x20, 0x26, 0x5d, 0x00
	.type		__unnamed_6,@object
	.size		__unnamed_6,(.L_5 - __unnamed_6)
__unnamed_6:
        /* <DEDUP_REMOVED lines=28> */
        /*0fb4*/ 	.byte	0x3c, 0x31, 0x32, 0x32, 0x38, 0x38, 0x3e, 0x3e, 0x3e, 0x3e, 0x3e, 0x20, 0x26, 0x5d, 0x00
.L_5:


//--------------------- .nv.shared._ZN7cutlass13device_kernelIN5flash11enable_sm90INS1_16FlashAttnFwdSm90INS1_25CollectiveMainloopFwdSm90ILi2EN4cute5tupleIJNS5_1CILi1EEES8_S8_EEENS6_IJNS7_ILi192EEESA_NS7_ILi64EEEEEELi64ENS_10bfloat16_tEfNS_4arch4Sm90ELb0ELb0ELb1ELb0ELb0ELb0ELb0ELb0ELb1ELb1ELb1ELb0EEENS1_21CollectiveEpilogueFwdINS6_IJSA_SB_SA_EEES9_SD_SF_Li384ELb0ELb1ELb1ELb0EEENS1_19SingleTileSchedulerILb0ELb1ELb1ELi192EEEEEEEEEvNT_6ParamsE --------------------------
	.section	.nv.shared._ZN7cutlass13device_kernelIN5flash11enable_sm90INS1_16FlashAttnFwdSm90INS1_25CollectiveMainloopFwdSm90ILi2EN4cute5tupleIJNS5_1CILi1EEES8_S8_EEENS6_IJNS7_ILi192EEESA_NS7_ILi64EEEEEELi64ENS_10bfloat16_tEfNS_4arch4Sm90ELb0ELb0ELb1ELb0ELb0ELb0ELb0ELb0ELb1ELb1ELb1ELb0EEENS1_21CollectiveEpilogueFwdINS6_IJSA_SB_SA_EEES9_SD_SF_Li384ELb0ELb1ELb1ELb0EEENS1_19SingleTileSchedulerILb0ELb1ELb1ELi192EEEEEEEEEvNT_6ParamsE,"aw",@nobits
	.sectionflags	@""
	.align	16
	.zero		1024


//--------------------- .nv.shared.reserved.0     --------------------------
	.section	.nv.shared.reserved.0,"aw",@nobits
	.weak		__nv_reservedSMEM_offset_0_alias
	.size		__nv_reservedSMEM_offset_0_alias, 0, 0
	.other		__nv_reservedSMEM_offset_0_alias,@"STO_CUDA_RESERVED_SHARED STV_DEFAULT"
__nv_reservedSMEM_offset_0_alias:
	.zero		0


//--------------------- .nv.global                --------------------------
	.section	.nv.global,"aw",@nobits
.nv.global:
	.type		_ZN79_INTERNAL_8c5eea16_43_flash_fwd_hdim64_bf16_split_softcap_sm90_cu_9949e2e8_47924cute1_E,@object
	.size		_ZN79_INTERNAL_8c5eea16_43_flash_fwd_hdim64_bf16_split_softcap_sm90_cu_9949e2e8_47924cute1_E,(_ZN79_INTERNAL_8c5eea16_43_flash_fwd_hdim64_bf16_split_softcap_sm90_cu_9949e2e8_47924cuda3std3__45__cpo6cbeginE - _ZN79_INTERNAL_8c5eea16_43_flash_fwd_hdim64_bf16_split_softcap_sm90_cu_9949e2e8_47924cute1_E)
_ZN79_INTERNAL_8c5eea16_43_flash_fwd_hdim64_bf16_split_softcap_sm90_cu_9949e2e8_47924cute1_E:
	.zero		1
	.type		_ZN79_INTERNAL_8c5eea16_43_flash_fwd_hdim64_bf16_split_softcap_sm90_cu_9949e2e8_47924cuda3std3__45__cpo6cbeginE,@object
	.size		_ZN79_INTERNAL_8c5eea16_43_flash_fwd_hdim64_bf16_split_softcap_sm90_cu_9949e2e8_47924cuda3std3__45__cpo6cbeginE,(_ZN79_INTERNAL_8c5eea16_43_flash_fwd_hdim64_bf16_split_softcap_sm90_cu_9949e2e8_47924cuda3std3__48in_placeE - _ZN79_INTERNAL_8c5eea16_43_flash_fwd_hdim64_bf16_split_softcap_sm90_cu_9949e2e8_47924cuda3std3__45__cpo6cbeginE)
_ZN79_INTERNAL_8c5eea16_43_flash_fwd_hdim64_bf16_split_softcap_sm90_cu_9949e2e8_47924cuda3std3__45__cpo6cbeginE:
	.zero		1
	.type		_ZN79_INTERNAL_8c5eea16_43_flash_fwd_hdim64_bf16_split_softcap_sm90_cu_9949e2e8_47924cuda3std3__48in_placeE,@object
	.size		_ZN79_INTERNAL_8c5eea16_43_flash_fwd_hdim64_bf16_split_softcap_sm90_cu_9949e2e8_47924cuda3std3__48in_placeE,(_ZN79_INTERNAL_8c5eea16_43_flash_fwd_hdim64_bf16_split_softcap_sm90_cu_9949e2e8_47924cuda3std6ranges3__45__cpo9iter_moveE - _ZN79_INTERNAL_8c5eea16_43_flash_fwd_hdim64_bf16_split_softcap_sm90_cu_9949e2e8_47924cuda3std3__48in_placeE)
_ZN79_INTERNAL_8c5eea16_43_flash_fwd_hdim64_bf16_split_softcap_sm90_cu_9949e2e8_47924cuda3std3__48in_placeE:
	.zero		1
	.type		_ZN79_INTERNAL_8c5eea16_43_flash_fwd_hdim64_bf16_split_softcap_sm90_cu_9949e2e8_47924cuda3std6ranges3__45__cpo9iter_moveE,@object
	.size		_ZN79_INTERNAL_8c5eea16_43_flash_fwd_hdim64_bf16_split_softcap_sm90_cu_9949e2e8_47924cuda3std6ranges3__45__cpo9iter_moveE,(_ZN79_INTERNAL_8c5eea16_43_flash_fwd_hdim64_bf16_split_softcap_sm90_cu_9949e2e8_47924cuda3std3__45__cpo5beginE - _ZN79_INTERNAL_8c5eea16_43_flash_fwd_hdim64_bf16_split_softcap_sm90_cu_9949e2e8_47924cuda3std6ranges3__45__cpo9iter_moveE)
_ZN79_INTERNAL_8c5eea16_43_flash_fwd_hdim64_bf16_split_softcap_sm90_cu_9949e2e8_47924cuda3std6ranges3__45__cpo9iter_moveE:
	.zero		1
	.type		_ZN79_INTERNAL_8c5eea16_43_flash_fwd_hdim64_bf16_split_softcap_sm90_cu_9949e2e8_47924cuda3std3__45__cpo5beginE,@object
	.size		_ZN79_INTERNAL_8c5eea16_43_flash_fwd_hdim64_bf16_split_softcap_sm90_cu_9949e2e8_47924cuda3std3__45__cpo5beginE,(_ZN79_INTERNAL_8c5eea16_43_flash_fwd_hdim64_bf16_split_softcap_sm90_cu_9949e2e8_47924cuda3std3__481_GLOBAL__N__8c5eea16_43_flash_fwd_hdim64_bf16_split_softcap_sm90_cu_9949e2e8_47926ignoreE - _ZN79_INTERNAL_8c5eea16_43_flash_fwd_hdim64_bf16_split_softcap_sm90_cu_9949e2e8_47924cuda3std3__45__cpo5beginE)
_ZN79_INTERNAL_8c5eea16_43_flash_fwd_hdim64_bf16_split_softcap_sm90_cu_9949e2e8_47924cuda3std3__45__cpo5beginE:
	.zero		1
	.type		_ZN79_INTERNAL_8c5eea16_43_flash_fwd_hdim64_bf16_split_softcap_sm90_cu_9949e2e8_47924cuda3std3__481_GLOBAL__N__8c5eea16_43_flash_fwd_hdim64_bf16_split_softcap_sm90_cu_9949e2e8_47926ignoreE,@object
	.size		_ZN79_INTERNAL_8c5eea16_43_flash_fwd_hdim64_bf16_split_softcap_sm90_cu_9949e2e8_47924cuda3std3__481_GLOBAL__N__8c5eea16_43_flash_fwd_hdim64_bf16_split_softcap_sm90_cu_9949e2e8_47926ignoreE,(_ZN79_INTERNAL_8c5eea16_43_flash_fwd_hdim64_bf16_split_softcap_sm90_cu_9949e2e8_47924cute7productE - _ZN79_INTERNAL_8c5eea16_43_flash_fwd_hdim64_bf16_split_softcap_sm90_cu_9949e2e8_47924cuda3std3__481_GLOBAL__N__8c5eea16_43_flash_fwd_hdim64_bf16_split_softcap_sm90_cu_9949e2e8_47926ignoreE)
_ZN79_INTERNAL_8c5eea16_43_flash_fwd_hdim64_bf16_split_softcap_sm90_cu_9949e2e8_47924cuda3std3__481_GLOBAL__N__8c5eea16_43_flash_fwd_hdim64_bf16_split_softcap_sm90_cu_9949e2e8_47926ignoreE:
	.zero		1
	.type		_ZN79_INTERNAL_8c5eea16_43_flash_fwd_hdim64_bf16_split_softcap_sm90_cu_9949e2e8_47924cute7productE,@object
	.size		_ZN79_INTERNAL_8c5eea16_43_flash_fwd_hdim64_bf16_split_softcap_sm90_cu_9949e2e8_47924cute7productE,(_ZN79_INTERNAL_8c5eea16_43_flash_fwd_hdim64_bf16_split_softcap_sm90_cu_9949e2e8_47924cuda3std3__45__cpo3endE - _ZN79_INTERNAL_8c5eea16_43_flash_fwd_hdim64_bf16_split_softcap_sm90_cu_9949e2e8_47924cute7productE)
_ZN79_INTERNAL_8c5eea16_43_flash_fwd_hdim64_bf16_split_softcap_sm90_cu_9949e2e8_47924cute7productE:
	.zero		1
	.type		_ZN79_INTERNAL_8c5eea16_43_flash_fwd_hdim64_bf16_split_softcap_sm90_cu_9949e2e8_47924cuda3std3__45__cpo3endE,@object
	.size		_ZN79_INTERNAL_8c5eea16_43_flash_fwd_hdim64_bf16_split_softcap_sm90_cu_9949e2e8_47924cuda3std3__45__cpo3endE,(_ZN79_INTERNAL_8c5eea16_43_flash_fwd_hdim64_bf16_split_softcap_sm90_cu_9949e2e8_47924cuda3std3__419piecewise_constructE - _ZN79_INTERNAL_8c5eea16_43_flash_fwd_hdim64_bf16_split_softcap_sm90_cu_9949e2e8_47924cuda3std3__45__cpo3endE)
_ZN79_INTERNAL_8c5eea16_43_flash_fwd_hdim64_bf16_split_softcap_sm90_cu_9949e2e8_47924cuda3std3__45__cpo3endE:
	.zero		1
	.type		_ZN79_INTERNAL_8c5eea16_43_flash_fwd_hdim64_bf16_split_softcap_sm90_cu_9949e2e8_47924cuda3std3__419piecewise_constructE,@object
	.size		_ZN79_INTERNAL_8c5eea16_43_flash_fwd_hdim64_bf16_split_softcap_sm90_cu_9949e2e8_47924cuda3std3__419piecewise_constructE,(_ZN79_INTERNAL_8c5eea16_43_flash_fwd_hdim64_bf16_split_softcap_sm90_cu_9949e2e8_47924cuda3std3__45__cpo4cendE - _ZN79_INTERNAL_8c5eea16_43_flash_fwd_hdim64_bf16_split_softcap_sm90_cu_9949e2e8_47924cuda3std3__419piecewise_constructE)
_ZN79_INTERNAL_8c5eea16_43_flash_fwd_hdim64_bf16_split_softcap_sm90_cu_9949e2e8_47924cuda3std3__419piecewise_constructE:
	.zero		1
	.type		_ZN79_INTERNAL_8c5eea16_43_flash_fwd_hdim64_bf16_split_softcap_sm90_cu_9949e2e8_47924cuda3std3__45__cpo4cendE,@object
	.size		_ZN79_INTERNAL_8c5eea16_43_flash_fwd_hdim64_bf16_split_softcap_sm90_cu_9949e2e8_47924cuda3std3__45__cpo4cendE,(_ZN79_INTERNAL_8c5eea16_43_flash_fwd_hdim64_bf16_split_softcap_sm90_cu_9949e2e8_47924cuda3std6ranges3__45__cpo4swapE - _ZN79_INTERNAL_8c5eea16_43_flash_fwd_hdim64_bf16_split_softcap_sm90_cu_9949e2e8_47924cuda3std3__45__cpo4cendE)
_ZN79_INTERNAL_8c5eea16_43_flash_fwd_hdim64_bf16_split_softcap_sm90_cu_9949e2e8_47924cuda3std3__45__cpo4cendE:
	.zero		1
	.type		_ZN79_INTERNAL_8c5eea16_43_flash_fwd_hdim64_bf16_split_softcap_sm90_cu_9949e2e8_47924cuda3std6ranges3__45__cpo4swapE,@object
	.size		_ZN79_INTERNAL_8c5eea16_43_flash_fwd_hdim64_bf16_split_softcap_sm90_cu_9949e2e8_47924cuda3std6ranges3__45__cpo4swapE,(.L_16 - _ZN79_INTERNAL_8c5eea16_43_flash_fwd_hdim64_bf16_split_softcap_sm90_cu_9949e2e8_47924cuda3std6ranges3__45__cpo4swapE)
_ZN79_INTERNAL_8c5eea16_43_flash_fwd_hdim64_bf16_split_softcap_sm90_cu_9949e2e8_47924cuda3std6ranges3__45__cpo4swapE:
	.zero		1
.L_16:


//--------------------- .nv.shared._ZN7cutlass13device_kernelIN5flash11enable_sm90INS1_16FlashAttnFwdSm90INS1_25CollectiveMainloopFwdSm90ILi2EN4cute5tupleIJNS5_1CILi1EEES8_S8_EEENS6_IJNS7_ILi192EEESA_NS7_ILi64EEEEEELi64ENS_10bfloat16_tEfNS_4arch4Sm90ELb0ELb0ELb1ELb1ELb0ELb0ELb0ELb0ELb1ELb1ELb1ELb0EEENS1_21CollectiveEpilogueFwdINS6_IJSA_SB_SA_EEES9_SD_SF_Li384ELb1ELb1ELb1ELb0EEENS1_36VarlenDynamicPersistentTileSchedulerILi192ELi192ELi384ELi128ELb1ELb1ELb1ELb0ELb1ELb1EEEEEEEEEvNT_6ParamsE --------------------------
	.section	.nv.shared._ZN7cutlass13device_kernelIN5flash11enable_sm90INS1_16FlashAttnFwdSm90INS1_25CollectiveMainloopFwdSm90ILi2EN4cute5tupleIJNS5_1CILi1EEES8_S8_EEENS6_IJNS7_ILi192EEESA_NS7_ILi64EEEEEELi64ENS_10bfloat16_tEfNS_4arch4Sm90ELb0ELb0ELb1ELb1ELb0ELb0ELb0ELb0ELb1ELb1ELb1ELb0EEENS1_21CollectiveEpilogueFwdINS6_IJSA_SB_SA_EEES9_SD_SF_Li384ELb1ELb1ELb1ELb0EEENS1_36VarlenDynamicPersistentTileSchedulerILi192ELi192ELi384ELi128ELb1ELb1ELb1ELb0ELb1ELb1EEEEEEEEEvNT_6ParamsE,"aw",@nobits
	.sectionflags	@""
	.align	16
	.zero		1024


//--------------------- .nv.shared._ZN7cutlass13device_kernelIN5flash11enable_sm90INS1_16FlashAttnFwdSm90INS1_25CollectiveMainloopFwdSm90ILi2EN4cute5tupleIJNS5_1CILi1EEES8_S8_EEENS6_IJNS7_ILi192EEESA_NS7_ILi64EEEEEELi64ENS_10bfloat16_tEfNS_4arch4Sm90ELb0ELb0ELb1ELb1ELb0ELb1ELb0ELb0ELb1ELb1ELb1ELb0EEENS1_21CollectiveEpilogueFwdINS6_IJSA_SB_SA_EEES9_SD_SF_Li384ELb1ELb1ELb1ELb0EEENS1_36VarlenDynamicPersistentTileSchedulerILi192ELi192ELi384ELi128ELb1ELb1ELb1ELb0ELb1ELb1EEEEEEEEEvNT_6ParamsE --------------------------
	.section	.nv.shared._ZN7cutlass13device_kernelIN5flash11enable_sm90INS1_16FlashAttnFwdSm90INS1_25CollectiveMainloopFwdSm90ILi2EN4cute5tupleIJNS5_1CILi1EEES8_S8_EEENS6_IJNS7_ILi192EEESA_NS7_ILi64EEEEEELi64ENS_10bfloat16_tEfNS_4arch4Sm90ELb0ELb0ELb1ELb1ELb0ELb1ELb0ELb0ELb1ELb1ELb1ELb0EEENS1_21CollectiveEpilogueFwdINS6_IJSA_SB_SA_EEES9_SD_SF_Li384ELb1ELb1ELb1ELb0EEENS1_36VarlenDynamicPersistentTileSchedulerILi192ELi192ELi384ELi128ELb1ELb1ELb1ELb0ELb1ELb1EEEEEEEEEvNT_6ParamsE,"aw",@nobits
	.sectionflags	@""
	.align	16
	.zero		1024


//--------------------- .nv.shared._ZN7cutlass13device_kernelIN5flash11enable_sm90INS1_16FlashAttnFwdSm90INS1_25CollectiveMainloopFwdSm90ILi2EN4cute5tupleIJNS5_1CILi1EEES8_S8_EEENS6_IJNS7_ILi192EEENS7_ILi128EEENS7_ILi64EEEEEELi64ENS_10bfloat16_tEfNS_4arch4Sm90ELb0ELb1ELb1ELb0ELb0ELb0ELb0ELb1ELb1ELb1ELb1ELb0EEENS1_21CollectiveEpilogueFwdINS6_IJSA_SC_SB_EEES9_SE_SG_Li384ELb0ELb1ELb1ELb0EEENS1_19SingleTileSchedulerILb0ELb1ELb1ELi192EEEEEEEEEvNT_6ParamsE --------------------------
	.section	.nv.shared._ZN7cutlass13device_kernelIN5flash11enable_sm90INS1_16FlashAttnFwdSm90INS1_25CollectiveMainloopFwdSm90ILi2EN4cute5tupleIJNS5_1CILi1EEES8_S8_EEENS6_IJNS7_ILi192EEENS7_ILi128EEENS7_ILi64EEEEEELi64ENS_10bfloat16_tEfNS_4arch4Sm90ELb0ELb1ELb1ELb0ELb0ELb0ELb0ELb1ELb1ELb1ELb1ELb0EEENS1_21CollectiveEpilogueFwdINS6_IJSA_SC_SB_EEES9_SE_SG_Li384ELb0ELb1ELb1ELb0EEENS1_19SingleTileSchedulerILb0ELb1ELb1ELi192EEEEEEEEEvNT_6ParamsE,"aw",@nobits
	.sectionflags	@""
	.align	16
	.zero		1024


//--------------------- .nv.shared._ZN7cutlass13device_kernelIN5flash11enable_sm90INS1_16FlashAttnFwdSm90INS1_25CollectiveMainloopFwdSm90ILi2EN4cute5tupleIJNS5_1CILi1EEES8_S8_EEENS6_IJNS7_ILi192EEENS7_ILi128EEENS7_ILi64EEEEEELi64ENS_10bfloat16_tEfNS_4arch4Sm90ELb0ELb1ELb1ELb1ELb0ELb0ELb0ELb1ELb1ELb1ELb1ELb0EEENS1_21CollectiveEpilogueFwdINS6_IJSA_SC_SB_EEES9_SE_SG_Li384ELb1ELb1ELb1ELb0EEENS1_36VarlenDynamicPersistentTileSchedulerILi192ELi128ELi384ELi128ELb1ELb1ELb1ELb1ELb0ELb1EEEEEEEEEvNT_6ParamsE --------------------------
	.section	.nv.shared._ZN7cutlass13device_kernelIN5flash11enable_sm90INS1_16FlashAttnFwdSm90INS1_25CollectiveMainloopFwdSm90ILi2EN4cute5tupleIJNS5_1CILi1EEES8_S8_EEENS6_IJNS7_ILi192EEENS7_ILi128EEENS7_ILi64EEEEEELi64ENS_10bfloat16_tEfNS_4arch4Sm90ELb0ELb1ELb1ELb1ELb0ELb0ELb0ELb1ELb1ELb1ELb1ELb0EEENS1_21CollectiveEpilogueFwdINS6_IJSA_SC_SB_EEES9_SE_SG_Li384ELb1ELb1ELb1ELb0EEENS1_36VarlenDynamicPersistentTileSchedulerILi192ELi128ELi384ELi128ELb1ELb1ELb1ELb1ELb0ELb1EEEEEEEEEvNT_6ParamsE,"aw",@nobits
	.sectionflags	@""
	.align	16
	.zero		1024


//--------------------- .nv.shared._ZN7cutlass13device_kernelIN5flash11enable_sm90INS1_16FlashAttnFwdSm90INS1_25CollectiveMainloopFwdSm90ILi2EN4cute5tupleIJNS5_1CILi1EEES8_S8_EEENS6_IJNS7_ILi192EEENS7_ILi128EEENS7_ILi64EEEEEELi64ENS_10bfloat16_tEfNS_4arch4Sm90ELb0ELb1ELb1ELb1ELb0ELb1ELb0ELb1ELb1ELb1ELb1ELb0EEENS1_21CollectiveEpilogueFwdINS6_IJSA_SC_SB_EEES9_SE_SG_Li384ELb1ELb1ELb1ELb0EEENS1_36VarlenDynamicPersistentTileSchedulerILi192ELi128ELi384ELi128ELb1ELb1ELb1ELb1ELb0ELb1EEEEEEEEEvNT_6ParamsE --------------------------
	.section	.nv.shared._ZN7cutlass13device_kernelIN5flash11enable_sm90INS1_16FlashAttnFwdSm90INS1_25CollectiveMainloopFwdSm90ILi2EN4cute5tupleIJNS5_1CILi1EEES8_S8_EEENS6_IJNS7_ILi192EEENS7_ILi128EEENS7_ILi64EEEEEELi64ENS_10bfloat16_tEfNS_4arch4Sm90ELb0ELb1ELb1ELb1ELb0ELb1ELb0ELb1ELb1ELb1ELb1ELb0EEENS1_21CollectiveEpilogueFwdINS6_IJSA_SC_SB_EEES9_SE_SG_Li384ELb1ELb1ELb1ELb0EEENS1_36VarlenDynamicPersistentTileSchedulerILi192ELi128ELi384ELi128ELb1ELb1ELb1ELb1ELb0ELb1EEEEEEEEEvNT_6ParamsE,"aw",@nobits
	.sectionflags	@""
	.align	16
	.zero		1024


//--------------------- .nv.shared._ZN7cutlass13device_kernelIN5flash11enable_sm90INS1_16FlashAttnFwdSm90INS1_25CollectiveMainloopFwdSm90ILi2EN4cute5tupleIJNS5_1CILi1EEES8_S8_EEENS6_IJNS7_ILi192EEENS7_ILi128EEENS7_ILi64EEEEEELi64ENS_10bfloat16_tEfNS_4arch4Sm90ELb1ELb0ELb1ELb0ELb0ELb0ELb0ELb1ELb1ELb1ELb1ELb0EEENS1_21CollectiveEpilogueFwdINS6_IJSA_SC_SB_EEES9_SE_SG_Li384ELb0ELb1ELb1ELb0EEENS1_19SingleTileSchedulerILb0ELb1ELb1ELi192EEEEEEEEEvNT_6ParamsE --------------------------
	.section	.nv.shared._ZN7cutlass13device_kernelIN5flash11enable_sm90INS1_16FlashAttnFwdSm90INS1_25CollectiveMainloopFwdSm90ILi2EN4cute5tupleIJNS5_1CILi1EEES8_S8_EEENS6_IJNS7_ILi192EEENS7_ILi128EEENS7_ILi64EEEEEELi64ENS_10bfloat16_tEfNS_4arch4Sm90ELb1ELb0ELb1ELb0ELb0ELb0ELb0ELb1ELb1ELb1ELb1ELb0EEENS1_21CollectiveEpilogueFwdINS6_IJSA_SC_SB_EEES9_SE_SG_Li384ELb0ELb1ELb1ELb0EEENS1_19SingleTileSchedulerILb0ELb1ELb1ELi192EEEEEEEEEvNT_6ParamsE,"aw",@nobits
	.sectionflags	@""
	.align	16
	.zero		1024


//--------------------- .nv.shared._ZN7cutlass13device_kernelIN5flash11enable_sm90INS1_16FlashAttnFwdSm90INS1_25CollectiveMainloopFwdSm90ILi2EN4cute5tupleIJNS5_1CILi1EEES8_S8_EEENS6_IJNS7_ILi192EEENS7_ILi128EEENS7_ILi64EEEEEELi64ENS_10bfloat16_tEfNS_4arch4Sm90ELb1ELb0ELb1ELb1ELb0ELb0ELb0ELb1ELb1ELb1ELb1ELb0EEENS1_21CollectiveEpilogueFwdINS6_IJSA_SC_SB_EEES9_SE_SG_Li384ELb1ELb1ELb1ELb0EEENS1_36VarlenDynamicPersistentTileSchedulerILi192ELi128ELi384ELi128ELb1ELb1ELb1ELb1ELb1ELb1EEEEEEEEEvNT_6ParamsE --------------------------
	.section	.nv.shared._ZN7cutlass13device_kernelIN5flash11enable_sm90INS1_16FlashAttnFwdSm90INS1_25CollectiveMainloopFwdSm90ILi2EN4cute5tupleIJNS5_1CILi1EEES8_S8_EEENS6_IJNS7_ILi192EEENS7_ILi128EEENS7_ILi64EEEEEELi64ENS_10bfloat16_tEfNS_4arch4Sm90ELb1ELb0ELb1ELb1ELb0ELb0ELb0ELb1ELb1ELb1ELb1ELb0EEENS1_21CollectiveEpilogueFwdINS6_IJSA_SC_SB_EEES9_SE_SG_Li384ELb1ELb1ELb1ELb0EEENS1_36VarlenDynamicPersistentTileSchedulerILi192ELi128ELi384ELi128ELb1ELb1ELb1ELb1ELb1ELb1EEEEEEEEEvNT_6ParamsE,"aw",@nobits
	.sectionflags	@""
	.align	16
	.zero		1024


//--------------------- .nv.shared._ZN7cutlass13device_kernelIN5flash11enable_sm90INS1_16FlashAttnFwdSm90INS1_25CollectiveMainloopFwdSm90ILi2EN4cute5tupleIJNS5_1CILi1EEES8_S8_EEENS6_IJNS7_ILi192EEENS7_ILi128EEENS7_ILi64EEEEEELi64ENS_10bfloat16_tEfNS_4arch4Sm90ELb1ELb0ELb1ELb1ELb0ELb1ELb0ELb1ELb1ELb1ELb1ELb0EEENS1_21CollectiveEpilogueFwdINS6_IJSA_SC_SB_EEES9_SE_SG_Li384ELb1ELb1ELb1ELb0EEENS1_36VarlenDynamicPersistentTileSchedulerILi192ELi128ELi384ELi128ELb1ELb1ELb1ELb1ELb1ELb1EEEEEEEEEvNT_6ParamsE --------------------------
	.section	.nv.shared._ZN7cutlass13device_kernelIN5flash11enable_sm90INS1_16FlashAttnFwdSm90INS1_25CollectiveMainloopFwdSm90ILi2EN4cute5tupleIJNS5_1CILi1EEES8_S8_EEENS6_IJNS7_ILi192EEENS7_ILi128EEENS7_ILi64EEEEEELi64ENS_10bfloat16_tEfNS_4arch4Sm90ELb1ELb0ELb1ELb1ELb0ELb1ELb0ELb1ELb1ELb1ELb1ELb0EEENS1_21CollectiveEpilogueFwdINS6_IJSA_SC_SB_EEES9_SE_SG_Li384ELb1ELb1ELb1ELb0EEENS1_36VarlenDynamicPersistentTileSchedulerILi192ELi128ELi384ELi128ELb1ELb1ELb1ELb1ELb1ELb1EEEEEEEEEvNT_6ParamsE,"aw",@nobits
	.sectionflags	@""
	.align	16
	.zero		1024


//--------------------- .nv.constant0._ZN7cutlass13device_kernelIN5flash11enable_sm90INS1_16FlashAttnFwdSm90INS1_25CollectiveMainloopFwdSm90ILi2EN4cute5tupleIJNS5_1CILi1EEES8_S8_EEENS6_IJNS7_ILi192EEESA_NS7_ILi64EEEEEELi64ENS_10bfloat16_tEfNS_4arch4Sm90ELb0ELb0ELb1ELb0ELb0ELb0ELb0ELb0ELb1ELb1ELb1ELb0EEENS1_21CollectiveEpilogueFwdINS6_IJSA_SB_SA_EEES9_SD_SF_Li384ELb0ELb1ELb1ELb0EEENS1_19SingleTileSchedulerILb0ELb1ELb1ELi192EEEEEEEEEvNT_6ParamsE --------------------------
	.section	.nv.constant0._ZN7cutlass13device_kernelIN5flash11enable_sm90INS1_16FlashAttnFwdSm90INS1_25CollectiveMainloopFwdSm90ILi2EN4cute5tupleIJNS5_1CILi1EEES8_S8_EEENS6_IJNS7_ILi192EEESA_NS7_ILi64EEEEEELi64ENS_10bfloat16_tEfNS_4arch4Sm90ELb0ELb0ELb1ELb0ELb0ELb0ELb0ELb0ELb1ELb1ELb1ELb0EEENS1_21CollectiveEpilogueFwdINS6_IJSA_SB_SA_EEES9_SD_SF_Li384ELb0ELb1ELb1ELb0EEENS1_19SingleTileSchedulerILb0ELb1ELb1ELi192EEEEEEEEEvNT_6ParamsE,"a",@progbits
	.sectionflags	@""
	.align	4
.nv.constant0._ZN7cutlass13device_kernelIN5flash11enable_sm90INS1_16FlashAttnFwdSm90INS1_25CollectiveMainloopFwdSm90ILi2EN4cute5tupleIJNS5_1CILi1EEES8_S8_EEENS6_IJNS7_ILi192EEESA_NS7_ILi64EEEEEELi64ENS_10bfloat16_tEfNS_4arch4Sm90ELb0ELb0ELb1ELb0ELb0ELb0ELb0ELb0ELb1ELb1ELb1ELb0EEENS1_21CollectiveEpilogueFwdINS6_IJSA_SB_SA_EEES9_SD_SF_Li384ELb0ELb1ELb1ELb0EEENS1_19SingleTileSchedulerILb0ELb1ELb1ELi192EEEEEEEEEvNT_6ParamsE:
	.zero		3200


//--------------------- .nv.constant0._ZN7cutlass13device_kernelIN5flash11enable_sm90INS1_16FlashAttnFwdSm90INS1_25CollectiveMainloopFwdSm90ILi2EN4cute5tupleIJNS5_1CILi1EEES8_S8_EEENS6_IJNS7_ILi192EEESA_NS7_ILi64EEEEEELi64ENS_10bfloat16_tEfNS_4arch4Sm90ELb0ELb0ELb1ELb1ELb0ELb0ELb0ELb0ELb1ELb1ELb1ELb0EEENS1_21CollectiveEpilogueFwdINS6_IJSA_SB_SA_EEES9_SD_SF_Li384ELb1ELb1ELb1ELb0EEENS1_36VarlenDynamicPersistentTileSchedulerILi192ELi192ELi384ELi128ELb1ELb1ELb1ELb0ELb1ELb1EEEEEEEEEvNT_6ParamsE --------------------------
	.section	.nv.constant0._ZN7cutlass13device_kernelIN5flash11enable_sm90INS1_16FlashAttnFwdSm90INS1_25CollectiveMainloopFwdSm90ILi2EN4cute5tupleIJNS5_1CILi1EEES8_S8_EEENS6_IJNS7_ILi192EEESA_NS7_ILi64EEEEEELi64ENS_10bfloat16_tEfNS_4arch4Sm90ELb0ELb0ELb1ELb1ELb0ELb0ELb0ELb0ELb1ELb1ELb1ELb0EEENS1_21CollectiveEpilogueFwdINS6_IJSA_SB_SA_EEES9_SD_SF_Li384ELb1ELb1ELb1ELb0EEENS1_36VarlenDynamicPersistentTileSchedulerILi192ELi192ELi384ELi128ELb1ELb1ELb1ELb0ELb1ELb1EEEEEEEEEvNT_6ParamsE,"a",@progbits
	.sectionflags	@""
	.align	4
.nv.constant0._ZN7cutlass13device_kernelIN5flash11enable_sm90INS1_16FlashAttnFwdSm90INS1_25CollectiveMainloopFwdSm90ILi2EN4cute5tupleIJNS5_1CILi1EEES8_S8_EEENS6_IJNS7_ILi192EEESA_NS7_ILi64EEEEEELi64ENS_10bfloat16_tEfNS_4arch4Sm90ELb0ELb0ELb1ELb1ELb0ELb0ELb0ELb0ELb1ELb1ELb1ELb0EEENS1_21CollectiveEpilogueFwdINS6_IJSA_SB_SA_EEES9_SD_SF_Li384ELb1ELb1ELb1ELb0EEENS1_36VarlenDynamicPersistentTileSchedulerILi192ELi192ELi384ELi128ELb1ELb1ELb1ELb0ELb1ELb1EEEEEEEEEvNT_6ParamsE:
	.zero		3328


//--------------------- .nv.constant0._ZN7cutlass13device_kernelIN5flash11enable_sm90INS1_16FlashAttnFwdSm90INS1_25CollectiveMainloopFwdSm90ILi2EN4cute5tupleIJNS5_1CILi1EEES8_S8_EEENS6_IJNS7_ILi192EEESA_NS7_ILi64EEEEEELi64ENS_10bfloat16_tEfNS_4arch4Sm90ELb0ELb0ELb1ELb1ELb0ELb1ELb0ELb0ELb1ELb1ELb1ELb0EEENS1_21CollectiveEpilogueFwdINS6_IJSA_SB_SA_EEES9_SD_SF_Li384ELb1ELb1ELb1ELb0EEENS1_36VarlenDynamicPersistentTileSchedulerILi192ELi192ELi384ELi128ELb1ELb1ELb1ELb0ELb1ELb1EEEEEEEEEvNT_6ParamsE --------------------------
	.section	.nv.constant0._ZN7cutlass13device_kernelIN5flash11enable_sm90INS1_16FlashAttnFwdSm90INS1_25CollectiveMainloopFwdSm90ILi2EN4cute5tupleIJNS5_1CILi1EEES8_S8_EEENS6_IJNS7_ILi192EEESA_NS7_ILi64EEEEEELi64ENS_10bfloat16_tEfNS_4arch4Sm90ELb0ELb0ELb1ELb1ELb0ELb1ELb0ELb0ELb1ELb1ELb1ELb0EEENS1_21CollectiveEpilogueFwdINS6_IJSA_SB_SA_EEES9_SD_SF_Li384ELb1ELb1ELb1ELb0EEENS1_36VarlenDynamicPersistentTileSchedulerILi192ELi192ELi384ELi128ELb1ELb1ELb1ELb0ELb1ELb1EEEEEEEEEvNT_6ParamsE,"a",@progbits
	.sectionflags	@""
	.align	4
.nv.constant0._ZN7cutlass13device_kernelIN5flash11enable_sm90INS1_16FlashAttnFwdSm90INS1_25CollectiveMainloopFwdSm90ILi2EN4cute5tupleIJNS5_1CILi1EEES8_S8_EEENS6_IJNS7_ILi192EEESA_NS7_ILi64EEEEEELi64ENS_10bfloat16_tEfNS_4arch4Sm90ELb0ELb0ELb1ELb1ELb0ELb1ELb0ELb0ELb1ELb1ELb1ELb0EEENS1_21CollectiveEpilogueFwdINS6_IJSA_SB_SA_EEES9_SD_SF_Li384ELb1ELb1ELb1ELb0EEENS1_36VarlenDynamicPersistentTileSchedulerILi192ELi192ELi384ELi128ELb1ELb1ELb1ELb0ELb1ELb1EEEEEEEEEvNT_6ParamsE:
	.zero		3328


//--------------------- .nv.constant0._ZN7cutlass13device_kernelIN5flash11enable_sm90INS1_16FlashAttnFwdSm90INS1_25CollectiveMainloopFwdSm90ILi2EN4cute5tupleIJNS5_1CILi1EEES8_S8_EEENS6_IJNS7_ILi192EEENS7_ILi128EEENS7_ILi64EEEEEELi64ENS_10bfloat16_tEfNS_4arch4Sm90ELb0ELb1ELb1ELb0ELb0ELb0ELb0ELb1ELb1ELb1ELb1ELb0EEENS1_21CollectiveEpilogueFwdINS6_IJSA_SC_SB_EEES9_SE_SG_Li384ELb0ELb1ELb1ELb0EEENS1_19SingleTileSchedulerILb0ELb1ELb1ELi192EEEEEEEEEvNT_6ParamsE --------------------------
	.section	.nv.constant0._ZN7cutlass13device_kernelIN5flash11enable_sm90INS1_16FlashAttnFwdSm90INS1_25CollectiveMainloopFwdSm90ILi2EN4cute5tupleIJNS5_1CILi1EEES8_S8_EEENS6_IJNS7_ILi192EEENS7_ILi128EEENS7_ILi64EEEEEELi64ENS_10bfloat16_tEfNS_4arch4Sm90ELb0ELb1ELb1ELb0ELb0ELb0ELb0ELb1ELb1ELb1ELb1ELb0EEENS1_21CollectiveEpilogueFwdINS6_IJSA_SC_SB_EEES9_SE_SG_Li384ELb0ELb1ELb1ELb0EEENS1_19SingleTileSchedulerILb0ELb1ELb1ELi192EEEEEEEEEvNT_6ParamsE,"a",@progbits
	.sectionflags	@""
	.align	4
.nv.constant0._ZN7cutlass13device_kernelIN5flash11enable_sm90INS1_16FlashAttnFwdSm90INS1_25CollectiveMainloopFwdSm90ILi2EN4cute5tupleIJNS5_1CILi1EEES8_S8_EEENS6_IJNS7_ILi192EEENS7_ILi128EEENS7_ILi64EEEEEELi64ENS_10bfloat16_tEfNS_4arch4Sm90ELb0ELb1ELb1ELb0ELb0ELb0ELb0ELb1ELb1ELb1ELb1ELb0EEENS1_21CollectiveEpilogueFwdINS6_IJSA_SC_SB_EEES9_SE_SG_Li384ELb0ELb1ELb1ELb0EEENS1_19SingleTileSchedulerILb0ELb1ELb1ELi192EEEEEEEEEvNT_6ParamsE:
	.zero		3200


//--------------------- .nv.constant0._ZN7cutlass13device_kernelIN5flash11enable_sm90INS1_16FlashAttnFwdSm90INS1_25CollectiveMainloopFwdSm90ILi2EN4cute5tupleIJNS5_1CILi1EEES8_S8_EEENS6_IJNS7_ILi192EEENS7_ILi128EEENS7_ILi64EEEEEELi64ENS_10bfloat16_tEfNS_4arch4Sm90ELb0ELb1ELb1ELb1ELb0ELb0ELb0ELb1ELb1ELb1ELb1ELb0EEENS1_21CollectiveEpilogueFwdINS6_IJSA_SC_SB_EEES9_SE_SG_Li384ELb1ELb1ELb1ELb0EEENS1_36VarlenDynamicPersistentTileSchedulerILi192ELi128ELi384ELi128ELb1ELb1ELb1ELb1ELb0ELb1EEEEEEEEEvNT_6ParamsE --------------------------
	.section	.nv.constant0._ZN7cutlass13device_kernelIN5flash11enable_sm90INS1_16FlashAttnFwdSm90INS1_25CollectiveMainloopFwdSm90ILi2EN4cute5tupleIJNS5_1CILi1EEES8_S8_EEENS6_IJNS7_ILi192EEENS7_ILi128EEENS7_ILi64EEEEEELi64ENS_10bfloat16_tEfNS_4arch4Sm90ELb0ELb1ELb1ELb1ELb0ELb0ELb0ELb1ELb1ELb1ELb1ELb0EEENS1_21CollectiveEpilogueFwdINS6_IJSA_SC_SB_EEES9_SE_SG_Li384ELb1ELb1ELb1ELb0EEENS1_36VarlenDynamicPersistentTileSchedulerILi192ELi128ELi384ELi128ELb1ELb1ELb1ELb1ELb0ELb1EEEEEEEEEvNT_6ParamsE,"a",@progbits
	.sectionflags	@""
	.align	4
.nv.constant0._ZN7cutlass13device_kernelIN5flash11enable_sm90INS1_16FlashAttnFwdSm90INS1_25CollectiveMainloopFwdSm90ILi2EN4cute5tupleIJNS5_1CILi1EEES8_S8_EEENS6_IJNS7_ILi192EEENS7_ILi128EEENS7_ILi64EEEEEELi64ENS_10bfloat16_tEfNS_4arch4Sm90ELb0ELb1ELb1ELb1ELb0ELb0ELb0ELb1ELb1ELb1ELb1ELb0EEENS1_21CollectiveEpilogueFwdINS6_IJSA_SC_SB_EEES9_SE_SG_Li384ELb1ELb1ELb1ELb0EEENS1_36VarlenDynamicPersistentTileSchedulerILi192ELi128ELi384ELi128ELb1ELb1ELb1ELb1ELb0ELb1EEEEEEEEEvNT_6ParamsE:
	.zero		3328


//--------------------- .nv.constant0._ZN7cutlass13device_kernelIN5flash11enable_sm90INS1_16FlashAttnFwdSm90INS1_25CollectiveMainloopFwdSm90ILi2EN4cute5tupleIJNS5_1CILi1EEES8_S8_EEENS6_IJNS7_ILi192EEENS7_ILi128EEENS7_ILi64EEEEEELi64ENS_10bfloat16_tEfNS_4arch4Sm90ELb0ELb1ELb1ELb1ELb0ELb1ELb0ELb1ELb1ELb1ELb1ELb0EEENS1_21CollectiveEpilogueFwdINS6_IJSA_SC_SB_EEES9_SE_SG_Li384ELb1ELb1ELb1ELb0EEENS1_36VarlenDynamicPersistentTileSchedulerILi192ELi128ELi384ELi128ELb1ELb1ELb1ELb1ELb0ELb1EEEEEEEEEvNT_6ParamsE --------------------------
	.section	.nv.constant0._ZN7cutlass13device_kernelIN5flash11enable_sm90INS1_16FlashAttnFwdSm90INS1_25CollectiveMainloopFwdSm90ILi2EN4cute5tupleIJNS5_1CILi1EEES8_S8_EEENS6_IJNS7_ILi192EEENS7_ILi128EEENS7_ILi64EEEEEELi64ENS_10bfloat16_tEfNS_4arch4Sm90ELb0ELb1ELb1ELb1ELb0ELb1ELb0ELb1ELb1ELb1ELb1ELb0EEENS1_21CollectiveEpilogueFwdINS6_IJSA_SC_SB_EEES9_SE_SG_Li384ELb1ELb1ELb1ELb0EEENS1_36VarlenDynamicPersistentTileSchedulerILi192ELi128ELi384ELi128ELb1ELb1ELb1ELb1ELb0ELb1EEEEEEEEEvNT_6ParamsE,"a",@progbits
	.sectionflags	@""
	.align	4
.nv.constant0._ZN7cutlass13device_kernelIN5flash11enable_sm90INS1_16FlashAttnFwdSm90INS1_25CollectiveMainloopFwdSm90ILi2EN4cute5tupleIJNS5_1CILi1EEES8_S8_EEENS6_IJNS7_ILi192EEENS7_ILi128EEENS7_ILi64EEEEEELi64ENS_10bfloat16_tEfNS_4arch4Sm90ELb0ELb1ELb1ELb1ELb0ELb1ELb0ELb1ELb1ELb1ELb1ELb0EEENS1_21CollectiveEpilogueFwdINS6_IJSA_SC_SB_EEES9_SE_SG_Li384ELb1ELb1ELb1ELb0EEENS1_36VarlenDynamicPersistentTileSchedulerILi192ELi128ELi384ELi128ELb1ELb1ELb1ELb1ELb0ELb1EEEEEEEEEvNT_6ParamsE:
	.zero		3328


//--------------------- .nv.constant0._ZN7cutlass13device_kernelIN5flash11enable_sm90INS1_16FlashAttnFwdSm90INS1_25CollectiveMainloopFwdSm90ILi2EN4cute5tupleIJNS5_1CILi1EEES8_S8_EEENS6_IJNS7_ILi192EEENS7_ILi128EEENS7_ILi64EEEEEELi64ENS_10bfloat16_tEfNS_4arch4Sm90ELb1ELb0ELb1ELb0ELb0ELb0ELb0ELb1ELb1ELb1ELb1ELb0EEENS1_21CollectiveEpilogueFwdINS6_IJSA_SC_SB_EEES9_SE_SG_Li384ELb0ELb1ELb1ELb0EEENS1_19SingleTileSchedulerILb0ELb1ELb1ELi192EEEEEEEEEvNT_6ParamsE --------------------------
	.section	.nv.constant0._ZN7cutlass13device_kernelIN5flash11enable_sm90INS1_16FlashAttnFwdSm90INS1_25CollectiveMainloopFwdSm90ILi2EN4cute5tupleIJNS5_1CILi1EEES8_S8_EEENS6_IJNS7_ILi192EEENS7_ILi128EEENS7_ILi64EEEEEELi64ENS_10bfloat16_tEfNS_4arch4Sm90ELb1ELb0ELb1ELb0ELb0ELb0ELb0ELb1ELb1ELb1ELb1ELb0EEENS1_21CollectiveEpilogueFwdINS6_IJSA_SC_SB_EEES9_SE_SG_Li384ELb0ELb1ELb1ELb0EEENS1_19SingleTileSchedulerILb0ELb1ELb1ELi192EEEEEEEEEvNT_6ParamsE,"a",@progbits
	.sectionflags	@""
	.align	4
.nv.constant0._ZN7cutlass13device_kernelIN5flash11enable_sm90INS1_16FlashAttnFwdSm90INS1_25CollectiveMainloopFwdSm90ILi2EN4cute5tupleIJNS5_1CILi1EEES8_S8_EEENS6_IJNS7_ILi192EEENS7_ILi128EEENS7_ILi64EEEEEELi64ENS_10bfloat16_tEfNS_4arch4Sm90ELb1ELb0ELb1ELb0ELb0ELb0ELb0ELb1ELb1ELb1ELb1ELb0EEENS1_21CollectiveEpilogueFwdINS6_IJSA_SC_SB_EEES9_SE_SG_Li384ELb0ELb1ELb1ELb0EEENS1_19SingleTileSchedulerILb0ELb1ELb1ELi192EEEEEEEEEvNT_6ParamsE:
	.zero		3200


//--------------------- .nv.constant0._ZN7cutlass13device_kernelIN5flash11enable_sm90INS1_16FlashAttnFwdSm90INS1_25CollectiveMainloopFwdSm90ILi2EN4cute5tupleIJNS5_1CILi1EEES8_S8_EEENS6_IJNS7_ILi192EEENS7_ILi128EEENS7_ILi64EEEEEELi64ENS_10bfloat16_tEfNS_4arch4Sm90ELb1ELb0ELb1ELb1ELb0ELb0ELb0ELb1ELb1ELb1ELb1ELb0EEENS1_21CollectiveEpilogueFwdINS6_IJSA_SC_SB_EEES9_SE_SG_Li384ELb1ELb1ELb1ELb0EEENS1_36VarlenDynamicPersistentTileSchedulerILi192ELi128ELi384ELi128ELb1ELb1ELb1ELb1ELb1ELb1EEEEEEEEEvNT_6ParamsE --------------------------
	.section	.nv.constant0._ZN7cutlass13device_kernelIN5flash11enable_sm90INS1_16FlashAttnFwdSm90INS1_25CollectiveMainloopFwdSm90ILi2EN4cute5tupleIJNS5_1CILi1EEES8_S8_EEENS6_IJNS7_ILi192EEENS7_ILi128EEENS7_ILi64EEEEEELi64ENS_10bfloat16_tEfNS_4arch4Sm90ELb1ELb0ELb1ELb1ELb0ELb0ELb0ELb1ELb1ELb1ELb1ELb0EEENS1_21CollectiveEpilogueFwdINS6_IJSA_SC_SB_EEES9_SE_SG_Li384ELb1ELb1ELb1ELb0EEENS1_36VarlenDynamicPersistentTileSchedulerILi192ELi128ELi384ELi128ELb1ELb1ELb1ELb1ELb1ELb1EEEEEEEEEvNT_6ParamsE,"a",@progbits
	.sectionflags	@""
	.align	4
.nv.constant0._ZN7cutlass13device_kernelIN5flash11enable_sm90INS1_16FlashAttnFwdSm90INS1_25CollectiveMainloopFwdSm90ILi2EN4cute5tupleIJNS5_1CILi1EEES8_S8_EEENS6_IJNS7_ILi192EEENS7_ILi128EEENS7_ILi64EEEEEELi64ENS_10bfloat16_tEfNS_4arch4Sm90ELb1ELb0ELb1ELb1ELb0ELb0ELb0ELb1ELb1ELb1ELb1ELb0EEENS1_21CollectiveEpilogueFwdINS6_IJSA_SC_SB_EEES9_SE_SG_Li384ELb1ELb1ELb1ELb0EEENS1_36VarlenDynamicPersistentTileSchedulerILi192ELi128ELi384ELi128ELb1ELb1ELb1ELb1ELb1ELb1EEEEEEEEEvNT_6ParamsE:
	.zero		3328


//--------------------- .nv.constant0._ZN7cutlass13device_kernelIN5flash11enable_sm90INS1_16FlashAttnFwdSm90INS1_25CollectiveMainloopFwdSm90ILi2EN4cute5tupleIJNS5_1CILi1EEES8_S8_EEENS6_IJNS7_ILi192EEENS7_ILi128EEENS7_ILi64EEEEEELi64ENS_10bfloat16_tEfNS_4arch4Sm90ELb1ELb0ELb1ELb1ELb0ELb1ELb0ELb1ELb1ELb1ELb1ELb0EEENS1_21CollectiveEpilogueFwdINS6_IJSA_SC_SB_EEES9_SE_SG_Li384ELb1ELb1ELb1ELb0EEENS1_36VarlenDynamicPersistentTileSchedulerILi192ELi128ELi384ELi128ELb1ELb1ELb1ELb1ELb1ELb1EEEEEEEEEvNT_6ParamsE --------------------------
	.section	.nv.constant0._ZN7cutlass13device_kernelIN5flash11enable_sm90INS1_16FlashAttnFwdSm90INS1_25CollectiveMainloopFwdSm90ILi2EN4cute5tupleIJNS5_1CILi1EEES8_S8_EEENS6_IJNS7_ILi192EEENS7_ILi128EEENS7_ILi64EEEEEELi64ENS_10bfloat16_tEfNS_4arch4Sm90ELb1ELb0ELb1ELb1ELb0ELb1ELb0ELb1ELb1ELb1ELb1ELb0EEENS1_21CollectiveEpilogueFwdINS6_IJSA_SC_SB_EEES9_SE_SG_Li384ELb1ELb1ELb1ELb0EEENS1_36VarlenDynamicPersistentTileSchedulerILi192ELi128ELi384ELi128ELb1ELb1ELb1ELb1ELb1ELb1EEEEEEEEEvNT_6ParamsE,"a",@progbits
	.sectionflags	@""
	.align	4
.nv.constant0._ZN7cutlass13device_kernelIN5flash11enable_sm90INS1_16FlashAttnFwdSm90INS1_25CollectiveMainloopFwdSm90ILi2EN4cute5tupleIJNS5_1CILi1EEES8_S8_EEENS6_IJNS7_ILi192EEENS7_ILi128EEENS7_ILi64EEEEEELi64ENS_10bfloat16_tEfNS_4arch4Sm90ELb1ELb0ELb1ELb1ELb0ELb1ELb0ELb1ELb1ELb1ELb1ELb0EEENS1_21CollectiveEpilogueFwdINS6_IJSA_SC_SB_EEES9_SE_SG_Li384ELb1ELb1ELb1ELb0EEENS1_36VarlenDynamicPersistentTileSchedulerILi192ELi128ELi384ELi128ELb1ELb1ELb1ELb1ELb1ELb1EEEEEEEEEvNT_6ParamsE:
	.zero		3328


//--------------------- SYMBOLS --------------------------

	.type		.nv.reservedSmem.offset0,@object
	.size		.nv.reservedSmem.offset0,0x4
	.type		__assertfail,@function
